	.target	sm_80

	.elftype	@"ET_EXEC"


//--------------------- .note.nv.tkinfo           --------------------------
	.section	.note.nv.tkinfo,"",@"SHT_NOTE"
	.sectionflags	@"SHF_NOTE_NV_TKINFO"
	.tkinfo
        /*0018*/ 	.word	0x00000002
        /*0030*/ 	.string	""
        /*0030*/ 	.string	"ptxas"
        /*0030*/ 	.string	"Cuda compilation tools, release 13.0, V13.0.88"
        /*0030*/ 	.string	"Build cuda_13.0.r13.0/compiler.36424714_0"
        /*0030*/ 	.string	"-arch sm_80 -m 64 "



//--------------------- .note.nv.cuinfo           --------------------------
	.section	.note.nv.cuinfo,"",@"SHT_NOTE"
	.sectionflags	@"SHF_NOTE_NV_CUINFO"
        /*0018*/ 	.short	0x0002
        /*001a*/ 	.short	0x0050
        /*001c*/ 	.short	0x0082
	.zero		2


//--------------------- .nv.info                  --------------------------
	.section	.nv.info,"",@"SHT_CUDA_INFO"
	.align	4


	//----- nvinfo : EIATTR_REGCOUNT
	.align		4
        /*0000*/ 	.byte	0x04, 0x2f
        /*0002*/ 	.short	(.L_202 - .L_201)
	.align		4
.L_201:
        /*0004*/ 	.word	index@(_ZN2at6native13reduce_kernelILi128ELi4ENS0_8ReduceOpIhNS0_14func_wrapper_tIbZZZNS0_15and_kernel_cudaERNS_14TensorIteratorEENKUlvE_clEvENKUlvE_clEvEUlbhE_EEjbLi4ELi4EEEEEvT1_)
        /*0008*/ 	.word	0x00000030


	//----- nvinfo : EIATTR_FRAME_SIZE
	.align		4
.L_202:
        /*000c*/ 	.byte	0x04, 0x11
        /*000e*/ 	.short	(.L_204 - .L_203)
	.align		4
.L_203:
        /*0010*/ 	.word	index@(_ZN2at6native13reduce_kernelILi128ELi4ENS0_8ReduceOpIhNS0_14func_wrapper_tIbZZZNS0_15and_kernel_cudaERNS_14TensorIteratorEENKUlvE_clEvENKUlvE_clEvEUlbhE_EEjbLi4ELi4EEEEEvT1_)
        /*0014*/ 	.word	0x00000000


	//----- nvinfo : EIATTR_REGCOUNT
	.align		4
.L_204:
        /*0018*/ 	.byte	0x04, 0x2f
        /*001a*/ 	.short	(.L_206 - .L_205)
	.align		4
.L_205:
        /*001c*/ 	.word	index@(_ZN2at6native13reduce_kernelILi256ELi2ENS0_8ReduceOpIhNS0_14func_wrapper_tIbZZZNS0_15and_kernel_cudaERNS_14TensorIteratorEENKUlvE_clEvENKUlvE_clEvEUlbhE_EEjbLi4ELi4EEEEEvT1_)
        /*0020*/ 	.word	0x00000022


	//----- nvinfo : EIATTR_FRAME_SIZE
	.align		4
.L_206:
        /*0024*/ 	.byte	0x04, 0x11
        /*0026*/ 	.short	(.L_208 - .L_207)
	.align		4
.L_207:
        /*0028*/ 	.word	index@(_ZN2at6native13reduce_kernelILi256ELi2ENS0_8ReduceOpIhNS0_14func_wrapper_tIbZZZNS0_15and_kernel_cudaERNS_14TensorIteratorEENKUlvE_clEvENKUlvE_clEvEUlbhE_EEjbLi4ELi4EEEEEvT1_)
        /*002c*/ 	.word	0x00000000


	//----- nvinfo : EIATTR_REGCOUNT
	.align		4
.L_208:
        /*0030*/ 	.byte	0x04, 0x2f
        /*0032*/ 	.short	(.L_210 - .L_209)
	.align		4
.L_209:
        /*0034*/ 	.word	index@(_ZN2at6native13reduce_kernelILi512ELi1ENS0_8ReduceOpIhNS0_14func_wrapper_tIbZZZNS0_15and_kernel_cudaERNS_14TensorIteratorEENKUlvE_clEvENKUlvE_clEvEUlbhE_EEjbLi4ELi4EEEEEvT1_)
        /*0038*/ 	.word	0x0000001a


	//----- nvinfo : EIATTR_FRAME_SIZE
	.align		4
.L_210:
        /*003c*/ 	.byte	0x04, 0x11
        /*003e*/ 	.short	(.L_212 - .L_211)
	.align		4
.L_211:
        /*0040*/ 	.word	index@(_ZN2at6native13reduce_kernelILi512ELi1ENS0_8ReduceOpIhNS0_14func_wrapper_tIbZZZNS0_15and_kernel_cudaERNS_14TensorIteratorEENKUlvE_clEvENKUlvE_clEvEUlbhE_EEjbLi4ELi4EEEEEvT1_)
        /*0044*/ 	.word	0x00000000


	//----- nvinfo : EIATTR_REGCOUNT
	.align		4
.L_212:
        /*0048*/ 	.byte	0x04, 0x2f
        /*004a*/ 	.short	(.L_214 - .L_213)
	.align		4
.L_213:
        /*004c*/ 	.word	index@(_ZN2at6native13reduce_kernelILi128ELi4ENS0_8ReduceOpIaNS0_14func_wrapper_tIbZZZNS0_15and_kernel_cudaERNS_14TensorIteratorEENKUlvE_clEvENKUlvE0_clEvEUlbaE_EEjbLi4ELi4EEEEEvT1_)
        /*0050*/ 	.word	0x00000030


	//----- nvinfo : EIATTR_FRAME_SIZE
	.align		4
.L_214:
        /*0054*/ 	.byte	0x04, 0x11
        /*0056*/ 	.short	(.L_216 - .L_215)
	.align		4
.L_215:
        /*0058*/ 	.word	index@(_ZN2at6native13reduce_kernelILi128ELi4ENS0_8ReduceOpIaNS0_14func_wrapper_tIbZZZNS0_15and_kernel_cudaERNS_14TensorIteratorEENKUlvE_clEvENKUlvE0_clEvEUlbaE_EEjbLi4ELi4EEEEEvT1_)
        /*005c*/ 	.word	0x00000000


	//----- nvinfo : EIATTR_REGCOUNT
	.align		4
.L_216:
        /*0060*/ 	.byte	0x04, 0x2f
        /*0062*/ 	.short	(.L_218 - .L_217)
	.align		4
.L_217:
        /*0064*/ 	.word	index@(_ZN2at6native13reduce_kernelILi256ELi2ENS0_8ReduceOpIaNS0_14func_wrapper_tIbZZZNS0_15and_kernel_cudaERNS_14TensorIteratorEENKUlvE_clEvENKUlvE0_clEvEUlbaE_EEjbLi4ELi4EEEEEvT1_)
        /*0068*/ 	.word	0x00000022


	//----- nvinfo : EIATTR_FRAME_SIZE
	.align		4
.L_218:
        /*006c*/ 	.byte	0x04, 0x11
        /*006e*/ 	.short	(.L_220 - .L_219)
	.align		4
.L_219:
        /*0070*/ 	.word	index@(_ZN2at6native13reduce_kernelILi256ELi2ENS0_8ReduceOpIaNS0_14func_wrapper_tIbZZZNS0_15and_kernel_cudaERNS_14TensorIteratorEENKUlvE_clEvENKUlvE0_clEvEUlbaE_EEjbLi4ELi4EEEEEvT1_)
        /*0074*/ 	.word	0x00000000


	//----- nvinfo : EIATTR_REGCOUNT
	.align		4
.L_220:
        /*0078*/ 	.byte	0x04, 0x2f
        /*007a*/ 	.short	(.L_222 - .L_221)
	.align		4
.L_221:
        /*007c*/ 	.word	index@(_ZN2at6native13reduce_kernelILi512ELi1ENS0_8ReduceOpIaNS0_14func_wrapper_tIbZZZNS0_15and_kernel_cudaERNS_14TensorIteratorEENKUlvE_clEvENKUlvE0_clEvEUlbaE_EEjbLi4ELi4EEEEEvT1_)
        /*0080*/ 	.word	0x0000001a


	//----- nvinfo : EIATTR_FRAME_SIZE
	.align		4
.L_222:
        /*0084*/ 	.byte	0x04, 0x11
        /*0086*/ 	.short	(.L_224 - .L_223)
	.align		4
.L_223:
        /*0088*/ 	.word	index@(_ZN2at6native13reduce_kernelILi512ELi1ENS0_8ReduceOpIaNS0_14func_wrapper_tIbZZZNS0_15and_kernel_cudaERNS_14TensorIteratorEENKUlvE_clEvENKUlvE0_clEvEUlbaE_EEjbLi4ELi4EEEEEvT1_)
        /*008c*/ 	.word	0x00000000


	//----- nvinfo : EIATTR_REGCOUNT
	.align		4
.L_224:
        /*0090*/ 	.byte	0x04, 0x2f
        /*0092*/ 	.short	(.L_226 - .L_225)
	.align		4
.L_225:
        /*0094*/ 	.word	index@(_ZN2at6native13reduce_kernelILi128ELi4ENS0_8ReduceOpIiNS0_14func_wrapper_tIbZZZNS0_15and_kernel_cudaERNS_14TensorIteratorEENKUlvE_clEvENKUlvE1_clEvEUlbiE_EEjbLi4ELi4EEEEEvT1_)
        /*0098*/ 	.word	0x00000030


	//----- nvinfo : EIATTR_FRAME_SIZE
	.align		4
.L_226:
        /*009c*/ 	.byte	0x04, 0x11
        /*009e*/ 	.short	(.L_228 - .L_227)
	.align		4
.L_227:
        /*00a0*/ 	.word	index@(_ZN2at6native13reduce_kernelILi128ELi4ENS0_8ReduceOpIiNS0_14func_wrapper_tIbZZZNS0_15and_kernel_cudaERNS_14TensorIteratorEENKUlvE_clEvENKUlvE1_clEvEUlbiE_EEjbLi4ELi4EEEEEvT1_)
        /*00a4*/ 	.word	0x00000000


	//----- nvinfo : EIATTR_REGCOUNT
	.align		4
.L_228:
        /*00a8*/ 	.byte	0x04, 0x2f
        /*00aa*/ 	.short	(.L_230 - .L_229)
	.align		4
.L_229:
        /*00ac*/ 	.word	index@(_ZN2at6native13reduce_kernelILi256ELi2ENS0_8ReduceOpIiNS0_14func_wrapper_tIbZZZNS0_15and_kernel_cudaERNS_14TensorIteratorEENKUlvE_clEvENKUlvE1_clEvEUlbiE_EEjbLi4ELi4EEEEEvT1_)
        /*00b0*/ 	.word	0x00000022


	//----- nvinfo : EIATTR_FRAME_SIZE
	.align		4
.L_230:
        /*00b4*/ 	.byte	0x04, 0x11
        /*00b6*/ 	.short	(.L_232 - .L_231)
	.align		4
.L_231:
        /*00b8*/ 	.word	index@(_ZN2at6native13reduce_kernelILi256ELi2ENS0_8ReduceOpIiNS0_14func_wrapper_tIbZZZNS0_15and_kernel_cudaERNS_14TensorIteratorEENKUlvE_clEvENKUlvE1_clEvEUlbiE_EEjbLi4ELi4EEEEEvT1_)
        /*00bc*/ 	.word	0x00000000


	//----- nvinfo : EIATTR_REGCOUNT
	.align		4
.L_232:
        /*00c0*/ 	.byte	0x04, 0x2f
        /*00c2*/ 	.short	(.L_234 - .L_233)
	.align		4
.L_233:
        /*00c4*/ 	.word	index@(_ZN2at6native13reduce_kernelILi512ELi1ENS0_8ReduceOpIiNS0_14func_wrapper_tIbZZZNS0_15and_kernel_cudaERNS_14TensorIteratorEENKUlvE_clEvENKUlvE1_clEvEUlbiE_EEjbLi4ELi4EEEEEvT1_)
        /*00c8*/ 	.word	0x0000001a


	//----- nvinfo : EIATTR_FRAME_SIZE
	.align		4
.L_234:
        /*00cc*/ 	.byte	0x04, 0x11
        /*00ce*/ 	.short	(.L_236 - .L_235)
	.align		4
.L_235:
        /*00d0*/ 	.word	index@(_ZN2at6native13reduce_kernelILi512ELi1ENS0_8ReduceOpIiNS0_14func_wrapper_tIbZZZNS0_15and_kernel_cudaERNS_14TensorIteratorEENKUlvE_clEvENKUlvE1_clEvEUlbiE_EEjbLi4ELi4EEEEEvT1_)
        /*00d4*/ 	.word	0x00000000


	//----- nvinfo : EIATTR_REGCOUNT
	.align		4
.L_236:
        /*00d8*/ 	.byte	0x04, 0x2f
        /*00da*/ 	.short	(.L_238 - .L_237)
	.align		4
.L_237:
        /*00dc*/ 	.word	index@(_ZN2at6native13reduce_kernelILi128ELi4ENS0_8ReduceOpIlNS0_14func_wrapper_tIbZZZNS0_15and_kernel_cudaERNS_14TensorIteratorEENKUlvE_clEvENKUlvE2_clEvEUlblE_EEjbLi4ELi4EEEEEvT1_)
        /*00e0*/ 	.word	0x00000040


	//----- nvinfo : EIATTR_FRAME_SIZE
	.align		4
.L_238:
        /*00e4*/ 	.byte	0x04, 0x11
        /*00e6*/ 	.short	(.L_240 - .L_239)
	.align		4
.L_239:
        /*00e8*/ 	.word	index@(_ZN2at6native13reduce_kernelILi128ELi4ENS0_8ReduceOpIlNS0_14func_wrapper_tIbZZZNS0_15and_kernel_cudaERNS_14TensorIteratorEENKUlvE_clEvENKUlvE2_clEvEUlblE_EEjbLi4ELi4EEEEEvT1_)
        /*00ec*/ 	.word	0x00000000


	//----- nvinfo : EIATTR_REGCOUNT
	.align		4
.L_240:
        /*00f0*/ 	.byte	0x04, 0x2f
        /*00f2*/ 	.short	(.L_242 - .L_241)
	.align		4
.L_241:
        /*00f4*/ 	.word	index@(_ZN2at6native13reduce_kernelILi256ELi2ENS0_8ReduceOpIlNS0_14func_wrapper_tIbZZZNS0_15and_kernel_cudaERNS_14TensorIteratorEENKUlvE_clEvENKUlvE2_clEvEUlblE_EEjbLi4ELi4EEEEEvT1_)
        /*00f8*/ 	.word	0x00000028


	//----- nvinfo : EIATTR_FRAME_SIZE
	.align		4
.L_242:
        /*00fc*/ 	.byte	0x04, 0x11
        /*00fe*/ 	.short	(.L_244 - .L_243)
	.align		4
.L_243:
        /*0100*/ 	.word	index@(_ZN2at6native13reduce_kernelILi256ELi2ENS0_8ReduceOpIlNS0_14func_wrapper_tIbZZZNS0_15and_kernel_cudaERNS_14TensorIteratorEENKUlvE_clEvENKUlvE2_clEvEUlblE_EEjbLi4ELi4EEEEEvT1_)
        /*0104*/ 	.word	0x00000000


	//----- nvinfo : EIATTR_REGCOUNT
	.align		4
.L_244:
        /*0108*/ 	.byte	0x04, 0x2f
        /*010a*/ 	.short	(.L_246 - .L_245)
	.align		4
.L_245:
        /*010c*/ 	.word	index@(_ZN2at6native13reduce_kernelILi512ELi1ENS0_8ReduceOpIlNS0_14func_wrapper_tIbZZZNS0_15and_kernel_cudaERNS_14TensorIteratorEENKUlvE_clEvENKUlvE2_clEvEUlblE_EEjbLi4ELi4EEEEEvT1_)
        /*0110*/ 	.word	0x0000001c


	//----- nvinfo : EIATTR_FRAME_SIZE
	.align		4
.L_246:
        /*0114*/ 	.byte	0x04, 0x11
        /*0116*/ 	.short	(.L_248 - .L_247)
	.align		4
.L_247:
        /*0118*/ 	.word	index@(_ZN2at6native13reduce_kernelILi512ELi1ENS0_8ReduceOpIlNS0_14func_wrapper_tIbZZZNS0_15and_kernel_cudaERNS_14TensorIteratorEENKUlvE_clEvENKUlvE2_clEvEUlblE_EEjbLi4ELi4EEEEEvT1_)
        /*011c*/ 	.word	0x00000000


	//----- nvinfo : EIATTR_REGCOUNT
	.align		4
.L_248:
        /*0120*/ 	.byte	0x04, 0x2f
        /*0122*/ 	.short	(.L_250 - .L_249)
	.align		4
.L_249:
        /*0124*/ 	.word	index@(_ZN2at6native13reduce_kernelILi128ELi4ENS0_8ReduceOpIsNS0_14func_wrapper_tIbZZZNS0_15and_kernel_cudaERNS_14TensorIteratorEENKUlvE_clEvENKUlvE3_clEvEUlbsE_EEjbLi4ELi4EEEEEvT1_)
        /*0128*/ 	.word	0x00000030


	//----- nvinfo : EIATTR_FRAME_SIZE
	.align		4
.L_250:
        /*012c*/ 	.byte	0x04, 0x11
        /*012e*/ 	.short	(.L_252 - .L_251)
	.align		4
.L_251:
        /*0130*/ 	.word	index@(_ZN2at6native13reduce_kernelILi128ELi4ENS0_8ReduceOpIsNS0_14func_wrapper_tIbZZZNS0_15and_kernel_cudaERNS_14TensorIteratorEENKUlvE_clEvENKUlvE3_clEvEUlbsE_EEjbLi4ELi4EEEEEvT1_)
        /*0134*/ 	.word	0x00000000


	//----- nvinfo : EIATTR_REGCOUNT
	.align		4
.L_252:
        /*0138*/ 	.byte	0x04, 0x2f
        /*013a*/ 	.short	(.L_254 - .L_253)
	.align		4
.L_253:
        /*013c*/ 	.word	index@(_ZN2at6native13reduce_kernelILi256ELi2ENS0_8ReduceOpIsNS0_14func_wrapper_tIbZZZNS0_15and_kernel_cudaERNS_14TensorIteratorEENKUlvE_clEvENKUlvE3_clEvEUlbsE_EEjbLi4ELi4EEEEEvT1_)
        /*0140*/ 	.word	0x00000022


	//----- nvinfo : EIATTR_FRAME_SIZE
	.align		4
.L_254:
        /*0144*/ 	.byte	0x04, 0x11
        /*0146*/ 	.short	(.L_256 - .L_255)
	.align		4
.L_255:
        /*0148*/ 	.word	index@(_ZN2at6native13reduce_kernelILi256ELi2ENS0_8ReduceOpIsNS0_14func_wrapper_tIbZZZNS0_15and_kernel_cudaERNS_14TensorIteratorEENKUlvE_clEvENKUlvE3_clEvEUlbsE_EEjbLi4ELi4EEEEEvT1_)
        /*014c*/ 	.word	0x00000000


	//----- nvinfo : EIATTR_REGCOUNT
	.align		4
.L_256:
        /*0150*/ 	.byte	0x04, 0x2f
        /*0152*/ 	.short	(.L_258 - .L_257)
	.align		4
.L_257:
        /*0154*/ 	.word	index@(_ZN2at6native13reduce_kernelILi512ELi1ENS0_8ReduceOpIsNS0_14func_wrapper_tIbZZZNS0_15and_kernel_cudaERNS_14TensorIteratorEENKUlvE_clEvENKUlvE3_clEvEUlbsE_EEjbLi4ELi4EEEEEvT1_)
        /*0158*/ 	.word	0x0000001a


	//----- nvinfo : EIATTR_FRAME_SIZE
	.align		4
.L_258:
        /*015c*/ 	.byte	0x04, 0x11
        /*015e*/ 	.short	(.L_260 - .L_259)
	.align		4
.L_259:
        /*0160*/ 	.word	index@(_ZN2at6native13reduce_kernelILi512ELi1ENS0_8ReduceOpIsNS0_14func_wrapper_tIbZZZNS0_15and_kernel_cudaERNS_14TensorIteratorEENKUlvE_clEvENKUlvE3_clEvEUlbsE_EEjbLi4ELi4EEEEEvT1_)
        /*0164*/ 	.word	0x00000000


	//----- nvinfo : EIATTR_REGCOUNT
	.align		4
.L_260:
        /*0168*/ 	.byte	0x04, 0x2f
        /*016a*/ 	.short	(.L_262 - .L_261)
	.align		4
.L_261:
        /*016c*/ 	.word	index@(_ZN2at6native13reduce_kernelILi128ELi4ENS0_8ReduceOpIdNS0_14func_wrapper_tIbZZZNS0_15and_kernel_cudaERNS_14TensorIteratorEENKUlvE_clEvENKUlvE4_clEvEUlbdE_EEjbLi4ELi4EEEEEvT1_)
        /*0170*/ 	.word	0x00000040


	//----- nvinfo : EIATTR_FRAME_SIZE
	.align		4
.L_262:
        /*0174*/ 	.byte	0x04, 0x11
        /*0176*/ 	.short	(.L_264 - .L_263)
	.align		4
.L_263:
        /*0178*/ 	.word	index@(_ZN2at6native13reduce_kernelILi128ELi4ENS0_8ReduceOpIdNS0_14func_wrapper_tIbZZZNS0_15and_kernel_cudaERNS_14TensorIteratorEENKUlvE_clEvENKUlvE4_clEvEUlbdE_EEjbLi4ELi4EEEEEvT1_)
        /*017c*/ 	.word	0x00000000


	//----- nvinfo : EIATTR_REGCOUNT
	.align		4
.L_264:
        /*0180*/ 	.byte	0x04, 0x2f
        /*0182*/ 	.short	(.L_266 - .L_265)
	.align		4
.L_265:
        /*0184*/ 	.word	index@(_ZN2at6native13reduce_kernelILi256ELi2ENS0_8ReduceOpIdNS0_14func_wrapper_tIbZZZNS0_15and_kernel_cudaERNS_14TensorIteratorEENKUlvE_clEvENKUlvE4_clEvEUlbdE_EEjbLi4ELi4EEEEEvT1_)
        /*0188*/ 	.word	0x00000028


	//----- nvinfo : EIATTR_FRAME_SIZE
	.align		4
.L_266:
        /*018c*/ 	.byte	0x04, 0x11
        /*018e*/ 	.short	(.L_268 - .L_267)
	.align		4
.L_267:
        /*0190*/ 	.word	index@(_ZN2at6native13reduce_kernelILi256ELi2ENS0_8ReduceOpIdNS0_14func_wrapper_tIbZZZNS0_15and_kernel_cudaERNS_14TensorIteratorEENKUlvE_clEvENKUlvE4_clEvEUlbdE_EEjbLi4ELi4EEEEEvT1_)
        /*0194*/ 	.word	0x00000000


	//----- nvinfo : EIATTR_REGCOUNT
	.align		4
.L_268:
        /*0198*/ 	.byte	0x04, 0x2f
        /*019a*/ 	.short	(.L_270 - .L_269)
	.align		4
.L_269:
        /*019c*/ 	.word	index@(_ZN2at6native13reduce_kernelILi512ELi1ENS0_8ReduceOpIdNS0_14func_wrapper_tIbZZZNS0_15and_kernel_cudaERNS_14TensorIteratorEENKUlvE_clEvENKUlvE4_clEvEUlbdE_EEjbLi4ELi4EEEEEvT1_)
        /*01a0*/ 	.word	0x0000001c


	//----- nvinfo : EIATTR_FRAME_SIZE
	.align		4
.L_270:
        /*01a4*/ 	.byte	0x04, 0x11
        /*01a6*/ 	.short	(.L_272 - .L_271)
	.align		4
.L_271:
        /*01a8*/ 	.word	index@(_ZN2at6native13reduce_kernelILi512ELi1ENS0_8ReduceOpIdNS0_14func_wrapper_tIbZZZNS0_15and_kernel_cudaERNS_14TensorIteratorEENKUlvE_clEvENKUlvE4_clEvEUlbdE_EEjbLi4ELi4EEEEEvT1_)
        /*01ac*/ 	.word	0x00000000


	//----- nvinfo : EIATTR_REGCOUNT
	.align		4
.L_272:
        /*01b0*/ 	.byte	0x04, 0x2f
        /*01b2*/ 	.short	(.L_274 - .L_273)
	.align		4
.L_273:
        /*01b4*/ 	.word	index@(_ZN2at6native13reduce_kernelILi128ELi4ENS0_8ReduceOpIfNS0_14func_wrapper_tIbZZZNS0_15and_kernel_cudaERNS_14TensorIteratorEENKUlvE_clEvENKUlvE5_clEvEUlbfE_EEjbLi4ELi4EEEEEvT1_)
        /*01b8*/ 	.word	0x00000030


	//----- nvinfo : EIATTR_FRAME_SIZE
	.align		4
.L_274:
        /*01bc*/ 	.byte	0x04, 0x11
        /*01be*/ 	.short	(.L_276 - .L_275)
	.align		4
.L_275:
        /*01c0*/ 	.word	index@(_ZN2at6native13reduce_kernelILi128ELi4ENS0_8ReduceOpIfNS0_14func_wrapper_tIbZZZNS0_15and_kernel_cudaERNS_14TensorIteratorEENKUlvE_clEvENKUlvE5_clEvEUlbfE_EEjbLi4ELi4EEEEEvT1_)
        /*01c4*/ 	.word	0x00000000


	//----- nvinfo : EIATTR_REGCOUNT
	.align		4
.L_276:
        /*01c8*/ 	.byte	0x04, 0x2f
        /*01ca*/ 	.short	(.L_278 - .L_277)
	.align		4
.L_277:
        /*01cc*/ 	.word	index@(_ZN2at6native13reduce_kernelILi256ELi2ENS0_8ReduceOpIfNS0_14func_wrapper_tIbZZZNS0_15and_kernel_cudaERNS_14TensorIteratorEENKUlvE_clEvENKUlvE5_clEvEUlbfE_EEjbLi4ELi4EEEEEvT1_)
        /*01d0*/ 	.word	0x00000022


	//----- nvinfo : EIATTR_FRAME_SIZE
	.align		4
.L_278:
        /*01d4*/ 	.byte	0x04, 0x11
        /*01d6*/ 	.short	(.L_280 - .L_279)
	.align		4
.L_279:
        /*01d8*/ 	.word	index@(_ZN2at6native13reduce_kernelILi256ELi2ENS0_8ReduceOpIfNS0_14func_wrapper_tIbZZZNS0_15and_kernel_cudaERNS_14TensorIteratorEENKUlvE_clEvENKUlvE5_clEvEUlbfE_EEjbLi4ELi4EEEEEvT1_)
        /*01dc*/ 	.word	0x00000000


	//----- nvinfo : EIATTR_REGCOUNT
	.align		4
.L_280:
        /*01e0*/ 	.byte	0x04, 0x2f
        /*01e2*/ 	.short	(.L_282 - .L_281)
	.align		4
.L_281:
        /*01e4*/ 	.word	index@(_ZN2at6native13reduce_kernelILi512ELi1ENS0_8ReduceOpIfNS0_14func_wrapper_tIbZZZNS0_15and_kernel_cudaERNS_14TensorIteratorEENKUlvE_clEvENKUlvE5_clEvEUlbfE_EEjbLi4ELi4EEEEEvT1_)
        /*01e8*/ 	.word	0x0000001a


	//----- nvinfo : EIATTR_FRAME_SIZE
	.align		4
.L_282:
        /*01ec*/ 	.byte	0x04, 0x11
        /*01ee*/ 	.short	(.L_284 - .L_283)
	.align		4
.L_283:
        /*01f0*/ 	.word	index@(_ZN2at6native13reduce_kernelILi512ELi1ENS0_8ReduceOpIfNS0_14func_wrapper_tIbZZZNS0_15and_kernel_cudaERNS_14TensorIteratorEENKUlvE_clEvENKUlvE5_clEvEUlbfE_EEjbLi4ELi4EEEEEvT1_)
        /*01f4*/ 	.word	0x00000000


	//----- nvinfo : EIATTR_REGCOUNT
	.align		4
.L_284:
        /*01f8*/ 	.byte	0x04, 0x2f
        /*01fa*/ 	.short	(.L_286 - .L_285)
	.align		4
.L_285:
        /*01fc*/ 	.word	index@(_ZN2at6native13reduce_kernelILi64ELi4ENS0_8ReduceOpIN3c107complexIdEENS0_14func_wrapper_tIbZZZNS0_15and_kernel_cudaERNS_14TensorIteratorEENKUlvE_clEvENKUlvE6_clEvEUlbS5_E_EEjbLi4ELi4EEEEEvT1_)
        /*0200*/ 	.word	0x00000060


	//----- nvinfo : EIATTR_FRAME_SIZE
	.align		4
.L_286:
        /*0204*/ 	.byte	0x04, 0x11
        /*0206*/ 	.short	(.L_288 - .L_287)
	.align		4
.L_287:
        /*0208*/ 	.word	index@(_ZN2at6native13reduce_kernelILi64ELi4ENS0_8ReduceOpIN3c107complexIdEENS0_14func_wrapper_tIbZZZNS0_15and_kernel_cudaERNS_14TensorIteratorEENKUlvE_clEvENKUlvE6_clEvEUlbS5_E_EEjbLi4ELi4EEEEEvT1_)
        /*020c*/ 	.word	0x00000000


	//----- nvinfo : EIATTR_REGCOUNT
	.align		4
.L_288:
        /*0210*/ 	.byte	0x04, 0x2f
        /*0212*/ 	.short	(.L_290 - .L_289)
	.align		4
.L_289:
        /*0214*/ 	.word	index@(_ZN2at6native13reduce_kernelILi128ELi2ENS0_8ReduceOpIN3c107complexIdEENS0_14func_wrapper_tIbZZZNS0_15and_kernel_cudaERNS_14TensorIteratorEENKUlvE_clEvENKUlvE6_clEvEUlbS5_E_EEjbLi4ELi4EEEEEvT1_)
        /*0218*/ 	.word	0x00000038


	//----- nvinfo : EIATTR_FRAME_SIZE
	.align		4
.L_290:
        /*021c*/ 	.byte	0x04, 0x11
        /*021e*/ 	.short	(.L_292 - .L_291)
	.align		4
.L_291:
        /*0220*/ 	.word	index@(_ZN2at6native13reduce_kernelILi128ELi2ENS0_8ReduceOpIN3c107complexIdEENS0_14func_wrapper_tIbZZZNS0_15and_kernel_cudaERNS_14TensorIteratorEENKUlvE_clEvENKUlvE6_clEvEUlbS5_E_EEjbLi4ELi4EEEEEvT1_)
        /*0224*/ 	.word	0x00000000


	//----- nvinfo : EIATTR_REGCOUNT
	.align		4
.L_292:
        /*0228*/ 	.byte	0x04, 0x2f
        /*022a*/ 	.short	(.L_294 - .L_293)
	.align		4
.L_293:
        /*022c*/ 	.word	index@(_ZN2at6native13reduce_kernelILi256ELi1ENS0_8ReduceOpIN3c107complexIdEENS0_14func_wrapper_tIbZZZNS0_15and_kernel_cudaERNS_14TensorIteratorEENKUlvE_clEvENKUlvE6_clEvEUlbS5_E_EEjbLi4ELi4EEEEEvT1_)
        /*0230*/ 	.word	0x00000022


	//----- nvinfo : EIATTR_FRAME_SIZE
	.align		4
.L_294:
        /*0234*/ 	.byte	0x04, 0x11
        /*0236*/ 	.short	(.L_296 - .L_295)
	.align		4
.L_295:
        /*0238*/ 	.word	index@(_ZN2at6native13reduce_kernelILi256ELi1ENS0_8ReduceOpIN3c107complexIdEENS0_14func_wrapper_tIbZZZNS0_15and_kernel_cudaERNS_14TensorIteratorEENKUlvE_clEvENKUlvE6_clEvEUlbS5_E_EEjbLi4ELi4EEEEEvT1_)
        /*023c*/ 	.word	0x00000000


	//----- nvinfo : EIATTR_REGCOUNT
	.align		4
.L_296:
        /*0240*/ 	.byte	0x04, 0x2f
        /*0242*/ 	.short	(.L_298 - .L_297)
	.align		4
.L_297:
        /*0244*/ 	.word	index@(_ZN2at6native13reduce_kernelILi128ELi4ENS0_8ReduceOpIN3c107complexIfEENS0_14func_wrapper_tIbZZZNS0_15and_kernel_cudaERNS_14TensorIteratorEENKUlvE_clEvENKUlvE7_clEvEUlbS5_E_EEjbLi4ELi4EEEEEvT1_)
        /*0248*/ 	.word	0x00000040


	//----- nvinfo : EIATTR_FRAME_SIZE
	.align		4
.L_298:
        /*024c*/ 	.byte	0x04, 0x11
        /*024e*/ 	.short	(.L_300 - .L_299)
	.align		4
.L_299:
        /*0250*/ 	.word	index@(_ZN2at6native13reduce_kernelILi128ELi4ENS0_8ReduceOpIN3c107complexIfEENS0_14func_wrapper_tIbZZZNS0_15and_kernel_cudaERNS_14TensorIteratorEENKUlvE_clEvENKUlvE7_clEvEUlbS5_E_EEjbLi4ELi4EEEEEvT1_)
        /*0254*/ 	.word	0x00000000


	//----- nvinfo : EIATTR_REGCOUNT
	.align		4
.L_300:
        /*0258*/ 	.byte	0x04, 0x2f
        /*025a*/ 	.short	(.L_302 - .L_301)
	.align		4
.L_301:
        /*025c*/ 	.word	index@(_ZN2at6native13reduce_kernelILi256ELi2ENS0_8ReduceOpIN3c107complexIfEENS0_14func_wrapper_tIbZZZNS0_15and_kernel_cudaERNS_14TensorIteratorEENKUlvE_clEvENKUlvE7_clEvEUlbS5_E_EEjbLi4ELi4EEEEEvT1_)
        /*0260*/ 	.word	0x00000028


	//----- nvinfo : EIATTR_FRAME_SIZE
	.align		4
.L_302:
        /*0264*/ 	.byte	0x04, 0x11
        /*0266*/ 	.short	(.L_304 - .L_303)
	.align		4
.L_303:
        /*0268*/ 	.word	index@(_ZN2at6native13reduce_kernelILi256ELi2ENS0_8ReduceOpIN3c107complexIfEENS0_14func_wrapper_tIbZZZNS0_15and_kernel_cudaERNS_14TensorIteratorEENKUlvE_clEvENKUlvE7_clEvEUlbS5_E_EEjbLi4ELi4EEEEEvT1_)
        /*026c*/ 	.word	0x00000000


	//----- nvinfo : EIATTR_REGCOUNT
	.align		4
.L_304:
        /*0270*/ 	.byte	0x04, 0x2f
        /*0272*/ 	.short	(.L_306 - .L_305)
	.align		4
.L_305:
        /*0274*/ 	.word	index@(_ZN2at6native13reduce_kernelILi512ELi1ENS0_8ReduceOpIN3c107complexIfEENS0_14func_wrapper_tIbZZZNS0_15and_kernel_cudaERNS_14TensorIteratorEENKUlvE_clEvENKUlvE7_clEvEUlbS5_E_EEjbLi4ELi4EEEEEvT1_)
        /*0278*/ 	.word	0x0000001c


	//----- nvinfo : EIATTR_FRAME_SIZE
	.align		4
.L_306:
        /*027c*/ 	.byte	0x04, 0x11
        /*027e*/ 	.short	(.L_308 - .L_307)
	.align		4
.L_307:
        /*0280*/ 	.word	index@(_ZN2at6native13reduce_kernelILi512ELi1ENS0_8ReduceOpIN3c107complexIfEENS0_14func_wrapper_tIbZZZNS0_15and_kernel_cudaERNS_14TensorIteratorEENKUlvE_clEvENKUlvE7_clEvEUlbS5_E_EEjbLi4ELi4EEEEEvT1_)
        /*0284*/ 	.word	0x00000000


	//----- nvinfo : EIATTR_REGCOUNT
	.align		4
.L_308:
        /*0288*/ 	.byte	0x04, 0x2f
        /*028a*/ 	.short	(.L_310 - .L_309)
	.align		4
.L_309:
        /*028c*/ 	.word	index@(_ZN2at6native13reduce_kernelILi128ELi4ENS0_8ReduceOpIN3c104HalfENS0_14func_wrapper_tIbZZZNS0_15and_kernel_cudaERNS_14TensorIteratorEENKUlvE_clEvENKUlvE8_clEvEUlbS4_E_EEjbLi4ELi4EEEEEvT1_)
        /*0290*/ 	.word	0x0000002c


	//----- nvinfo : EIATTR_FRAME_SIZE
	.align		4
.L_310:
        /*0294*/ 	.byte	0x04, 0x11
        /*0296*/ 	.short	(.L_312 - .L_311)
	.align		4
.L_311:
        /*0298*/ 	.word	index@(_ZN2at6native13reduce_kernelILi128ELi4ENS0_8ReduceOpIN3c104HalfENS0_14func_wrapper_tIbZZZNS0_15and_kernel_cudaERNS_14TensorIteratorEENKUlvE_clEvENKUlvE8_clEvEUlbS4_E_EEjbLi4ELi4EEEEEvT1_)
        /*029c*/ 	.word	0x00000000


	//----- nvinfo : EIATTR_REGCOUNT
	.align		4
.L_312:
        /*02a0*/ 	.byte	0x04, 0x2f
        /*02a2*/ 	.short	(.L_314 - .L_313)
	.align		4
.L_313:
        /*02a4*/ 	.word	index@(_ZN2at6native13reduce_kernelILi256ELi2ENS0_8ReduceOpIN3c104HalfENS0_14func_wrapper_tIbZZZNS0_15and_kernel_cudaERNS_14TensorIteratorEENKUlvE_clEvENKUlvE8_clEvEUlbS4_E_EEjbLi4ELi4EEEEEvT1_)
        /*02a8*/ 	.word	0x0000001e


	//----- nvinfo : EIATTR_FRAME_SIZE
	.align		4
.L_314:
        /*02ac*/ 	.byte	0x04, 0x11
        /*02ae*/ 	.short	(.L_316 - .L_315)
	.align		4
.L_315:
        /*02b0*/ 	.word	index@(_ZN2at6native13reduce_kernelILi256ELi2ENS0_8ReduceOpIN3c104HalfENS0_14func_wrapper_tIbZZZNS0_15and_kernel_cudaERNS_14TensorIteratorEENKUlvE_clEvENKUlvE8_clEvEUlbS4_E_EEjbLi4ELi4EEEEEvT1_)
        /*02b4*/ 	.word	0x00000000


	//----- nvinfo : EIATTR_REGCOUNT
	.align		4
.L_316:
        /*02b8*/ 	.byte	0x04, 0x2f
        /*02ba*/ 	.short	(.L_318 - .L_317)
	.align		4
.L_317:
        /*02bc*/ 	.word	index@(_ZN2at6native13reduce_kernelILi512ELi1ENS0_8ReduceOpIN3c104HalfENS0_14func_wrapper_tIbZZZNS0_15and_kernel_cudaERNS_14TensorIteratorEENKUlvE_clEvENKUlvE8_clEvEUlbS4_E_EEjbLi4ELi4EEEEEvT1_)
        /*02c0*/ 	.word	0x0000001c


	//----- nvinfo : EIATTR_FRAME_SIZE
	.align		4
.L_318:
        /*02c4*/ 	.byte	0x04, 0x11
        /*02c6*/ 	.short	(.L_320 - .L_319)
	.align		4
.L_319:
        /*02c8*/ 	.word	index@(_ZN2at6native13reduce_kernelILi512ELi1ENS0_8ReduceOpIN3c104HalfENS0_14func_wrapper_tIbZZZNS0_15and_kernel_cudaERNS_14TensorIteratorEENKUlvE_clEvENKUlvE8_clEvEUlbS4_E_EEjbLi4ELi4EEEEEvT1_)
        /*02cc*/ 	.word	0x00000000


	//----- nvinfo : EIATTR_REGCOUNT
	.align		4
.L_320:
        /*02d0*/ 	.byte	0x04, 0x2f
        /*02d2*/ 	.short	(.L_322 - .L_321)
	.align		4
.L_321:
        /*02d4*/ 	.word	index@(_ZN2at6native13reduce_kernelILi128ELi4ENS0_8ReduceOpIN3c108BFloat16ENS0_14func_wrapper_tIbZZZNS0_15and_kernel_cudaERNS_14TensorIteratorEENKUlvE_clEvENKUlvE9_clEvEUlbS4_E_EEjbLi4ELi4EEEEEvT1_)
        /*02d8*/ 	.word	0x00000030


	//----- nvinfo : EIATTR_FRAME_SIZE
	.align		4
.L_322:
        /*02dc*/ 	.byte	0x04, 0x11
        /*02de*/ 	.short	(.L_324 - .L_323)
	.align		4
.L_323:
        /*02e0*/ 	.word	index@(_ZN2at6native13reduce_kernelILi128ELi4ENS0_8ReduceOpIN3c108BFloat16ENS0_14func_wrapper_tIbZZZNS0_15and_kernel_cudaERNS_14TensorIteratorEENKUlvE_clEvENKUlvE9_clEvEUlbS4_E_EEjbLi4ELi4EEEEEvT1_)
        /*02e4*/ 	.word	0x00000000


	//----- nvinfo : EIATTR_REGCOUNT
	.align		4
.L_324:
        /*02e8*/ 	.byte	0x04, 0x2f
        /*02ea*/ 	.short	(.L_326 - .L_325)
	.align		4
.L_325:
        /*02ec*/ 	.word	index@(_ZN2at6native13reduce_kernelILi256ELi2ENS0_8ReduceOpIN3c108BFloat16ENS0_14func_wrapper_tIbZZZNS0_15and_kernel_cudaERNS_14TensorIteratorEENKUlvE_clEvENKUlvE9_clEvEUlbS4_E_EEjbLi4ELi4EEEEEvT1_)
        /*02f0*/ 	.word	0x00000020


	//----- nvinfo : EIATTR_FRAME_SIZE
	.align		4
.L_326:
        /*02f4*/ 	.byte	0x04, 0x11
        /*02f6*/ 	.short	(.L_328 - .L_327)
	.align		4
.L_327:
        /*02f8*/ 	.word	index@(_ZN2at6native13reduce_kernelILi256ELi2ENS0_8ReduceOpIN3c108BFloat16ENS0_14func_wrapper_tIbZZZNS0_15and_kernel_cudaERNS_14TensorIteratorEENKUlvE_clEvENKUlvE9_clEvEUlbS4_E_EEjbLi4ELi4EEEEEvT1_)
        /*02fc*/ 	.word	0x00000000


	//----- nvinfo : EIATTR_REGCOUNT
	.align		4
.L_328:
        /*0300*/ 	.byte	0x04, 0x2f
        /*0302*/ 	.short	(.L_330 - .L_329)
	.align		4
.L_329:
        /*0304*/ 	.word	index@(_ZN2at6native13reduce_kernelILi512ELi1ENS0_8ReduceOpIN3c108BFloat16ENS0_14func_wrapper_tIbZZZNS0_15and_kernel_cudaERNS_14TensorIteratorEENKUlvE_clEvENKUlvE9_clEvEUlbS4_E_EEjbLi4ELi4EEEEEvT1_)
        /*0308*/ 	.word	0x0000001c


	//----- nvinfo : EIATTR_FRAME_SIZE
	.align		4
.L_330:
        /*030c*/ 	.byte	0x04, 0x11
        /*030e*/ 	.short	(.L_332 - .L_331)
	.align		4
.L_331:
        /*0310*/ 	.word	index@(_ZN2at6native13reduce_kernelILi512ELi1ENS0_8ReduceOpIN3c108BFloat16ENS0_14func_wrapper_tIbZZZNS0_15and_kernel_cudaERNS_14TensorIteratorEENKUlvE_clEvENKUlvE9_clEvEUlbS4_E_EEjbLi4ELi4EEEEEvT1_)
        /*0314*/ 	.word	0x00000000


	//----- nvinfo : EIATTR_REGCOUNT
	.align		4
.L_332:
        /*0318*/ 	.byte	0x04, 0x2f
        /*031a*/ 	.short	(.L_334 - .L_333)
	.align		4
.L_333:
        /*031c*/ 	.word	index@(_ZN2at6native13reduce_kernelILi128ELi4ENS0_8ReduceOpIbNS0_14func_wrapper_tIbZZZNS0_15and_kernel_cudaERNS_14TensorIteratorEENKUlvE_clEvENKUlvE10_clEvEUlbbE_EEjbLi4ELi4EEEEEvT1_)
        /*0320*/ 	.word	0x00000030


	//----- nvinfo : EIATTR_FRAME_SIZE
	.align		4
.L_334:
        /*0324*/ 	.byte	0x04, 0x11
        /*0326*/ 	.short	(.L_336 - .L_335)
	.align		4
.L_335:
        /*0328*/ 	.word	index@(_ZN2at6native13reduce_kernelILi128ELi4ENS0_8ReduceOpIbNS0_14func_wrapper_tIbZZZNS0_15and_kernel_cudaERNS_14TensorIteratorEENKUlvE_clEvENKUlvE10_clEvEUlbbE_EEjbLi4ELi4EEEEEvT1_)
        /*032c*/ 	.word	0x00000000


	//----- nvinfo : EIATTR_REGCOUNT
	.align		4
.L_336:
        /*0330*/ 	.byte	0x04, 0x2f
        /*0332*/ 	.short	(.L_338 - .L_337)
	.align		4
.L_337:
        /*0334*/ 	.word	index@(_ZN2at6native13reduce_kernelILi256ELi2ENS0_8ReduceOpIbNS0_14func_wrapper_tIbZZZNS0_15and_kernel_cudaERNS_14TensorIteratorEENKUlvE_clEvENKUlvE10_clEvEUlbbE_EEjbLi4ELi4EEEEEvT1_)
        /*0338*/ 	.word	0x00000022


	//----- nvinfo : EIATTR_FRAME_SIZE
	.align		4
.L_338:
        /*033c*/ 	.byte	0x04, 0x11
        /*033e*/ 	.short	(.L_340 - .L_339)
	.align		4
.L_339:
        /*0340*/ 	.word	index@(_ZN2at6native13reduce_kernelILi256ELi2ENS0_8ReduceOpIbNS0_14func_wrapper_tIbZZZNS0_15and_kernel_cudaERNS_14TensorIteratorEENKUlvE_clEvENKUlvE10_clEvEUlbbE_EEjbLi4ELi4EEEEEvT1_)
        /*0344*/ 	.word	0x00000000


	//----- nvinfo : EIATTR_REGCOUNT
	.align		4
.L_340:
        /*0348*/ 	.byte	0x04, 0x2f
        /*034a*/ 	.short	(.L_342 - .L_341)
	.align		4
.L_341:
        /*034c*/ 	.word	index@(_ZN2at6native13reduce_kernelILi512ELi1ENS0_8ReduceOpIbNS0_14func_wrapper_tIbZZZNS0_15and_kernel_cudaERNS_14TensorIteratorEENKUlvE_clEvENKUlvE10_clEvEUlbbE_EEjbLi4ELi4EEEEEvT1_)
        /*0350*/ 	.word	0x0000001a


	//----- nvinfo : EIATTR_FRAME_SIZE
	.align		4
.L_342:
        /*0354*/ 	.byte	0x04, 0x11
        /*0356*/ 	.short	(.L_344 - .L_343)
	.align		4
.L_343:
        /*0358*/ 	.word	index@(_ZN2at6native13reduce_kernelILi512ELi1ENS0_8ReduceOpIbNS0_14func_wrapper_tIbZZZNS0_15and_kernel_cudaERNS_14TensorIteratorEENKUlvE_clEvENKUlvE10_clEvEUlbbE_EEjbLi4ELi4EEEEEvT1_)
        /*035c*/ 	.word	0x00000000


	//----- nvinfo : EIATTR_REGCOUNT
	.align		4
.L_344:
        /*0360*/ 	.byte	0x04, 0x2f
        /*0362*/ 	.short	(.L_346 - .L_345)
	.align		4
.L_345:
        /*0364*/ 	.word	index@(_ZN2at6native13reduce_kernelILi128ELi4ENS0_8ReduceOpIhNS0_14func_wrapper_tIbZZZNS0_14or_kernel_cudaERNS_14TensorIteratorEENKUlvE_clEvENKUlvE_clEvEUlbhE_EEjbLi4ELi4EEEEEvT1_)
        /*0368*/ 	.word	0x00000030


	//----- nvinfo : EIATTR_FRAME_SIZE
	.align		4
.L_346:
        /*036c*/ 	.byte	0x04, 0x11
        /*036e*/ 	.short	(.L_348 - .L_347)
	.align		4
.L_347:
        /*0370*/ 	.word	index@(_ZN2at6native13reduce_kernelILi128ELi4ENS0_8ReduceOpIhNS0_14func_wrapper_tIbZZZNS0_14or_kernel_cudaERNS_14TensorIteratorEENKUlvE_clEvENKUlvE_clEvEUlbhE_EEjbLi4ELi4EEEEEvT1_)
        /*0374*/ 	.word	0x00000000


	//----- nvinfo : EIATTR_REGCOUNT
	.align		4
.L_348:
        /*0378*/ 	.byte	0x04, 0x2f
        /*037a*/ 	.short	(.L_350 - .L_349)
	.align		4
.L_349:
        /*037c*/ 	.word	index@(_ZN2at6native13reduce_kernelILi256ELi2ENS0_8ReduceOpIhNS0_14func_wrapper_tIbZZZNS0_14or_kernel_cudaERNS_14TensorIteratorEENKUlvE_clEvENKUlvE_clEvEUlbhE_EEjbLi4ELi4EEEEEvT1_)
        /*0380*/ 	.word	0x00000022


	//----- nvinfo : EIATTR_FRAME_SIZE
	.align		4
.L_350:
        /*0384*/ 	.byte	0x04, 0x11
        /*0386*/ 	.short	(.L_352 - .L_351)
	.align		4
.L_351:
        /*0388*/ 	.word	index@(_ZN2at6native13reduce_kernelILi256ELi2ENS0_8ReduceOpIhNS0_14func_wrapper_tIbZZZNS0_14or_kernel_cudaERNS_14TensorIteratorEENKUlvE_clEvENKUlvE_clEvEUlbhE_EEjbLi4ELi4EEEEEvT1_)
        /*038c*/ 	.word	0x00000000


	//----- nvinfo : EIATTR_REGCOUNT
	.align		4
.L_352:
        /*0390*/ 	.byte	0x04, 0x2f
        /*0392*/ 	.short	(.L_354 - .L_353)
	.align		4
.L_353:
        /*0394*/ 	.word	index@(_ZN2at6native13reduce_kernelILi512ELi1ENS0_8ReduceOpIhNS0_14func_wrapper_tIbZZZNS0_14or_kernel_cudaERNS_14TensorIteratorEENKUlvE_clEvENKUlvE_clEvEUlbhE_EEjbLi4ELi4EEEEEvT1_)
        /*0398*/ 	.word	0x0000001c


	//----- nvinfo : EIATTR_FRAME_SIZE
	.align		4
.L_354:
        /*039c*/ 	.byte	0x04, 0x11
        /*039e*/ 	.short	(.L_356 - .L_355)
	.align		4
.L_355:
        /*03a0*/ 	.word	index@(_ZN2at6native13reduce_kernelILi512ELi1ENS0_8ReduceOpIhNS0_14func_wrapper_tIbZZZNS0_14or_kernel_cudaERNS_14TensorIteratorEENKUlvE_clEvENKUlvE_clEvEUlbhE_EEjbLi4ELi4EEEEEvT1_)
        /*03a4*/ 	.word	0x00000000


	//----- nvinfo : EIATTR_REGCOUNT
	.align		4
.L_356:
        /*03a8*/ 	.byte	0x04, 0x2f
        /*03aa*/ 	.short	(.L_358 - .L_357)
	.align		4
.L_357:
        /*03ac*/ 	.word	index@(_ZN2at6native13reduce_kernelILi128ELi4ENS0_8ReduceOpIaNS0_14func_wrapper_tIbZZZNS0_14or_kernel_cudaERNS_14TensorIteratorEENKUlvE_clEvENKUlvE0_clEvEUlbaE_EEjbLi4ELi4EEEEEvT1_)
        /*03b0*/ 	.word	0x00000030


	//----- nvinfo : EIATTR_FRAME_SIZE
	.align		4
.L_358:
        /*03b4*/ 	.byte	0x04, 0x11
        /*03b6*/ 	.short	(.L_360 - .L_359)
	.align		4
.L_359:
        /*03b8*/ 	.word	index@(_ZN2at6native13reduce_kernelILi128ELi4ENS0_8ReduceOpIaNS0_14func_wrapper_tIbZZZNS0_14or_kernel_cudaERNS_14TensorIteratorEENKUlvE_clEvENKUlvE0_clEvEUlbaE_EEjbLi4ELi4EEEEEvT1_)
        /*03bc*/ 	.word	0x00000000


	//----- nvinfo : EIATTR_REGCOUNT
	.align		4
.L_360:
        /*03c0*/ 	.byte	0x04, 0x2f
        /*03c2*/ 	.short	(.L_362 - .L_361)
	.align		4
.L_361:
        /*03c4*/ 	.word	index@(_ZN2at6native13reduce_kernelILi256ELi2ENS0_8ReduceOpIaNS0_14func_wrapper_tIbZZZNS0_14or_kernel_cudaERNS_14TensorIteratorEENKUlvE_clEvENKUlvE0_clEvEUlbaE_EEjbLi4ELi4EEEEEvT1_)
        /*03c8*/ 	.word	0x00000022


	//----- nvinfo : EIATTR_FRAME_SIZE
	.align		4
.L_362:
        /*03cc*/ 	.byte	0x04, 0x11
        /*03ce*/ 	.short	(.L_364 - .L_363)
	.align		4
.L_363:
        /*03d0*/ 	.word	index@(_ZN2at6native13reduce_kernelILi256ELi2ENS0_8ReduceOpIaNS0_14func_wrapper_tIbZZZNS0_14or_kernel_cudaERNS_14TensorIteratorEENKUlvE_clEvENKUlvE0_clEvEUlbaE_EEjbLi4ELi4EEEEEvT1_)
        /*03d4*/ 	.word	0x00000000


	//----- nvinfo : EIATTR_REGCOUNT
	.align		4
.L_364:
        /*03d8*/ 	.byte	0x04, 0x2f
        /*03da*/ 	.short	(.L_366 - .L_365)
	.align		4
.L_365:
        /*03dc*/ 	.word	index@(_ZN2at6native13reduce_kernelILi512ELi1ENS0_8ReduceOpIaNS0_14func_wrapper_tIbZZZNS0_14or_kernel_cudaERNS_14TensorIteratorEENKUlvE_clEvENKUlvE0_clEvEUlbaE_EEjbLi4ELi4EEEEEvT1_)
        /*03e0*/ 	.word	0x0000001c


	//----- nvinfo : EIATTR_FRAME_SIZE
	.align		4
.L_366:
        /*03e4*/ 	.byte	0x04, 0x11
        /*03e6*/ 	.short	(.L_368 - .L_367)
	.align		4
.L_367:
        /*03e8*/ 	.word	index@(_ZN2at6native13reduce_kernelILi512ELi1ENS0_8ReduceOpIaNS0_14func_wrapper_tIbZZZNS0_14or_kernel_cudaERNS_14TensorIteratorEENKUlvE_clEvENKUlvE0_clEvEUlbaE_EEjbLi4ELi4EEEEEvT1_)
        /*03ec*/ 	.word	0x00000000


	//----- nvinfo : EIATTR_REGCOUNT
	.align		4
.L_368:
        /*03f0*/ 	.byte	0x04, 0x2f
        /*03f2*/ 	.short	(.L_370 - .L_369)
	.align		4
.L_369:
        /*03f4*/ 	.word	index@(_ZN2at6native13reduce_kernelILi128ELi4ENS0_8ReduceOpIiNS0_14func_wrapper_tIbZZZNS0_14or_kernel_cudaERNS_14TensorIteratorEENKUlvE_clEvENKUlvE1_clEvEUlbiE_EEjbLi4ELi4EEEEEvT1_)
        /*03f8*/ 	.word	0x00000030


	//----- nvinfo : EIATTR_FRAME_SIZE
	.align		4
.L_370:
        /*03fc*/ 	.byte	0x04, 0x11
        /*03fe*/ 	.short	(.L_372 - .L_371)
	.align		4
.L_371:
        /*0400*/ 	.word	index@(_ZN2at6native13reduce_kernelILi128ELi4ENS0_8ReduceOpIiNS0_14func_wrapper_tIbZZZNS0_14or_kernel_cudaERNS_14TensorIteratorEENKUlvE_clEvENKUlvE1_clEvEUlbiE_EEjbLi4ELi4EEEEEvT1_)
        /*0404*/ 	.word	0x00000000


	//----- nvinfo : EIATTR_REGCOUNT
	.align		4
.L_372:
        /*0408*/ 	.byte	0x04, 0x2f
        /*040a*/ 	.short	(.L_374 - .L_373)
	.align		4
.L_373:
        /*040c*/ 	.word	index@(_ZN2at6native13reduce_kernelILi256ELi2ENS0_8ReduceOpIiNS0_14func_wrapper_tIbZZZNS0_14or_kernel_cudaERNS_14TensorIteratorEENKUlvE_clEvENKUlvE1_clEvEUlbiE_EEjbLi4ELi4EEEEEvT1_)
        /*0410*/ 	.word	0x00000022


	//----- nvinfo : EIATTR_FRAME_SIZE
	.align		4
.L_374:
        /*0414*/ 	.byte	0x04, 0x11
        /*0416*/ 	.short	(.L_376 - .L_375)
	.align		4
.L_375:
        /*0418*/ 	.word	index@(_ZN2at6native13reduce_kernelILi256ELi2ENS0_8ReduceOpIiNS0_14func_wrapper_tIbZZZNS0_14or_kernel_cudaERNS_14TensorIteratorEENKUlvE_clEvENKUlvE1_clEvEUlbiE_EEjbLi4ELi4EEEEEvT1_)
        /*041c*/ 	.word	0x00000000


	//----- nvinfo : EIATTR_REGCOUNT
	.align		4
.L_376:
        /*0420*/ 	.byte	0x04, 0x2f
        /*0422*/ 	.short	(.L_378 - .L_377)
	.align		4
.L_377:
        /*0424*/ 	.word	index@(_ZN2at6native13reduce_kernelILi512ELi1ENS0_8ReduceOpIiNS0_14func_wrapper_tIbZZZNS0_14or_kernel_cudaERNS_14TensorIteratorEENKUlvE_clEvENKUlvE1_clEvEUlbiE_EEjbLi4ELi4EEEEEvT1_)
        /*0428*/ 	.word	0x0000001a


	//----- nvinfo : EIATTR_FRAME_SIZE
	.align		4
.L_378:
        /*042c*/ 	.byte	0x04, 0x11
        /*042e*/ 	.short	(.L_380 - .L_379)
	.align		4
.L_379:
        /*0430*/ 	.word	index@(_ZN2at6native13reduce_kernelILi512ELi1ENS0_8ReduceOpIiNS0_14func_wrapper_tIbZZZNS0_14or_kernel_cudaERNS_14TensorIteratorEENKUlvE_clEvENKUlvE1_clEvEUlbiE_EEjbLi4ELi4EEEEEvT1_)
        /*0434*/ 	.word	0x00000000


	//----- nvinfo : EIATTR_REGCOUNT
	.align		4
.L_380:
        /*0438*/ 	.byte	0x04, 0x2f
        /*043a*/ 	.short	(.L_382 - .L_381)
	.align		4
.L_381:
        /*043c*/ 	.word	index@(_ZN2at6native13reduce_kernelILi128ELi4ENS0_8ReduceOpIlNS0_14func_wrapper_tIbZZZNS0_14or_kernel_cudaERNS_14TensorIteratorEENKUlvE_clEvENKUlvE2_clEvEUlblE_EEjbLi4ELi4EEEEEvT1_)
        /*0440*/ 	.word	0x00000040


	//----- nvinfo : EIATTR_FRAME_SIZE
	.align		4
.L_382:
        /*0444*/ 	.byte	0x04, 0x11
        /*0446*/ 	.short	(.L_384 - .L_383)
	.align		4
.L_383:
        /*0448*/ 	.word	index@(_ZN2at6native13reduce_kernelILi128ELi4ENS0_8ReduceOpIlNS0_14func_wrapper_tIbZZZNS0_14or_kernel_cudaERNS_14TensorIteratorEENKUlvE_clEvENKUlvE2_clEvEUlblE_EEjbLi4ELi4EEEEEvT1_)
        /*044c*/ 	.word	0x00000000


	//----- nvinfo : EIATTR_REGCOUNT
	.align		4
.L_384:
        /*0450*/ 	.byte	0x04, 0x2f
        /*0452*/ 	.short	(.L_386 - .L_385)
	.align		4
.L_385:
        /*0454*/ 	.word	index@(_ZN2at6native13reduce_kernelILi256ELi2ENS0_8ReduceOpIlNS0_14func_wrapper_tIbZZZNS0_14or_kernel_cudaERNS_14TensorIteratorEENKUlvE_clEvENKUlvE2_clEvEUlblE_EEjbLi4ELi4EEEEEvT1_)
        /*0458*/ 	.word	0x00000028


	//----- nvinfo : EIATTR_FRAME_SIZE
	.align		4
.L_386:
        /*045c*/ 	.byte	0x04, 0x11
        /*045e*/ 	.short	(.L_388 - .L_387)
	.align		4
.L_387:
        /*0460*/ 	.word	index@(_ZN2at6native13reduce_kernelILi256ELi2ENS0_8ReduceOpIlNS0_14func_wrapper_tIbZZZNS0_14or_kernel_cudaERNS_14TensorIteratorEENKUlvE_clEvENKUlvE2_clEvEUlblE_EEjbLi4ELi4EEEEEvT1_)
        /*0464*/ 	.word	0x00000000


	//----- nvinfo : EIATTR_REGCOUNT
	.align		4
.L_388:
        /*0468*/ 	.byte	0x04, 0x2f
        /*046a*/ 	.short	(.L_390 - .L_389)
	.align		4
.L_389:
        /*046c*/ 	.word	index@(_ZN2at6native13reduce_kernelILi512ELi1ENS0_8ReduceOpIlNS0_14func_wrapper_tIbZZZNS0_14or_kernel_cudaERNS_14TensorIteratorEENKUlvE_clEvENKUlvE2_clEvEUlblE_EEjbLi4ELi4EEEEEvT1_)
        /*0470*/ 	.word	0x0000001c


	//----- nvinfo : EIATTR_FRAME_SIZE
	.align		4
.L_390:
        /*0474*/ 	.byte	0x04, 0x11
        /*0476*/ 	.short	(.L_392 - .L_391)
	.align		4
.L_391:
        /*0478*/ 	.word	index@(_ZN2at6native13reduce_kernelILi512ELi1ENS0_8ReduceOpIlNS0_14func_wrapper_tIbZZZNS0_14or_kernel_cudaERNS_14TensorIteratorEENKUlvE_clEvENKUlvE2_clEvEUlblE_EEjbLi4ELi4EEEEEvT1_)
        /*047c*/ 	.word	0x00000000


	//----- nvinfo : EIATTR_REGCOUNT
	.align		4
.L_392:
        /*0480*/ 	.byte	0x04, 0x2f
        /*0482*/ 	.short	(.L_394 - .L_393)
	.align		4
.L_393:
        /*0484*/ 	.word	index@(_ZN2at6native13reduce_kernelILi128ELi4ENS0_8ReduceOpIsNS0_14func_wrapper_tIbZZZNS0_14or_kernel_cudaERNS_14TensorIteratorEENKUlvE_clEvENKUlvE3_clEvEUlbsE_EEjbLi4ELi4EEEEEvT1_)
        /*0488*/ 	.word	0x00000030


	//----- nvinfo : EIATTR_FRAME_SIZE
	.align		4
.L_394:
        /*048c*/ 	.byte	0x04, 0x11
        /*048e*/ 	.short	(.L_396 - .L_395)
	.align		4
.L_395:
        /*0490*/ 	.word	index@(_ZN2at6native13reduce_kernelILi128ELi4ENS0_8ReduceOpIsNS0_14func_wrapper_tIbZZZNS0_14or_kernel_cudaERNS_14TensorIteratorEENKUlvE_clEvENKUlvE3_clEvEUlbsE_EEjbLi4ELi4EEEEEvT1_)
        /*0494*/ 	.word	0x00000000


	//----- nvinfo : EIATTR_REGCOUNT
	.align		4
.L_396:
        /*0498*/ 	.byte	0x04, 0x2f
        /*049a*/ 	.short	(.L_398 - .L_397)
	.align		4
.L_397:
        /*049c*/ 	.word	index@(_ZN2at6native13reduce_kernelILi256ELi2ENS0_8ReduceOpIsNS0_14func_wrapper_tIbZZZNS0_14or_kernel_cudaERNS_14TensorIteratorEENKUlvE_clEvENKUlvE3_clEvEUlbsE_EEjbLi4ELi4EEEEEvT1_)
        /*04a0*/ 	.word	0x00000022


	//----- nvinfo : EIATTR_FRAME_SIZE
	.align		4
.L_398:
        /*04a4*/ 	.byte	0x04, 0x11
        /*04a6*/ 	.short	(.L_400 - .L_399)
	.align		4
.L_399:
        /*04a8*/ 	.word	index@(_ZN2at6native13reduce_kernelILi256ELi2ENS0_8ReduceOpIsNS0_14func_wrapper_tIbZZZNS0_14or_kernel_cudaERNS_14TensorIteratorEENKUlvE_clEvENKUlvE3_clEvEUlbsE_EEjbLi4ELi4EEEEEvT1_)
        /*04ac*/ 	.word	0x00000000


	//----- nvinfo : EIATTR_REGCOUNT
	.align		4
.L_400:
        /*04b0*/ 	.byte	0x04, 0x2f
        /*04b2*/ 	.short	(.L_402 - .L_401)
	.align		4
.L_401:
        /*04b4*/ 	.word	index@(_ZN2at6native13reduce_kernelILi512ELi1ENS0_8ReduceOpIsNS0_14func_wrapper_tIbZZZNS0_14or_kernel_cudaERNS_14TensorIteratorEENKUlvE_clEvENKUlvE3_clEvEUlbsE_EEjbLi4ELi4EEEEEvT1_)
        /*04b8*/ 	.word	0x0000001a


	//----- nvinfo : EIATTR_FRAME_SIZE
	.align		4
.L_402:
        /*04bc*/ 	.byte	0x04, 0x11
        /*04be*/ 	.short	(.L_404 - .L_403)
	.align		4
.L_403:
        /*04c0*/ 	.word	index@(_ZN2at6native13reduce_kernelILi512ELi1ENS0_8ReduceOpIsNS0_14func_wrapper_tIbZZZNS0_14or_kernel_cudaERNS_14TensorIteratorEENKUlvE_clEvENKUlvE3_clEvEUlbsE_EEjbLi4ELi4EEEEEvT1_)
        /*04c4*/ 	.word	0x00000000


	//----- nvinfo : EIATTR_REGCOUNT
	.align		4
.L_404:
        /*04c8*/ 	.byte	0x04, 0x2f
        /*04ca*/ 	.short	(.L_406 - .L_405)
	.align		4
.L_405:
        /*04cc*/ 	.word	index@(_ZN2at6native13reduce_kernelILi128ELi4ENS0_8ReduceOpIdNS0_14func_wrapper_tIbZZZNS0_14or_kernel_cudaERNS_14TensorIteratorEENKUlvE_clEvENKUlvE4_clEvEUlbdE_EEjbLi4ELi4EEEEEvT1_)
        /*04d0*/ 	.word	0x00000040


	//----- nvinfo : EIATTR_FRAME_SIZE
	.align		4
.L_406:
        /*04d4*/ 	.byte	0x04, 0x11
        /*04d6*/ 	.short	(.L_408 - .L_407)
	.align		4
.L_407:
        /*04d8*/ 	.word	index@(_ZN2at6native13reduce_kernelILi128ELi4ENS0_8ReduceOpIdNS0_14func_wrapper_tIbZZZNS0_14or_kernel_cudaERNS_14TensorIteratorEENKUlvE_clEvENKUlvE4_clEvEUlbdE_EEjbLi4ELi4EEEEEvT1_)
        /*04dc*/ 	.word	0x00000000


	//----- nvinfo : EIATTR_REGCOUNT
	.align		4
.L_408:
        /*04e0*/ 	.byte	0x04, 0x2f
        /*04e2*/ 	.short	(.L_410 - .L_409)
	.align		4
.L_409:
        /*04e4*/ 	.word	index@(_ZN2at6native13reduce_kernelILi256ELi2ENS0_8ReduceOpIdNS0_14func_wrapper_tIbZZZNS0_14or_kernel_cudaERNS_14TensorIteratorEENKUlvE_clEvENKUlvE4_clEvEUlbdE_EEjbLi4ELi4EEEEEvT1_)
        /*04e8*/ 	.word	0x00000028


	//----- nvinfo : EIATTR_FRAME_SIZE
	.align		4
.L_410:
        /*04ec*/ 	.byte	0x04, 0x11
        /*04ee*/ 	.short	(.L_412 - .L_411)
	.align		4
.L_411:
        /*04f0*/ 	.word	index@(_ZN2at6native13reduce_kernelILi256ELi2ENS0_8ReduceOpIdNS0_14func_wrapper_tIbZZZNS0_14or_kernel_cudaERNS_14TensorIteratorEENKUlvE_clEvENKUlvE4_clEvEUlbdE_EEjbLi4ELi4EEEEEvT1_)
        /*04f4*/ 	.word	0x00000000


	//----- nvinfo : EIATTR_REGCOUNT
	.align		4
.L_412:
        /*04f8*/ 	.byte	0x04, 0x2f
        /*04fa*/ 	.short	(.L_414 - .L_413)
	.align		4
.L_413:
        /*04fc*/ 	.word	index@(_ZN2at6native13reduce_kernelILi512ELi1ENS0_8ReduceOpIdNS0_14func_wrapper_tIbZZZNS0_14or_kernel_cudaERNS_14TensorIteratorEENKUlvE_clEvENKUlvE4_clEvEUlbdE_EEjbLi4ELi4EEEEEvT1_)
        /*0500*/ 	.word	0x0000001c


	//----- nvinfo : EIATTR_FRAME_SIZE
	.align		4
.L_414:
        /*0504*/ 	.byte	0x04, 0x11
        /*0506*/ 	.short	(.L_416 - .L_415)
	.align		4
.L_415:
        /*0508*/ 	.word	index@(_ZN2at6native13reduce_kernelILi512ELi1ENS0_8ReduceOpIdNS0_14func_wrapper_tIbZZZNS0_14or_kernel_cudaERNS_14TensorIteratorEENKUlvE_clEvENKUlvE4_clEvEUlbdE_EEjbLi4ELi4EEEEEvT1_)
        /*050c*/ 	.word	0x00000000


	//----- nvinfo : EIATTR_REGCOUNT
	.align		4
.L_416:
        /*0510*/ 	.byte	0x04, 0x2f
        /*0512*/ 	.short	(.L_418 - .L_417)
	.align		4
.L_417:
        /*0514*/ 	.word	index@(_ZN2at6native13reduce_kernelILi128ELi4ENS0_8ReduceOpIfNS0_14func_wrapper_tIbZZZNS0_14or_kernel_cudaERNS_14TensorIteratorEENKUlvE_clEvENKUlvE5_clEvEUlbfE_EEjbLi4ELi4EEEEEvT1_)
        /*0518*/ 	.word	0x00000030


	//----- nvinfo : EIATTR_FRAME_SIZE
	.align		4
.L_418:
        /*051c*/ 	.byte	0x04, 0x11
        /*051e*/ 	.short	(.L_420 - .L_419)
	.align		4
.L_419:
        /*0520*/ 	.word	index@(_ZN2at6native13reduce_kernelILi128ELi4ENS0_8ReduceOpIfNS0_14func_wrapper_tIbZZZNS0_14or_kernel_cudaERNS_14TensorIteratorEENKUlvE_clEvENKUlvE5_clEvEUlbfE_EEjbLi4ELi4EEEEEvT1_)
        /*0524*/ 	.word	0x00000000


	//----- nvinfo : EIATTR_REGCOUNT
	.align		4
.L_420:
        /*0528*/ 	.byte	0x04, 0x2f
        /*052a*/ 	.short	(.L_422 - .L_421)
	.align		4
.L_421:
        /*052c*/ 	.word	index@(_ZN2at6native13reduce_kernelILi256ELi2ENS0_8ReduceOpIfNS0_14func_wrapper_tIbZZZNS0_14or_kernel_cudaERNS_14TensorIteratorEENKUlvE_clEvENKUlvE5_clEvEUlbfE_EEjbLi4ELi4EEEEEvT1_)
        /*0530*/ 	.word	0x00000022


	//----- nvinfo : EIATTR_FRAME_SIZE
	.align		4
.L_422:
        /*0534*/ 	.byte	0x04, 0x11
        /*0536*/ 	.short	(.L_424 - .L_423)
	.align		4
.L_423:
        /*0538*/ 	.word	index@(_ZN2at6native13reduce_kernelILi256ELi2ENS0_8ReduceOpIfNS0_14func_wrapper_tIbZZZNS0_14or_kernel_cudaERNS_14TensorIteratorEENKUlvE_clEvENKUlvE5_clEvEUlbfE_EEjbLi4ELi4EEEEEvT1_)
        /*053c*/ 	.word	0x00000000


	//----- nvinfo : EIATTR_REGCOUNT
	.align		4
.L_424:
        /*0540*/ 	.byte	0x04, 0x2f
        /*0542*/ 	.short	(.L_426 - .L_425)
	.align		4
.L_425:
        /*0544*/ 	.word	index@(_ZN2at6native13reduce_kernelILi512ELi1ENS0_8ReduceOpIfNS0_14func_wrapper_tIbZZZNS0_14or_kernel_cudaERNS_14TensorIteratorEENKUlvE_clEvENKUlvE5_clEvEUlbfE_EEjbLi4ELi4EEEEEvT1_)
        /*0548*/ 	.word	0x0000001a


	//----- nvinfo : EIATTR_FRAME_SIZE
	.align		4
.L_426:
        /*054c*/ 	.byte	0x04, 0x11
        /*054e*/ 	.short	(.L_428 - .L_427)
	.align		4
.L_427:
        /*0550*/ 	.word	index@(_ZN2at6native13reduce_kernelILi512ELi1ENS0_8ReduceOpIfNS0_14func_wrapper_tIbZZZNS0_14or_kernel_cudaERNS_14TensorIteratorEENKUlvE_clEvENKUlvE5_clEvEUlbfE_EEjbLi4ELi4EEEEEvT1_)
        /*0554*/ 	.word	0x00000000


	//----- nvinfo : EIATTR_REGCOUNT
	.align		4
.L_428:
        /*0558*/ 	.byte	0x04, 0x2f
        /*055a*/ 	.short	(.L_430 - .L_429)
	.align		4
.L_429:
        /*055c*/ 	.word	index@(_ZN2at6native13reduce_kernelILi64ELi4ENS0_8ReduceOpIN3c107complexIdEENS0_14func_wrapper_tIbZZZNS0_14or_kernel_cudaERNS_14TensorIteratorEENKUlvE_clEvENKUlvE6_clEvEUlbS5_E_EEjbLi4ELi4EEEEEvT1_)
        /*0560*/ 	.word	0x00000060


	//----- nvinfo : EIATTR_FRAME_SIZE
	.align		4
.L_430:
        /*0564*/ 	.byte	0x04, 0x11
        /*0566*/ 	.short	(.L_432 - .L_431)
	.align		4
.L_431:
        /*0568*/ 	.word	index@(_ZN2at6native13reduce_kernelILi64ELi4ENS0_8ReduceOpIN3c107complexIdEENS0_14func_wrapper_tIbZZZNS0_14or_kernel_cudaERNS_14TensorIteratorEENKUlvE_clEvENKUlvE6_clEvEUlbS5_E_EEjbLi4ELi4EEEEEvT1_)
        /*056c*/ 	.word	0x00000000


	//----- nvinfo : EIATTR_REGCOUNT
	.align		4
.L_432:
        /*0570*/ 	.byte	0x04, 0x2f
        /*0572*/ 	.short	(.L_434 - .L_433)
	.align		4
.L_433:
        /*0574*/ 	.word	index@(_ZN2at6native13reduce_kernelILi128ELi2ENS0_8ReduceOpIN3c107complexIdEENS0_14func_wrapper_tIbZZZNS0_14or_kernel_cudaERNS_14TensorIteratorEENKUlvE_clEvENKUlvE6_clEvEUlbS5_E_EEjbLi4ELi4EEEEEvT1_)
        /*0578*/ 	.word	0x00000038


	//----- nvinfo : EIATTR_FRAME_SIZE
	.align		4
.L_434:
        /*057c*/ 	.byte	0x04, 0x11
        /*057e*/ 	.short	(.L_436 - .L_435)
	.align		4
.L_435:
        /*0580*/ 	.word	index@(_ZN2at6native13reduce_kernelILi128ELi2ENS0_8ReduceOpIN3c107complexIdEENS0_14func_wrapper_tIbZZZNS0_14or_kernel_cudaERNS_14TensorIteratorEENKUlvE_clEvENKUlvE6_clEvEUlbS5_E_EEjbLi4ELi4EEEEEvT1_)
        /*0584*/ 	.word	0x00000000


	//----- nvinfo : EIATTR_REGCOUNT
	.align		4
.L_436:
        /*0588*/ 	.byte	0x04, 0x2f
        /*058a*/ 	.short	(.L_438 - .L_437)
	.align		4
.L_437:
        /*058c*/ 	.word	index@(_ZN2at6native13reduce_kernelILi256ELi1ENS0_8ReduceOpIN3c107complexIdEENS0_14func_wrapper_tIbZZZNS0_14or_kernel_cudaERNS_14TensorIteratorEENKUlvE_clEvENKUlvE6_clEvEUlbS5_E_EEjbLi4ELi4EEEEEvT1_)
        /*0590*/ 	.word	0x00000022


	//----- nvinfo : EIATTR_FRAME_SIZE
	.align		4
.L_438:
        /*0594*/ 	.byte	0x04, 0x11
        /*0596*/ 	.short	(.L_440 - .L_439)
	.align		4
.L_439:
        /*0598*/ 	.word	index@(_ZN2at6native13reduce_kernelILi256ELi1ENS0_8ReduceOpIN3c107complexIdEENS0_14func_wrapper_tIbZZZNS0_14or_kernel_cudaERNS_14TensorIteratorEENKUlvE_clEvENKUlvE6_clEvEUlbS5_E_EEjbLi4ELi4EEEEEvT1_)
        /*059c*/ 	.word	0x00000000


	//----- nvinfo : EIATTR_REGCOUNT
	.align		4
.L_440:
        /*05a0*/ 	.byte	0x04, 0x2f
        /*05a2*/ 	.short	(.L_442 - .L_441)
	.align		4
.L_441:
        /*05a4*/ 	.word	index@(_ZN2at6native13reduce_kernelILi128ELi4ENS0_8ReduceOpIN3c107complexIfEENS0_14func_wrapper_tIbZZZNS0_14or_kernel_cudaERNS_14TensorIteratorEENKUlvE_clEvENKUlvE7_clEvEUlbS5_E_EEjbLi4ELi4EEEEEvT1_)
        /*05a8*/ 	.word	0x00000040


	//----- nvinfo : EIATTR_FRAME_SIZE
	.align		4
.L_442:
        /*05ac*/ 	.byte	0x04, 0x11
        /*05ae*/ 	.short	(.L_444 - .L_443)
	.align		4
.L_443:
        /*05b0*/ 	.word	index@(_ZN2at6native13reduce_kernelILi128ELi4ENS0_8ReduceOpIN3c107complexIfEENS0_14func_wrapper_tIbZZZNS0_14or_kernel_cudaERNS_14TensorIteratorEENKUlvE_clEvENKUlvE7_clEvEUlbS5_E_EEjbLi4ELi4EEEEEvT1_)
        /*05b4*/ 	.word	0x00000000


	//----- nvinfo : EIATTR_REGCOUNT
	.align		4
.L_444:
        /*05b8*/ 	.byte	0x04, 0x2f
        /*05ba*/ 	.short	(.L_446 - .L_445)
	.align		4
.L_445:
        /*05bc*/ 	.word	index@(_ZN2at6native13reduce_kernelILi256ELi2ENS0_8ReduceOpIN3c107complexIfEENS0_14func_wrapper_tIbZZZNS0_14or_kernel_cudaERNS_14TensorIteratorEENKUlvE_clEvENKUlvE7_clEvEUlbS5_E_EEjbLi4ELi4EEEEEvT1_)
        /*05c0*/ 	.word	0x00000028


	//----- nvinfo : EIATTR_FRAME_SIZE
	.align		4
.L_446:
        /*05c4*/ 	.byte	0x04, 0x11
        /*05c6*/ 	.short	(.L_448 - .L_447)
	.align		4
.L_447:
        /*05c8*/ 	.word	index@(_ZN2at6native13reduce_kernelILi256ELi2ENS0_8ReduceOpIN3c107complexIfEENS0_14func_wrapper_tIbZZZNS0_14or_kernel_cudaERNS_14TensorIteratorEENKUlvE_clEvENKUlvE7_clEvEUlbS5_E_EEjbLi4ELi4EEEEEvT1_)
        /*05cc*/ 	.word	0x00000000


	//----- nvinfo : EIATTR_REGCOUNT
	.align		4
.L_448:
        /*05d0*/ 	.byte	0x04, 0x2f
        /*05d2*/ 	.short	(.L_450 - .L_449)
	.align		4
.L_449:
        /*05d4*/ 	.word	index@(_ZN2at6native13reduce_kernelILi512ELi1ENS0_8ReduceOpIN3c107complexIfEENS0_14func_wrapper_tIbZZZNS0_14or_kernel_cudaERNS_14TensorIteratorEENKUlvE_clEvENKUlvE7_clEvEUlbS5_E_EEjbLi4ELi4EEEEEvT1_)
        /*05d8*/ 	.word	0x0000001c


	//----- nvinfo : EIATTR_FRAME_SIZE
	.align		4
.L_450:
        /*05dc*/ 	.byte	0x04, 0x11
        /*05de*/ 	.short	(.L_452 - .L_451)
	.align		4
.L_451:
        /*05e0*/ 	.word	index@(_ZN2at6native13reduce_kernelILi512ELi1ENS0_8ReduceOpIN3c107complexIfEENS0_14func_wrapper_tIbZZZNS0_14or_kernel_cudaERNS_14TensorIteratorEENKUlvE_clEvENKUlvE7_clEvEUlbS5_E_EEjbLi4ELi4EEEEEvT1_)
        /*05e4*/ 	.word	0x00000000


	//----- nvinfo : EIATTR_REGCOUNT
	.align		4
.L_452:
        /*05e8*/ 	.byte	0x04, 0x2f
        /*05ea*/ 	.short	(.L_454 - .L_453)
	.align		4
.L_453:
        /*05ec*/ 	.word	index@(_ZN2at6native13reduce_kernelILi128ELi4ENS0_8ReduceOpIN3c104HalfENS0_14func_wrapper_tIbZZZNS0_14or_kernel_cudaERNS_14TensorIteratorEENKUlvE_clEvENKUlvE8_clEvEUlbS4_E_EEjbLi4ELi4EEEEEvT1_)
        /*05f0*/ 	.word	0x0000002b


	//----- nvinfo : EIATTR_FRAME_SIZE
	.align		4
.L_454:
        /*05f4*/ 	.byte	0x04, 0x11
        /*05f6*/ 	.short	(.L_456 - .L_455)
	.align		4
.L_455:
        /*05f8*/ 	.word	index@(_ZN2at6native13reduce_kernelILi128ELi4ENS0_8ReduceOpIN3c104HalfENS0_14func_wrapper_tIbZZZNS0_14or_kernel_cudaERNS_14TensorIteratorEENKUlvE_clEvENKUlvE8_clEvEUlbS4_E_EEjbLi4ELi4EEEEEvT1_)
        /*05fc*/ 	.word	0x00000000


	//----- nvinfo : EIATTR_REGCOUNT
	.align		4
.L_456:
        /*0600*/ 	.byte	0x04, 0x2f
        /*0602*/ 	.short	(.L_458 - .L_457)
	.align		4
.L_457:
        /*0604*/ 	.word	index@(_ZN2at6native13reduce_kernelILi256ELi2ENS0_8ReduceOpIN3c104HalfENS0_14func_wrapper_tIbZZZNS0_14or_kernel_cudaERNS_14TensorIteratorEENKUlvE_clEvENKUlvE8_clEvEUlbS4_E_EEjbLi4ELi4EEEEEvT1_)
        /*0608*/ 	.word	0x0000001f


	//----- nvinfo : EIATTR_FRAME_SIZE
	.align		4
.L_458:
        /*060c*/ 	.byte	0x04, 0x11
        /*060e*/ 	.short	(.L_460 - .L_459)
	.align		4
.L_459:
        /*0610*/ 	.word	index@(_ZN2at6native13reduce_kernelILi256ELi2ENS0_8ReduceOpIN3c104HalfENS0_14func_wrapper_tIbZZZNS0_14or_kernel_cudaERNS_14TensorIteratorEENKUlvE_clEvENKUlvE8_clEvEUlbS4_E_EEjbLi4ELi4EEEEEvT1_)
        /*0614*/ 	.word	0x00000000


	//----- nvinfo : EIATTR_REGCOUNT
	.align		4
.L_460:
        /*0618*/ 	.byte	0x04, 0x2f
        /*061a*/ 	.short	(.L_462 - .L_461)
	.align		4
.L_461:
        /*061c*/ 	.word	index@(_ZN2at6native13reduce_kernelILi512ELi1ENS0_8ReduceOpIN3c104HalfENS0_14func_wrapper_tIbZZZNS0_14or_kernel_cudaERNS_14TensorIteratorEENKUlvE_clEvENKUlvE8_clEvEUlbS4_E_EEjbLi4ELi4EEEEEvT1_)
        /*0620*/ 	.word	0x0000001c


	//----- nvinfo : EIATTR_FRAME_SIZE
	.align		4
.L_462:
        /*0624*/ 	.byte	0x04, 0x11
        /*0626*/ 	.short	(.L_464 - .L_463)
	.align		4
.L_463:
        /*0628*/ 	.word	index@(_ZN2at6native13reduce_kernelILi512ELi1ENS0_8ReduceOpIN3c104HalfENS0_14func_wrapper_tIbZZZNS0_14or_kernel_cudaERNS_14TensorIteratorEENKUlvE_clEvENKUlvE8_clEvEUlbS4_E_EEjbLi4ELi4EEEEEvT1_)
        /*062c*/ 	.word	0x00000000


	//----- nvinfo : EIATTR_REGCOUNT
	.align		4
.L_464:
        /*0630*/ 	.byte	0x04, 0x2f
        /*0632*/ 	.short	(.L_466 - .L_465)
	.align		4
.L_465:
        /*0634*/ 	.word	index@(_ZN2at6native13reduce_kernelILi128ELi4ENS0_8ReduceOpIN3c108BFloat16ENS0_14func_wrapper_tIbZZZNS0_14or_kernel_cudaERNS_14TensorIteratorEENKUlvE_clEvENKUlvE9_clEvEUlbS4_E_EEjbLi4ELi4EEEEEvT1_)
        /*0638*/ 	.word	0x00000030


	//----- nvinfo : EIATTR_FRAME_SIZE
	.align		4
.L_466:
        /*063c*/ 	.byte	0x04, 0x11
        /*063e*/ 	.short	(.L_468 - .L_467)
	.align		4
.L_467:
        /*0640*/ 	.word	index@(_ZN2at6native13reduce_kernelILi128ELi4ENS0_8ReduceOpIN3c108BFloat16ENS0_14func_wrapper_tIbZZZNS0_14or_kernel_cudaERNS_14TensorIteratorEENKUlvE_clEvENKUlvE9_clEvEUlbS4_E_EEjbLi4ELi4EEEEEvT1_)
        /*0644*/ 	.word	0x00000000


	//----- nvinfo : EIATTR_REGCOUNT
	.align		4
.L_468:
        /*0648*/ 	.byte	0x04, 0x2f
        /*064a*/ 	.short	(.L_470 - .L_469)
	.align		4
.L_469:
        /*064c*/ 	.word	index@(_ZN2at6native13reduce_kernelILi256ELi2ENS0_8ReduceOpIN3c108BFloat16ENS0_14func_wrapper_tIbZZZNS0_14or_kernel_cudaERNS_14TensorIteratorEENKUlvE_clEvENKUlvE9_clEvEUlbS4_E_EEjbLi4ELi4EEEEEvT1_)
        /*0650*/ 	.word	0x00000020


	//----- nvinfo : EIATTR_FRAME_SIZE
	.align		4
.L_470:
        /*0654*/ 	.byte	0x04, 0x11
        /*0656*/ 	.short	(.L_472 - .L_471)
	.align		4
.L_471:
        /*0658*/ 	.word	index@(_ZN2at6native13reduce_kernelILi256ELi2ENS0_8ReduceOpIN3c108BFloat16ENS0_14func_wrapper_tIbZZZNS0_14or_kernel_cudaERNS_14TensorIteratorEENKUlvE_clEvENKUlvE9_clEvEUlbS4_E_EEjbLi4ELi4EEEEEvT1_)
        /*065c*/ 	.word	0x00000000


	//----- nvinfo : EIATTR_REGCOUNT
	.align		4
.L_472:
        /*0660*/ 	.byte	0x04, 0x2f
        /*0662*/ 	.short	(.L_474 - .L_473)
	.align		4
.L_473:
        /*0664*/ 	.word	index@(_ZN2at6native13reduce_kernelILi512ELi1ENS0_8ReduceOpIN3c108BFloat16ENS0_14func_wrapper_tIbZZZNS0_14or_kernel_cudaERNS_14TensorIteratorEENKUlvE_clEvENKUlvE9_clEvEUlbS4_E_EEjbLi4ELi4EEEEEvT1_)
        /*0668*/ 	.word	0x0000001c


	//----- nvinfo : EIATTR_FRAME_SIZE
	.align		4
.L_474:
        /*066c*/ 	.byte	0x04, 0x11
        /*066e*/ 	.short	(.L_476 - .L_475)
	.align		4
.L_475:
        /*0670*/ 	.word	index@(_ZN2at6native13reduce_kernelILi512ELi1ENS0_8ReduceOpIN3c108BFloat16ENS0_14func_wrapper_tIbZZZNS0_14or_kernel_cudaERNS_14TensorIteratorEENKUlvE_clEvENKUlvE9_clEvEUlbS4_E_EEjbLi4ELi4EEEEEvT1_)
        /*0674*/ 	.word	0x00000000


	//----- nvinfo : EIATTR_REGCOUNT
	.align		4
.L_476:
        /*0678*/ 	.byte	0x04, 0x2f
        /*067a*/ 	.short	(.L_478 - .L_477)
	.align		4
.L_477:
        /*067c*/ 	.word	index@(_ZN2at6native13reduce_kernelILi128ELi4ENS0_8ReduceOpIbNS0_14func_wrapper_tIbZZZNS0_14or_kernel_cudaERNS_14TensorIteratorEENKUlvE_clEvENKUlvE10_clEvEUlbbE_EEjbLi4ELi4EEEEEvT1_)
        /*0680*/ 	.word	0x00000030


	//----- nvinfo : EIATTR_FRAME_SIZE
	.align		4
.L_478:
        /*0684*/ 	.byte	0x04, 0x11
        /*0686*/ 	.short	(.L_480 - .L_479)
	.align		4
.L_479:
        /*0688*/ 	.word	index@(_ZN2at6native13reduce_kernelILi128ELi4ENS0_8ReduceOpIbNS0_14func_wrapper_tIbZZZNS0_14or_kernel_cudaERNS_14TensorIteratorEENKUlvE_clEvENKUlvE10_clEvEUlbbE_EEjbLi4ELi4EEEEEvT1_)
        /*068c*/ 	.word	0x00000000


	//----- nvinfo : EIATTR_REGCOUNT
	.align		4
.L_480:
        /*0690*/ 	.byte	0x04, 0x2f
        /*0692*/ 	.short	(.L_482 - .L_481)
	.align		4
.L_481:
        /*0694*/ 	.word	index@(_ZN2at6native13reduce_kernelILi256ELi2ENS0_8ReduceOpIbNS0_14func_wrapper_tIbZZZNS0_14or_kernel_cudaERNS_14TensorIteratorEENKUlvE_clEvENKUlvE10_clEvEUlbbE_EEjbLi4ELi4EEEEEvT1_)
        /*0698*/ 	.word	0x00000022


	//----- nvinfo : EIATTR_FRAME_SIZE
	.align		4
.L_482:
        /*069c*/ 	.byte	0x04, 0x11
        /*069e*/ 	.short	(.L_484 - .L_483)
	.align		4
.L_483:
        /*06a0*/ 	.word	index@(_ZN2at6native13reduce_kernelILi256ELi2ENS0_8ReduceOpIbNS0_14func_wrapper_tIbZZZNS0_14or_kernel_cudaERNS_14TensorIteratorEENKUlvE_clEvENKUlvE10_clEvEUlbbE_EEjbLi4ELi4EEEEEvT1_)
        /*06a4*/ 	.word	0x00000000


	//----- nvinfo : EIATTR_REGCOUNT
	.align		4
.L_484:
        /*06a8*/ 	.byte	0x04, 0x2f
        /*06aa*/ 	.short	(.L_486 - .L_485)
	.align		4
.L_485:
        /*06ac*/ 	.word	index@(_ZN2at6native13reduce_kernelILi512ELi1ENS0_8ReduceOpIbNS0_14func_wrapper_tIbZZZNS0_14or_kernel_cudaERNS_14TensorIteratorEENKUlvE_clEvENKUlvE10_clEvEUlbbE_EEjbLi4ELi4EEEEEvT1_)
        /*06b0*/ 	.word	0x0000001a


	//----- nvinfo : EIATTR_FRAME_SIZE
	.align		4
.L_486:
        /*06b4*/ 	.byte	0x04, 0x11
        /*06b6*/ 	.short	(.L_488 - .L_487)
	.align		4
.L_487:
        /*06b8*/ 	.word	index@(_ZN2at6native13reduce_kernelILi512ELi1ENS0_8ReduceOpIbNS0_14func_wrapper_tIbZZZNS0_14or_kernel_cudaERNS_14TensorIteratorEENKUlvE_clEvENKUlvE10_clEvEUlbbE_EEjbLi4ELi4EEEEEvT1_)
        /*06bc*/ 	.word	0x00000000


	//----- nvinfo : EIATTR_MIN_STACK_SIZE
	.align		4
.L_488:
        /*06c0*/ 	.byte	0x04, 0x12
        /*06c2*/ 	.short	(.L_490 - .L_489)
	.align		4
.L_489:
        /*06c4*/ 	.word	index@(_ZN2at6native13reduce_kernelILi512ELi1ENS0_8ReduceOpIbNS0_14func_wrapper_tIbZZZNS0_14or_kernel_cudaERNS_14TensorIteratorEENKUlvE_clEvENKUlvE10_clEvEUlbbE_EEjbLi4ELi4EEEEEvT1_)
        /*06c8*/ 	.word	0x00000000


	//----- nvinfo : EIATTR_MIN_STACK_SIZE
	.align		4
.L_490:
        /*06cc*/ 	.byte	0x04, 0x12
        /*06ce*/ 	.short	(.L_492 - .L_491)
	.align		4
.L_491:
        /*06d0*/ 	.word	index@(_ZN2at6native13reduce_kernelILi256ELi2ENS0_8ReduceOpIbNS0_14func_wrapper_tIbZZZNS0_14or_kernel_cudaERNS_14TensorIteratorEENKUlvE_clEvENKUlvE10_clEvEUlbbE_EEjbLi4ELi4EEEEEvT1_)
        /*06d4*/ 	.word	0x00000000


	//----- nvinfo : EIATTR_MIN_STACK_SIZE
	.align		4
.L_492:
        /*06d8*/ 	.byte	0x04, 0x12
        /*06da*/ 	.short	(.L_494 - .L_493)
	.align		4
.L_493:
        /*06dc*/ 	.word	index@(_ZN2at6native13reduce_kernelILi128ELi4ENS0_8ReduceOpIbNS0_14func_wrapper_tIbZZZNS0_14or_kernel_cudaERNS_14TensorIteratorEENKUlvE_clEvENKUlvE10_clEvEUlbbE_EEjbLi4ELi4EEEEEvT1_)
        /*06e0*/ 	.word	0x00000000


	//----- nvinfo : EIATTR_MIN_STACK_SIZE
	.align		4
.L_494:
        /*06e4*/ 	.byte	0x04, 0x12
        /*06e6*/ 	.short	(.L_496 - .L_495)
	.align		4
.L_495:
        /*06e8*/ 	.word	index@(_ZN2at6native13reduce_kernelILi512ELi1ENS0_8ReduceOpIN3c108BFloat16ENS0_14func_wrapper_tIbZZZNS0_14or_kernel_cudaERNS_14TensorIteratorEENKUlvE_clEvENKUlvE9_clEvEUlbS4_E_EEjbLi4ELi4EEEEEvT1_)
        /*06ec*/ 	.word	0x00000000


	//----- nvinfo : EIATTR_MIN_STACK_SIZE
	.align		4
.L_496:
        /*06f0*/ 	.byte	0x04, 0x12
        /*06f2*/ 	.short	(.L_498 - .L_497)
	.align		4
.L_497:
        /*06f4*/ 	.word	index@(_ZN2at6native13reduce_kernelILi256ELi2ENS0_8ReduceOpIN3c108BFloat16ENS0_14func_wrapper_tIbZZZNS0_14or_kernel_cudaERNS_14TensorIteratorEENKUlvE_clEvENKUlvE9_clEvEUlbS4_E_EEjbLi4ELi4EEEEEvT1_)
        /*06f8*/ 	.word	0x00000000


	//----- nvinfo : EIATTR_MIN_STACK_SIZE
	.align		4
.L_498:
        /*06fc*/ 	.byte	0x04, 0x12
        /*06fe*/ 	.short	(.L_500 - .L_499)
	.align		4
.L_499:
        /*0700*/ 	.word	index@(_ZN2at6native13reduce_kernelILi128ELi4ENS0_8ReduceOpIN3c108BFloat16ENS0_14func_wrapper_tIbZZZNS0_14or_kernel_cudaERNS_14TensorIteratorEENKUlvE_clEvENKUlvE9_clEvEUlbS4_E_EEjbLi4ELi4EEEEEvT1_)
        /*0704*/ 	.word	0x00000000


	//----- nvinfo : EIATTR_MIN_STACK_SIZE
	.align		4
.L_500:
        /*0708*/ 	.byte	0x04, 0x12
        /*070a*/ 	.short	(.L_502 - .L_501)
	.align		4
.L_501:
        /*070c*/ 	.word	index@(_ZN2at6native13reduce_kernelILi512ELi1ENS0_8ReduceOpIN3c104HalfENS0_14func_wrapper_tIbZZZNS0_14or_kernel_cudaERNS_14TensorIteratorEENKUlvE_clEvENKUlvE8_clEvEUlbS4_E_EEjbLi4ELi4EEEEEvT1_)
        /*0710*/ 	.word	0x00000000


	//----- nvinfo : EIATTR_MIN_STACK_SIZE
	.align		4
.L_502:
        /*0714*/ 	.byte	0x04, 0x12
        /*0716*/ 	.short	(.L_504 - .L_503)
	.align		4
.L_503:
        /*0718*/ 	.word	index@(_ZN2at6native13reduce_kernelILi256ELi2ENS0_8ReduceOpIN3c104HalfENS0_14func_wrapper_tIbZZZNS0_14or_kernel_cudaERNS_14TensorIteratorEENKUlvE_clEvENKUlvE8_clEvEUlbS4_E_EEjbLi4ELi4EEEEEvT1_)
        /*071c*/ 	.word	0x00000000


	//----- nvinfo : EIATTR_MIN_STACK_SIZE
	.align		4
.L_504:
        /*0720*/ 	.byte	0x04, 0x12
        /*0722*/ 	.short	(.L_506 - .L_505)
	.align		4
.L_505:
        /*0724*/ 	.word	index@(_ZN2at6native13reduce_kernelILi128ELi4ENS0_8ReduceOpIN3c104HalfENS0_14func_wrapper_tIbZZZNS0_14or_kernel_cudaERNS_14TensorIteratorEENKUlvE_clEvENKUlvE8_clEvEUlbS4_E_EEjbLi4ELi4EEEEEvT1_)
        /*0728*/ 	.word	0x00000000


	//----- nvinfo : EIATTR_MIN_STACK_SIZE
	.align		4
.L_506:
        /*072c*/ 	.byte	0x04, 0x12
        /*072e*/ 	.short	(.L_508 - .L_507)
	.align		4
.L_507:
        /*0730*/ 	.word	index@(_ZN2at6native13reduce_kernelILi512ELi1ENS0_8ReduceOpIN3c107complexIfEENS0_14func_wrapper_tIbZZZNS0_14or_kernel_cudaERNS_14TensorIteratorEENKUlvE_clEvENKUlvE7_clEvEUlbS5_E_EEjbLi4ELi4EEEEEvT1_)
        /*0734*/ 	.word	0x00000000


	//----- nvinfo : EIATTR_MIN_STACK_SIZE
	.align		4
.L_508:
        /*0738*/ 	.byte	0x04, 0x12
        /*073a*/ 	.short	(.L_510 - .L_509)
	.align		4
.L_509:
        /*073c*/ 	.word	index@(_ZN2at6native13reduce_kernelILi256ELi2ENS0_8ReduceOpIN3c107complexIfEENS0_14func_wrapper_tIbZZZNS0_14or_kernel_cudaERNS_14TensorIteratorEENKUlvE_clEvENKUlvE7_clEvEUlbS5_E_EEjbLi4ELi4EEEEEvT1_)
        /*0740*/ 	.word	0x00000000


	//----- nvinfo : EIATTR_MIN_STACK_SIZE
	.align		4
.L_510:
        /*0744*/ 	.byte	0x04, 0x12
        /*0746*/ 	.short	(.L_512 - .L_511)
	.align		4
.L_511:
        /*0748*/ 	.word	index@(_ZN2at6native13reduce_kernelILi128ELi4ENS0_8ReduceOpIN3c107complexIfEENS0_14func_wrapper_tIbZZZNS0_14or_kernel_cudaERNS_14TensorIteratorEENKUlvE_clEvENKUlvE7_clEvEUlbS5_E_EEjbLi4ELi4EEEEEvT1_)
        /*074c*/ 	.word	0x00000000


	//----- nvinfo : EIATTR_MIN_STACK_SIZE
	.align		4
.L_512:
        /*0750*/ 	.byte	0x04, 0x12
        /*0752*/ 	.short	(.L_514 - .L_513)
	.align		4
.L_513:
        /*0754*/ 	.word	index@(_ZN2at6native13reduce_kernelILi256ELi1ENS0_8ReduceOpIN3c107complexIdEENS0_14func_wrapper_tIbZZZNS0_14or_kernel_cudaERNS_14TensorIteratorEENKUlvE_clEvENKUlvE6_clEvEUlbS5_E_EEjbLi4ELi4EEEEEvT1_)
        /*0758*/ 	.word	0x00000000


	//----- nvinfo : EIATTR_MIN_STACK_SIZE
	.align		4
.L_514:
        /*075c*/ 	.byte	0x04, 0x12
        /*075e*/ 	.short	(.L_516 - .L_515)
	.align		4
.L_515:
        /*0760*/ 	.word	index@(_ZN2at6native13reduce_kernelILi128ELi2ENS0_8ReduceOpIN3c107complexIdEENS0_14func_wrapper_tIbZZZNS0_14or_kernel_cudaERNS_14TensorIteratorEENKUlvE_clEvENKUlvE6_clEvEUlbS5_E_EEjbLi4ELi4EEEEEvT1_)
        /*0764*/ 	.word	0x00000000


	//----- nvinfo : EIATTR_MIN_STACK_SIZE
	.align		4
.L_516:
        /*0768*/ 	.byte	0x04, 0x12
        /*076a*/ 	.short	(.L_518 - .L_517)
	.align		4
.L_517:
        /*076c*/ 	.word	index@(_ZN2at6native13reduce_kernelILi64ELi4ENS0_8ReduceOpIN3c107complexIdEENS0_14func_wrapper_tIbZZZNS0_14or_kernel_cudaERNS_14TensorIteratorEENKUlvE_clEvENKUlvE6_clEvEUlbS5_E_EEjbLi4ELi4EEEEEvT1_)
        /*0770*/ 	.word	0x00000000


	//----- nvinfo : EIATTR_MIN_STACK_SIZE
	.align		4
.L_518:
        /*0774*/ 	.byte	0x04, 0x12
        /*0776*/ 	.short	(.L_520 - .L_519)
	.align		4
.L_519:
        /*0778*/ 	.word	index@(_ZN2at6native13reduce_kernelILi512ELi1ENS0_8ReduceOpIfNS0_14func_wrapper_tIbZZZNS0_14or_kernel_cudaERNS_14TensorIteratorEENKUlvE_clEvENKUlvE5_clEvEUlbfE_EEjbLi4ELi4EEEEEvT1_)
        /*077c*/ 	.word	0x00000000


	//----- nvinfo : EIATTR_MIN_STACK_SIZE
	.align		4
.L_520:
        /*0780*/ 	.byte	0x04, 0x12
        /*0782*/ 	.short	(.L_522 - .L_521)
	.align		4
.L_521:
        /*0784*/ 	.word	index@(_ZN2at6native13reduce_kernelILi256ELi2ENS0_8ReduceOpIfNS0_14func_wrapper_tIbZZZNS0_14or_kernel_cudaERNS_14TensorIteratorEENKUlvE_clEvENKUlvE5_clEvEUlbfE_EEjbLi4ELi4EEEEEvT1_)
        /*0788*/ 	.word	0x00000000


	//----- nvinfo : EIATTR_MIN_STACK_SIZE
	.align		4
.L_522:
        /*078c*/ 	.byte	0x04, 0x12
        /*078e*/ 	.short	(.L_524 - .L_523)
	.align		4
.L_523:
        /*0790*/ 	.word	index@(_ZN2at6native13reduce_kernelILi128ELi4ENS0_8ReduceOpIfNS0_14func_wrapper_tIbZZZNS0_14or_kernel_cudaERNS_14TensorIteratorEENKUlvE_clEvENKUlvE5_clEvEUlbfE_EEjbLi4ELi4EEEEEvT1_)
        /*0794*/ 	.word	0x00000000


	//----- nvinfo : EIATTR_MIN_STACK_SIZE
	.align		4
.L_524:
        /*0798*/ 	.byte	0x04, 0x12
        /*079a*/ 	.short	(.L_526 - .L_525)
	.align		4
.L_525:
        /*079c*/ 	.word	index@(_ZN2at6native13reduce_kernelILi512ELi1ENS0_8ReduceOpIdNS0_14func_wrapper_tIbZZZNS0_14or_kernel_cudaERNS_14TensorIteratorEENKUlvE_clEvENKUlvE4_clEvEUlbdE_EEjbLi4ELi4EEEEEvT1_)
        /*07a0*/ 	.word	0x00000000


	//----- nvinfo : EIATTR_MIN_STACK_SIZE
	.align		4
.L_526:
        /*07a4*/ 	.byte	0x04, 0x12
        /*07a6*/ 	.short	(.L_528 - .L_527)
	.align		4
.L_527:
        /*07a8*/ 	.word	index@(_ZN2at6native13reduce_kernelILi256ELi2ENS0_8ReduceOpIdNS0_14func_wrapper_tIbZZZNS0_14or_kernel_cudaERNS_14TensorIteratorEENKUlvE_clEvENKUlvE4_clEvEUlbdE_EEjbLi4ELi4EEEEEvT1_)
        /*07ac*/ 	.word	0x00000000


	//----- nvinfo : EIATTR_MIN_STACK_SIZE
	.align		4
.L_528:
        /*07b0*/ 	.byte	0x04, 0x12
        /*07b2*/ 	.short	(.L_530 - .L_529)
	.align		4
.L_529:
        /*07b4*/ 	.word	index@(_ZN2at6native13reduce_kernelILi128ELi4ENS0_8ReduceOpIdNS0_14func_wrapper_tIbZZZNS0_14or_kernel_cudaERNS_14TensorIteratorEENKUlvE_clEvENKUlvE4_clEvEUlbdE_EEjbLi4ELi4EEEEEvT1_)
        /*07b8*/ 	.word	0x00000000


	//----- nvinfo : EIATTR_MIN_STACK_SIZE
	.align		4
.L_530:
        /*07bc*/ 	.byte	0x04, 0x12
        /*07be*/ 	.short	(.L_532 - .L_531)
	.align		4
.L_531:
        /*07c0*/ 	.word	index@(_ZN2at6native13reduce_kernelILi512ELi1ENS0_8ReduceOpIsNS0_14func_wrapper_tIbZZZNS0_14or_kernel_cudaERNS_14TensorIteratorEENKUlvE_clEvENKUlvE3_clEvEUlbsE_EEjbLi4ELi4EEEEEvT1_)
        /*07c4*/ 	.word	0x00000000


	//----- nvinfo : EIATTR_MIN_STACK_SIZE
	.align		4
.L_532:
        /*07c8*/ 	.byte	0x04, 0x12
        /*07ca*/ 	.short	(.L_534 - .L_533)
	.align		4
.L_533:
        /*07cc*/ 	.word	index@(_ZN2at6native13reduce_kernelILi256ELi2ENS0_8ReduceOpIsNS0_14func_wrapper_tIbZZZNS0_14or_kernel_cudaERNS_14TensorIteratorEENKUlvE_clEvENKUlvE3_clEvEUlbsE_EEjbLi4ELi4EEEEEvT1_)
        /*07d0*/ 	.word	0x00000000


	//----- nvinfo : EIATTR_MIN_STACK_SIZE
	.align		4
.L_534:
        /*07d4*/ 	.byte	0x04, 0x12
        /*07d6*/ 	.short	(.L_536 - .L_535)
	.align		4
.L_535:
        /*07d8*/ 	.word	index@(_ZN2at6native13reduce_kernelILi128ELi4ENS0_8ReduceOpIsNS0_14func_wrapper_tIbZZZNS0_14or_kernel_cudaERNS_14TensorIteratorEENKUlvE_clEvENKUlvE3_clEvEUlbsE_EEjbLi4ELi4EEEEEvT1_)
        /*07dc*/ 	.word	0x00000000


	//----- nvinfo : EIATTR_MIN_STACK_SIZE
	.align		4
.L_536:
        /*07e0*/ 	.byte	0x04, 0x12
        /*07e2*/ 	.short	(.L_538 - .L_537)
	.align		4
.L_537:
        /*07e4*/ 	.word	index@(_ZN2at6native13reduce_kernelILi512ELi1ENS0_8ReduceOpIlNS0_14func_wrapper_tIbZZZNS0_14or_kernel_cudaERNS_14TensorIteratorEENKUlvE_clEvENKUlvE2_clEvEUlblE_EEjbLi4ELi4EEEEEvT1_)
        /*07e8*/ 	.word	0x00000000


	//----- nvinfo : EIATTR_MIN_STACK_SIZE
	.align		4
.L_538:
        /*07ec*/ 	.byte	0x04, 0x12
        /*07ee*/ 	.short	(.L_540 - .L_539)
	.align		4
.L_539:
        /*07f0*/ 	.word	index@(_ZN2at6native13reduce_kernelILi256ELi2ENS0_8ReduceOpIlNS0_14func_wrapper_tIbZZZNS0_14or_kernel_cudaERNS_14TensorIteratorEENKUlvE_clEvENKUlvE2_clEvEUlblE_EEjbLi4ELi4EEEEEvT1_)
        /*07f4*/ 	.word	0x00000000


	//----- nvinfo : EIATTR_MIN_STACK_SIZE
	.align		4
.L_540:
        /*07f8*/ 	.byte	0x04, 0x12
        /*07fa*/ 	.short	(.L_542 - .L_541)
	.align		4
.L_541:
        /*07fc*/ 	.word	index@(_ZN2at6native13reduce_kernelILi128ELi4ENS0_8ReduceOpIlNS0_14func_wrapper_tIbZZZNS0_14or_kernel_cudaERNS_14TensorIteratorEENKUlvE_clEvENKUlvE2_clEvEUlblE_EEjbLi4ELi4EEEEEvT1_)
        /*0800*/ 	.word	0x00000000


	//----- nvinfo : EIATTR_MIN_STACK_SIZE
	.align		4
.L_542:
        /*0804*/ 	.byte	0x04, 0x12
        /*0806*/ 	.short	(.L_544 - .L_543)
	.align		4
.L_543:
        /*0808*/ 	.word	index@(_ZN2at6native13reduce_kernelILi512ELi1ENS0_8ReduceOpIiNS0_14func_wrapper_tIbZZZNS0_14or_kernel_cudaERNS_14TensorIteratorEENKUlvE_clEvENKUlvE1_clEvEUlbiE_EEjbLi4ELi4EEEEEvT1_)
        /*080c*/ 	.word	0x00000000


	//----- nvinfo : EIATTR_MIN_STACK_SIZE
	.align		4
.L_544:
        /*0810*/ 	.byte	0x04, 0x12
        /*0812*/ 	.short	(.L_546 - .L_545)
	.align		4
.L_545:
        /*0814*/ 	.word	index@(_ZN2at6native13reduce_kernelILi256ELi2ENS0_8ReduceOpIiNS0_14func_wrapper_tIbZZZNS0_14or_kernel_cudaERNS_14TensorIteratorEENKUlvE_clEvENKUlvE1_clEvEUlbiE_EEjbLi4ELi4EEEEEvT1_)
        /*0818*/ 	.word	0x00000000


	//----- nvinfo : EIATTR_MIN_STACK_SIZE
	.align		4
.L_546:
        /*081c*/ 	.byte	0x04, 0x12
        /*081e*/ 	.short	(.L_548 - .L_547)
	.align		4
.L_547:
        /*0820*/ 	.word	index@(_ZN2at6native13reduce_kernelILi128ELi4ENS0_8ReduceOpIiNS0_14func_wrapper_tIbZZZNS0_14or_kernel_cudaERNS_14TensorIteratorEENKUlvE_clEvENKUlvE1_clEvEUlbiE_EEjbLi4ELi4EEEEEvT1_)
        /*0824*/ 	.word	0x00000000


	//----- nvinfo : EIATTR_MIN_STACK_SIZE
	.align		4
.L_548:
        /*0828*/ 	.byte	0x04, 0x12
        /*082a*/ 	.short	(.L_550 - .L_549)
	.align		4
.L_549:
        /*082c*/ 	.word	index@(_ZN2at6native13reduce_kernelILi512ELi1ENS0_8ReduceOpIaNS0_14func_wrapper_tIbZZZNS0_14or_kernel_cudaERNS_14TensorIteratorEENKUlvE_clEvENKUlvE0_clEvEUlbaE_EEjbLi4ELi4EEEEEvT1_)
        /*0830*/ 	.word	0x00000000


	//----- nvinfo : EIATTR_MIN_STACK_SIZE
	.align		4
.L_550:
        /*0834*/ 	.byte	0x04, 0x12
        /*0836*/ 	.short	(.L_552 - .L_551)
	.align		4
.L_551:
        /*0838*/ 	.word	index@(_ZN2at6native13reduce_kernelILi256ELi2ENS0_8ReduceOpIaNS0_14func_wrapper_tIbZZZNS0_14or_kernel_cudaERNS_14TensorIteratorEENKUlvE_clEvENKUlvE0_clEvEUlbaE_EEjbLi4ELi4EEEEEvT1_)
        /*083c*/ 	.word	0x00000000


	//----- nvinfo : EIATTR_MIN_STACK_SIZE
	.align		4
.L_552:
        /*0840*/ 	.byte	0x04, 0x12
        /*0842*/ 	.short	(.L_554 - .L_553)
	.align		4
.L_553:
        /*0844*/ 	.word	index@(_ZN2at6native13reduce_kernelILi128ELi4ENS0_8ReduceOpIaNS0_14func_wrapper_tIbZZZNS0_14or_kernel_cudaERNS_14TensorIteratorEENKUlvE_clEvENKUlvE0_clEvEUlbaE_EEjbLi4ELi4EEEEEvT1_)
        /*0848*/ 	.word	0x00000000


	//----- nvinfo : EIATTR_MIN_STACK_SIZE
	.align		4
.L_554:
        /*084c*/ 	.byte	0x04, 0x12
        /*084e*/ 	.short	(.L_556 - .L_555)
	.align		4
.L_555:
        /*0850*/ 	.word	index@(_ZN2at6native13reduce_kernelILi512ELi1ENS0_8ReduceOpIhNS0_14func_wrapper_tIbZZZNS0_14or_kernel_cudaERNS_14TensorIteratorEENKUlvE_clEvENKUlvE_clEvEUlbhE_EEjbLi4ELi4EEEEEvT1_)
        /*0854*/ 	.word	0x00000000


	//----- nvinfo : EIATTR_MIN_STACK_SIZE
	.align		4
.L_556:
        /*0858*/ 	.byte	0x04, 0x12
        /*085a*/ 	.short	(.L_558 - .L_557)
	.align		4
.L_557:
        /*085c*/ 	.word	index@(_ZN2at6native13reduce_kernelILi256ELi2ENS0_8ReduceOpIhNS0_14func_wrapper_tIbZZZNS0_14or_kernel_cudaERNS_14TensorIteratorEENKUlvE_clEvENKUlvE_clEvEUlbhE_EEjbLi4ELi4EEEEEvT1_)
        /*0860*/ 	.word	0x00000000


	//----- nvinfo : EIATTR_MIN_STACK_SIZE
	.align		4
.L_558:
        /*0864*/ 	.byte	0x04, 0x12
        /*0866*/ 	.short	(.L_560 - .L_559)
	.align		4
.L_559:
        /*0868*/ 	.word	index@(_ZN2at6native13reduce_kernelILi128ELi4ENS0_8ReduceOpIhNS0_14func_wrapper_tIbZZZNS0_14or_kernel_cudaERNS_14TensorIteratorEENKUlvE_clEvENKUlvE_clEvEUlbhE_EEjbLi4ELi4EEEEEvT1_)
        /*086c*/ 	.word	0x00000000


	//----- nvinfo : EIATTR_MIN_STACK_SIZE
	.align		4
.L_560:
        /*0870*/ 	.byte	0x04, 0x12
        /*0872*/ 	.short	(.L_562 - .L_561)
	.align		4
.L_561:
        /*0874*/ 	.word	index@(_ZN2at6native13reduce_kernelILi512ELi1ENS0_8ReduceOpIbNS0_14func_wrapper_tIbZZZNS0_15and_kernel_cudaERNS_14TensorIteratorEENKUlvE_clEvENKUlvE10_clEvEUlbbE_EEjbLi4ELi4EEEEEvT1_)
        /*0878*/ 	.word	0x00000000


	//----- nvinfo : EIATTR_MIN_STACK_SIZE
	.align		4
.L_562:
        /*087c*/ 	.byte	0x04, 0x12
        /*087e*/ 	.short	(.L_564 - .L_563)
	.align		4
.L_563:
        /*0880*/ 	.word	index@(_ZN2at6native13reduce_kernelILi256ELi2ENS0_8ReduceOpIbNS0_14func_wrapper_tIbZZZNS0_15and_kernel_cudaERNS_14TensorIteratorEENKUlvE_clEvENKUlvE10_clEvEUlbbE_EEjbLi4ELi4EEEEEvT1_)
        /*0884*/ 	.word	0x00000000


	//----- nvinfo : EIATTR_MIN_STACK_SIZE
	.align		4
.L_564:
        /*0888*/ 	.byte	0x04, 0x12
        /*088a*/ 	.short	(.L_566 - .L_565)
	.align		4
.L_565:
        /*088c*/ 	.word	index@(_ZN2at6native13reduce_kernelILi128ELi4ENS0_8ReduceOpIbNS0_14func_wrapper_tIbZZZNS0_15and_kernel_cudaERNS_14TensorIteratorEENKUlvE_clEvENKUlvE10_clEvEUlbbE_EEjbLi4ELi4EEEEEvT1_)
        /*0890*/ 	.word	0x00000000


	//----- nvinfo : EIATTR_MIN_STACK_SIZE
	.align		4
.L_566:
        /*0894*/ 	.byte	0x04, 0x12
        /*0896*/ 	.short	(.L_568 - .L_567)
	.align		4
.L_567:
        /*0898*/ 	.word	index@(_ZN2at6native13reduce_kernelILi512ELi1ENS0_8ReduceOpIN3c108BFloat16ENS0_14func_wrapper_tIbZZZNS0_15and_kernel_cudaERNS_14TensorIteratorEENKUlvE_clEvENKUlvE9_clEvEUlbS4_E_EEjbLi4ELi4EEEEEvT1_)
        /*089c*/ 	.word	0x00000000


	//----- nvinfo : EIATTR_MIN_STACK_SIZE
	.align		4
.L_568:
        /*08a0*/ 	.byte	0x04, 0x12
        /*08a2*/ 	.short	(.L_570 - .L_569)
	.align		4
.L_569:
        /*08a4*/ 	.word	index@(_ZN2at6native13reduce_kernelILi256ELi2ENS0_8ReduceOpIN3c108BFloat16ENS0_14func_wrapper_tIbZZZNS0_15and_kernel_cudaERNS_14TensorIteratorEENKUlvE_clEvENKUlvE9_clEvEUlbS4_E_EEjbLi4ELi4EEEEEvT1_)
        /*08a8*/ 	.word	0x00000000


	//----- nvinfo : EIATTR_MIN_STACK_SIZE
	.align		4
.L_570:
        /*08ac*/ 	.byte	0x04, 0x12
        /*08ae*/ 	.short	(.L_572 - .L_571)
	.align		4
.L_571:
        /*08b0*/ 	.word	index@(_ZN2at6native13reduce_kernelILi128ELi4ENS0_8ReduceOpIN3c108BFloat16ENS0_14func_wrapper_tIbZZZNS0_15and_kernel_cudaERNS_14TensorIteratorEENKUlvE_clEvENKUlvE9_clEvEUlbS4_E_EEjbLi4ELi4EEEEEvT1_)
        /*08b4*/ 	.word	0x00000000


	//----- nvinfo : EIATTR_MIN_STACK_SIZE
	.align		4
.L_572:
        /*08b8*/ 	.byte	0x04, 0x12
        /*08ba*/ 	.short	(.L_574 - .L_573)
	.align		4
.L_573:
        /*08bc*/ 	.word	index@(_ZN2at6native13reduce_kernelILi512ELi1ENS0_8ReduceOpIN3c104HalfENS0_14func_wrapper_tIbZZZNS0_15and_kernel_cudaERNS_14TensorIteratorEENKUlvE_clEvENKUlvE8_clEvEUlbS4_E_EEjbLi4ELi4EEEEEvT1_)
        /*08c0*/ 	.word	0x00000000


	//----- nvinfo : EIATTR_MIN_STACK_SIZE
	.align		4
.L_574:
        /*08c4*/ 	.byte	0x04, 0x12
        /*08c6*/ 	.short	(.L_576 - .L_575)
	.align		4
.L_575:
        /*08c8*/ 	.word	index@(_ZN2at6native13reduce_kernelILi256ELi2ENS0_8ReduceOpIN3c104HalfENS0_14func_wrapper_tIbZZZNS0_15and_kernel_cudaERNS_14TensorIteratorEENKUlvE_clEvENKUlvE8_clEvEUlbS4_E_EEjbLi4ELi4EEEEEvT1_)
        /*08cc*/ 	.word	0x00000000


	//----- nvinfo : EIATTR_MIN_STACK_SIZE
	.align		4
.L_576:
        /*08d0*/ 	.byte	0x04, 0x12
        /*08d2*/ 	.short	(.L_578 - .L_577)
	.align		4
.L_577:
        /*08d4*/ 	.word	index@(_ZN2at6native13reduce_kernelILi128ELi4ENS0_8ReduceOpIN3c104HalfENS0_14func_wrapper_tIbZZZNS0_15and_kernel_cudaERNS_14TensorIteratorEENKUlvE_clEvENKUlvE8_clEvEUlbS4_E_EEjbLi4ELi4EEEEEvT1_)
        /*08d8*/ 	.word	0x00000000


	//----- nvinfo : EIATTR_MIN_STACK_SIZE
	.align		4
.L_578:
        /*08dc*/ 	.byte	0x04, 0x12
        /*08de*/ 	.short	(.L_580 - .L_579)
	.align		4
.L_579:
        /*08e0*/ 	.word	index@(_ZN2at6native13reduce_kernelILi512ELi1ENS0_8ReduceOpIN3c107complexIfEENS0_14func_wrapper_tIbZZZNS0_15and_kernel_cudaERNS_14TensorIteratorEENKUlvE_clEvENKUlvE7_clEvEUlbS5_E_EEjbLi4ELi4EEEEEvT1_)
        /*08e4*/ 	.word	0x00000000


	//----- nvinfo : EIATTR_MIN_STACK_SIZE
	.align		4
.L_580:
        /*08e8*/ 	.byte	0x04, 0x12
        /*08ea*/ 	.short	(.L_582 - .L_581)
	.align		4
.L_581:
        /*08ec*/ 	.word	index@(_ZN2at6native13reduce_kernelILi256ELi2ENS0_8ReduceOpIN3c107complexIfEENS0_14func_wrapper_tIbZZZNS0_15and_kernel_cudaERNS_14TensorIteratorEENKUlvE_clEvENKUlvE7_clEvEUlbS5_E_EEjbLi4ELi4EEEEEvT1_)
        /*08f0*/ 	.word	0x00000000


	//----- nvinfo : EIATTR_MIN_STACK_SIZE
	.align		4
.L_582:
        /*08f4*/ 	.byte	0x04, 0x12
        /*08f6*/ 	.short	(.L_584 - .L_583)
	.align		4
.L_583:
        /*08f8*/ 	.word	index@(_ZN2at6native13reduce_kernelILi128ELi4ENS0_8ReduceOpIN3c107complexIfEENS0_14func_wrapper_tIbZZZNS0_15and_kernel_cudaERNS_14TensorIteratorEENKUlvE_clEvENKUlvE7_clEvEUlbS5_E_EEjbLi4ELi4EEEEEvT1_)
        /*08fc*/ 	.word	0x00000000


	//----- nvinfo : EIATTR_MIN_STACK_SIZE
	.align		4
.L_584:
        /*0900*/ 	.byte	0x04, 0x12
        /*0902*/ 	.short	(.L_586 - .L_585)
	.align		4
.L_585:
        /*0904*/ 	.word	index@(_ZN2at6native13reduce_kernelILi256ELi1ENS0_8ReduceOpIN3c107complexIdEENS0_14func_wrapper_tIbZZZNS0_15and_kernel_cudaERNS_14TensorIteratorEENKUlvE_clEvENKUlvE6_clEvEUlbS5_E_EEjbLi4ELi4EEEEEvT1_)
        /*0908*/ 	.word	0x00000000


	//----- nvinfo : EIATTR_MIN_STACK_SIZE
	.align		4
.L_586:
        /*090c*/ 	.byte	0x04, 0x12
        /*090e*/ 	.short	(.L_588 - .L_587)
	.align		4
.L_587:
        /*0910*/ 	.word	index@(_ZN2at6native13reduce_kernelILi128ELi2ENS0_8ReduceOpIN3c107complexIdEENS0_14func_wrapper_tIbZZZNS0_15and_kernel_cudaERNS_14TensorIteratorEENKUlvE_clEvENKUlvE6_clEvEUlbS5_E_EEjbLi4ELi4EEEEEvT1_)
        /*0914*/ 	.word	0x00000000


	//----- nvinfo : EIATTR_MIN_STACK_SIZE
	.align		4
.L_588:
        /*0918*/ 	.byte	0x04, 0x12
        /*091a*/ 	.short	(.L_590 - .L_589)
	.align		4
.L_589:
        /*091c*/ 	.word	index@(_ZN2at6native13reduce_kernelILi64ELi4ENS0_8ReduceOpIN3c107complexIdEENS0_14func_wrapper_tIbZZZNS0_15and_kernel_cudaERNS_14TensorIteratorEENKUlvE_clEvENKUlvE6_clEvEUlbS5_E_EEjbLi4ELi4EEEEEvT1_)
        /*0920*/ 	.word	0x00000000


	//----- nvinfo : EIATTR_MIN_STACK_SIZE
	.align		4
.L_590:
        /*0924*/ 	.byte	0x04, 0x12
        /*0926*/ 	.short	(.L_592 - .L_591)
	.align		4
.L_591:
        /*0928*/ 	.word	index@(_ZN2at6native13reduce_kernelILi512ELi1ENS0_8ReduceOpIfNS0_14func_wrapper_tIbZZZNS0_15and_kernel_cudaERNS_14TensorIteratorEENKUlvE_clEvENKUlvE5_clEvEUlbfE_EEjbLi4ELi4EEEEEvT1_)
        /*092c*/ 	.word	0x00000000


	//----- nvinfo : EIATTR_MIN_STACK_SIZE
	.align		4
.L_592:
        /*0930*/ 	.byte	0x04, 0x12
        /*0932*/ 	.short	(.L_594 - .L_593)
	.align		4
.L_593:
        /*0934*/ 	.word	index@(_ZN2at6native13reduce_kernelILi256ELi2ENS0_8ReduceOpIfNS0_14func_wrapper_tIbZZZNS0_15and_kernel_cudaERNS_14TensorIteratorEENKUlvE_clEvENKUlvE5_clEvEUlbfE_EEjbLi4ELi4EEEEEvT1_)
        /*0938*/ 	.word	0x00000000


	//----- nvinfo : EIATTR_MIN_STACK_SIZE
	.align		4
.L_594:
        /*093c*/ 	.byte	0x04, 0x12
        /*093e*/ 	.short	(.L_596 - .L_595)
	.align		4
.L_595:
        /*0940*/ 	.word	index@(_ZN2at6native13reduce_kernelILi128ELi4ENS0_8ReduceOpIfNS0_14func_wrapper_tIbZZZNS0_15and_kernel_cudaERNS_14TensorIteratorEENKUlvE_clEvENKUlvE5_clEvEUlbfE_EEjbLi4ELi4EEEEEvT1_)
        /*0944*/ 	.word	0x00000000


	//----- nvinfo : EIATTR_MIN_STACK_SIZE
	.align		4
.L_596:
        /*0948*/ 	.byte	0x04, 0x12
        /*094a*/ 	.short	(.L_598 - .L_597)
	.align		4
.L_597:
        /*094c*/ 	.word	index@(_ZN2at6native13reduce_kernelILi512ELi1ENS0_8ReduceOpIdNS0_14func_wrapper_tIbZZZNS0_15and_kernel_cudaERNS_14TensorIteratorEENKUlvE_clEvENKUlvE4_clEvEUlbdE_EEjbLi4ELi4EEEEEvT1_)
        /*0950*/ 	.word	0x00000000


	//----- nvinfo : EIATTR_MIN_STACK_SIZE
	.align		4
.L_598:
        /*0954*/ 	.byte	0x04, 0x12
        /*0956*/ 	.short	(.L_600 - .L_599)
	.align		4
.L_599:
        /*0958*/ 	.word	index@(_ZN2at6native13reduce_kernelILi256ELi2ENS0_8ReduceOpIdNS0_14func_wrapper_tIbZZZNS0_15and_kernel_cudaERNS_14TensorIteratorEENKUlvE_clEvENKUlvE4_clEvEUlbdE_EEjbLi4ELi4EEEEEvT1_)
        /*095c*/ 	.word	0x00000000


	//----- nvinfo : EIATTR_MIN_STACK_SIZE
	.align		4
.L_600:
        /*0960*/ 	.byte	0x04, 0x12
        /*0962*/ 	.short	(.L_602 - .L_601)
	.align		4
.L_601:
        /*0964*/ 	.word	index@(_ZN2at6native13reduce_kernelILi128ELi4ENS0_8ReduceOpIdNS0_14func_wrapper_tIbZZZNS0_15and_kernel_cudaERNS_14TensorIteratorEENKUlvE_clEvENKUlvE4_clEvEUlbdE_EEjbLi4ELi4EEEEEvT1_)
        /*0968*/ 	.word	0x00000000


	//----- nvinfo : EIATTR_MIN_STACK_SIZE
	.align		4
.L_602:
        /*096c*/ 	.byte	0x04, 0x12
        /*096e*/ 	.short	(.L_604 - .L_603)
	.align		4
.L_603:
        /*0970*/ 	.word	index@(_ZN2at6native13reduce_kernelILi512ELi1ENS0_8ReduceOpIsNS0_14func_wrapper_tIbZZZNS0_15and_kernel_cudaERNS_14TensorIteratorEENKUlvE_clEvENKUlvE3_clEvEUlbsE_EEjbLi4ELi4EEEEEvT1_)
        /*0974*/ 	.word	0x00000000


	//----- nvinfo : EIATTR_MIN_STACK_SIZE
	.align		4
.L_604:
        /*0978*/ 	.byte	0x04, 0x12
        /*097a*/ 	.short	(.L_606 - .L_605)
	.align		4
.L_605:
        /*097c*/ 	.word	index@(_ZN2at6native13reduce_kernelILi256ELi2ENS0_8ReduceOpIsNS0_14func_wrapper_tIbZZZNS0_15and_kernel_cudaERNS_14TensorIteratorEENKUlvE_clEvENKUlvE3_clEvEUlbsE_EEjbLi4ELi4EEEEEvT1_)
        /*0980*/ 	.word	0x00000000


	//----- nvinfo : EIATTR_MIN_STACK_SIZE
	.align		4
.L_606:
        /*0984*/ 	.byte	0x04, 0x12
        /*0986*/ 	.short	(.L_608 - .L_607)
	.align		4
.L_607:
        /*0988*/ 	.word	index@(_ZN2at6native13reduce_kernelILi128ELi4ENS0_8ReduceOpIsNS0_14func_wrapper_tIbZZZNS0_15and_kernel_cudaERNS_14TensorIteratorEENKUlvE_clEvENKUlvE3_clEvEUlbsE_EEjbLi4ELi4EEEEEvT1_)
        /*098c*/ 	.word	0x00000000


	//----- nvinfo : EIATTR_MIN_STACK_SIZE
	.align		4
.L_608:
        /*0990*/ 	.byte	0x04, 0x12
        /*0992*/ 	.short	(.L_610 - .L_609)
	.align		4
.L_609:
        /*0994*/ 	.word	index@(_ZN2at6native13reduce_kernelILi512ELi1ENS0_8ReduceOpIlNS0_14func_wrapper_tIbZZZNS0_15and_kernel_cudaERNS_14TensorIteratorEENKUlvE_clEvENKUlvE2_clEvEUlblE_EEjbLi4ELi4EEEEEvT1_)
        /*0998*/ 	.word	0x00000000


	//----- nvinfo : EIATTR_MIN_STACK_SIZE
	.align		4
.L_610:
        /*099c*/ 	.byte	0x04, 0x12
        /*099e*/ 	.short	(.L_612 - .L_611)
	.align		4
.L_611:
        /*09a0*/ 	.word	index@(_ZN2at6native13reduce_kernelILi256ELi2ENS0_8ReduceOpIlNS0_14func_wrapper_tIbZZZNS0_15and_kernel_cudaERNS_14TensorIteratorEENKUlvE_clEvENKUlvE2_clEvEUlblE_EEjbLi4ELi4EEEEEvT1_)
        /*09a4*/ 	.word	0x00000000


	//----- nvinfo : EIATTR_MIN_STACK_SIZE
	.align		4
.L_612:
        /*09a8*/ 	.byte	0x04, 0x12
        /*09aa*/ 	.short	(.L_614 - .L_613)
	.align		4
.L_613:
        /*09ac*/ 	.word	index@(_ZN2at6native13reduce_kernelILi128ELi4ENS0_8ReduceOpIlNS0_14func_wrapper_tIbZZZNS0_15and_kernel_cudaERNS_14TensorIteratorEENKUlvE_clEvENKUlvE2_clEvEUlblE_EEjbLi4ELi4EEEEEvT1_)
        /*09b0*/ 	.word	0x00000000


	//----- nvinfo : EIATTR_MIN_STACK_SIZE
	.align		4
.L_614:
        /*09b4*/ 	.byte	0x04, 0x12
        /*09b6*/ 	.short	(.L_616 - .L_615)
	.align		4
.L_615:
        /*09b8*/ 	.word	index@(_ZN2at6native13reduce_kernelILi512ELi1ENS0_8ReduceOpIiNS0_14func_wrapper_tIbZZZNS0_15and_kernel_cudaERNS_14TensorIteratorEENKUlvE_clEvENKUlvE1_clEvEUlbiE_EEjbLi4ELi4EEEEEvT1_)
        /*09bc*/ 	.word	0x00000000


	//----- nvinfo : EIATTR_MIN_STACK_SIZE
	.align		4
.L_616:
        /*09c0*/ 	.byte	0x04, 0x12
        /*09c2*/ 	.short	(.L_618 - .L_617)
	.align		4
.L_617:
        /*09c4*/ 	.word	index@(_ZN2at6native13reduce_kernelILi256ELi2ENS0_8ReduceOpIiNS0_14func_wrapper_tIbZZZNS0_15and_kernel_cudaERNS_14TensorIteratorEENKUlvE_clEvENKUlvE1_clEvEUlbiE_EEjbLi4ELi4EEEEEvT1_)
        /*09c8*/ 	.word	0x00000000


	//----- nvinfo : EIATTR_MIN_STACK_SIZE
	.align		4
.L_618:
        /*09cc*/ 	.byte	0x04, 0x12
        /*09ce*/ 	.short	(.L_620 - .L_619)
	.align		4
.L_619:
        /*09d0*/ 	.word	index@(_ZN2at6native13reduce_kernelILi128ELi4ENS0_8ReduceOpIiNS0_14func_wrapper_tIbZZZNS0_15and_kernel_cudaERNS_14TensorIteratorEENKUlvE_clEvENKUlvE1_clEvEUlbiE_EEjbLi4ELi4EEEEEvT1_)
        /*09d4*/ 	.word	0x00000000


	//----- nvinfo : EIATTR_MIN_STACK_SIZE
	.align		4
.L_620:
        /*09d8*/ 	.byte	0x04, 0x12
        /*09da*/ 	.short	(.L_622 - .L_621)
	.align		4
.L_621:
        /*09dc*/ 	.word	index@(_ZN2at6native13reduce_kernelILi512ELi1ENS0_8ReduceOpIaNS0_14func_wrapper_tIbZZZNS0_15and_kernel_cudaERNS_14TensorIteratorEENKUlvE_clEvENKUlvE0_clEvEUlbaE_EEjbLi4ELi4EEEEEvT1_)
        /*09e0*/ 	.word	0x00000000


	//----- nvinfo : EIATTR_MIN_STACK_SIZE
	.align		4
.L_622:
        /*09e4*/ 	.byte	0x04, 0x12
        /*09e6*/ 	.short	(.L_624 - .L_623)
	.align		4
.L_623:
        /*09e8*/ 	.word	index@(_ZN2at6native13reduce_kernelILi256ELi2ENS0_8ReduceOpIaNS0_14func_wrapper_tIbZZZNS0_15and_kernel_cudaERNS_14TensorIteratorEENKUlvE_clEvENKUlvE0_clEvEUlbaE_EEjbLi4ELi4EEEEEvT1_)
        /*09ec*/ 	.word	0x00000000


	//----- nvinfo : EIATTR_MIN_STACK_SIZE
	.align		4
.L_624:
        /*09f0*/ 	.byte	0x04, 0x12
        /*09f2*/ 	.short	(.L_626 - .L_625)
	.align		4
.L_625:
        /*09f4*/ 	.word	index@(_ZN2at6native13reduce_kernelILi128ELi4ENS0_8ReduceOpIaNS0_14func_wrapper_tIbZZZNS0_15and_kernel_cudaERNS_14TensorIteratorEENKUlvE_clEvENKUlvE0_clEvEUlbaE_EEjbLi4ELi4EEEEEvT1_)
        /*09f8*/ 	.word	0x00000000


	//----- nvinfo : EIATTR_MIN_STACK_SIZE
	.align		4
.L_626:
        /*09fc*/ 	.byte	0x04, 0x12
        /*09fe*/ 	.short	(.L_628 - .L_627)
	.align		4
.L_627:
        /*0a00*/ 	.word	index@(_ZN2at6native13reduce_kernelILi512ELi1ENS0_8ReduceOpIhNS0_14func_wrapper_tIbZZZNS0_15and_kernel_cudaERNS_14TensorIteratorEENKUlvE_clEvENKUlvE_clEvEUlbhE_EEjbLi4ELi4EEEEEvT1_)
        /*0a04*/ 	.word	0x00000000


	//----- nvinfo : EIATTR_MIN_STACK_SIZE
	.align		4
.L_628:
        /*0a08*/ 	.byte	0x04, 0x12
        /*0a0a*/ 	.short	(.L_630 - .L_629)
	.align		4
.L_629:
        /*0a0c*/ 	.word	index@(_ZN2at6native13reduce_kernelILi256ELi2ENS0_8ReduceOpIhNS0_14func_wrapper_tIbZZZNS0_15and_kernel_cudaERNS_14TensorIteratorEENKUlvE_clEvENKUlvE_clEvEUlbhE_EEjbLi4ELi4EEEEEvT1_)
        /*0a10*/ 	.word	0x00000000


	//----- nvinfo : EIATTR_MIN_STACK_SIZE
	.align		4
.L_630:
        /*0a14*/ 	.byte	0x04, 0x12
        /*0a16*/ 	.short	(.L_632 - .L_631)
	.align		4
.L_631:
        /*0a18*/ 	.word	index@(_ZN2at6native13reduce_kernelILi128ELi4ENS0_8ReduceOpIhNS0_14func_wrapper_tIbZZZNS0_15and_kernel_cudaERNS_14TensorIteratorEENKUlvE_clEvENKUlvE_clEvEUlbhE_EEjbLi4ELi4EEEEEvT1_)
        /*0a1c*/ 	.word	0x00000000
.L_632:


//--------------------- .nv.info._ZN2at6native13reduce_kernelILi512ELi1ENS0_8ReduceOpIbNS0_14func_wrapper_tIbZZZNS0_14or_kernel_cudaERNS_14TensorIteratorEENKUlvE_clEvENKUlvE10_clEvEUlbbE_EEjbLi4ELi4EEEEEvT1_ --------------------------
	.section	.nv.info._ZN2at6native13reduce_kernelILi512ELi1ENS0_8ReduceOpIbNS0_14func_wrapper_tIbZZZNS0_14or_kernel_cudaERNS_14TensorIteratorEENKUlvE_clEvENKUlvE10_clEvEUlbbE_EEjbLi4ELi4EEEEEvT1_,"",@"SHT_CUDA_INFO"
	.sectionflags	@""
	.align	4


	//----- nvinfo : EIATTR_CUDA_API_VERSION
	.align		4
        /*0000*/ 	.byte	0x04, 0x37
        /*0002*/ 	.short	(.L_634 - .L_633)
.L_633:
        /*0004*/ 	.word	0x00000082


	//----- nvinfo : EIATTR_SW2861232_WAR
	.align		4
.L_634:
        /*0008*/ 	.byte	0x01, 0x35
	.zero		2


	//----- nvinfo : EIATTR_PARAM_CBANK
	.align		4
        /*000c*/ 	.byte	0x04, 0x0a
        /*000e*/ 	.short	(.L_636 - .L_635)
	.align		4
.L_635:
        /*0010*/ 	.word	index@(.nv.constant0._ZN2at6native13reduce_kernelILi512ELi1ENS0_8ReduceOpIbNS0_14func_wrapper_tIbZZZNS0_14or_kernel_cudaERNS_14TensorIteratorEENKUlvE_clEvENKUlvE10_clEvEUlbbE_EEjbLi4ELi4EEEEEvT1_)
        /*0014*/ 	.short	0x0160
        /*0016*/ 	.short	0x0410


	//----- nvinfo : EIATTR_CBANK_PARAM_SIZE
	.align		4
.L_636:
        /*0018*/ 	.byte	0x03, 0x19
        /*001a*/ 	.short	0x0410


	//----- nvinfo : EIATTR_KPARAM_INFO
	.align		4
        /*001c*/ 	.byte	0x04, 0x17
        /*001e*/ 	.short	(.L_638 - .L_637)
.L_637:
        /*0020*/ 	.word	0x00000000
        /*0024*/ 	.short	0x0000
        /*0026*/ 	.short	0x0000
        /*0028*/ 	.byte	0x00, 0xf0, 0x41, 0x10


	//----- nvinfo : EIATTR_MAXREG_COUNT
	.align		4
.L_638:
        /*002c*/ 	.byte	0x03, 0x1b
        /*002e*/ 	.short	0x0020


	//----- nvinfo : EIATTR_NUM_BARRIERS
	.align		4
        /*0030*/ 	.byte	0x02, 0x4c
        /*0032*/ 	.byte	0x01
	.zero		1


	//----- nvinfo : EIATTR_EXTERNS
	.align		4
        /*0034*/ 	.byte	0x04, 0x0f
        /*0036*/ 	.short	(.L_640 - .L_639)


	//   ....[0]....
	.align		4
.L_639:
        /*0038*/ 	.word	index@(__assertfail)


	//----- nvinfo : EIATTR_MERCURY_ISA_VERSION
	.align		4
.L_640:
        /*003c*/ 	.byte	0x03, 0x5f
        /*003e*/ 	.short	0x0000


	//----- nvinfo : EIATTR_INT_WARP_WIDE_INSTR_OFFSETS
	.align		4
        /*0040*/ 	.byte	0x04, 0x31
        /*0042*/ 	.short	(.L_642 - .L_641)


	//   ....[0]....
.L_641:
        /*0044*/ 	.word	0x0000b400


	//   ....[1]....
        /*0048*/ 	.word	0x0000b4d0


	//----- nvinfo : EIATTR_COOP_GROUP_MASK_REGIDS
	.align		4
.L_642:
        /*004c*/ 	.byte	0x04, 0x29
        /*004e*/ 	.short	(.L_644 - .L_643)


	//   ....[0]....
.L_643:
        /*0050*/ 	.word	0xffffffff


	//   ....[1]....
        /*0054*/ 	.word	0xffffffff


	//----- nvinfo : EIATTR_COOP_GROUP_INSTR_OFFSETS
	.align		4
.L_644:
        /*0058*/ 	.byte	0x04, 0x28
        /*005a*/ 	.short	(.L_646 - .L_645)


	//   ....[0]....
.L_645:
        /*005c*/ 	.word	0x00009740


	//   ....[1]....
        /*0060*/ 	.word	0x0000bb60


	//----- nvinfo : EIATTR_SYSCALL_OFFSETS
	.align		4
.L_646:
        /*0064*/ 	.byte	0x04, 0x46
        /*0066*/ 	.short	(.L_648 - .L_647)


	//   ....[0]....
.L_647:
        /*0068*/ 	.word	0x0000be00


	//   ....[1]....
        /*006c*/ 	.word	0x0000c080


	//   ....[2]....
        /*0070*/ 	.word	0x0000c3c0


	//   ....[3]....
        /*0074*/ 	.word	0x0000c660


	//----- nvinfo : EIATTR_EXIT_INSTR_OFFSETS
	.align		4
.L_648:
        /*0078*/ 	.byte	0x04, 0x1c
        /*007a*/ 	.short	(.L_650 - .L_649)


	//   ....[0]....
.L_649:
        /*007c*/ 	.word	0x0000b560


	//   ....[1]....
        /*0080*/ 	.word	0x0000bbe0


	//   ....[2]....
        /*0084*/ 	.word	0x0000be60


	//   ....[3]....
        /*0088*/ 	.word	0x0000be80


	//   ....[4]....
        /*008c*/ 	.word	0x0000c0e0


	//   ....[5]....
        /*0090*/ 	.word	0x0000c120


	//   ....[6]....
        /*0094*/ 	.word	0x0000c140


	//   ....[7]....
        /*0098*/ 	.word	0x0000c170


	//   ....[8]....
        /*009c*/ 	.word	0x0000c1a0


	//   ....[9]....
        /*00a0*/ 	.word	0x0000c420


	//   ....[10]....
        /*00a4*/ 	.word	0x0000c440


	//   ....[11]....
        /*00a8*/ 	.word	0x0000c6a0


	//   ....[12]....
        /*00ac*/ 	.word	0x0000c6c0


	//----- nvinfo : EIATTR_MAX_THREADS
	.align		4
.L_650:
        /*00b0*/ 	.byte	0x04, 0x05
        /*00b2*/ 	.short	(.L_652 - .L_651)
.L_651:
        /*00b4*/ 	.word	0x00000200
        /*00b8*/ 	.word	0x00000001
        /*00bc*/ 	.word	0x00000001


	//----- nvinfo : EIATTR_CRS_STACK_SIZE
	.align		4
.L_652:
        /*00c0*/ 	.byte	0x04, 0x1e
        /*00c2*/ 	.short	(.L_654 - .L_653)
.L_653:
        /*00c4*/ 	.word	0x00000000
.L_654:


//--------------------- .nv.info._ZN2at6native13reduce_kernelILi256ELi2ENS0_8ReduceOpIbNS0_14func_wrapper_tIbZZZNS0_14or_kernel_cudaERNS_14TensorIteratorEENKUlvE_clEvENKUlvE10_clEvEUlbbE_EEjbLi4ELi4EEEEEvT1_ --------------------------
	.section	.nv.info._ZN2at6native13reduce_kernelILi256ELi2ENS0_8ReduceOpIbNS0_14func_wrapper_tIbZZZNS0_14or_kernel_cudaERNS_14TensorIteratorEENKUlvE_clEvENKUlvE10_clEvEUlbbE_EEjbLi4ELi4EEEEEvT1_,"",@"SHT_CUDA_INFO"
	.sectionflags	@""
	.align	4


	//----- nvinfo : EIATTR_CUDA_API_VERSION
	.align		4
        /*0000*/ 	.byte	0x04, 0x37
        /*0002*/ 	.short	(.L_656 - .L_655)
.L_655:
        /*0004*/ 	.word	0x00000082


	//----- nvinfo : EIATTR_SW2861232_WAR
	.align		4
.L_656:
        /*0008*/ 	.byte	0x01, 0x35
	.zero		2


	//----- nvinfo : EIATTR_PARAM_CBANK
	.align		4
        /*000c*/ 	.byte	0x04, 0x0a
        /*000e*/ 	.short	(.L_658 - .L_657)
	.align		4
.L_657:
        /*0010*/ 	.word	index@(.nv.constant0._ZN2at6native13reduce_kernelILi256ELi2ENS0_8ReduceOpIbNS0_14func_wrapper_tIbZZZNS0_14or_kernel_cudaERNS_14TensorIteratorEENKUlvE_clEvENKUlvE10_clEvEUlbbE_EEjbLi4ELi4EEEEEvT1_)
        /*0014*/ 	.short	0x0160
        /*0016*/ 	.short	0x0410


	//----- nvinfo : EIATTR_CBANK_PARAM_SIZE
	.align		4
.L_658:
        /*0018*/ 	.byte	0x03, 0x19
        /*001a*/ 	.short	0x0410


	//----- nvinfo : EIATTR_KPARAM_INFO
	.align		4
        /*001c*/ 	.byte	0x04, 0x17
        /*001e*/ 	.short	(.L_660 - .L_659)
.L_659:
        /*0020*/ 	.word	0x00000000
        /*0024*/ 	.short	0x0000
        /*0026*/ 	.short	0x0000
        /*0028*/ 	.byte	0x00, 0xf0, 0x41, 0x10


	//----- nvinfo : EIATTR_MAXREG_COUNT
	.align		4
.L_660:
        /*002c*/ 	.byte	0x03, 0x1b
        /*002e*/ 	.short	0x0040


	//----- nvinfo : EIATTR_NUM_BARRIERS
	.align		4
        /*0030*/ 	.byte	0x02, 0x4c
        /*0032*/ 	.byte	0x01
	.zero		1


	//----- nvinfo : EIATTR_EXTERNS
	.align		4
        /*0034*/ 	.byte	0x04, 0x0f
        /*0036*/ 	.short	(.L_662 - .L_661)


	//   ....[0]....
	.align		4
.L_661:
        /*0038*/ 	.word	index@(__assertfail)


	//----- nvinfo : EIATTR_MERCURY_ISA_VERSION
	.align		4
.L_662:
        /*003c*/ 	.byte	0x03, 0x5f
        /*003e*/ 	.short	0x0000


	//----- nvinfo : EIATTR_INT_WARP_WIDE_INSTR_OFFSETS
	.align		4
        /*0040*/ 	.byte	0x04, 0x31
        /*0042*/ 	.short	(.L_664 - .L_663)


	//   ....[0]....
.L_663:
        /*0044*/ 	.word	0x0000dce0


	//   ....[1]....
        /*0048*/ 	.word	0x0000ddb0


	//----- nvinfo : EIATTR_COOP_GROUP_MASK_REGIDS
	.align		4
.L_664:
        /*004c*/ 	.byte	0x04, 0x29
        /*004e*/ 	.short	(.L_666 - .L_665)


	//   ....[0]....
.L_665:
        /*0050*/ 	.word	0xffffffff


	//   ....[1]....
        /*0054*/ 	.word	0xffffffff


	//   ....[2]....
        /*0058*/ 	.word	0xffffffff


	//   ....[3]....
        /*005c*/ 	.word	0xffffffff


	//----- nvinfo : EIATTR_COOP_GROUP_INSTR_OFFSETS
	.align		4
.L_666:
        /*0060*/ 	.byte	0x04, 0x28
        /*0062*/ 	.short	(.L_668 - .L_667)


	//   ....[0]....
.L_667:
        /*0064*/ 	.word	0x0000a6a0


	//   ....[1]....
        /*0068*/ 	.word	0x0000a6b0


	//   ....[2]....
        /*006c*/ 	.word	0x0000e640


	//   ....[3]....
        /*0070*/ 	.word	0x0000e650


	//----- nvinfo : EIATTR_SYSCALL_OFFSETS
	.align		4
.L_668:
        /*0074*/ 	.byte	0x04, 0x46
        /*0076*/ 	.short	(.L_670 - .L_669)


	//   ....[0]....
.L_669:
        /*0078*/ 	.word	0x00000f70


	//   ....[1]....
        /*007c*/ 	.word	0x0000e970


	//   ....[2]....
        /*0080*/ 	.word	0x0000eb10


	//   ....[3]....
        /*0084*/ 	.word	0x0000ee10


	//   ....[4]....
        /*0088*/ 	.word	0x0000efb0


	//   ....[5]....
        /*008c*/ 	.word	0x0000f360


	//   ....[6]....
        /*0090*/ 	.word	0x0000f500


	//   ....[7]....
        /*0094*/ 	.word	0x0000f800


	//   ....[8]....
        /*0098*/ 	.word	0x0000f9a0


	//----- nvinfo : EIATTR_EXIT_INSTR_OFFSETS
	.align		4
.L_670:
        /*009c*/ 	.byte	0x04, 0x1c
        /*009e*/ 	.short	(.L_672 - .L_671)


	//   ....[0]....
.L_671:
        /*00a0*/ 	.word	0x0000de40


	//   ....[1]....
        /*00a4*/ 	.word	0x0000e710


	//   ....[2]....
        /*00a8*/ 	.word	0x0000eb70


	//   ....[3]....
        /*00ac*/ 	.word	0x0000eba0


	//   ....[4]....
        /*00b0*/ 	.word	0x0000f010


	//   ....[5]....
        /*00b4*/ 	.word	0x0000f080


	//   ....[6]....
        /*00b8*/ 	.word	0x0000f0a0


	//   ....[7]....
        /*00bc*/ 	.word	0x0000f0d0


	//   ....[8]....
        /*00c0*/ 	.word	0x0000f100


	//   ....[9]....
        /*00c4*/ 	.word	0x0000f560


	//   ....[10]....
        /*00c8*/ 	.word	0x0000f590


	//   ....[11]....
        /*00cc*/ 	.word	0x0000fa00


	//   ....[12]....
        /*00d0*/ 	.word	0x0000fa70


	//----- nvinfo : EIATTR_MAX_THREADS
	.align		4
.L_672:
        /*00d4*/ 	.byte	0x04, 0x05
        /*00d6*/ 	.short	(.L_674 - .L_673)
.L_673:
        /*00d8*/ 	.word	0x00000100
        /*00dc*/ 	.word	0x00000001
        /*00e0*/ 	.word	0x00000001


	//----- nvinfo : EIATTR_CRS_STACK_SIZE
	.align		4
.L_674:
        /*00e4*/ 	.byte	0x04, 0x1e
        /*00e6*/ 	.short	(.L_676 - .L_675)
.L_675:
        /*00e8*/ 	.word	0x00000000
.L_676:


//--------------------- .nv.info._ZN2at6native13reduce_kernelILi128ELi4ENS0_8ReduceOpIbNS0_14func_wrapper_tIbZZZNS0_14or_kernel_cudaERNS_14TensorIteratorEENKUlvE_clEvENKUlvE10_clEvEUlbbE_EEjbLi4ELi4EEEEEvT1_ --------------------------
	.section	.nv.info._ZN2at6native13reduce_kernelILi128ELi4ENS0_8ReduceOpIbNS0_14func_wrapper_tIbZZZNS0_14or_kernel_cudaERNS_14TensorIteratorEENKUlvE_clEvENKUlvE10_clEvEUlbbE_EEjbLi4ELi4EEEEEvT1_,"",@"SHT_CUDA_INFO"
	.sectionflags	@""
	.align	4


	//----- nvinfo : EIATTR_CUDA_API_VERSION
	.align		4
        /*0000*/ 	.byte	0x04, 0x37
        /*0002*/ 	.short	(.L_678 - .L_677)
.L_677:
        /*0004*/ 	.word	0x00000082


	//----- nvinfo : EIATTR_SW2861232_WAR
	.align		4
.L_678:
        /*0008*/ 	.byte	0x01, 0x35
	.zero		2


	//----- nvinfo : EIATTR_PARAM_CBANK
	.align		4
        /*000c*/ 	.byte	0x04, 0x0a
        /*000e*/ 	.short	(.L_680 - .L_679)
	.align		4
.L_679:
        /*0010*/ 	.word	index@(.nv.constant0._ZN2at6native13reduce_kernelILi128ELi4ENS0_8ReduceOpIbNS0_14func_wrapper_tIbZZZNS0_14or_kernel_cudaERNS_14TensorIteratorEENKUlvE_clEvENKUlvE10_clEvEUlbbE_EEjbLi4ELi4EEEEEvT1_)
        /*0014*/ 	.short	0x0160
        /*0016*/ 	.short	0x0410


	//----- nvinfo : EIATTR_CBANK_PARAM_SIZE
	.align		4
.L_680:
        /*0018*/ 	.byte	0x03, 0x19
        /*001a*/ 	.short	0x0410


	//----- nvinfo : EIATTR_KPARAM_INFO
	.align		4
        /*001c*/ 	.byte	0x04, 0x17
        /*001e*/ 	.short	(.L_682 - .L_681)
.L_681:
        /*0020*/ 	.word	0x00000000
        /*0024*/ 	.short	0x0000
        /*0026*/ 	.short	0x0000
        /*0028*/ 	.byte	0x00, 0xf0, 0x41, 0x10


	//----- nvinfo : EIATTR_MAXREG_COUNT
	.align		4
.L_682:
        /*002c*/ 	.byte	0x03, 0x1b
        /*002e*/ 	.short	0x0080


	//----- nvinfo : EIATTR_NUM_BARRIERS
	.align		4
        /*0030*/ 	.byte	0x02, 0x4c
        /*0032*/ 	.byte	0x01
	.zero		1


	//----- nvinfo : EIATTR_EXTERNS
	.align		4
        /*0034*/ 	.byte	0x04, 0x0f
        /*0036*/ 	.short	(.L_684 - .L_683)


	//   ....[0]....
	.align		4
.L_683:
        /*0038*/ 	.word	index@(__assertfail)


	//----- nvinfo : EIATTR_MERCURY_ISA_VERSION
	.align		4
.L_684:
        /*003c*/ 	.byte	0x03, 0x5f
        /*003e*/ 	.short	0x0000


	//----- nvinfo : EIATTR_INT_WARP_WIDE_INSTR_OFFSETS
	.align		4
        /*0040*/ 	.byte	0x04, 0x31
        /*0042*/ 	.short	(.L_686 - .L_685)


	//   ....[0]....
.L_685:
        /*0044*/ 	.word	0x000126a0


	//   ....[1]....
        /*0048*/ 	.word	0x00012770


	//----- nvinfo : EIATTR_COOP_GROUP_MASK_REGIDS
	.align		4
.L_686:
        /*004c*/ 	.byte	0x04, 0x29
        /*004e*/ 	.short	(.L_688 - .L_687)


	//   ....[0]....
.L_687:
        /*0050*/ 	.word	0xffffffff


	//   ....[1]....
        /*0054*/ 	.word	0xffffffff


	//   ....[2]....
        /*0058*/ 	.word	0xffffffff


	//   ....[3]....
        /*005c*/ 	.word	0xffffffff


	//   ....[4]....
        /*0060*/ 	.word	0xffffffff


	//   ....[5]....
        /*0064*/ 	.word	0xffffffff


	//   ....[6]....
        /*0068*/ 	.word	0xffffffff


	//   ....[7]....
        /*006c*/ 	.word	0xffffffff


	//----- nvinfo : EIATTR_COOP_GROUP_INSTR_OFFSETS
	.align		4
.L_688:
        /*0070*/ 	.byte	0x04, 0x28
        /*0072*/ 	.short	(.L_690 - .L_689)


	//   ....[0]....
.L_689:
        /*0074*/ 	.word	0x0000bd30


	//   ....[1]....
        /*0078*/ 	.word	0x0000bd40


	//   ....[2]....
        /*007c*/ 	.word	0x0000bd50


	//   ....[3]....
        /*0080*/ 	.word	0x0000bd60


	//   ....[4]....
        /*0084*/ 	.word	0x000132a0


	//   ....[5]....
        /*0088*/ 	.word	0x000132b0


	//   ....[6]....
        /*008c*/ 	.word	0x000132c0


	//   ....[7]....
        /*0090*/ 	.word	0x000132d0


	//----- nvinfo : EIATTR_SYSCALL_OFFSETS
	.align		4
.L_690:
        /*0094*/ 	.byte	0x04, 0x46
        /*0096*/ 	.short	(.L_692 - .L_691)


	//   ....[0]....
.L_691:
        /*0098*/ 	.word	0x00000f10


	//   ....[1]....
        /*009c*/ 	.word	0x000136d0


	//   ....[2]....
        /*00a0*/ 	.word	0x00013870


	//   ....[3]....
        /*00a4*/ 	.word	0x00013a10


	//   ....[4]....
        /*00a8*/ 	.word	0x00013bb0


	//   ....[5]....
        /*00ac*/ 	.word	0x00013f90


	//   ....[6]....
        /*00b0*/ 	.word	0x00014130


	//   ....[7]....
        /*00b4*/ 	.word	0x000142d0


	//   ....[8]....
        /*00b8*/ 	.word	0x00014470


	//   ....[9]....
        /*00bc*/ 	.word	0x000148e0


	//   ....[10]....
        /*00c0*/ 	.word	0x00014a80


	//   ....[11]....
        /*00c4*/ 	.word	0x00014c20


	//   ....[12]....
        /*00c8*/ 	.word	0x00014dc0


	//   ....[13]....
        /*00cc*/ 	.word	0x000151a0


	//   ....[14]....
        /*00d0*/ 	.word	0x00015340


	//   ....[15]....
        /*00d4*/ 	.word	0x000154e0


	//   ....[16]....
        /*00d8*/ 	.word	0x00015680


	//----- nvinfo : EIATTR_EXIT_INSTR_OFFSETS
	.align		4
.L_692:
        /*00dc*/ 	.byte	0x04, 0x1c
        /*00de*/ 	.short	(.L_694 - .L_693)


	//   ....[0]....
.L_693:
        /*00e0*/ 	.word	0x00012800


	//   ....[1]....
        /*00e4*/ 	.word	0x00013410


	//   ....[2]....
        /*00e8*/ 	.word	0x00013c10


	//   ....[3]....
        /*00ec*/ 	.word	0x00013c60


	//   ....[4]....
        /*00f0*/ 	.word	0x000144d0


	//   ....[5]....
        /*00f4*/ 	.word	0x000145a0


	//   ....[6]....
        /*00f8*/ 	.word	0x000145c0


	//   ....[7]....
        /*00fc*/ 	.word	0x000145f0


	//   ....[8]....
        /*0100*/ 	.word	0x00014620


	//   ....[9]....
        /*0104*/ 	.word	0x00014e20


	//   ....[10]....
        /*0108*/ 	.word	0x00014e70


	//   ....[11]....
        /*010c*/ 	.word	0x000156e0


	//   ....[12]....
        /*0110*/ 	.word	0x000157b0


	//----- nvinfo : EIATTR_MAX_THREADS
	.align		4
.L_694:
        /*0114*/ 	.byte	0x04, 0x05
        /*0116*/ 	.short	(.L_696 - .L_695)
.L_695:
        /*0118*/ 	.word	0x00000080
        /*011c*/ 	.word	0x00000001
        /*0120*/ 	.word	0x00000001


	//----- nvinfo : EIATTR_CRS_STACK_SIZE
	.align		4
.L_696:
        /*0124*/ 	.byte	0x04, 0x1e
        /*0126*/ 	.short	(.L_698 - .L_697)
.L_697:
        /*0128*/ 	.word	0x00000000
.L_698:


//--------------------- .nv.info._ZN2at6native13reduce_kernelILi512ELi1ENS0_8ReduceOpIN3c108BFloat16ENS0_14func_wrapper_tIbZZZNS0_14or_kernel_cudaERNS_14TensorIteratorEENKUlvE_clEvENKUlvE9_clEvEUlbS4_E_EEjbLi4ELi4EEEEEvT1_ --------------------------
	.section	.nv.info._ZN2at6native13reduce_kernelILi512ELi1ENS0_8ReduceOpIN3c108BFloat16ENS0_14func_wrapper_tIbZZZNS0_14or_kernel_cudaERNS_14TensorIteratorEENKUlvE_clEvENKUlvE9_clEvEUlbS4_E_EEjbLi4ELi4EEEEEvT1_,"",@"SHT_CUDA_INFO"
	.sectionflags	@""
	.align	4


	//----- nvinfo : EIATTR_CUDA_API_VERSION
	.align		4
        /*0000*/ 	.byte	0x04, 0x37
        /*0002*/ 	.short	(.L_700 - .L_699)
.L_699:
        /*0004*/ 	.word	0x00000082


	//----- nvinfo : EIATTR_SW2861232_WAR
	.align		4
.L_700:
        /*0008*/ 	.byte	0x01, 0x35
	.zero		2


	//----- nvinfo : EIATTR_PARAM_CBANK
	.align		4
        /*000c*/ 	.byte	0x04, 0x0a
        /*000e*/ 	.short	(.L_702 - .L_701)
	.align		4
.L_701:
        /*0010*/ 	.word	index@(.nv.constant0._ZN2at6native13reduce_kernelILi512ELi1ENS0_8ReduceOpIN3c108BFloat16ENS0_14func_wrapper_tIbZZZNS0_14or_kernel_cudaERNS_14TensorIteratorEENKUlvE_clEvENKUlvE9_clEvEUlbS4_E_EEjbLi4ELi4EEEEEvT1_)
        /*0014*/ 	.short	0x0160
        /*0016*/ 	.short	0x0410


	//----- nvinfo : EIATTR_CBANK_PARAM_SIZE
	.align		4
.L_702:
        /*0018*/ 	.byte	0x03, 0x19
        /*001a*/ 	.short	0x0410


	//----- nvinfo : EIATTR_KPARAM_INFO
	.align		4
        /*001c*/ 	.byte	0x04, 0x17
        /*001e*/ 	.short	(.L_704 - .L_703)
.L_703:
        /*0020*/ 	.word	0x00000000
        /*0024*/ 	.short	0x0000
        /*0026*/ 	.short	0x0000
        /*0028*/ 	.byte	0x00, 0xf0, 0x41, 0x10


	//----- nvinfo : EIATTR_MAXREG_COUNT
	.align		4
.L_704:
        /*002c*/ 	.byte	0x03, 0x1b
        /*002e*/ 	.short	0x0020


	//----- nvinfo : EIATTR_NUM_BARRIERS
	.align		4
        /*0030*/ 	.byte	0x02, 0x4c
        /*0032*/ 	.byte	0x01
	.zero		1


	//----- nvinfo : EIATTR_EXTERNS
	.align		4
        /*0034*/ 	.byte	0x04, 0x0f
        /*0036*/ 	.short	(.L_706 - .L_705)


	//   ....[0]....
	.align		4
.L_705:
        /*0038*/ 	.word	index@(__assertfail)


	//----- nvinfo : EIATTR_MERCURY_ISA_VERSION
	.align		4
.L_706:
        /*003c*/ 	.byte	0x03, 0x5f
        /*003e*/ 	.short	0x0000


	//----- nvinfo : EIATTR_INT_WARP_WIDE_INSTR_OFFSETS
	.align		4
        /*0040*/ 	.byte	0x04, 0x31
        /*0042*/ 	.short	(.L_708 - .L_707)


	//   ....[0]....
.L_707:
        /*0044*/ 	.word	0x0000bb70


	//   ....[1]....
        /*0048*/ 	.word	0x0000bc40


	//----- nvinfo : EIATTR_COOP_GROUP_MASK_REGIDS
	.align		4
.L_708:
        /*004c*/ 	.byte	0x04, 0x29
        /*004e*/ 	.short	(.L_710 - .L_709)


	//   ....[0]....
.L_709:
        /*0050*/ 	.word	0xffffffff


	//   ....[1]....
        /*0054*/ 	.word	0xffffffff


	//----- nvinfo : EIATTR_COOP_GROUP_INSTR_OFFSETS
	.align		4
.L_710:
        /*0058*/ 	.byte	0x04, 0x28
        /*005a*/ 	.short	(.L_712 - .L_711)


	//   ....[0]....
.L_711:
        /*005c*/ 	.word	0x00009e80


	//   ....[1]....
        /*0060*/ 	.word	0x0000c4c0


	//----- nvinfo : EIATTR_SYSCALL_OFFSETS
	.align		4
.L_712:
        /*0064*/ 	.byte	0x04, 0x46
        /*0066*/ 	.short	(.L_714 - .L_713)


	//   ....[0]....
.L_713:
        /*0068*/ 	.word	0x0000c800


	//   ....[1]....
        /*006c*/ 	.word	0x0000caf0


	//   ....[2]....
        /*0070*/ 	.word	0x0000cea0


	//   ....[3]....
        /*0074*/ 	.word	0x0000d1b0


	//----- nvinfo : EIATTR_EXIT_INSTR_OFFSETS
	.align		4
.L_714:
        /*0078*/ 	.byte	0x04, 0x1c
        /*007a*/ 	.short	(.L_716 - .L_715)


	//   ....[0]....
.L_715:
        /*007c*/ 	.word	0x0000bcd0


	//   ....[1]....
        /*0080*/ 	.word	0x0000c570


	//   ....[2]....
        /*0084*/ 	.word	0x0000c860


	//   ....[3]....
        /*0088*/ 	.word	0x0000c880


	//   ....[4]....
        /*008c*/ 	.word	0x0000cb50


	//   ....[5]....
        /*0090*/ 	.word	0x0000cb90


	//   ....[6]....
        /*0094*/ 	.word	0x0000cbb0


	//   ....[7]....
        /*0098*/ 	.word	0x0000cbe0


	//   ....[8]....
        /*009c*/ 	.word	0x0000cc10


	//   ....[9]....
        /*00a0*/ 	.word	0x0000cf00


	//   ....[10]....
        /*00a4*/ 	.word	0x0000cf20


	//   ....[11]....
        /*00a8*/ 	.word	0x0000d1f0


	//   ....[12]....
        /*00ac*/ 	.word	0x0000d210


	//----- nvinfo : EIATTR_MAX_THREADS
	.align		4
.L_716:
        /*00b0*/ 	.byte	0x04, 0x05
        /*00b2*/ 	.short	(.L_718 - .L_717)
.L_717:
        /*00b4*/ 	.word	0x00000200
        /*00b8*/ 	.word	0x00000001
        /*00bc*/ 	.word	0x00000001


	//----- nvinfo : EIATTR_CRS_STACK_SIZE
	.align		4
.L_718:
        /*00c0*/ 	.byte	0x04, 0x1e
        /*00c2*/ 	.short	(.L_720 - .L_719)
.L_719:
        /*00c4*/ 	.word	0x00000000
.L_720:


//--------------------- .nv.info._ZN2at6native13reduce_kernelILi256ELi2ENS0_8ReduceOpIN3c108BFloat16ENS0_14func_wrapper_tIbZZZNS0_14or_kernel_cudaERNS_14TensorIteratorEENKUlvE_clEvENKUlvE9_clEvEUlbS4_E_EEjbLi4ELi4EEEEEvT1_ --------------------------
	.section	.nv.info._ZN2at6native13reduce_kernelILi256ELi2ENS0_8ReduceOpIN3c108BFloat16ENS0_14func_wrapper_tIbZZZNS0_14or_kernel_cudaERNS_14TensorIteratorEENKUlvE_clEvENKUlvE9_clEvEUlbS4_E_EEjbLi4ELi4EEEEEvT1_,"",@"SHT_CUDA_INFO"
	.sectionflags	@""
	.align	4


	//----- nvinfo : EIATTR_CUDA_API_VERSION
	.align		4
        /*0000*/ 	.byte	0x04, 0x37
        /*0002*/ 	.short	(.L_722 - .L_721)
.L_721:
        /*0004*/ 	.word	0x00000082


	//----- nvinfo : EIATTR_SW2861232_WAR
	.align		4
.L_722:
        /*0008*/ 	.byte	0x01, 0x35
	.zero		2


	//----- nvinfo : EIATTR_PARAM_CBANK
	.align		4
        /*000c*/ 	.byte	0x04, 0x0a
        /*000e*/ 	.short	(.L_724 - .L_723)
	.align		4
.L_723:
        /*0010*/ 	.word	index@(.nv.constant0._ZN2at6native13reduce_kernelILi256ELi2ENS0_8ReduceOpIN3c108BFloat16ENS0_14func_wrapper_tIbZZZNS0_14or_kernel_cudaERNS_14TensorIteratorEENKUlvE_clEvENKUlvE9_clEvEUlbS4_E_EEjbLi4ELi4EEEEEvT1_)
        /*0014*/ 	.short	0x0160
        /*0016*/ 	.short	0x0410


	//----- nvinfo : EIATTR_CBANK_PARAM_SIZE
	.align		4
.L_724:
        /*0018*/ 	.byte	0x03, 0x19
        /*001a*/ 	.short	0x0410


	//----- nvinfo : EIATTR_KPARAM_INFO
	.align		4
        /*001c*/ 	.byte	0x04, 0x17
        /*001e*/ 	.short	(.L_726 - .L_725)
.L_725:
        /*0020*/ 	.word	0x00000000
        /*0024*/ 	.short	0x0000
        /*0026*/ 	.short	0x0000
        /*0028*/ 	.byte	0x00, 0xf0, 0x41, 0x10


	//----- nvinfo : EIATTR_MAXREG_COUNT
	.align		4
.L_726:
        /*002c*/ 	.byte	0x03, 0x1b
        /*002e*/ 	.short	0x0040


	//----- nvinfo : EIATTR_NUM_BARRIERS
	.align		4
        /*0030*/ 	.byte	0x02, 0x4c
        /*0032*/ 	.byte	0x01
	.zero		1


	//----- nvinfo : EIATTR_EXTERNS
	.align		4
        /*0034*/ 	.byte	0x04, 0x0f
        /*0036*/ 	.short	(.L_728 - .L_727)


	//   ....[0]....
	.align		4
.L_727:
        /*0038*/ 	.word	index@(__assertfail)


	//----- nvinfo : EIATTR_MERCURY_ISA_VERSION
	.align		4
.L_728:
        /*003c*/ 	.byte	0x03, 0x5f
        /*003e*/ 	.short	0x0000


	//----- nvinfo : EIATTR_INT_WARP_WIDE_INSTR_OFFSETS
	.align		4
        /*0040*/ 	.byte	0x04, 0x31
        /*0042*/ 	.short	(.L_730 - .L_729)


	//   ....[0]....
.L_729:
        /*0044*/ 	.word	0x0000eff0


	//   ....[1]....
        /*0048*/ 	.word	0x0000f0c0


	//----- nvinfo : EIATTR_COOP_GROUP_MASK_REGIDS
	.align		4
.L_730:
        /*004c*/ 	.byte	0x04, 0x29
        /*004e*/ 	.short	(.L_732 - .L_731)


	//   ....[0]....
.L_731:
        /*0050*/ 	.word	0xffffffff


	//   ....[1]....
        /*0054*/ 	.word	0xffffffff


	//   ....[2]....
        /*0058*/ 	.word	0xffffffff


	//   ....[3]....
        /*005c*/ 	.word	0xffffffff


	//----- nvinfo : EIATTR_COOP_GROUP_INSTR_OFFSETS
	.align		4
.L_732:
        /*0060*/ 	.byte	0x04, 0x28
        /*0062*/ 	.short	(.L_734 - .L_733)


	//   ....[0]....
.L_733:
        /*0064*/ 	.word	0x0000b910


	//   ....[1]....
        /*0068*/ 	.word	0x0000b920


	//   ....[2]....
        /*006c*/ 	.word	0x0000fc90


	//   ....[3]....
        /*0070*/ 	.word	0x0000fcd0


	//----- nvinfo : EIATTR_SYSCALL_OFFSETS
	.align		4
.L_734:
        /*0074*/ 	.byte	0x04, 0x46
        /*0076*/ 	.short	(.L_736 - .L_735)


	//   ....[0]....
.L_735:
        /*0078*/ 	.word	0x00000f70


	//   ....[1]....
        /*007c*/ 	.word	0x00010160


	//   ....[2]....
        /*0080*/ 	.word	0x00010300


	//   ....[3]....
        /*0084*/ 	.word	0x000106d0


	//   ....[4]....
        /*0088*/ 	.word	0x00010870


	//   ....[5]....
        /*008c*/ 	.word	0x00010d00


	//   ....[6]....
        /*0090*/ 	.word	0x00010ea0


	//   ....[7]....
        /*0094*/ 	.word	0x00011270


	//   ....[8]....
        /*0098*/ 	.word	0x00011410


	//----- nvinfo : EIATTR_EXIT_INSTR_OFFSETS
	.align		4
.L_736:
        /*009c*/ 	.byte	0x04, 0x1c
        /*009e*/ 	.short	(.L_738 - .L_737)


	//   ....[0]....
.L_737:
        /*00a0*/ 	.word	0x0000f150


	//   ....[1]....
        /*00a4*/ 	.word	0x0000fe20


	//   ....[2]....
        /*00a8*/ 	.word	0x00010360


	//   ....[3]....
        /*00ac*/ 	.word	0x00010390


	//   ....[4]....
        /*00b0*/ 	.word	0x000108d0


	//   ....[5]....
        /*00b4*/ 	.word	0x00010940


	//   ....[6]....
        /*00b8*/ 	.word	0x00010960


	//   ....[7]....
        /*00bc*/ 	.word	0x00010990


	//   ....[8]....
        /*00c0*/ 	.word	0x000109c0


	//   ....[9]....
        /*00c4*/ 	.word	0x00010f00


	//   ....[10]....
        /*00c8*/ 	.word	0x00010f30


	//   ....[11]....
        /*00cc*/ 	.word	0x00011470


	//   ....[12]....
        /*00d0*/ 	.word	0x000114e0


	//----- nvinfo : EIATTR_MAX_THREADS
	.align		4
.L_738:
        /*00d4*/ 	.byte	0x04, 0x05
        /*00d6*/ 	.short	(.L_740 - .L_739)
.L_739:
        /*00d8*/ 	.word	0x00000100
        /*00dc*/ 	.word	0x00000001
        /*00e0*/ 	.word	0x00000001


	//----- nvinfo : EIATTR_CRS_STACK_SIZE
	.align		4
.L_740:
        /*00e4*/ 	.byte	0x04, 0x1e
        /*00e6*/ 	.short	(.L_742 - .L_741)
.L_741:
        /*00e8*/ 	.word	0x00000000
.L_742:


//--------------------- .nv.info._ZN2at6native13reduce_kernelILi128ELi4ENS0_8ReduceOpIN3c108BFloat16ENS0_14func_wrapper_tIbZZZNS0_14or_kernel_cudaERNS_14TensorIteratorEENKUlvE_clEvENKUlvE9_clEvEUlbS4_E_EEjbLi4ELi4EEEEEvT1_ --------------------------
	.section	.nv.info._ZN2at6native13reduce_kernelILi128ELi4ENS0_8ReduceOpIN3c108BFloat16ENS0_14func_wrapper_tIbZZZNS0_14or_kernel_cudaERNS_14TensorIteratorEENKUlvE_clEvENKUlvE9_clEvEUlbS4_E_EEjbLi4ELi4EEEEEvT1_,"",@"SHT_CUDA_INFO"
	.sectionflags	@""
	.align	4


	//----- nvinfo : EIATTR_CUDA_API_VERSION
	.align		4
        /*0000*/ 	.byte	0x04, 0x37
        /*0002*/ 	.short	(.L_744 - .L_743)
.L_743:
        /*0004*/ 	.word	0x00000082


	//----- nvinfo : EIATTR_SW2861232_WAR
	.align		4
.L_744:
        /*0008*/ 	.byte	0x01, 0x35
	.zero		2


	//----- nvinfo : EIATTR_PARAM_CBANK
	.align		4
        /*000c*/ 	.byte	0x04, 0x0a
        /*000e*/ 	.short	(.L_746 - .L_745)
	.align		4
.L_745:
        /*0010*/ 	.word	index@(.nv.constant0._ZN2at6native13reduce_kernelILi128ELi4ENS0_8ReduceOpIN3c108BFloat16ENS0_14func_wrapper_tIbZZZNS0_14or_kernel_cudaERNS_14TensorIteratorEENKUlvE_clEvENKUlvE9_clEvEUlbS4_E_EEjbLi4ELi4EEEEEvT1_)
        /*0014*/ 	.short	0x0160
        /*0016*/ 	.short	0x0410


	//----- nvinfo : EIATTR_CBANK_PARAM_SIZE
	.align		4
.L_746:
        /*0018*/ 	.byte	0x03, 0x19
        /*001a*/ 	.short	0x0410


	//----- nvinfo : EIATTR_KPARAM_INFO
	.align		4
        /*001c*/ 	.byte	0x04, 0x17
        /*001e*/ 	.short	(.L_748 - .L_747)
.L_747:
        /*0020*/ 	.word	0x00000000
        /*0024*/ 	.short	0x0000
        /*0026*/ 	.short	0x0000
        /*0028*/ 	.byte	0x00, 0xf0, 0x41, 0x10


	//----- nvinfo : EIATTR_MAXREG_COUNT
	.align		4
.L_748:
        /*002c*/ 	.byte	0x03, 0x1b
        /*002e*/ 	.short	0x0080


	//----- nvinfo : EIATTR_NUM_BARRIERS
	.align		4
        /*0030*/ 	.byte	0x02, 0x4c
        /*0032*/ 	.byte	0x01
	.zero		1


	//----- nvinfo : EIATTR_EXTERNS
	.align		4
        /*0034*/ 	.byte	0x04, 0x0f
        /*0036*/ 	.short	(.L_750 - .L_749)


	//   ....[0]....
	.align		4
.L_749:
        /*0038*/ 	.word	index@(__assertfail)


	//----- nvinfo : EIATTR_MERCURY_ISA_VERSION
	.align		4
.L_750:
        /*003c*/ 	.byte	0x03, 0x5f
        /*003e*/ 	.short	0x0000


	//----- nvinfo : EIATTR_INT_WARP_WIDE_INSTR_OFFSETS
	.align		4
        /*0040*/ 	.byte	0x04, 0x31
        /*0042*/ 	.short	(.L_752 - .L_751)


	//   ....[0]....
.L_751:
        /*0044*/ 	.word	0x00014b50


	//   ....[1]....
        /*0048*/ 	.word	0x00014c20


	//----- nvinfo : EIATTR_COOP_GROUP_MASK_REGIDS
	.align		4
.L_752:
        /*004c*/ 	.byte	0x04, 0x29
        /*004e*/ 	.short	(.L_754 - .L_753)


	//   ....[0]....
.L_753:
        /*0050*/ 	.word	0xffffffff


	//   ....[1]....
        /*0054*/ 	.word	0xffffffff


	//   ....[2]....
        /*0058*/ 	.word	0xffffffff


	//   ....[3]....
        /*005c*/ 	.word	0xffffffff


	//   ....[4]....
        /*0060*/ 	.word	0xffffffff


	//   ....[5]....
        /*0064*/ 	.word	0xffffffff


	//   ....[6]....
        /*0068*/ 	.word	0xffffffff


	//   ....[7]....
        /*006c*/ 	.word	0xffffffff


	//----- nvinfo : EIATTR_COOP_GROUP_INSTR_OFFSETS
	.align		4
.L_754:
        /*0070*/ 	.byte	0x04, 0x28
        /*0072*/ 	.short	(.L_756 - .L_755)


	//   ....[0]....
.L_755:
        /*0074*/ 	.word	0x0000e090


	//   ....[1]....
        /*0078*/ 	.word	0x0000e0d0


	//   ....[2]....
        /*007c*/ 	.word	0x0000e110


	//   ....[3]....
        /*0080*/ 	.word	0x0000e120


	//   ....[4]....
        /*0084*/ 	.word	0x00015d60


	//   ....[5]....
        /*0088*/ 	.word	0x00015d90


	//   ....[6]....
        /*008c*/ 	.word	0x00015dc0


	//   ....[7]....
        /*0090*/ 	.word	0x00015de0


	//----- nvinfo : EIATTR_SYSCALL_OFFSETS
	.align		4
.L_756:
        /*0094*/ 	.byte	0x04, 0x46
        /*0096*/ 	.short	(.L_758 - .L_757)


	//   ....[0]....
.L_757:
        /*0098*/ 	.word	0x00000f10


	//   ....[1]....
        /*009c*/ 	.word	0x000164a0


	//   ....[2]....
        /*00a0*/ 	.word	0x00016640


	//   ....[3]....
        /*00a4*/ 	.word	0x000167e0


	//   ....[4]....
        /*00a8*/ 	.word	0x00016980


	//   ....[5]....
        /*00ac*/ 	.word	0x00016ed0


	//   ....[6]....
        /*00b0*/ 	.word	0x00017070


	//   ....[7]....
        /*00b4*/ 	.word	0x00017210


	//   ....[8]....
        /*00b8*/ 	.word	0x000173b0


	//   ....[9]....
        /*00bc*/ 	.word	0x000179c0


	//   ....[10]....
        /*00c0*/ 	.word	0x00017b60


	//   ....[11]....
        /*00c4*/ 	.word	0x00017d00


	//   ....[12]....
        /*00c8*/ 	.word	0x00017ea0


	//   ....[13]....
        /*00cc*/ 	.word	0x000183f0


	//   ....[14]....
        /*00d0*/ 	.word	0x00018590


	//   ....[15]....
        /*00d4*/ 	.word	0x00018730


	//   ....[16]....
        /*00d8*/ 	.word	0x000188d0


	//----- nvinfo : EIATTR_EXIT_INSTR_OFFSETS
	.align		4
.L_758:
        /*00dc*/ 	.byte	0x04, 0x1c
        /*00de*/ 	.short	(.L_760 - .L_759)


	//   ....[0]....
.L_759:
        /*00e0*/ 	.word	0x00014cb0


	//   ....[1]....
        /*00e4*/ 	.word	0x00016040


	//   ....[2]....
        /*00e8*/ 	.word	0x000169e0


	//   ....[3]....
        /*00ec*/ 	.word	0x00016a30


	//   ....[4]....
        /*00f0*/ 	.word	0x00017410


	//   ....[5]....
        /*00f4*/ 	.word	0x000174e0


	//   ....[6]....
        /*00f8*/ 	.word	0x00017500


	//   ....[7]....
        /*00fc*/ 	.word	0x00017530


	//   ....[8]....
        /*0100*/ 	.word	0x00017560


	//   ....[9]....
        /*0104*/ 	.word	0x00017f00


	//   ....[10]....
        /*0108*/ 	.word	0x00017f50


	//   ....[11]....
        /*010c*/ 	.word	0x00018930


	//   ....[12]....
        /*0110*/ 	.word	0x00018a00


	//----- nvinfo : EIATTR_MAX_THREADS
	.align		4
.L_760:
        /*0114*/ 	.byte	0x04, 0x05
        /*0116*/ 	.short	(.L_762 - .L_761)
.L_761:
        /*0118*/ 	.word	0x00000080
        /*011c*/ 	.word	0x00000001
        /*0120*/ 	.word	0x00000001


	//----- nvinfo : EIATTR_CRS_STACK_SIZE
	.align		4
.L_762:
        /*0124*/ 	.byte	0x04, 0x1e
        /*0126*/ 	.short	(.L_764 - .L_763)
.L_763:
        /*0128*/ 	.word	0x00000000
.L_764:


//--------------------- .nv.info._ZN2at6native13reduce_kernelILi512ELi1ENS0_8ReduceOpIN3c104HalfENS0_14func_wrapper_tIbZZZNS0_14or_kernel_cudaERNS_14TensorIteratorEENKUlvE_clEvENKUlvE8_clEvEUlbS4_E_EEjbLi4ELi4EEEEEvT1_ --------------------------
	.section	.nv.info._ZN2at6native13reduce_kernelILi512ELi1ENS0_8ReduceOpIN3c104HalfENS0_14func_wrapper_tIbZZZNS0_14or_kernel_cudaERNS_14TensorIteratorEENKUlvE_clEvENKUlvE8_clEvEUlbS4_E_EEjbLi4ELi4EEEEEvT1_,"",@"SHT_CUDA_INFO"
	.sectionflags	@""
	.align	4


	//----- nvinfo : EIATTR_CUDA_API_VERSION
	.align		4
        /*0000*/ 	.byte	0x04, 0x37
        /*0002*/ 	.short	(.L_766 - .L_765)
.L_765:
        /*0004*/ 	.word	0x00000082


	//----- nvinfo : EIATTR_SW2861232_WAR
	.align		4
.L_766:
        /*0008*/ 	.byte	0x01, 0x35
	.zero		2


	//----- nvinfo : EIATTR_PARAM_CBANK
	.align		4
        /*000c*/ 	.byte	0x04, 0x0a
        /*000e*/ 	.short	(.L_768 - .L_767)
	.align		4
.L_767:
        /*0010*/ 	.word	index@(.nv.constant0._ZN2at6native13reduce_kernelILi512ELi1ENS0_8ReduceOpIN3c104HalfENS0_14func_wrapper_tIbZZZNS0_14or_kernel_cudaERNS_14TensorIteratorEENKUlvE_clEvENKUlvE8_clEvEUlbS4_E_EEjbLi4ELi4EEEEEvT1_)
        /*0014*/ 	.short	0x0160
        /*0016*/ 	.short	0x0410


	//----- nvinfo : EIATTR_CBANK_PARAM_SIZE
	.align		4
.L_768:
        /*0018*/ 	.byte	0x03, 0x19
        /*001a*/ 	.short	0x0410


	//----- nvinfo : EIATTR_KPARAM_INFO
	.align		4
        /*001c*/ 	.byte	0x04, 0x17
        /*001e*/ 	.short	(.L_770 - .L_769)
.L_769:
        /*0020*/ 	.word	0x00000000
        /*0024*/ 	.short	0x0000
        /*0026*/ 	.short	0x0000
        /*0028*/ 	.byte	0x00, 0xf0, 0x41, 0x10


	//----- nvinfo : EIATTR_MAXREG_COUNT
	.align		4
.L_770:
        /*002c*/ 	.byte	0x03, 0x1b
        /*002e*/ 	.short	0x0020


	//----- nvinfo : EIATTR_NUM_BARRIERS
	.align		4
        /*0030*/ 	.byte	0x02, 0x4c
        /*0032*/ 	.byte	0x01
	.zero		1


	//----- nvinfo : EIATTR_EXTERNS
	.align		4
        /*0034*/ 	.byte	0x04, 0x0f
        /*0036*/ 	.short	(.L_772 - .L_771)


	//   ....[0]....
	.align		4
.L_771:
        /*0038*/ 	.word	index@(__assertfail)


	//----- nvinfo : EIATTR_MERCURY_ISA_VERSION
	.align		4
.L_772:
        /*003c*/ 	.byte	0x03, 0x5f
        /*003e*/ 	.short	0x0000


	//----- nvinfo : EIATTR_INT_WARP_WIDE_INSTR_OFFSETS
	.align		4
        /*0040*/ 	.byte	0x04, 0x31
        /*0042*/ 	.short	(.L_774 - .L_773)


	//   ....[0]....
.L_773:
        /*0044*/ 	.word	0x0000bb70


	//   ....[1]....
        /*0048*/ 	.word	0x0000bc40


	//----- nvinfo : EIATTR_COOP_GROUP_MASK_REGIDS
	.align		4
.L_774:
        /*004c*/ 	.byte	0x04, 0x29
        /*004e*/ 	.short	(.L_776 - .L_775)


	//   ....[0]....
.L_775:
        /*0050*/ 	.word	0xffffffff


	//   ....[1]....
        /*0054*/ 	.word	0xffffffff


	//----- nvinfo : EIATTR_COOP_GROUP_INSTR_OFFSETS
	.align		4
.L_776:
        /*0058*/ 	.byte	0x04, 0x28
        /*005a*/ 	.short	(.L_778 - .L_777)


	//   ....[0]....
.L_777:
        /*005c*/ 	.word	0x00009e80


	//   ....[1]....
        /*0060*/ 	.word	0x0000c4c0


	//----- nvinfo : EIATTR_SYSCALL_OFFSETS
	.align		4
.L_778:
        /*0064*/ 	.byte	0x04, 0x46
        /*0066*/ 	.short	(.L_780 - .L_779)


	//   ....[0]....
.L_779:
        /*0068*/ 	.word	0x0000c800


	//   ....[1]....
        /*006c*/ 	.word	0x0000caf0


	//   ....[2]....
        /*0070*/ 	.word	0x0000cea0


	//   ....[3]....
        /*0074*/ 	.word	0x0000d1b0


	//----- nvinfo : EIATTR_EXIT_INSTR_OFFSETS
	.align		4
.L_780:
        /*0078*/ 	.byte	0x04, 0x1c
        /*007a*/ 	.short	(.L_782 - .L_781)


	//   ....[0]....
.L_781:
        /*007c*/ 	.word	0x0000bcd0


	//   ....[1]....
        /*0080*/ 	.word	0x0000c570


	//   ....[2]....
        /*0084*/ 	.word	0x0000c860


	//   ....[3]....
        /*0088*/ 	.word	0x0000c880


	//   ....[4]....
        /*008c*/ 	.word	0x0000cb50


	//   ....[5]....
        /*0090*/ 	.word	0x0000cb90


	//   ....[6]....
        /*0094*/ 	.word	0x0000cbb0


	//   ....[7]....
        /*0098*/ 	.word	0x0000cbe0


	//   ....[8]....
        /*009c*/ 	.word	0x0000cc10


	//   ....[9]....
        /*00a0*/ 	.word	0x0000cf00


	//   ....[10]....
        /*00a4*/ 	.word	0x0000cf20


	//   ....[11]....
        /*00a8*/ 	.word	0x0000d1f0


	//   ....[12]....
        /*00ac*/ 	.word	0x0000d210


	//----- nvinfo : EIATTR_MAX_THREADS
	.align		4
.L_782:
        /*00b0*/ 	.byte	0x04, 0x05
        /*00b2*/ 	.short	(.L_784 - .L_783)
.L_783:
        /*00b4*/ 	.word	0x00000200
        /*00b8*/ 	.word	0x00000001
        /*00bc*/ 	.word	0x00000001


	//----- nvinfo : EIATTR_CRS_STACK_SIZE
	.align		4
.L_784:
        /*00c0*/ 	.byte	0x04, 0x1e
        /*00c2*/ 	.short	(.L_786 - .L_785)
.L_785:
        /*00c4*/ 	.word	0x00000000
.L_786:


//--------------------- .nv.info._ZN2at6native13reduce_kernelILi256ELi2ENS0_8ReduceOpIN3c104HalfENS0_14func_wrapper_tIbZZZNS0_14or_kernel_cudaERNS_14TensorIteratorEENKUlvE_clEvENKUlvE8_clEvEUlbS4_E_EEjbLi4ELi4EEEEEvT1_ --------------------------
	.section	.nv.info._ZN2at6native13reduce_kernelILi256ELi2ENS0_8ReduceOpIN3c104HalfENS0_14func_wrapper_tIbZZZNS0_14or_kernel_cudaERNS_14TensorIteratorEENKUlvE_clEvENKUlvE8_clEvEUlbS4_E_EEjbLi4ELi4EEEEEvT1_,"",@"SHT_CUDA_INFO"
	.sectionflags	@""
	.align	4


	//----- nvinfo : EIATTR_CUDA_API_VERSION
	.align		4
        /*0000*/ 	.byte	0x04, 0x37
        /*0002*/ 	.short	(.L_788 - .L_787)
.L_787:
        /*0004*/ 	.word	0x00000082


	//----- nvinfo : EIATTR_SW2861232_WAR
	.align		4
.L_788:
        /*0008*/ 	.byte	0x01, 0x35
	.zero		2


	//----- nvinfo : EIATTR_PARAM_CBANK
	.align		4
        /*000c*/ 	.byte	0x04, 0x0a
        /*000e*/ 	.short	(.L_790 - .L_789)
	.align		4
.L_789:
        /*0010*/ 	.word	index@(.nv.constant0._ZN2at6native13reduce_kernelILi256ELi2ENS0_8ReduceOpIN3c104HalfENS0_14func_wrapper_tIbZZZNS0_14or_kernel_cudaERNS_14TensorIteratorEENKUlvE_clEvENKUlvE8_clEvEUlbS4_E_EEjbLi4ELi4EEEEEvT1_)
        /*0014*/ 	.short	0x0160
        /*0016*/ 	.short	0x0410


	//----- nvinfo : EIATTR_CBANK_PARAM_SIZE
	.align		4
.L_790:
        /*0018*/ 	.byte	0x03, 0x19
        /*001a*/ 	.short	0x0410


	//----- nvinfo : EIATTR_KPARAM_INFO
	.align		4
        /*001c*/ 	.byte	0x04, 0x17
        /*001e*/ 	.short	(.L_792 - .L_791)
.L_791:
        /*0020*/ 	.word	0x00000000
        /*0024*/ 	.short	0x0000
        /*0026*/ 	.short	0x0000
        /*0028*/ 	.byte	0x00, 0xf0, 0x41, 0x10


	//----- nvinfo : EIATTR_MAXREG_COUNT
	.align		4
.L_792:
        /*002c*/ 	.byte	0x03, 0x1b
        /*002e*/ 	.short	0x0040


	//----- nvinfo : EIATTR_NUM_BARRIERS
	.align		4
        /*0030*/ 	.byte	0x02, 0x4c
        /*0032*/ 	.byte	0x01
	.zero		1


	//----- nvinfo : EIATTR_EXTERNS
	.align		4
        /*0034*/ 	.byte	0x04, 0x0f
        /*0036*/ 	.short	(.L_794 - .L_793)


	//   ....[0]....
	.align		4
.L_793:
        /*0038*/ 	.word	index@(__assertfail)


	//----- nvinfo : EIATTR_MERCURY_ISA_VERSION
	.align		4
.L_794:
        /*003c*/ 	.byte	0x03, 0x5f
        /*003e*/ 	.short	0x0000


	//----- nvinfo : EIATTR_INT_WARP_WIDE_INSTR_OFFSETS
	.align		4
        /*0040*/ 	.byte	0x04, 0x31
        /*0042*/ 	.short	(.L_796 - .L_795)


	//   ....[0]....
.L_795:
        /*0044*/ 	.word	0x0000eed0


	//   ....[1]....
        /*0048*/ 	.word	0x0000efa0


	//----- nvinfo : EIATTR_COOP_GROUP_MASK_REGIDS
	.align		4
.L_796:
        /*004c*/ 	.byte	0x04, 0x29
        /*004e*/ 	.short	(.L_798 - .L_797)


	//   ....[0]....
.L_797:
        /*0050*/ 	.word	0xffffffff


	//   ....[1]....
        /*0054*/ 	.word	0xffffffff


	//   ....[2]....
        /*0058*/ 	.word	0xffffffff


	//   ....[3]....
        /*005c*/ 	.word	0xffffffff


	//----- nvinfo : EIATTR_COOP_GROUP_INSTR_OFFSETS
	.align		4
.L_798:
        /*0060*/ 	.byte	0x04, 0x28
        /*0062*/ 	.short	(.L_800 - .L_799)


	//   ....[0]....
.L_799:
        /*0064*/ 	.word	0x0000b7f0


	//   ....[1]....
        /*0068*/ 	.word	0x0000b800


	//   ....[2]....
        /*006c*/ 	.word	0x0000fb50


	//   ....[3]....
        /*0070*/ 	.word	0x0000fb90


	//----- nvinfo : EIATTR_SYSCALL_OFFSETS
	.align		4
.L_800:
        /*0074*/ 	.byte	0x04, 0x46
        /*0076*/ 	.short	(.L_802 - .L_801)


	//   ....[0]....
.L_801:
        /*0078*/ 	.word	0x00000f70


	//   ....[1]....
        /*007c*/ 	.word	0x00010020


	//   ....[2]....
        /*0080*/ 	.word	0x000101c0


	//   ....[3]....
        /*0084*/ 	.word	0x00010590


	//   ....[4]....
        /*0088*/ 	.word	0x00010730


	//   ....[5]....
        /*008c*/ 	.word	0x00010bc0


	//   ....[6]....
        /*0090*/ 	.word	0x00010d60


	//   ....[7]....
        /*0094*/ 	.word	0x00011130


	//   ....[8]....
        /*0098*/ 	.word	0x000112d0


	//----- nvinfo : EIATTR_EXIT_INSTR_OFFSETS
	.align		4
.L_802:
        /*009c*/ 	.byte	0x04, 0x1c
        /*009e*/ 	.short	(.L_804 - .L_803)


	//   ....[0]....
.L_803:
        /*00a0*/ 	.word	0x0000f030


	//   ....[1]....
        /*00a4*/ 	.word	0x0000fce0


	//   ....[2]....
        /*00a8*/ 	.word	0x00010220


	//   ....[3]....
        /*00ac*/ 	.word	0x00010250


	//   ....[4]....
        /*00b0*/ 	.word	0x00010790


	//   ....[5]....
        /*00b4*/ 	.word	0x00010800


	//   ....[6]....
        /*00b8*/ 	.word	0x00010820


	//   ....[7]....
        /*00bc*/ 	.word	0x00010850


	//   ....[8]....
        /*00c0*/ 	.word	0x00010880


	//   ....[9]....
        /*00c4*/ 	.word	0x00010dc0


	//   ....[10]....
        /*00c8*/ 	.word	0x00010df0


	//   ....[11]....
        /*00cc*/ 	.word	0x00011330


	//   ....[12]....
        /*00d0*/ 	.word	0x000113a0


	//----- nvinfo : EIATTR_MAX_THREADS
	.align		4
.L_804:
        /*00d4*/ 	.byte	0x04, 0x05
        /*00d6*/ 	.short	(.L_806 - .L_805)
.L_805:
        /*00d8*/ 	.word	0x00000100
        /*00dc*/ 	.word	0x00000001
        /*00e0*/ 	.word	0x00000001


	//----- nvinfo : EIATTR_CRS_STACK_SIZE
	.align		4
.L_806:
        /*00e4*/ 	.byte	0x04, 0x1e
        /*00e6*/ 	.short	(.L_808 - .L_807)
.L_807:
        /*00e8*/ 	.word	0x00000000
.L_808:


//--------------------- .nv.info._ZN2at6native13reduce_kernelILi128ELi4ENS0_8ReduceOpIN3c104HalfENS0_14func_wrapper_tIbZZZNS0_14or_kernel_cudaERNS_14TensorIteratorEENKUlvE_clEvENKUlvE8_clEvEUlbS4_E_EEjbLi4ELi4EEEEEvT1_ --------------------------
	.section	.nv.info._ZN2at6native13reduce_kernelILi128ELi4ENS0_8ReduceOpIN3c104HalfENS0_14func_wrapper_tIbZZZNS0_14or_kernel_cudaERNS_14TensorIteratorEENKUlvE_clEvENKUlvE8_clEvEUlbS4_E_EEjbLi4ELi4EEEEEvT1_,"",@"SHT_CUDA_INFO"
	.sectionflags	@""
	.align	4


	//----- nvinfo : EIATTR_CUDA_API_VERSION
	.align		4
        /*0000*/ 	.byte	0x04, 0x37
        /*0002*/ 	.short	(.L_810 - .L_809)
.L_809:
        /*0004*/ 	.word	0x00000082


	//----- nvinfo : EIATTR_SW2861232_WAR
	.align		4
.L_810:
        /*0008*/ 	.byte	0x01, 0x35
	.zero		2


	//----- nvinfo : EIATTR_PARAM_CBANK
	.align		4
        /*000c*/ 	.byte	0x04, 0x0a
        /*000e*/ 	.short	(.L_812 - .L_811)
	.align		4
.L_811:
        /*0010*/ 	.word	index@(.nv.constant0._ZN2at6native13reduce_kernelILi128ELi4ENS0_8ReduceOpIN3c104HalfENS0_14func_wrapper_tIbZZZNS0_14or_kernel_cudaERNS_14TensorIteratorEENKUlvE_clEvENKUlvE8_clEvEUlbS4_E_EEjbLi4ELi4EEEEEvT1_)
        /*0014*/ 	.short	0x0160
        /*0016*/ 	.short	0x0410


	//----- nvinfo : EIATTR_CBANK_PARAM_SIZE
	.align		4
.L_812:
        /*0018*/ 	.byte	0x03, 0x19
        /*001a*/ 	.short	0x0410


	//----- nvinfo : EIATTR_KPARAM_INFO
	.align		4
        /*001c*/ 	.byte	0x04, 0x17
        /*001e*/ 	.short	(.L_814 - .L_813)
.L_813:
        /*0020*/ 	.word	0x00000000
        /*0024*/ 	.short	0x0000
        /*0026*/ 	.short	0x0000
        /*0028*/ 	.byte	0x00, 0xf0, 0x41, 0x10


	//----- nvinfo : EIATTR_MAXREG_COUNT
	.align		4
.L_814:
        /*002c*/ 	.byte	0x03, 0x1b
        /*002e*/ 	.short	0x0080


	//----- nvinfo : EIATTR_NUM_BARRIERS
	.align		4
        /*0030*/ 	.byte	0x02, 0x4c
        /*0032*/ 	.byte	0x01
	.zero		1


	//----- nvinfo : EIATTR_EXTERNS
	.align		4
        /*0034*/ 	.byte	0x04, 0x0f
        /*0036*/ 	.short	(.L_816 - .L_815)


	//   ....[0]....
	.align		4
.L_815:
        /*0038*/ 	.word	index@(__assertfail)


	//----- nvinfo : EIATTR_MERCURY_ISA_VERSION
	.align		4
.L_816:
        /*003c*/ 	.byte	0x03, 0x5f
        /*003e*/ 	.short	0x0000


	//----- nvinfo : EIATTR_INT_WARP_WIDE_INSTR_OFFSETS
	.align		4
        /*0040*/ 	.byte	0x04, 0x31
        /*0042*/ 	.short	(.L_818 - .L_817)


	//   ....[0]....
.L_817:
        /*0044*/ 	.word	0x00014a90


	//   ....[1]....
        /*0048*/ 	.word	0x00014b60


	//----- nvinfo : EIATTR_COOP_GROUP_MASK_REGIDS
	.align		4
.L_818:
        /*004c*/ 	.byte	0x04, 0x29
        /*004e*/ 	.short	(.L_820 - .L_819)


	//   ....[0]....
.L_819:
        /*0050*/ 	.word	0xffffffff


	//   ....[1]....
        /*0054*/ 	.word	0xffffffff


	//   ....[2]....
        /*0058*/ 	.word	0xffffffff


	//   ....[3]....
        /*005c*/ 	.word	0xffffffff


	//   ....[4]....
        /*0060*/ 	.word	0xffffffff


	//   ....[5]....
        /*0064*/ 	.word	0xffffffff


	//   ....[6]....
        /*0068*/ 	.word	0xffffffff


	//   ....[7]....
        /*006c*/ 	.word	0xffffffff


	//----- nvinfo : EIATTR_COOP_GROUP_INSTR_OFFSETS
	.align		4
.L_820:
        /*0070*/ 	.byte	0x04, 0x28
        /*0072*/ 	.short	(.L_822 - .L_821)


	//   ....[0]....
.L_821:
        /*0074*/ 	.word	0x0000dfd0


	//   ....[1]....
        /*0078*/ 	.word	0x0000e000


	//   ....[2]....
        /*007c*/ 	.word	0x0000e040


	//   ....[3]....
        /*0080*/ 	.word	0x0000e060


	//   ....[4]....
        /*0084*/ 	.word	0x00015cc0


	//   ....[5]....
        /*0088*/ 	.word	0x00015cf0


	//   ....[6]....
        /*008c*/ 	.word	0x00015d30


	//   ....[7]....
        /*0090*/ 	.word	0x00015d50


	//----- nvinfo : EIATTR_SYSCALL_OFFSETS
	.align		4
.L_822:
        /*0094*/ 	.byte	0x04, 0x46
        /*0096*/ 	.short	(.L_824 - .L_823)


	//   ....[0]....
.L_823:
        /*0098*/ 	.word	0x00000f10


	//   ....[1]....
        /*009c*/ 	.word	0x000163f0


	//   ....[2]....
        /*00a0*/ 	.word	0x00016590


	//   ....[3]....
        /*00a4*/ 	.word	0x00016730


	//   ....[4]....
        /*00a8*/ 	.word	0x000168d0


	//   ....[5]....
        /*00ac*/ 	.word	0x00016e20


	//   ....[6]....
        /*00b0*/ 	.word	0x00016fc0


	//   ....[7]....
        /*00b4*/ 	.word	0x00017160


	//   ....[8]....
        /*00b8*/ 	.word	0x00017300


	//   ....[9]....
        /*00bc*/ 	.word	0x00017910


	//   ....[10]....
        /*00c0*/ 	.word	0x00017ab0


	//   ....[11]....
        /*00c4*/ 	.word	0x00017c50


	//   ....[12]....
        /*00c8*/ 	.word	0x00017df0


	//   ....[13]....
        /*00cc*/ 	.word	0x00018340


	//   ....[14]....
        /*00d0*/ 	.word	0x000184e0


	//   ....[15]....
        /*00d4*/ 	.word	0x00018680


	//   ....[16]....
        /*00d8*/ 	.word	0x00018820


	//----- nvinfo : EIATTR_EXIT_INSTR_OFFSETS
	.align		4
.L_824:
        /*00dc*/ 	.byte	0x04, 0x1c
        /*00de*/ 	.short	(.L_826 - .L_825)


	//   ....[0]....
.L_825:
        /*00e0*/ 	.word	0x00014bf0


	//   ....[1]....
        /*00e4*/ 	.word	0x00015f90


	//   ....[2]....
        /*00e8*/ 	.word	0x00016930


	//   ....[3]....
        /*00ec*/ 	.word	0x00016980


	//   ....[4]....
        /*00f0*/ 	.word	0x00017360


	//   ....[5]....
        /*00f4*/ 	.word	0x00017430


	//   ....[6]....
        /*00f8*/ 	.word	0x00017450


	//   ....[7]....
        /*00fc*/ 	.word	0x00017480


	//   ....[8]....
        /*0100*/ 	.word	0x000174b0


	//   ....[9]....
        /*0104*/ 	.word	0x00017e50


	//   ....[10]....
        /*0108*/ 	.word	0x00017ea0


	//   ....[11]....
        /*010c*/ 	.word	0x00018880


	//   ....[12]....
        /*0110*/ 	.word	0x00018950


	//----- nvinfo : EIATTR_MAX_THREADS
	.align		4
.L_826:
        /*0114*/ 	.byte	0x04, 0x05
        /*0116*/ 	.short	(.L_828 - .L_827)
.L_827:
        /*0118*/ 	.word	0x00000080
        /*011c*/ 	.word	0x00000001
        /*0120*/ 	.word	0x00000001


	//----- nvinfo : EIATTR_CRS_STACK_SIZE
	.align		4
.L_828:
        /*0124*/ 	.byte	0x04, 0x1e
        /*0126*/ 	.short	(.L_830 - .L_829)
.L_829:
        /*0128*/ 	.word	0x00000000
.L_830:


//--------------------- .nv.info._ZN2at6native13reduce_kernelILi512ELi1ENS0_8ReduceOpIN3c107complexIfEENS0_14func_wrapper_tIbZZZNS0_14or_kernel_cudaERNS_14TensorIteratorEENKUlvE_clEvENKUlvE7_clEvEUlbS5_E_EEjbLi4ELi4EEEEEvT1_ --------------------------
	.section	.nv.info._ZN2at6native13reduce_kernelILi512ELi1ENS0_8ReduceOpIN3c107complexIfEENS0_14func_wrapper_tIbZZZNS0_14or_kernel_cudaERNS_14TensorIteratorEENKUlvE_clEvENKUlvE7_clEvEUlbS5_E_EEjbLi4ELi4EEEEEvT1_,"",@"SHT_CUDA_INFO"
	.sectionflags	@""
	.align	4


	//----- nvinfo : EIATTR_CUDA_API_VERSION
	.align		4
        /*0000*/ 	.byte	0x04, 0x37
        /*0002*/ 	.short	(.L_832 - .L_831)
.L_831:
        /*0004*/ 	.word	0x00000082


	//----- nvinfo : EIATTR_SW2861232_WAR
	.align		4
.L_832:
        /*0008*/ 	.byte	0x01, 0x35
	.zero		2


	//----- nvinfo : EIATTR_PARAM_CBANK
	.align		4
        /*000c*/ 	.byte	0x04, 0x0a
        /*000e*/ 	.short	(.L_834 - .L_833)
	.align		4
.L_833:
        /*0010*/ 	.word	index@(.nv.constant0._ZN2at6native13reduce_kernelILi512ELi1ENS0_8ReduceOpIN3c107complexIfEENS0_14func_wrapper_tIbZZZNS0_14or_kernel_cudaERNS_14TensorIteratorEENKUlvE_clEvENKUlvE7_clEvEUlbS5_E_EEjbLi4ELi4EEEEEvT1_)
        /*0014*/ 	.short	0x0160
        /*0016*/ 	.short	0x0410


	//----- nvinfo : EIATTR_CBANK_PARAM_SIZE
	.align		4
.L_834:
        /*0018*/ 	.byte	0x03, 0x19
        /*001a*/ 	.short	0x0410


	//----- nvinfo : EIATTR_KPARAM_INFO
	.align		4
        /*001c*/ 	.byte	0x04, 0x17
        /*001e*/ 	.short	(.L_836 - .L_835)
.L_835:
        /*0020*/ 	.word	0x00000000
        /*0024*/ 	.short	0x0000
        /*0026*/ 	.short	0x0000
        /*0028*/ 	.byte	0x00, 0xf0, 0x41, 0x10


	//----- nvinfo : EIATTR_MAXREG_COUNT
	.align		4
.L_836:
        /*002c*/ 	.byte	0x03, 0x1b
        /*002e*/ 	.short	0x0020


	//----- nvinfo : EIATTR_NUM_BARRIERS
	.align		4
        /*0030*/ 	.byte	0x02, 0x4c
        /*0032*/ 	.byte	0x01
	.zero		1


	//----- nvinfo : EIATTR_EXTERNS
	.align		4
        /*0034*/ 	.byte	0x04, 0x0f
        /*0036*/ 	.short	(.L_838 - .L_837)


	//   ....[0]....
	.align		4
.L_837:
        /*0038*/ 	.word	index@(__assertfail)


	//----- nvinfo : EIATTR_MERCURY_ISA_VERSION
	.align		4
.L_838:
        /*003c*/ 	.byte	0x03, 0x5f
        /*003e*/ 	.short	0x0000


	//----- nvinfo : EIATTR_INT_WARP_WIDE_INSTR_OFFSETS
	.align		4
        /*0040*/ 	.byte	0x04, 0x31
        /*0042*/ 	.short	(.L_840 - .L_839)


	//   ....[0]....
.L_839:
        /*0044*/ 	.word	0x0000b5b0


	//   ....[1]....
        /*0048*/ 	.word	0x0000b680


	//----- nvinfo : EIATTR_COOP_GROUP_MASK_REGIDS
	.align		4
.L_840:
        /*004c*/ 	.byte	0x04, 0x29
        /*004e*/ 	.short	(.L_842 - .L_841)


	//   ....[0]....
.L_841:
        /*0050*/ 	.word	0xffffffff


	//   ....[1]....
        /*0054*/ 	.word	0xffffffff


	//----- nvinfo : EIATTR_COOP_GROUP_INSTR_OFFSETS
	.align		4
.L_842:
        /*0058*/ 	.byte	0x04, 0x28
        /*005a*/ 	.short	(.L_844 - .L_843)


	//   ....[0]....
.L_843:
        /*005c*/ 	.word	0x00009910


	//   ....[1]....
        /*0060*/ 	.word	0x0000bd20


	//----- nvinfo : EIATTR_SYSCALL_OFFSETS
	.align		4
.L_844:
        /*0064*/ 	.byte	0x04, 0x46
        /*0066*/ 	.short	(.L_846 - .L_845)


	//   ....[0]....
.L_845:
        /*0068*/ 	.word	0x0000bfa0


	//   ....[1]....
        /*006c*/ 	.word	0x0000c220


	//   ....[2]....
        /*0070*/ 	.word	0x0000c560


	//   ....[3]....
        /*0074*/ 	.word	0x0000c800


	//----- nvinfo : EIATTR_EXIT_INSTR_OFFSETS
	.align		4
.L_846:
        /*0078*/ 	.byte	0x04, 0x1c
        /*007a*/ 	.short	(.L_848 - .L_847)


	//   ....[0]....
.L_847:
        /*007c*/ 	.word	0x0000b710


	//   ....[1]....
        /*0080*/ 	.word	0x0000bd80


	//   ....[2]....
        /*0084*/ 	.word	0x0000c000


	//   ....[3]....
        /*0088*/ 	.word	0x0000c020


	//   ....[4]....
        /*008c*/ 	.word	0x0000c280


	//   ....[5]....
        /*0090*/ 	.word	0x0000c2c0


	//   ....[6]....
        /*0094*/ 	.word	0x0000c2e0


	//   ....[7]....
        /*0098*/ 	.word	0x0000c310


	//   ....[8]....
        /*009c*/ 	.word	0x0000c340


	//   ....[9]....
        /*00a0*/ 	.word	0x0000c5c0


	//   ....[10]....
        /*00a4*/ 	.word	0x0000c5e0


	//   ....[11]....
        /*00a8*/ 	.word	0x0000c840


	//   ....[12]....
        /*00ac*/ 	.word	0x0000c860


	//----- nvinfo : EIATTR_MAX_THREADS
	.align		4
.L_848:
        /*00b0*/ 	.byte	0x04, 0x05
        /*00b2*/ 	.short	(.L_850 - .L_849)
.L_849:
        /*00b4*/ 	.word	0x00000200
        /*00b8*/ 	.word	0x00000001
        /*00bc*/ 	.word	0x00000001


	//----- nvinfo : EIATTR_CRS_STACK_SIZE
	.align		4
.L_850:
        /*00c0*/ 	.byte	0x04, 0x1e
        /*00c2*/ 	.short	(.L_852 - .L_851)
.L_851:
        /*00c4*/ 	.word	0x00000000
.L_852:


//--------------------- .nv.info._ZN2at6native13reduce_kernelILi256ELi2ENS0_8ReduceOpIN3c107complexIfEENS0_14func_wrapper_tIbZZZNS0_14or_kernel_cudaERNS_14TensorIteratorEENKUlvE_clEvENKUlvE7_clEvEUlbS5_E_EEjbLi4ELi4EEEEEvT1_ --------------------------
	.section	.nv.info._ZN2at6native13reduce_kernelILi256ELi2ENS0_8ReduceOpIN3c107complexIfEENS0_14func_wrapper_tIbZZZNS0_14or_kernel_cudaERNS_14TensorIteratorEENKUlvE_clEvENKUlvE7_clEvEUlbS5_E_EEjbLi4ELi4EEEEEvT1_,"",@"SHT_CUDA_INFO"
	.sectionflags	@""
	.align	4


	//----- nvinfo : EIATTR_CUDA_API_VERSION
	.align		4
        /*0000*/ 	.byte	0x04, 0x37
        /*0002*/ 	.short	(.L_854 - .L_853)
.L_853:
        /*0004*/ 	.word	0x00000082


	//----- nvinfo : EIATTR_SW2861232_WAR
	.align		4
.L_854:
        /*0008*/ 	.byte	0x01, 0x35
	.zero		2


	//----- nvinfo : EIATTR_PARAM_CBANK
	.align		4
        /*000c*/ 	.byte	0x04, 0x0a
        /*000e*/ 	.short	(.L_856 - .L_855)
	.align		4
.L_855:
        /*0010*/ 	.word	index@(.nv.constant0._ZN2at6native13reduce_kernelILi256ELi2ENS0_8ReduceOpIN3c107complexIfEENS0_14func_wrapper_tIbZZZNS0_14or_kernel_cudaERNS_14TensorIteratorEENKUlvE_clEvENKUlvE7_clEvEUlbS5_E_EEjbLi4ELi4EEEEEvT1_)
        /*0014*/ 	.short	0x0160
        /*0016*/ 	.short	0x0410


	//----- nvinfo : EIATTR_CBANK_PARAM_SIZE
	.align		4
.L_856:
        /*0018*/ 	.byte	0x03, 0x19
        /*001a*/ 	.short	0x0410


	//----- nvinfo : EIATTR_KPARAM_INFO
	.align		4
        /*001c*/ 	.byte	0x04, 0x17
        /*001e*/ 	.short	(.L_858 - .L_857)
.L_857:
        /*0020*/ 	.word	0x00000000
        /*0024*/ 	.short	0x0000
        /*0026*/ 	.short	0x0000
        /*0028*/ 	.byte	0x00, 0xf0, 0x41, 0x10


	//----- nvinfo : EIATTR_MAXREG_COUNT
	.align		4
.L_858:
        /*002c*/ 	.byte	0x03, 0x1b
        /*002e*/ 	.short	0x0040


	//----- nvinfo : EIATTR_NUM_BARRIERS
	.align		4
        /*0030*/ 	.byte	0x02, 0x4c
        /*0032*/ 	.byte	0x01
	.zero		1


	//----- nvinfo : EIATTR_EXTERNS
	.align		4
        /*0034*/ 	.byte	0x04, 0x0f
        /*0036*/ 	.short	(.L_860 - .L_859)


	//   ....[0]....
	.align		4
.L_859:
        /*0038*/ 	.word	index@(__assertfail)


	//----- nvinfo : EIATTR_MERCURY_ISA_VERSION
	.align		4
.L_860:
        /*003c*/ 	.byte	0x03, 0x5f
        /*003e*/ 	.short	0x0000


	//----- nvinfo : EIATTR_INT_WARP_WIDE_INSTR_OFFSETS
	.align		4
        /*0040*/ 	.byte	0x04, 0x31
        /*0042*/ 	.short	(.L_862 - .L_861)


	//   ....[0]....
.L_861:
        /*0044*/ 	.word	0x0000db70


	//   ....[1]....
        /*0048*/ 	.word	0x0000dc40


	//----- nvinfo : EIATTR_COOP_GROUP_MASK_REGIDS
	.align		4
.L_862:
        /*004c*/ 	.byte	0x04, 0x29
        /*004e*/ 	.short	(.L_864 - .L_863)


	//   ....[0]....
.L_863:
        /*0050*/ 	.word	0xffffffff


	//   ....[1]....
        /*0054*/ 	.word	0xffffffff


	//   ....[2]....
        /*0058*/ 	.word	0xffffffff


	//   ....[3]....
        /*005c*/ 	.word	0xffffffff


	//----- nvinfo : EIATTR_COOP_GROUP_INSTR_OFFSETS
	.align		4
.L_864:
        /*0060*/ 	.byte	0x04, 0x28
        /*0062*/ 	.short	(.L_866 - .L_865)


	//   ....[0]....
.L_865:
        /*0064*/ 	.word	0x0000a550


	//   ....[1]....
        /*0068*/ 	.word	0x0000a570


	//   ....[2]....
        /*006c*/ 	.word	0x0000e4e0


	//   ....[3]....
        /*0070*/ 	.word	0x0000e500


	//----- nvinfo : EIATTR_SYSCALL_OFFSETS
	.align		4
.L_866:
        /*0074*/ 	.byte	0x04, 0x46
        /*0076*/ 	.short	(.L_868 - .L_867)


	//   ....[0]....
.L_867:
        /*0078*/ 	.word	0x00000f70


	//   ....[1]....
        /*007c*/ 	.word	0x0000e7e0


	//   ....[2]....
        /*0080*/ 	.word	0x0000e980


	//   ....[3]....
        /*0084*/ 	.word	0x0000ec80


	//   ....[4]....
        /*0088*/ 	.word	0x0000ee20


	//   ....[5]....
        /*008c*/ 	.word	0x0000f1d0


	//   ....[6]....
        /*0090*/ 	.word	0x0000f370


	//   ....[7]....
        /*0094*/ 	.word	0x0000f670


	//   ....[8]....
        /*0098*/ 	.word	0x0000f810


	//----- nvinfo : EIATTR_EXIT_INSTR_OFFSETS
	.align		4
.L_868:
        /*009c*/ 	.byte	0x04, 0x1c
        /*009e*/ 	.short	(.L_870 - .L_869)


	//   ....[0]....
.L_869:
        /*00a0*/ 	.word	0x0000dcd0


	//   ....[1]....
        /*00a4*/ 	.word	0x0000e580


	//   ....[2]....
        /*00a8*/ 	.word	0x0000e9e0


	//   ....[3]....
        /*00ac*/ 	.word	0x0000ea10


	//   ....[4]....
        /*00b0*/ 	.word	0x0000ee80


	//   ....[5]....
        /*00b4*/ 	.word	0x0000eef0


	//   ....[6]....
        /*00b8*/ 	.word	0x0000ef10


	//   ....[7]....
        /*00bc*/ 	.word	0x0000ef40


	//   ....[8]....
        /*00c0*/ 	.word	0x0000ef70


	//   ....[9]....
        /*00c4*/ 	.word	0x0000f3d0


	//   ....[10]....
        /*00c8*/ 	.word	0x0000f400


	//   ....[11]....
        /*00cc*/ 	.word	0x0000f870


	//   ....[12]....
        /*00d0*/ 	.word	0x0000f8e0


	//----- nvinfo : EIATTR_MAX_THREADS
	.align		4
.L_870:
        /*00d4*/ 	.byte	0x04, 0x05
        /*00d6*/ 	.short	(.L_872 - .L_871)
.L_871:
        /*00d8*/ 	.word	0x00000100
        /*00dc*/ 	.word	0x00000001
        /*00e0*/ 	.word	0x00000001


	//----- nvinfo : EIATTR_CRS_STACK_SIZE
	.align		4
.L_872:
        /*00e4*/ 	.byte	0x04, 0x1e
        /*00e6*/ 	.short	(.L_874 - .L_873)
.L_873:
        /*00e8*/ 	.word	0x00000000
.L_874:


//--------------------- .nv.info._ZN2at6native13reduce_kernelILi128ELi4ENS0_8ReduceOpIN3c107complexIfEENS0_14func_wrapper_tIbZZZNS0_14or_kernel_cudaERNS_14TensorIteratorEENKUlvE_clEvENKUlvE7_clEvEUlbS5_E_EEjbLi4ELi4EEEEEvT1_ --------------------------
	.section	.nv.info._ZN2at6native13reduce_kernelILi128ELi4ENS0_8ReduceOpIN3c107complexIfEENS0_14func_wrapper_tIbZZZNS0_14or_kernel_cudaERNS_14TensorIteratorEENKUlvE_clEvENKUlvE7_clEvEUlbS5_E_EEjbLi4ELi4EEEEEvT1_,"",@"SHT_CUDA_INFO"
	.sectionflags	@""
	.align	4


	//----- nvinfo : EIATTR_CUDA_API_VERSION
	.align		4
        /*0000*/ 	.byte	0x04, 0x37
        /*0002*/ 	.short	(.L_876 - .L_875)
.L_875:
        /*0004*/ 	.word	0x00000082


	//----- nvinfo : EIATTR_SW2861232_WAR
	.align		4
.L_876:
        /*0008*/ 	.byte	0x01, 0x35
	.zero		2


	//----- nvinfo : EIATTR_PARAM_CBANK
	.align		4
        /*000c*/ 	.byte	0x04, 0x0a
        /*000e*/ 	.short	(.L_878 - .L_877)
	.align		4
.L_877:
        /*0010*/ 	.word	index@(.nv.constant0._ZN2at6native13reduce_kernelILi128ELi4ENS0_8ReduceOpIN3c107complexIfEENS0_14func_wrapper_tIbZZZNS0_14or_kernel_cudaERNS_14TensorIteratorEENKUlvE_clEvENKUlvE7_clEvEUlbS5_E_EEjbLi4ELi4EEEEEvT1_)
        /*0014*/ 	.short	0x0160
        /*0016*/ 	.short	0x0410


	//----- nvinfo : EIATTR_CBANK_PARAM_SIZE
	.align		4
.L_878:
        /*0018*/ 	.byte	0x03, 0x19
        /*001a*/ 	.short	0x0410


	//----- nvinfo : EIATTR_KPARAM_INFO
	.align		4
        /*001c*/ 	.byte	0x04, 0x17
        /*001e*/ 	.short	(.L_880 - .L_879)
.L_879:
        /*0020*/ 	.word	0x00000000
        /*0024*/ 	.short	0x0000
        /*0026*/ 	.short	0x0000
        /*0028*/ 	.byte	0x00, 0xf0, 0x41, 0x10


	//----- nvinfo : EIATTR_MAXREG_COUNT
	.align		4
.L_880:
        /*002c*/ 	.byte	0x03, 0x1b
        /*002e*/ 	.short	0x0080


	//----- nvinfo : EIATTR_NUM_BARRIERS
	.align		4
        /*0030*/ 	.byte	0x02, 0x4c
        /*0032*/ 	.byte	0x01
	.zero		1


	//----- nvinfo : EIATTR_EXTERNS
	.align		4
        /*0034*/ 	.byte	0x04, 0x0f
        /*0036*/ 	.short	(.L_882 - .L_881)


	//   ....[0]....
	.align		4
.L_881:
        /*0038*/ 	.word	index@(__assertfail)


	//----- nvinfo : EIATTR_MERCURY_ISA_VERSION
	.align		4
.L_882:
        /*003c*/ 	.byte	0x03, 0x5f
        /*003e*/ 	.short	0x0000


	//----- nvinfo : EIATTR_INT_WARP_WIDE_INSTR_OFFSETS
	.align		4
        /*0040*/ 	.byte	0x04, 0x31
        /*0042*/ 	.short	(.L_884 - .L_883)


	//   ....[0]....
.L_883:
        /*0044*/ 	.word	0x00012e20


	//   ....[1]....
        /*0048*/ 	.word	0x00012ef0


	//----- nvinfo : EIATTR_COOP_GROUP_MASK_REGIDS
	.align		4
.L_884:
        /*004c*/ 	.byte	0x04, 0x29
        /*004e*/ 	.short	(.L_886 - .L_885)


	//   ....[0]....
.L_885:
        /*0050*/ 	.word	0xffffffff


	//   ....[1]....
        /*0054*/ 	.word	0xffffffff


	//   ....[2]....
        /*0058*/ 	.word	0xffffffff


	//   ....[3]....
        /*005c*/ 	.word	0xffffffff


	//   ....[4]....
        /*0060*/ 	.word	0xffffffff


	//   ....[5]....
        /*0064*/ 	.word	0xffffffff


	//   ....[6]....
        /*0068*/ 	.word	0xffffffff


	//   ....[7]....
        /*006c*/ 	.word	0xffffffff


	//----- nvinfo : EIATTR_COOP_GROUP_INSTR_OFFSETS
	.align		4
.L_886:
        /*0070*/ 	.byte	0x04, 0x28
        /*0072*/ 	.short	(.L_888 - .L_887)


	//   ....[0]....
.L_887:
        /*0074*/ 	.word	0x0000c4d0


	//   ....[1]....
        /*0078*/ 	.word	0x0000c500


	//   ....[2]....
        /*007c*/ 	.word	0x0000c530


	//   ....[3]....
        /*0080*/ 	.word	0x0000c540


	//   ....[4]....
        /*0084*/ 	.word	0x00013a20


	//   ....[5]....
        /*0088*/ 	.word	0x00013a50


	//   ....[6]....
        /*008c*/ 	.word	0x00013a80


	//   ....[7]....
        /*0090*/ 	.word	0x00013a90


	//----- nvinfo : EIATTR_SYSCALL_OFFSETS
	.align		4
.L_888:
        /*0094*/ 	.byte	0x04, 0x46
        /*0096*/ 	.short	(.L_890 - .L_889)


	//   ....[0]....
.L_889:
        /*0098*/ 	.word	0x00000f10


	//   ....[1]....
        /*009c*/ 	.word	0x00013e30


	//   ....[2]....
        /*00a0*/ 	.word	0x00013fd0


	//   ....[3]....
        /*00a4*/ 	.word	0x00014170


	//   ....[4]....
        /*00a8*/ 	.word	0x00014310


	//   ....[5]....
        /*00ac*/ 	.word	0x000146f0


	//   ....[6]....
        /*00b0*/ 	.word	0x00014890


	//   ....[7]....
        /*00b4*/ 	.word	0x00014a30


	//   ....[8]....
        /*00b8*/ 	.word	0x00014bd0


	//   ....[9]....
        /*00bc*/ 	.word	0x00015040


	//   ....[10]....
        /*00c0*/ 	.word	0x000151e0


	//   ....[11]....
        /*00c4*/ 	.word	0x00015380


	//   ....[12]....
        /*00c8*/ 	.word	0x00015520


	//   ....[13]....
        /*00cc*/ 	.word	0x00015900


	//   ....[14]....
        /*00d0*/ 	.word	0x00015aa0


	//   ....[15]....
        /*00d4*/ 	.word	0x00015c40


	//   ....[16]....
        /*00d8*/ 	.word	0x00015de0


	//----- nvinfo : EIATTR_EXIT_INSTR_OFFSETS
	.align		4
.L_890:
        /*00dc*/ 	.byte	0x04, 0x1c
        /*00de*/ 	.short	(.L_892 - .L_891)


	//   ....[0]....
.L_891:
        /*00e0*/ 	.word	0x00012f80


	//   ....[1]....
        /*00e4*/ 	.word	0x00013b70


	//   ....[2]....
        /*00e8*/ 	.word	0x00014370


	//   ....[3]....
        /*00ec*/ 	.word	0x000143c0


	//   ....[4]....
        /*00f0*/ 	.word	0x00014c30


	//   ....[5]....
        /*00f4*/ 	.word	0x00014d00


	//   ....[6]....
        /*00f8*/ 	.word	0x00014d20


	//   ....[7]....
        /*00fc*/ 	.word	0x00014d50


	//   ....[8]....
        /*0100*/ 	.word	0x00014d80


	//   ....[9]....
        /*0104*/ 	.word	0x00015580


	//   ....[10]....
        /*0108*/ 	.word	0x000155d0


	//   ....[11]....
        /*010c*/ 	.word	0x00015e40


	//   ....[12]....
        /*0110*/ 	.word	0x00015f10


	//----- nvinfo : EIATTR_MAX_THREADS
	.align		4
.L_892:
        /*0114*/ 	.byte	0x04, 0x05
        /*0116*/ 	.short	(.L_894 - .L_893)
.L_893:
        /*0118*/ 	.word	0x00000080
        /*011c*/ 	.word	0x00000001
        /*0120*/ 	.word	0x00000001


	//----- nvinfo : EIATTR_CRS_STACK_SIZE
	.align		4
.L_894:
        /*0124*/ 	.byte	0x04, 0x1e
        /*0126*/ 	.short	(.L_896 - .L_895)
.L_895:
        /*0128*/ 	.word	0x00000000
.L_896:


//--------------------- .nv.info._ZN2at6native13reduce_kernelILi256ELi1ENS0_8ReduceOpIN3c107complexIdEENS0_14func_wrapper_tIbZZZNS0_14or_kernel_cudaERNS_14TensorIteratorEENKUlvE_clEvENKUlvE6_clEvEUlbS5_E_EEjbLi4ELi4EEEEEvT1_ --------------------------
	.section	.nv.info._ZN2at6native13reduce_kernelILi256ELi1ENS0_8ReduceOpIN3c107complexIdEENS0_14func_wrapper_tIbZZZNS0_14or_kernel_cudaERNS_14TensorIteratorEENKUlvE_clEvENKUlvE6_clEvEUlbS5_E_EEjbLi4ELi4EEEEEvT1_,"",@"SHT_CUDA_INFO"
	.sectionflags	@""
	.align	4


	//----- nvinfo : EIATTR_CUDA_API_VERSION
	.align		4
        /*0000*/ 	.byte	0x04, 0x37
        /*0002*/ 	.short	(.L_898 - .L_897)
.L_897:
        /*0004*/ 	.word	0x00000082


	//----- nvinfo : EIATTR_SW2861232_WAR
	.align		4
.L_898:
        /*0008*/ 	.byte	0x01, 0x35
	.zero		2


	//----- nvinfo : EIATTR_PARAM_CBANK
	.align		4
        /*000c*/ 	.byte	0x04, 0x0a
        /*000e*/ 	.short	(.L_900 - .L_899)
	.align		4
.L_899:
        /*0010*/ 	.word	index@(.nv.constant0._ZN2at6native13reduce_kernelILi256ELi1ENS0_8ReduceOpIN3c107complexIdEENS0_14func_wrapper_tIbZZZNS0_14or_kernel_cudaERNS_14TensorIteratorEENKUlvE_clEvENKUlvE6_clEvEUlbS5_E_EEjbLi4ELi4EEEEEvT1_)
        /*0014*/ 	.short	0x0160
        /*0016*/ 	.short	0x0410


	//----- nvinfo : EIATTR_CBANK_PARAM_SIZE
	.align		4
.L_900:
        /*0018*/ 	.byte	0x03, 0x19
        /*001a*/ 	.short	0x0410


	//----- nvinfo : EIATTR_KPARAM_INFO
	.align		4
        /*001c*/ 	.byte	0x04, 0x17
        /*001e*/ 	.short	(.L_902 - .L_901)
.L_901:
        /*0020*/ 	.word	0x00000000
        /*0024*/ 	.short	0x0000
        /*0026*/ 	.short	0x0000
        /*0028*/ 	.byte	0x00, 0xf0, 0x41, 0x10


	//----- nvinfo : EIATTR_MAXREG_COUNT
	.align		4
.L_902:
        /*002c*/ 	.byte	0x03, 0x1b
        /*002e*/ 	.short	0x0040


	//----- nvinfo : EIATTR_NUM_BARRIERS
	.align		4
        /*0030*/ 	.byte	0x02, 0x4c
        /*0032*/ 	.byte	0x01
	.zero		1


	//----- nvinfo : EIATTR_EXTERNS
	.align		4
        /*0034*/ 	.byte	0x04, 0x0f
        /*0036*/ 	.short	(.L_904 - .L_903)


	//   ....[0]....
	.align		4
.L_903:
        /*0038*/ 	.word	index@(__assertfail)


	//----- nvinfo : EIATTR_MERCURY_ISA_VERSION
	.align		4
.L_904:
        /*003c*/ 	.byte	0x03, 0x5f
        /*003e*/ 	.short	0x0000


	//----- nvinfo : EIATTR_INT_WARP_WIDE_INSTR_OFFSETS
	.align		4
        /*0040*/ 	.byte	0x04, 0x31
        /*0042*/ 	.short	(.L_906 - .L_905)


	//   ....[0]....
.L_905:
        /*0044*/ 	.word	0x0000b3b0


	//   ....[1]....
        /*0048*/ 	.word	0x0000b480


	//----- nvinfo : EIATTR_COOP_GROUP_MASK_REGIDS
	.align		4
.L_906:
        /*004c*/ 	.byte	0x04, 0x29
        /*004e*/ 	.short	(.L_908 - .L_907)


	//   ....[0]....
.L_907:
        /*0050*/ 	.word	0xffffffff


	//   ....[1]....
        /*0054*/ 	.word	0xffffffff


	//----- nvinfo : EIATTR_COOP_GROUP_INSTR_OFFSETS
	.align		4
.L_908:
        /*0058*/ 	.byte	0x04, 0x28
        /*005a*/ 	.short	(.L_910 - .L_909)


	//   ....[0]....
.L_909:
        /*005c*/ 	.word	0x00009710


	//   ....[1]....
        /*0060*/ 	.word	0x0000bb10


	//----- nvinfo : EIATTR_SYSCALL_OFFSETS
	.align		4
.L_910:
        /*0064*/ 	.byte	0x04, 0x46
        /*0066*/ 	.short	(.L_912 - .L_911)


	//   ....[0]....
.L_911:
        /*0068*/ 	.word	0x0000bd90


	//   ....[1]....
        /*006c*/ 	.word	0x0000c010


	//   ....[2]....
        /*0070*/ 	.word	0x0000c350


	//   ....[3]....
        /*0074*/ 	.word	0x0000c5f0


	//----- nvinfo : EIATTR_EXIT_INSTR_OFFSETS
	.align		4
.L_912:
        /*0078*/ 	.byte	0x04, 0x1c
        /*007a*/ 	.short	(.L_914 - .L_913)


	//   ....[0]....
.L_913:
        /*007c*/ 	.word	0x0000b510


	//   ....[1]....
        /*0080*/ 	.word	0x0000bb70


	//   ....[2]....
        /*0084*/ 	.word	0x0000bdf0


	//   ....[3]....
        /*0088*/ 	.word	0x0000be10


	//   ....[4]....
        /*008c*/ 	.word	0x0000c070


	//   ....[5]....
        /*0090*/ 	.word	0x0000c0b0


	//   ....[6]....
        /*0094*/ 	.word	0x0000c0d0


	//   ....[7]....
        /*0098*/ 	.word	0x0000c100


	//   ....[8]....
        /*009c*/ 	.word	0x0000c130


	//   ....[9]....
        /*00a0*/ 	.word	0x0000c3b0


	//   ....[10]....
        /*00a4*/ 	.word	0x0000c3d0


	//   ....[11]....
        /*00a8*/ 	.word	0x0000c630


	//   ....[12]....
        /*00ac*/ 	.word	0x0000c650


	//----- nvinfo : EIATTR_MAX_THREADS
	.align		4
.L_914:
        /*00b0*/ 	.byte	0x04, 0x05
        /*00b2*/ 	.short	(.L_916 - .L_915)
.L_915:
        /*00b4*/ 	.word	0x00000100
        /*00b8*/ 	.word	0x00000001
        /*00bc*/ 	.word	0x00000001


	//----- nvinfo : EIATTR_CRS_STACK_SIZE
	.align		4
.L_916:
        /*00c0*/ 	.byte	0x04, 0x1e
        /*00c2*/ 	.short	(.L_918 - .L_917)
.L_917:
        /*00c4*/ 	.word	0x00000000
.L_918:


//--------------------- .nv.info._ZN2at6native13reduce_kernelILi128ELi2ENS0_8ReduceOpIN3c107complexIdEENS0_14func_wrapper_tIbZZZNS0_14or_kernel_cudaERNS_14TensorIteratorEENKUlvE_clEvENKUlvE6_clEvEUlbS5_E_EEjbLi4ELi4EEEEEvT1_ --------------------------
	.section	.nv.info._ZN2at6native13reduce_kernelILi128ELi2ENS0_8ReduceOpIN3c107complexIdEENS0_14func_wrapper_tIbZZZNS0_14or_kernel_cudaERNS_14TensorIteratorEENKUlvE_clEvENKUlvE6_clEvEUlbS5_E_EEjbLi4ELi4EEEEEvT1_,"",@"SHT_CUDA_INFO"
	.sectionflags	@""
	.align	4


	//----- nvinfo : EIATTR_CUDA_API_VERSION
	.align		4
        /*0000*/ 	.byte	0x04, 0x37
        /*0002*/ 	.short	(.L_920 - .L_919)
.L_919:
        /*0004*/ 	.word	0x00000082


	//----- nvinfo : EIATTR_SW2861232_WAR
	.align		4
.L_920:
        /*0008*/ 	.byte	0x01, 0x35
	.zero		2


	//----- nvinfo : EIATTR_PARAM_CBANK
	.align		4
        /*000c*/ 	.byte	0x04, 0x0a
        /*000e*/ 	.short	(.L_922 - .L_921)
	.align		4
.L_921:
        /*0010*/ 	.word	index@(.nv.constant0._ZN2at6native13reduce_kernelILi128ELi2ENS0_8ReduceOpIN3c107complexIdEENS0_14func_wrapper_tIbZZZNS0_14or_kernel_cudaERNS_14TensorIteratorEENKUlvE_clEvENKUlvE6_clEvEUlbS5_E_EEjbLi4ELi4EEEEEvT1_)
        /*0014*/ 	.short	0x0160
        /*0016*/ 	.short	0x0410


	//----- nvinfo : EIATTR_CBANK_PARAM_SIZE
	.align		4
.L_922:
        /*0018*/ 	.byte	0x03, 0x19
        /*001a*/ 	.short	0x0410


	//----- nvinfo : EIATTR_KPARAM_INFO
	.align		4
        /*001c*/ 	.byte	0x04, 0x17
        /*001e*/ 	.short	(.L_924 - .L_923)
.L_923:
        /*0020*/ 	.word	0x00000000
        /*0024*/ 	.short	0x0000
        /*0026*/ 	.short	0x0000
        /*0028*/ 	.byte	0x00, 0xf0, 0x41, 0x10


	//----- nvinfo : EIATTR_MAXREG_COUNT
	.align		4
.L_924:
        /*002c*/ 	.byte	0x03, 0x1b
        /*002e*/ 	.short	0x0080


	//----- nvinfo : EIATTR_NUM_BARRIERS
	.align		4
        /*0030*/ 	.byte	0x02, 0x4c
        /*0032*/ 	.byte	0x01
	.zero		1


	//----- nvinfo : EIATTR_EXTERNS
	.align		4
        /*0034*/ 	.byte	0x04, 0x0f
        /*0036*/ 	.short	(.L_926 - .L_925)


	//   ....[0]....
	.align		4
.L_925:
        /*0038*/ 	.word	index@(__assertfail)


	//----- nvinfo : EIATTR_MERCURY_ISA_VERSION
	.align		4
.L_926:
        /*003c*/ 	.byte	0x03, 0x5f
        /*003e*/ 	.short	0x0000


	//----- nvinfo : EIATTR_INT_WARP_WIDE_INSTR_OFFSETS
	.align		4
        /*0040*/ 	.byte	0x04, 0x31
        /*0042*/ 	.short	(.L_928 - .L_927)


	//   ....[0]....
.L_927:
        /*0044*/ 	.word	0x0000de00


	//   ....[1]....
        /*0048*/ 	.word	0x0000ded0


	//----- nvinfo : EIATTR_COOP_GROUP_MASK_REGIDS
	.align		4
.L_928:
        /*004c*/ 	.byte	0x04, 0x29
        /*004e*/ 	.short	(.L_930 - .L_929)


	//   ....[0]....
.L_929:
        /*0050*/ 	.word	0xffffffff


	//   ....[1]....
        /*0054*/ 	.word	0xffffffff


	//   ....[2]....
        /*0058*/ 	.word	0xffffffff


	//   ....[3]....
        /*005c*/ 	.word	0xffffffff


	//----- nvinfo : EIATTR_COOP_GROUP_INSTR_OFFSETS
	.align		4
.L_930:
        /*0060*/ 	.byte	0x04, 0x28
        /*0062*/ 	.short	(.L_932 - .L_931)


	//   ....[0]....
.L_931:
        /*0064*/ 	.word	0x0000a7c0


	//   ....[1]....
        /*0068*/ 	.word	0x0000a7e0


	//   ....[2]....
        /*006c*/ 	.word	0x0000e770


	//   ....[3]....
        /*0070*/ 	.word	0x0000e790


	//----- nvinfo : EIATTR_SYSCALL_OFFSETS
	.align		4
.L_932:
        /*0074*/ 	.byte	0x04, 0x46
        /*0076*/ 	.short	(.L_934 - .L_933)


	//   ....[0]....
.L_933:
        /*0078*/ 	.word	0x00000f10


	//   ....[1]....
        /*007c*/ 	.word	0x0000ea70


	//   ....[2]....
        /*0080*/ 	.word	0x0000ec10


	//   ....[3]....
        /*0084*/ 	.word	0x0000ef10


	//   ....[4]....
        /*0088*/ 	.word	0x0000f0b0


	//   ....[5]....
        /*008c*/ 	.word	0x0000f460


	//   ....[6]....
        /*0090*/ 	.word	0x0000f600


	//   ....[7]....
        /*0094*/ 	.word	0x0000f900


	//   ....[8]....
        /*0098*/ 	.word	0x0000faa0


	//----- nvinfo : EIATTR_EXIT_INSTR_OFFSETS
	.align		4
.L_934:
        /*009c*/ 	.byte	0x04, 0x1c
        /*009e*/ 	.short	(.L_936 - .L_935)


	//   ....[0]....
.L_935:
        /*00a0*/ 	.word	0x0000df60


	//   ....[1]....
        /*00a4*/ 	.word	0x0000e810


	//   ....[2]....
        /*00a8*/ 	.word	0x0000ec70


	//   ....[3]....
        /*00ac*/ 	.word	0x0000eca0


	//   ....[4]....
        /*00b0*/ 	.word	0x0000f110


	//   ....[5]....
        /*00b4*/ 	.word	0x0000f180


	//   ....[6]....
        /*00b8*/ 	.word	0x0000f1a0


	//   ....[7]....
        /*00bc*/ 	.word	0x0000f1d0


	//   ....[8]....
        /*00c0*/ 	.word	0x0000f200


	//   ....[9]....
        /*00c4*/ 	.word	0x0000f660


	//   ....[10]....
        /*00c8*/ 	.word	0x0000f690


	//   ....[11]....
        /*00cc*/ 	.word	0x0000fb00


	//   ....[12]....
        /*00d0*/ 	.word	0x0000fb70


	//----- nvinfo : EIATTR_MAX_THREADS
	.align		4
.L_936:
        /*00d4*/ 	.byte	0x04, 0x05
        /*00d6*/ 	.short	(.L_938 - .L_937)
.L_937:
        /*00d8*/ 	.word	0x00000080
        /*00dc*/ 	.word	0x00000001
        /*00e0*/ 	.word	0x00000001


	//----- nvinfo : EIATTR_CRS_STACK_SIZE
	.align		4
.L_938:
        /*00e4*/ 	.byte	0x04, 0x1e
        /*00e6*/ 	.short	(.L_940 - .L_939)
.L_939:
        /*00e8*/ 	.word	0x00000000
.L_940:


//--------------------- .nv.info._ZN2at6native13reduce_kernelILi64ELi4ENS0_8ReduceOpIN3c107complexIdEENS0_14func_wrapper_tIbZZZNS0_14or_kernel_cudaERNS_14TensorIteratorEENKUlvE_clEvENKUlvE6_clEvEUlbS5_E_EEjbLi4ELi4EEEEEvT1_ --------------------------
	.section	.nv.info._ZN2at6native13reduce_kernelILi64ELi4ENS0_8ReduceOpIN3c107complexIdEENS0_14func_wrapper_tIbZZZNS0_14or_kernel_cudaERNS_14TensorIteratorEENKUlvE_clEvENKUlvE6_clEvEUlbS5_E_EEjbLi4ELi4EEEEEvT1_,"",@"SHT_CUDA_INFO"
	.sectionflags	@""
	.align	4


	//----- nvinfo : EIATTR_CUDA_API_VERSION
	.align		4
        /*0000*/ 	.byte	0x04, 0x37
        /*0002*/ 	.short	(.L_942 - .L_941)
.L_941:
        /*0004*/ 	.word	0x00000082


	//----- nvinfo : EIATTR_SW2861232_WAR
	.align		4
.L_942:
        /*0008*/ 	.byte	0x01, 0x35
	.zero		2


	//----- nvinfo : EIATTR_PARAM_CBANK
	.align		4
        /*000c*/ 	.byte	0x04, 0x0a
        /*000e*/ 	.short	(.L_944 - .L_943)
	.align		4
.L_943:
        /*0010*/ 	.word	index@(.nv.constant0._ZN2at6native13reduce_kernelILi64ELi4ENS0_8ReduceOpIN3c107complexIdEENS0_14func_wrapper_tIbZZZNS0_14or_kernel_cudaERNS_14TensorIteratorEENKUlvE_clEvENKUlvE6_clEvEUlbS5_E_EEjbLi4ELi4EEEEEvT1_)
        /*0014*/ 	.short	0x0160
        /*0016*/ 	.short	0x0410


	//----- nvinfo : EIATTR_CBANK_PARAM_SIZE
	.align		4
.L_944:
        /*0018*/ 	.byte	0x03, 0x19
        /*001a*/ 	.short	0x0410


	//----- nvinfo : EIATTR_KPARAM_INFO
	.align		4
        /*001c*/ 	.byte	0x04, 0x17
        /*001e*/ 	.short	(.L_946 - .L_945)
.L_945:
        /*0020*/ 	.word	0x00000000
        /*0024*/ 	.short	0x0000
        /*0026*/ 	.short	0x0000
        /*0028*/ 	.byte	0x00, 0xf0, 0x41, 0x10


	//----- nvinfo : EIATTR_MAXREG_COUNT
	.align		4
.L_946:
        /*002c*/ 	.byte	0x03, 0x1b
        /*002e*/ 	.short	0x00ff


	//----- nvinfo : EIATTR_NUM_BARRIERS
	.align		4
        /*0030*/ 	.byte	0x02, 0x4c
        /*0032*/ 	.byte	0x01
	.zero		1


	//----- nvinfo : EIATTR_EXTERNS
	.align		4
        /*0034*/ 	.byte	0x04, 0x0f
        /*0036*/ 	.short	(.L_948 - .L_947)


	//   ....[0]....
	.align		4
.L_947:
        /*0038*/ 	.word	index@(__assertfail)


	//----- nvinfo : EIATTR_MERCURY_ISA_VERSION
	.align		4
.L_948:
        /*003c*/ 	.byte	0x03, 0x5f
        /*003e*/ 	.short	0x0000


	//----- nvinfo : EIATTR_INT_WARP_WIDE_INSTR_OFFSETS
	.align		4
        /*0040*/ 	.byte	0x04, 0x31
        /*0042*/ 	.short	(.L_950 - .L_949)


	//   ....[0]....
.L_949:
        /*0044*/ 	.word	0x00012b30


	//   ....[1]....
        /*0048*/ 	.word	0x00012c00


	//----- nvinfo : EIATTR_COOP_GROUP_MASK_REGIDS
	.align		4
.L_950:
        /*004c*/ 	.byte	0x04, 0x29
        /*004e*/ 	.short	(.L_952 - .L_951)


	//   ....[0]....
.L_951:
        /*0050*/ 	.word	0xffffffff


	//   ....[1]....
        /*0054*/ 	.word	0xffffffff


	//   ....[2]....
        /*0058*/ 	.word	0xffffffff


	//   ....[3]....
        /*005c*/ 	.word	0xffffffff


	//   ....[4]....
        /*0060*/ 	.word	0xffffffff


	//   ....[5]....
        /*0064*/ 	.word	0xffffffff


	//   ....[6]....
        /*0068*/ 	.word	0xffffffff


	//   ....[7]....
        /*006c*/ 	.word	0xffffffff


	//----- nvinfo : EIATTR_COOP_GROUP_INSTR_OFFSETS
	.align		4
.L_952:
        /*0070*/ 	.byte	0x04, 0x28
        /*0072*/ 	.short	(.L_954 - .L_953)


	//   ....[0]....
.L_953:
        /*0074*/ 	.word	0x0000c200


	//   ....[1]....
        /*0078*/ 	.word	0x0000c230


	//   ....[2]....
        /*007c*/ 	.word	0x0000c260


	//   ....[3]....
        /*0080*/ 	.word	0x0000c270


	//   ....[4]....
        /*0084*/ 	.word	0x00013730


	//   ....[5]....
        /*0088*/ 	.word	0x00013760


	//   ....[6]....
        /*008c*/ 	.word	0x00013790


	//   ....[7]....
        /*0090*/ 	.word	0x000137a0


	//----- nvinfo : EIATTR_SYSCALL_OFFSETS
	.align		4
.L_954:
        /*0094*/ 	.byte	0x04, 0x46
        /*0096*/ 	.short	(.L_956 - .L_955)


	//   ....[0]....
.L_955:
        /*0098*/ 	.word	0x00000f10


	//   ....[1]....
        /*009c*/ 	.word	0x00013b40


	//   ....[2]....
        /*00a0*/ 	.word	0x00013ce0


	//   ....[3]....
        /*00a4*/ 	.word	0x00013e80


	//   ....[4]....
        /*00a8*/ 	.word	0x00014020


	//   ....[5]....
        /*00ac*/ 	.word	0x00014400


	//   ....[6]....
        /*00b0*/ 	.word	0x000145a0


	//   ....[7]....
        /*00b4*/ 	.word	0x00014740


	//   ....[8]....
        /*00b8*/ 	.word	0x000148e0


	//   ....[9]....
        /*00bc*/ 	.word	0x00014d50


	//   ....[10]....
        /*00c0*/ 	.word	0x00014ef0


	//   ....[11]....
        /*00c4*/ 	.word	0x00015090


	//   ....[12]....
        /*00c8*/ 	.word	0x00015230


	//   ....[13]....
        /*00cc*/ 	.word	0x00015610


	//   ....[14]....
        /*00d0*/ 	.word	0x000157b0


	//   ....[15]....
        /*00d4*/ 	.word	0x00015950


	//   ....[16]....
        /*00d8*/ 	.word	0x00015af0


	//----- nvinfo : EIATTR_EXIT_INSTR_OFFSETS
	.align		4
.L_956:
        /*00dc*/ 	.byte	0x04, 0x1c
        /*00de*/ 	.short	(.L_958 - .L_957)


	//   ....[0]....
.L_957:
        /*00e0*/ 	.word	0x00012c90


	//   ....[1]....
        /*00e4*/ 	.word	0x00013880


	//   ....[2]....
        /*00e8*/ 	.word	0x00014080


	//   ....[3]....
        /*00ec*/ 	.word	0x000140d0


	//   ....[4]....
        /*00f0*/ 	.word	0x00014940


	//   ....[5]....
        /*00f4*/ 	.word	0x00014a10


	//   ....[6]....
        /*00f8*/ 	.word	0x00014a30


	//   ....[7]....
        /*00fc*/ 	.word	0x00014a60


	//   ....[8]....
        /*0100*/ 	.word	0x00014a90


	//   ....[9]....
        /*0104*/ 	.word	0x00015290


	//   ....[10]....
        /*0108*/ 	.word	0x000152e0


	//   ....[11]....
        /*010c*/ 	.word	0x00015b50


	//   ....[12]....
        /*0110*/ 	.word	0x00015c20


	//----- nvinfo : EIATTR_MAX_THREADS
	.align		4
.L_958:
        /*0114*/ 	.byte	0x04, 0x05
        /*0116*/ 	.short	(.L_960 - .L_959)
.L_959:
        /*0118*/ 	.word	0x00000040
        /*011c*/ 	.word	0x00000001
        /*0120*/ 	.word	0x00000001


	//----- nvinfo : EIATTR_CRS_STACK_SIZE
	.align		4
.L_960:
        /*0124*/ 	.byte	0x04, 0x1e
        /*0126*/ 	.short	(.L_962 - .L_961)
.L_961:
        /*0128*/ 	.word	0x00000000
.L_962:


//--------------------- .nv.info._ZN2at6native13reduce_kernelILi512ELi1ENS0_8ReduceOpIfNS0_14func_wrapper_tIbZZZNS0_14or_kernel_cudaERNS_14TensorIteratorEENKUlvE_clEvENKUlvE5_clEvEUlbfE_EEjbLi4ELi4EEEEEvT1_ --------------------------
	.section	.nv.info._ZN2at6native13reduce_kernelILi512ELi1ENS0_8ReduceOpIfNS0_14func_wrapper_tIbZZZNS0_14or_kernel_cudaERNS_14TensorIteratorEENKUlvE_clEvENKUlvE5_clEvEUlbfE_EEjbLi4ELi4EEEEEvT1_,"",@"SHT_CUDA_INFO"
	.sectionflags	@""
	.align	4


	//----- nvinfo : EIATTR_CUDA_API_VERSION
	.align		4
        /*0000*/ 	.byte	0x04, 0x37
        /*0002*/ 	.short	(.L_964 - .L_963)
.L_963:
        /*0004*/ 	.word	0x00000082


	//----- nvinfo : EIATTR_SW2861232_WAR
	.align		4
.L_964:
        /*0008*/ 	.byte	0x01, 0x35
	.zero		2


	//----- nvinfo : EIATTR_PARAM_CBANK
	.align		4
        /*000c*/ 	.byte	0x04, 0x0a
        /*000e*/ 	.short	(.L_966 - .L_965)
	.align		4
.L_965:
        /*0010*/ 	.word	index@(.nv.constant0._ZN2at6native13reduce_kernelILi512ELi1ENS0_8ReduceOpIfNS0_14func_wrapper_tIbZZZNS0_14or_kernel_cudaERNS_14TensorIteratorEENKUlvE_clEvENKUlvE5_clEvEUlbfE_EEjbLi4ELi4EEEEEvT1_)
        /*0014*/ 	.short	0x0160
        /*0016*/ 	.short	0x0410


	//----- nvinfo : EIATTR_CBANK_PARAM_SIZE
	.align		4
.L_966:
        /*0018*/ 	.byte	0x03, 0x19
        /*001a*/ 	.short	0x0410


	//----- nvinfo : EIATTR_KPARAM_INFO
	.align		4
        /*001c*/ 	.byte	0x04, 0x17
        /*001e*/ 	.short	(.L_968 - .L_967)
.L_967:
        /*0020*/ 	.word	0x00000000
        /*0024*/ 	.short	0x0000
        /*0026*/ 	.short	0x0000
        /*0028*/ 	.byte	0x00, 0xf0, 0x41, 0x10


	//----- nvinfo : EIATTR_MAXREG_COUNT
	.align		4
.L_968:
        /*002c*/ 	.byte	0x03, 0x1b
        /*002e*/ 	.short	0x0020


	//----- nvinfo : EIATTR_NUM_BARRIERS
	.align		4
        /*0030*/ 	.byte	0x02, 0x4c
        /*0032*/ 	.byte	0x01
	.zero		1


	//----- nvinfo : EIATTR_EXTERNS
	.align		4
        /*0034*/ 	.byte	0x04, 0x0f
        /*0036*/ 	.short	(.L_970 - .L_969)


	//   ....[0]....
	.align		4
.L_969:
        /*0038*/ 	.word	index@(__assertfail)


	//----- nvinfo : EIATTR_MERCURY_ISA_VERSION
	.align		4
.L_970:
        /*003c*/ 	.byte	0x03, 0x5f
        /*003e*/ 	.short	0x0000


	//----- nvinfo : EIATTR_INT_WARP_WIDE_INSTR_OFFSETS
	.align		4
        /*0040*/ 	.byte	0x04, 0x31
        /*0042*/ 	.short	(.L_972 - .L_971)


	//   ....[0]....
.L_971:
        /*0044*/ 	.word	0x0000b290


	//   ....[1]....
        /*0048*/ 	.word	0x0000b360


	//----- nvinfo : EIATTR_COOP_GROUP_MASK_REGIDS
	.align		4
.L_972:
        /*004c*/ 	.byte	0x04, 0x29
        /*004e*/ 	.short	(.L_974 - .L_973)


	//   ....[0]....
.L_973:
        /*0050*/ 	.word	0xffffffff


	//   ....[1]....
        /*0054*/ 	.word	0xffffffff


	//----- nvinfo : EIATTR_COOP_GROUP_INSTR_OFFSETS
	.align		4
.L_974:
        /*0058*/ 	.byte	0x04, 0x28
        /*005a*/ 	.short	(.L_976 - .L_975)


	//   ....[0]....
.L_975:
        /*005c*/ 	.word	0x000095f0


	//   ....[1]....
        /*0060*/ 	.word	0x0000ba00


	//----- nvinfo : EIATTR_SYSCALL_OFFSETS
	.align		4
.L_976:
        /*0064*/ 	.byte	0x04, 0x46
        /*0066*/ 	.short	(.L_978 - .L_977)


	//   ....[0]....
.L_977:
        /*0068*/ 	.word	0x0000bc80


	//   ....[1]....
        /*006c*/ 	.word	0x0000bf00


	//   ....[2]....
        /*0070*/ 	.word	0x0000c240


	//   ....[3]....
        /*0074*/ 	.word	0x0000c4e0


	//----- nvinfo : EIATTR_EXIT_INSTR_OFFSETS
	.align		4
.L_978:
        /*0078*/ 	.byte	0x04, 0x1c
        /*007a*/ 	.short	(.L_980 - .L_979)


	//   ....[0]....
.L_979:
        /*007c*/ 	.word	0x0000b3f0


	//   ....[1]....
        /*0080*/ 	.word	0x0000ba60


	//   ....[2]....
        /*0084*/ 	.word	0x0000bce0


	//   ....[3]....
        /*0088*/ 	.word	0x0000bd00


	//   ....[4]....
        /*008c*/ 	.word	0x0000bf60


	//   ....[5]....
        /*0090*/ 	.word	0x0000bfa0


	//   ....[6]....
        /*0094*/ 	.word	0x0000bfc0


	//   ....[7]....
        /*0098*/ 	.word	0x0000bff0


	//   ....[8]....
        /*009c*/ 	.word	0x0000c020


	//   ....[9]....
        /*00a0*/ 	.word	0x0000c2a0


	//   ....[10]....
        /*00a4*/ 	.word	0x0000c2c0


	//   ....[11]....
        /*00a8*/ 	.word	0x0000c520


	//   ....[12]....
        /*00ac*/ 	.word	0x0000c540


	//----- nvinfo : EIATTR_MAX_THREADS
	.align		4
.L_980:
        /*00b0*/ 	.byte	0x04, 0x05
        /*00b2*/ 	.short	(.L_982 - .L_981)
.L_981:
        /*00b4*/ 	.word	0x00000200
        /*00b8*/ 	.word	0x00000001
        /*00bc*/ 	.word	0x00000001


	//----- nvinfo : EIATTR_CRS_STACK_SIZE
	.align		4
.L_982:
        /*00c0*/ 	.byte	0x04, 0x1e
        /*00c2*/ 	.short	(.L_984 - .L_983)
.L_983:
        /*00c4*/ 	.word	0x00000000
.L_984:


//--------------------- .nv.info._ZN2at6native13reduce_kernelILi256ELi2ENS0_8ReduceOpIfNS0_14func_wrapper_tIbZZZNS0_14or_kernel_cudaERNS_14TensorIteratorEENKUlvE_clEvENKUlvE5_clEvEUlbfE_EEjbLi4ELi4EEEEEvT1_ --------------------------
	.section	.nv.info._ZN2at6native13reduce_kernelILi256ELi2ENS0_8ReduceOpIfNS0_14func_wrapper_tIbZZZNS0_14or_kernel_cudaERNS_14TensorIteratorEENKUlvE_clEvENKUlvE5_clEvEUlbfE_EEjbLi4ELi4EEEEEvT1_,"",@"SHT_CUDA_INFO"
	.sectionflags	@""
	.align	4


	//----- nvinfo : EIATTR_CUDA_API_VERSION
	.align		4
        /*0000*/ 	.byte	0x04, 0x37
        /*0002*/ 	.short	(.L_986 - .L_985)
.L_985:
        /*0004*/ 	.word	0x00000082


	//----- nvinfo : EIATTR_SW2861232_WAR
	.align		4
.L_986:
        /*0008*/ 	.byte	0x01, 0x35
	.zero		2


	//----- nvinfo : EIATTR_PARAM_CBANK
	.align		4
        /*000c*/ 	.byte	0x04, 0x0a
        /*000e*/ 	.short	(.L_988 - .L_987)
	.align		4
.L_987:
        /*0010*/ 	.word	index@(.nv.constant0._ZN2at6native13reduce_kernelILi256ELi2ENS0_8ReduceOpIfNS0_14func_wrapper_tIbZZZNS0_14or_kernel_cudaERNS_14TensorIteratorEENKUlvE_clEvENKUlvE5_clEvEUlbfE_EEjbLi4ELi4EEEEEvT1_)
        /*0014*/ 	.short	0x0160
        /*0016*/ 	.short	0x0410


	//----- nvinfo : EIATTR_CBANK_PARAM_SIZE
	.align		4
.L_988:
        /*0018*/ 	.byte	0x03, 0x19
        /*001a*/ 	.short	0x0410


	//----- nvinfo : EIATTR_KPARAM_INFO
	.align		4
        /*001c*/ 	.byte	0x04, 0x17
        /*001e*/ 	.short	(.L_990 - .L_989)
.L_989:
        /*0020*/ 	.word	0x00000000
        /*0024*/ 	.short	0x0000
        /*0026*/ 	.short	0x0000
        /*0028*/ 	.byte	0x00, 0xf0, 0x41, 0x10


	//----- nvinfo : EIATTR_MAXREG_COUNT
	.align		4
.L_990:
        /*002c*/ 	.byte	0x03, 0x1b
        /*002e*/ 	.short	0x0040


	//----- nvinfo : EIATTR_NUM_BARRIERS
	.align		4
        /*0030*/ 	.byte	0x02, 0x4c
        /*0032*/ 	.byte	0x01
	.zero		1


	//----- nvinfo : EIATTR_EXTERNS
	.align		4
        /*0034*/ 	.byte	0x04, 0x0f
        /*0036*/ 	.short	(.L_992 - .L_991)


	//   ....[0]....
	.align		4
.L_991:
        /*0038*/ 	.word	index@(__assertfail)


	//----- nvinfo : EIATTR_MERCURY_ISA_VERSION
	.align		4
.L_992:
        /*003c*/ 	.byte	0x03, 0x5f
        /*003e*/ 	.short	0x0000


	//----- nvinfo : EIATTR_INT_WARP_WIDE_INSTR_OFFSETS
	.align		4
        /*0040*/ 	.byte	0x04, 0x31
        /*0042*/ 	.short	(.L_994 - .L_993)


	//   ....[0]....
.L_993:
        /*0044*/ 	.word	0x0000d830


	//   ....[1]....
        /*0048*/ 	.word	0x0000d900


	//----- nvinfo : EIATTR_COOP_GROUP_MASK_REGIDS
	.align		4
.L_994:
        /*004c*/ 	.byte	0x04, 0x29
        /*004e*/ 	.short	(.L_996 - .L_995)


	//   ....[0]....
.L_995:
        /*0050*/ 	.word	0xffffffff


	//   ....[1]....
        /*0054*/ 	.word	0xffffffff


	//   ....[2]....
        /*0058*/ 	.word	0xffffffff


	//   ....[3]....
        /*005c*/ 	.word	0xffffffff


	//----- nvinfo : EIATTR_COOP_GROUP_INSTR_OFFSETS
	.align		4
.L_996:
        /*0060*/ 	.byte	0x04, 0x28
        /*0062*/ 	.short	(.L_998 - .L_997)


	//   ....[0]....
.L_997:
        /*0064*/ 	.word	0x0000a220


	//   ....[1]....
        /*0068*/ 	.word	0x0000a240


	//   ....[2]....
        /*006c*/ 	.word	0x0000e1a0


	//   ....[3]....
        /*0070*/ 	.word	0x0000e1c0


	//----- nvinfo : EIATTR_SYSCALL_OFFSETS
	.align		4
.L_998:
        /*0074*/ 	.byte	0x04, 0x46
        /*0076*/ 	.short	(.L_1000 - .L_999)


	//   ....[0]....
.L_999:
        /*0078*/ 	.word	0x00000f70


	//   ....[1]....
        /*007c*/ 	.word	0x0000e4a0


	//   ....[2]....
        /*0080*/ 	.word	0x0000e640


	//   ....[3]....
        /*0084*/ 	.word	0x0000e940


	//   ....[4]....
        /*0088*/ 	.word	0x0000eae0


	//   ....[5]....
        /*008c*/ 	.word	0x0000ee90


	//   ....[6]....
        /*0090*/ 	.word	0x0000f030


	//   ....[7]....
        /*0094*/ 	.word	0x0000f330


	//   ....[8]....
        /*0098*/ 	.word	0x0000f4d0


	//----- nvinfo : EIATTR_EXIT_INSTR_OFFSETS
	.align		4
.L_1000:
        /*009c*/ 	.byte	0x04, 0x1c
        /*009e*/ 	.short	(.L_1002 - .L_1001)


	//   ....[0]....
.L_1001:
        /*00a0*/ 	.word	0x0000d990


	//   ....[1]....
        /*00a4*/ 	.word	0x0000e240


	//   ....[2]....
        /*00a8*/ 	.word	0x0000e6a0


	//   ....[3]....
        /*00ac*/ 	.word	0x0000e6d0


	//   ....[4]....
        /*00b0*/ 	.word	0x0000eb40


	//   ....[5]....
        /*00b4*/ 	.word	0x0000ebb0


	//   ....[6]....
        /*00b8*/ 	.word	0x0000ebd0


	//   ....[7]....
        /*00bc*/ 	.word	0x0000ec00


	//   ....[8]....
        /*00c0*/ 	.word	0x0000ec30


	//   ....[9]....
        /*00c4*/ 	.word	0x0000f090


	//   ....[10]....
        /*00c8*/ 	.word	0x0000f0c0


	//   ....[11]....
        /*00cc*/ 	.word	0x0000f530


	//   ....[12]....
        /*00d0*/ 	.word	0x0000f5a0


	//----- nvinfo : EIATTR_MAX_THREADS
	.align		4
.L_1002:
        /*00d4*/ 	.byte	0x04, 0x05
        /*00d6*/ 	.short	(.L_1004 - .L_1003)
.L_1003:
        /*00d8*/ 	.word	0x00000100
        /*00dc*/ 	.word	0x00000001
        /*00e0*/ 	.word	0x00000001


	//----- nvinfo : EIATTR_CRS_STACK_SIZE
	.align		4
.L_1004:
        /*00e4*/ 	.byte	0x04, 0x1e
        /*00e6*/ 	.short	(.L_1006 - .L_1005)
.L_1005:
        /*00e8*/ 	.word	0x00000000
.L_1006:


//--------------------- .nv.info._ZN2at6native13reduce_kernelILi128ELi4ENS0_8ReduceOpIfNS0_14func_wrapper_tIbZZZNS0_14or_kernel_cudaERNS_14TensorIteratorEENKUlvE_clEvENKUlvE5_clEvEUlbfE_EEjbLi4ELi4EEEEEvT1_ --------------------------
	.section	.nv.info._ZN2at6native13reduce_kernelILi128ELi4ENS0_8ReduceOpIfNS0_14func_wrapper_tIbZZZNS0_14or_kernel_cudaERNS_14TensorIteratorEENKUlvE_clEvENKUlvE5_clEvEUlbfE_EEjbLi4ELi4EEEEEvT1_,"",@"SHT_CUDA_INFO"
	.sectionflags	@""
	.align	4


	//----- nvinfo : EIATTR_CUDA_API_VERSION
	.align		4
        /*0000*/ 	.byte	0x04, 0x37
        /*0002*/ 	.short	(.L_1008 - .L_1007)
.L_1007:
        /*0004*/ 	.word	0x00000082


	//----- nvinfo : EIATTR_SW2861232_WAR
	.align		4
.L_1008:
        /*0008*/ 	.byte	0x01, 0x35
	.zero		2


	//----- nvinfo : EIATTR_PARAM_CBANK
	.align		4
        /*000c*/ 	.byte	0x04, 0x0a
        /*000e*/ 	.short	(.L_1010 - .L_1009)
	.align		4
.L_1009:
        /*0010*/ 	.word	index@(.nv.constant0._ZN2at6native13reduce_kernelILi128ELi4ENS0_8ReduceOpIfNS0_14func_wrapper_tIbZZZNS0_14or_kernel_cudaERNS_14TensorIteratorEENKUlvE_clEvENKUlvE5_clEvEUlbfE_EEjbLi4ELi4EEEEEvT1_)
        /*0014*/ 	.short	0x0160
        /*0016*/ 	.short	0x0410


	//----- nvinfo : EIATTR_CBANK_PARAM_SIZE
	.align		4
.L_1010:
        /*0018*/ 	.byte	0x03, 0x19
        /*001a*/ 	.short	0x0410


	//----- nvinfo : EIATTR_KPARAM_INFO
	.align		4
        /*001c*/ 	.byte	0x04, 0x17
        /*001e*/ 	.short	(.L_1012 - .L_1011)
.L_1011:
        /*0020*/ 	.word	0x00000000
        /*0024*/ 	.short	0x0000
        /*0026*/ 	.short	0x0000
        /*0028*/ 	.byte	0x00, 0xf0, 0x41, 0x10


	//----- nvinfo : EIATTR_MAXREG_COUNT
	.align		4
.L_1012:
        /*002c*/ 	.byte	0x03, 0x1b
        /*002e*/ 	.short	0x0080


	//----- nvinfo : EIATTR_NUM_BARRIERS
	.align		4
        /*0030*/ 	.byte	0x02, 0x4c
        /*0032*/ 	.byte	0x01
	.zero		1


	//----- nvinfo : EIATTR_EXTERNS
	.align		4
        /*0034*/ 	.byte	0x04, 0x0f
        /*0036*/ 	.short	(.L_1014 - .L_1013)


	//   ....[0]....
	.align		4
.L_1013:
        /*0038*/ 	.word	index@(__assertfail)


	//----- nvinfo : EIATTR_MERCURY_ISA_VERSION
	.align		4
.L_1014:
        /*003c*/ 	.byte	0x03, 0x5f
        /*003e*/ 	.short	0x0000


	//----- nvinfo : EIATTR_INT_WARP_WIDE_INSTR_OFFSETS
	.align		4
        /*0040*/ 	.byte	0x04, 0x31
        /*0042*/ 	.short	(.L_1016 - .L_1015)


	//   ....[0]....
.L_1015:
        /*0044*/ 	.word	0x00011e30


	//   ....[1]....
        /*0048*/ 	.word	0x00011f00


	//----- nvinfo : EIATTR_COOP_GROUP_MASK_REGIDS
	.align		4
.L_1016:
        /*004c*/ 	.byte	0x04, 0x29
        /*004e*/ 	.short	(.L_1018 - .L_1017)


	//   ....[0]....
.L_1017:
        /*0050*/ 	.word	0xffffffff


	//   ....[1]....
        /*0054*/ 	.word	0xffffffff


	//   ....[2]....
        /*0058*/ 	.word	0xffffffff


	//   ....[3]....
        /*005c*/ 	.word	0xffffffff


	//   ....[4]....
        /*0060*/ 	.word	0xffffffff


	//   ....[5]....
        /*0064*/ 	.word	0xffffffff


	//   ....[6]....
        /*0068*/ 	.word	0xffffffff


	//   ....[7]....
        /*006c*/ 	.word	0xffffffff


	//----- nvinfo : EIATTR_COOP_GROUP_INSTR_OFFSETS
	.align		4
.L_1018:
        /*0070*/ 	.byte	0x04, 0x28
        /*0072*/ 	.short	(.L_1020 - .L_1019)


	//   ....[0]....
.L_1019:
        /*0074*/ 	.word	0x0000b4e0


	//   ....[1]....
        /*0078*/ 	.word	0x0000b510


	//   ....[2]....
        /*007c*/ 	.word	0x0000b540


	//   ....[3]....
        /*0080*/ 	.word	0x0000b550


	//   ....[4]....
        /*0084*/ 	.word	0x00012a30


	//   ....[5]....
        /*0088*/ 	.word	0x00012a60


	//   ....[6]....
        /*008c*/ 	.word	0x00012a90


	//   ....[7]....
        /*0090*/ 	.word	0x00012aa0


	//----- nvinfo : EIATTR_SYSCALL_OFFSETS
	.align		4
.L_1020:
        /*0094*/ 	.byte	0x04, 0x46
        /*0096*/ 	.short	(.L_1022 - .L_1021)


	//   ....[0]....
.L_1021:
        /*0098*/ 	.word	0x00000f10


	//   ....[1]....
        /*009c*/ 	.word	0x00012e40


	//   ....[2]....
        /*00a0*/ 	.word	0x00012fe0


	//   ....[3]....
        /*00a4*/ 	.word	0x00013180


	//   ....[4]....
        /*00a8*/ 	.word	0x00013320


	//   ....[5]....
        /*00ac*/ 	.word	0x00013700


	//   ....[6]....
        /*00b0*/ 	.word	0x000138a0


	//   ....[7]....
        /*00b4*/ 	.word	0x00013a40


	//   ....[8]....
        /*00b8*/ 	.word	0x00013be0


	//   ....[9]....
        /*00bc*/ 	.word	0x00014050


	//   ....[10]....
        /*00c0*/ 	.word	0x000141f0


	//   ....[11]....
        /*00c4*/ 	.word	0x00014390


	//   ....[12]....
        /*00c8*/ 	.word	0x00014530


	//   ....[13]....
        /*00cc*/ 	.word	0x00014910


	//   ....[14]....
        /*00d0*/ 	.word	0x00014ab0


	//   ....[15]....
        /*00d4*/ 	.word	0x00014c50


	//   ....[16]....
        /*00d8*/ 	.word	0x00014df0


	//----- nvinfo : EIATTR_EXIT_INSTR_OFFSETS
	.align		4
.L_1022:
        /*00dc*/ 	.byte	0x04, 0x1c
        /*00de*/ 	.short	(.L_1024 - .L_1023)


	//   ....[0]....
.L_1023:
        /*00e0*/ 	.word	0x00011f90


	//   ....[1]....
        /*00e4*/ 	.word	0x00012b80


	//   ....[2]....
        /*00e8*/ 	.word	0x00013380


	//   ....[3]....
        /*00ec*/ 	.word	0x000133d0


	//   ....[4]....
        /*00f0*/ 	.word	0x00013c40


	//   ....[5]....
        /*00f4*/ 	.word	0x00013d10


	//   ....[6]....
        /*00f8*/ 	.word	0x00013d30


	//   ....[7]....
        /*00fc*/ 	.word	0x00013d60


	//   ....[8]....
        /*0100*/ 	.word	0x00013d90


	//   ....[9]....
        /*0104*/ 	.word	0x00014590


	//   ....[10]....
        /*0108*/ 	.word	0x000145e0


	//   ....[11]....
        /*010c*/ 	.word	0x00014e50


	//   ....[12]....
        /*0110*/ 	.word	0x00014f20


	//----- nvinfo : EIATTR_MAX_THREADS
	.align		4
.L_1024:
        /*0114*/ 	.byte	0x04, 0x05
        /*0116*/ 	.short	(.L_1026 - .L_1025)
.L_1025:
        /*0118*/ 	.word	0x00000080
        /*011c*/ 	.word	0x00000001
        /*0120*/ 	.word	0x00000001


	//----- nvinfo : EIATTR_CRS_STACK_SIZE
	.align		4
.L_1026:
        /*0124*/ 	.byte	0x04, 0x1e
        /*0126*/ 	.short	(.L_1028 - .L_1027)
.L_1027:
        /*0128*/ 	.word	0x00000000
.L_1028:


//--------------------- .nv.info._ZN2at6native13reduce_kernelILi512ELi1ENS0_8ReduceOpIdNS0_14func_wrapper_tIbZZZNS0_14or_kernel_cudaERNS_14TensorIteratorEENKUlvE_clEvENKUlvE4_clEvEUlbdE_EEjbLi4ELi4EEEEEvT1_ --------------------------
	.section	.nv.info._ZN2at6native13reduce_kernelILi512ELi1ENS0_8ReduceOpIdNS0_14func_wrapper_tIbZZZNS0_14or_kernel_cudaERNS_14TensorIteratorEENKUlvE_clEvENKUlvE4_clEvEUlbdE_EEjbLi4ELi4EEEEEvT1_,"",@"SHT_CUDA_INFO"
	.sectionflags	@""
	.align	4


	//----- nvinfo : EIATTR_CUDA_API_VERSION
	.align		4
        /*0000*/ 	.byte	0x04, 0x37
        /*0002*/ 	.short	(.L_1030 - .L_1029)
.L_1029:
        /*0004*/ 	.word	0x00000082


	//----- nvinfo : EIATTR_SW2861232_WAR
	.align		4
.L_1030:
        /*0008*/ 	.byte	0x01, 0x35
	.zero		2


	//----- nvinfo : EIATTR_PARAM_CBANK
	.align		4
        /*000c*/ 	.byte	0x04, 0x0a
        /*000e*/ 	.short	(.L_1032 - .L_1031)
	.align		4
.L_1031:
        /*0010*/ 	.word	index@(.nv.constant0._ZN2at6native13reduce_kernelILi512ELi1ENS0_8ReduceOpIdNS0_14func_wrapper_tIbZZZNS0_14or_kernel_cudaERNS_14TensorIteratorEENKUlvE_clEvENKUlvE4_clEvEUlbdE_EEjbLi4ELi4EEEEEvT1_)
        /*0014*/ 	.short	0x0160
        /*0016*/ 	.short	0x0410


	//----- nvinfo : EIATTR_CBANK_PARAM_SIZE
	.align		4
.L_1032:
        /*0018*/ 	.byte	0x03, 0x19
        /*001a*/ 	.short	0x0410


	//----- nvinfo : EIATTR_KPARAM_INFO
	.align		4
        /*001c*/ 	.byte	0x04, 0x17
        /*001e*/ 	.short	(.L_1034 - .L_1033)
.L_1033:
        /*0020*/ 	.word	0x00000000
        /*0024*/ 	.short	0x0000
        /*0026*/ 	.short	0x0000
        /*0028*/ 	.byte	0x00, 0xf0, 0x41, 0x10


	//----- nvinfo : EIATTR_MAXREG_COUNT
	.align		4
.L_1034:
        /*002c*/ 	.byte	0x03, 0x1b
        /*002e*/ 	.short	0x0020


	//----- nvinfo : EIATTR_NUM_BARRIERS
	.align		4
        /*0030*/ 	.byte	0x02, 0x4c
        /*0032*/ 	.byte	0x01
	.zero		1


	//----- nvinfo : EIATTR_EXTERNS
	.align		4
        /*0034*/ 	.byte	0x04, 0x0f
        /*0036*/ 	.short	(.L_1036 - .L_1035)


	//   ....[0]....
	.align		4
.L_1035:
        /*0038*/ 	.word	index@(__assertfail)


	//----- nvinfo : EIATTR_MERCURY_ISA_VERSION
	.align		4
.L_1036:
        /*003c*/ 	.byte	0x03, 0x5f
        /*003e*/ 	.short	0x0000


	//----- nvinfo : EIATTR_INT_WARP_WIDE_INSTR_OFFSETS
	.align		4
        /*0040*/ 	.byte	0x04, 0x31
        /*0042*/ 	.short	(.L_1038 - .L_1037)


	//   ....[0]....
.L_1037:
        /*0044*/ 	.word	0x0000b300


	//   ....[1]....
        /*0048*/ 	.word	0x0000b3d0


	//----- nvinfo : EIATTR_COOP_GROUP_MASK_REGIDS
	.align		4
.L_1038:
        /*004c*/ 	.byte	0x04, 0x29
        /*004e*/ 	.short	(.L_1040 - .L_1039)


	//   ....[0]....
.L_1039:
        /*0050*/ 	.word	0xffffffff


	//   ....[1]....
        /*0054*/ 	.word	0xffffffff


	//----- nvinfo : EIATTR_COOP_GROUP_INSTR_OFFSETS
	.align		4
.L_1040:
        /*0058*/ 	.byte	0x04, 0x28
        /*005a*/ 	.short	(.L_1042 - .L_1041)


	//   ....[0]....
.L_1041:
        /*005c*/ 	.word	0x00009660


	//   ....[1]....
        /*0060*/ 	.word	0x0000ba70


	//----- nvinfo : EIATTR_SYSCALL_OFFSETS
	.align		4
.L_1042:
        /*0064*/ 	.byte	0x04, 0x46
        /*0066*/ 	.short	(.L_1044 - .L_1043)


	//   ....[0]....
.L_1043:
        /*0068*/ 	.word	0x0000bcf0


	//   ....[1]....
        /*006c*/ 	.word	0x0000bf70


	//   ....[2]....
        /*0070*/ 	.word	0x0000c2b0


	//   ....[3]....
        /*0074*/ 	.word	0x0000c550


	//----- nvinfo : EIATTR_EXIT_INSTR_OFFSETS
	.align		4
.L_1044:
        /*0078*/ 	.byte	0x04, 0x1c
        /*007a*/ 	.short	(.L_1046 - .L_1045)


	//   ....[0]....
.L_1045:
        /*007c*/ 	.word	0x0000b460


	//   ....[1]....
        /*0080*/ 	.word	0x0000bad0


	//   ....[2]....
        /*0084*/ 	.word	0x0000bd50


	//   ....[3]....
        /*0088*/ 	.word	0x0000bd70


	//   ....[4]....
        /*008c*/ 	.word	0x0000bfd0


	//   ....[5]....
        /*0090*/ 	.word	0x0000c010


	//   ....[6]....
        /*0094*/ 	.word	0x0000c030


	//   ....[7]....
        /*0098*/ 	.word	0x0000c060


	//   ....[8]....
        /*009c*/ 	.word	0x0000c090


	//   ....[9]....
        /*00a0*/ 	.word	0x0000c310


	//   ....[10]....
        /*00a4*/ 	.word	0x0000c330


	//   ....[11]....
        /*00a8*/ 	.word	0x0000c590


	//   ....[12]....
        /*00ac*/ 	.word	0x0000c5b0


	//----- nvinfo : EIATTR_MAX_THREADS
	.align		4
.L_1046:
        /*00b0*/ 	.byte	0x04, 0x05
        /*00b2*/ 	.short	(.L_1048 - .L_1047)
.L_1047:
        /*00b4*/ 	.word	0x00000200
        /*00b8*/ 	.word	0x00000001
        /*00bc*/ 	.word	0x00000001


	//----- nvinfo : EIATTR_CRS_STACK_SIZE
	.align		4
.L_1048:
        /*00c0*/ 	.byte	0x04, 0x1e
        /*00c2*/ 	.short	(.L_1050 - .L_1049)
.L_1049:
        /*00c4*/ 	.word	0x00000000
.L_1050:


//--------------------- .nv.info._ZN2at6native13reduce_kernelILi256ELi2ENS0_8ReduceOpIdNS0_14func_wrapper_tIbZZZNS0_14or_kernel_cudaERNS_14TensorIteratorEENKUlvE_clEvENKUlvE4_clEvEUlbdE_EEjbLi4ELi4EEEEEvT1_ --------------------------
	.section	.nv.info._ZN2at6native13reduce_kernelILi256ELi2ENS0_8ReduceOpIdNS0_14func_wrapper_tIbZZZNS0_14or_kernel_cudaERNS_14TensorIteratorEENKUlvE_clEvENKUlvE4_clEvEUlbdE_EEjbLi4ELi4EEEEEvT1_,"",@"SHT_CUDA_INFO"
	.sectionflags	@""
	.align	4


	//----- nvinfo : EIATTR_CUDA_API_VERSION
	.align		4
        /*0000*/ 	.byte	0x04, 0x37
        /*0002*/ 	.short	(.L_1052 - .L_1051)
.L_1051:
        /*0004*/ 	.word	0x00000082


	//----- nvinfo : EIATTR_SW2861232_WAR
	.align		4
.L_1052:
        /*0008*/ 	.byte	0x01, 0x35
	.zero		2


	//----- nvinfo : EIATTR_PARAM_CBANK
	.align		4
        /*000c*/ 	.byte	0x04, 0x0a
        /*000e*/ 	.short	(.L_1054 - .L_1053)
	.align		4
.L_1053:
        /*0010*/ 	.word	index@(.nv.constant0._ZN2at6native13reduce_kernelILi256ELi2ENS0_8ReduceOpIdNS0_14func_wrapper_tIbZZZNS0_14or_kernel_cudaERNS_14TensorIteratorEENKUlvE_clEvENKUlvE4_clEvEUlbdE_EEjbLi4ELi4EEEEEvT1_)
        /*0014*/ 	.short	0x0160
        /*0016*/ 	.short	0x0410


	//----- nvinfo : EIATTR_CBANK_PARAM_SIZE
	.align		4
.L_1054:
        /*0018*/ 	.byte	0x03, 0x19
        /*001a*/ 	.short	0x0410


	//----- nvinfo : EIATTR_KPARAM_INFO
	.align		4
        /*001c*/ 	.byte	0x04, 0x17
        /*001e*/ 	.short	(.L_1056 - .L_1055)
.L_1055:
        /*0020*/ 	.word	0x00000000
        /*0024*/ 	.short	0x0000
        /*0026*/ 	.short	0x0000
        /*0028*/ 	.byte	0x00, 0xf0, 0x41, 0x10


	//----- nvinfo : EIATTR_MAXREG_COUNT
	.align		4
.L_1056:
        /*002c*/ 	.byte	0x03, 0x1b
        /*002e*/ 	.short	0x0040


	//----- nvinfo : EIATTR_NUM_BARRIERS
	.align		4
        /*0030*/ 	.byte	0x02, 0x4c
        /*0032*/ 	.byte	0x01
	.zero		1


	//----- nvinfo : EIATTR_EXTERNS
	.align		4
        /*0034*/ 	.byte	0x04, 0x0f
        /*0036*/ 	.short	(.L_1058 - .L_1057)


	//   ....[0]....
	.align		4
.L_1057:
        /*0038*/ 	.word	index@(__assertfail)


	//----- nvinfo : EIATTR_MERCURY_ISA_VERSION
	.align		4
.L_1058:
        /*003c*/ 	.byte	0x03, 0x5f
        /*003e*/ 	.short	0x0000


	//----- nvinfo : EIATTR_INT_WARP_WIDE_INSTR_OFFSETS
	.align		4
        /*0040*/ 	.byte	0x04, 0x31
        /*0042*/ 	.short	(.L_1060 - .L_1059)


	//   ....[0]....
.L_1059:
        /*0044*/ 	.word	0x0000d930


	//   ....[1]....
        /*0048*/ 	.word	0x0000da00


	//----- nvinfo : EIATTR_COOP_GROUP_MASK_REGIDS
	.align		4
.L_1060:
        /*004c*/ 	.byte	0x04, 0x29
        /*004e*/ 	.short	(.L_1062 - .L_1061)


	//   ....[0]....
.L_1061:
        /*0050*/ 	.word	0xffffffff


	//   ....[1]....
        /*0054*/ 	.word	0xffffffff


	//   ....[2]....
        /*0058*/ 	.word	0xffffffff


	//   ....[3]....
        /*005c*/ 	.word	0xffffffff


	//----- nvinfo : EIATTR_COOP_GROUP_INSTR_OFFSETS
	.align		4
.L_1062:
        /*0060*/ 	.byte	0x04, 0x28
        /*0062*/ 	.short	(.L_1064 - .L_1063)


	//   ....[0]....
.L_1063:
        /*0064*/ 	.word	0x0000a300


	//   ....[1]....
        /*0068*/ 	.word	0x0000a320


	//   ....[2]....
        /*006c*/ 	.word	0x0000e2a0


	//   ....[3]....
        /*0070*/ 	.word	0x0000e2c0


	//----- nvinfo : EIATTR_SYSCALL_OFFSETS
	.align		4
.L_1064:
        /*0074*/ 	.byte	0x04, 0x46
        /*0076*/ 	.short	(.L_1066 - .L_1065)


	//   ....[0]....
.L_1065:
        /*0078*/ 	.word	0x00000f70


	//   ....[1]....
        /*007c*/ 	.word	0x0000e5a0


	//   ....[2]....
        /*0080*/ 	.word	0x0000e740


	//   ....[3]....
        /*0084*/ 	.word	0x0000ea40


	//   ....[4]....
        /*0088*/ 	.word	0x0000ebe0


	//   ....[5]....
        /*008c*/ 	.word	0x0000ef90


	//   ....[6]....
        /*0090*/ 	.word	0x0000f130


	//   ....[7]....
        /*0094*/ 	.word	0x0000f430


	//   ....[8]....
        /*0098*/ 	.word	0x0000f5d0


	//----- nvinfo : EIATTR_EXIT_INSTR_OFFSETS
	.align		4
.L_1066:
        /*009c*/ 	.byte	0x04, 0x1c
        /*009e*/ 	.short	(.L_1068 - .L_1067)


	//   ....[0]....
.L_1067:
        /*00a0*/ 	.word	0x0000da90


	//   ....[1]....
        /*00a4*/ 	.word	0x0000e340


	//   ....[2]....
        /*00a8*/ 	.word	0x0000e7a0


	//   ....[3]....
        /*00ac*/ 	.word	0x0000e7d0


	//   ....[4]....
        /*00b0*/ 	.word	0x0000ec40


	//   ....[5]....
        /*00b4*/ 	.word	0x0000ecb0


	//   ....[6]....
        /*00b8*/ 	.word	0x0000ecd0


	//   ....[7]....
        /*00bc*/ 	.word	0x0000ed00


	//   ....[8]....
        /*00c0*/ 	.word	0x0000ed30


	//   ....[9]....
        /*00c4*/ 	.word	0x0000f190


	//   ....[10]....
        /*00c8*/ 	.word	0x0000f1c0


	//   ....[11]....
        /*00cc*/ 	.word	0x0000f630


	//   ....[12]....
        /*00d0*/ 	.word	0x0000f6a0


	//----- nvinfo : EIATTR_MAX_THREADS
	.align		4
.L_1068:
        /*00d4*/ 	.byte	0x04, 0x05
        /*00d6*/ 	.short	(.L_1070 - .L_1069)
.L_1069:
        /*00d8*/ 	.word	0x00000100
        /*00dc*/ 	.word	0x00000001
        /*00e0*/ 	.word	0x00000001


	//----- nvinfo : EIATTR_CRS_STACK_SIZE
	.align		4
.L_1070:
        /*00e4*/ 	.byte	0x04, 0x1e
        /*00e6*/ 	.short	(.L_1072 - .L_1071)
.L_1071:
        /*00e8*/ 	.word	0x00000000
.L_1072:


//--------------------- .nv.info._ZN2at6native13reduce_kernelILi128ELi4ENS0_8ReduceOpIdNS0_14func_wrapper_tIbZZZNS0_14or_kernel_cudaERNS_14TensorIteratorEENKUlvE_clEvENKUlvE4_clEvEUlbdE_EEjbLi4ELi4EEEEEvT1_ --------------------------
	.section	.nv.info._ZN2at6native13reduce_kernelILi128ELi4ENS0_8ReduceOpIdNS0_14func_wrapper_tIbZZZNS0_14or_kernel_cudaERNS_14TensorIteratorEENKUlvE_clEvENKUlvE4_clEvEUlbdE_EEjbLi4ELi4EEEEEvT1_,"",@"SHT_CUDA_INFO"
	.sectionflags	@""
	.align	4


	//----- nvinfo : EIATTR_CUDA_API_VERSION
	.align		4
        /*0000*/ 	.byte	0x04, 0x37
        /*0002*/ 	.short	(.L_1074 - .L_1073)
.L_1073:
        /*0004*/ 	.word	0x00000082


	//----- nvinfo : EIATTR_SW2861232_WAR
	.align		4
.L_1074:
        /*0008*/ 	.byte	0x01, 0x35
	.zero		2


	//----- nvinfo : EIATTR_PARAM_CBANK
	.align		4
        /*000c*/ 	.byte	0x04, 0x0a
        /*000e*/ 	.short	(.L_1076 - .L_1075)
	.align		4
.L_1075:
        /*0010*/ 	.word	index@(.nv.constant0._ZN2at6native13reduce_kernelILi128ELi4ENS0_8ReduceOpIdNS0_14func_wrapper_tIbZZZNS0_14or_kernel_cudaERNS_14TensorIteratorEENKUlvE_clEvENKUlvE4_clEvEUlbdE_EEjbLi4ELi4EEEEEvT1_)
        /*0014*/ 	.short	0x0160
        /*0016*/ 	.short	0x0410


	//----- nvinfo : EIATTR_CBANK_PARAM_SIZE
	.align		4
.L_1076:
        /*0018*/ 	.byte	0x03, 0x19
        /*001a*/ 	.short	0x0410


	//----- nvinfo : EIATTR_KPARAM_INFO
	.align		4
        /*001c*/ 	.byte	0x04, 0x17
        /*001e*/ 	.short	(.L_1078 - .L_1077)
.L_1077:
        /*0020*/ 	.word	0x00000000
        /*0024*/ 	.short	0x0000
        /*0026*/ 	.short	0x0000
        /*0028*/ 	.byte	0x00, 0xf0, 0x41, 0x10


	//----- nvinfo : EIATTR_MAXREG_COUNT
	.align		4
.L_1078:
        /*002c*/ 	.byte	0x03, 0x1b
        /*002e*/ 	.short	0x0080


	//----- nvinfo : EIATTR_NUM_BARRIERS
	.align		4
        /*0030*/ 	.byte	0x02, 0x4c
        /*0032*/ 	.byte	0x01
	.zero		1


	//----- nvinfo : EIATTR_EXTERNS
	.align		4
        /*0034*/ 	.byte	0x04, 0x0f
        /*0036*/ 	.short	(.L_1080 - .L_1079)


	//   ....[0]....
	.align		4
.L_1079:
        /*0038*/ 	.word	index@(__assertfail)


	//----- nvinfo : EIATTR_MERCURY_ISA_VERSION
	.align		4
.L_1080:
        /*003c*/ 	.byte	0x03, 0x5f
        /*003e*/ 	.short	0x0000


	//----- nvinfo : EIATTR_INT_WARP_WIDE_INSTR_OFFSETS
	.align		4
        /*0040*/ 	.byte	0x04, 0x31
        /*0042*/ 	.short	(.L_1082 - .L_1081)


	//   ....[0]....
.L_1081:
        /*0044*/ 	.word	0x00012830


	//   ....[1]....
        /*0048*/ 	.word	0x00012900


	//----- nvinfo : EIATTR_COOP_GROUP_MASK_REGIDS
	.align		4
.L_1082:
        /*004c*/ 	.byte	0x04, 0x29
        /*004e*/ 	.short	(.L_1084 - .L_1083)


	//   ....[0]....
.L_1083:
        /*0050*/ 	.word	0xffffffff


	//   ....[1]....
        /*0054*/ 	.word	0xffffffff


	//   ....[2]....
        /*0058*/ 	.word	0xffffffff


	//   ....[3]....
        /*005c*/ 	.word	0xffffffff


	//   ....[4]....
        /*0060*/ 	.word	0xffffffff


	//   ....[5]....
        /*0064*/ 	.word	0xffffffff


	//   ....[6]....
        /*0068*/ 	.word	0xffffffff


	//   ....[7]....
        /*006c*/ 	.word	0xffffffff


	//----- nvinfo : EIATTR_COOP_GROUP_INSTR_OFFSETS
	.align		4
.L_1084:
        /*0070*/ 	.byte	0x04, 0x28
        /*0072*/ 	.short	(.L_1086 - .L_1085)


	//   ....[0]....
.L_1085:
        /*0074*/ 	.word	0x0000bee0


	//   ....[1]....
        /*0078*/ 	.word	0x0000bf10


	//   ....[2]....
        /*007c*/ 	.word	0x0000bf40


	//   ....[3]....
        /*0080*/ 	.word	0x0000bf50


	//   ....[4]....
        /*0084*/ 	.word	0x00013430


	//   ....[5]....
        /*0088*/ 	.word	0x00013460


	//   ....[6]....
        /*008c*/ 	.word	0x00013490


	//   ....[7]....
        /*0090*/ 	.word	0x000134a0


	//----- nvinfo : EIATTR_SYSCALL_OFFSETS
	.align		4
.L_1086:
        /*0094*/ 	.byte	0x04, 0x46
        /*0096*/ 	.short	(.L_1088 - .L_1087)


	//   ....[0]....
.L_1087:
        /*0098*/ 	.word	0x00000f10


	//   ....[1]....
        /*009c*/ 	.word	0x00013840


	//   ....[2]....
        /*00a0*/ 	.word	0x000139e0


	//   ....[3]....
        /*00a4*/ 	.word	0x00013b80


	//   ....[4]....
        /*00a8*/ 	.word	0x00013d20


	//   ....[5]....
        /*00ac*/ 	.word	0x00014100


	//   ....[6]....
        /*00b0*/ 	.word	0x000142a0


	//   ....[7]....
        /*00b4*/ 	.word	0x00014440


	//   ....[8]....
        /*00b8*/ 	.word	0x000145e0


	//   ....[9]....
        /*00bc*/ 	.word	0x00014a50


	//   ....[10]....
        /*00c0*/ 	.word	0x00014bf0


	//   ....[11]....
        /*00c4*/ 	.word	0x00014d90


	//   ....[12]....
        /*00c8*/ 	.word	0x00014f30


	//   ....[13]....
        /*00cc*/ 	.word	0x00015310


	//   ....[14]....
        /*00d0*/ 	.word	0x000154b0


	//   ....[15]....
        /*00d4*/ 	.word	0x00015650


	//   ....[16]....
        /*00d8*/ 	.word	0x000157f0


	//----- nvinfo : EIATTR_EXIT_INSTR_OFFSETS
	.align		4
.L_1088:
        /*00dc*/ 	.byte	0x04, 0x1c
        /*00de*/ 	.short	(.L_1090 - .L_1089)


	//   ....[0]....
.L_1089:
        /*00e0*/ 	.word	0x00012990


	//   ....[1]....
        /*00e4*/ 	.word	0x00013580


	//   ....[2]....
        /*00e8*/ 	.word	0x00013d80


	//   ....[3]....
        /*00ec*/ 	.word	0x00013dd0


	//   ....[4]....
        /*00f0*/ 	.word	0x00014640


	//   ....[5]....
        /*00f4*/ 	.word	0x00014710


	//   ....[6]....
        /*00f8*/ 	.word	0x00014730


	//   ....[7]....
        /*00fc*/ 	.word	0x00014760


	//   ....[8]....
        /*0100*/ 	.word	0x00014790


	//   ....[9]....
        /*0104*/ 	.word	0x00014f90


	//   ....[10]....
        /*0108*/ 	.word	0x00014fe0


	//   ....[11]....
        /*010c*/ 	.word	0x00015850


	//   ....[12]....
        /*0110*/ 	.word	0x00015920


	//----- nvinfo : EIATTR_MAX_THREADS
	.align		4
.L_1090:
        /*0114*/ 	.byte	0x04, 0x05
        /*0116*/ 	.short	(.L_1092 - .L_1091)
.L_1091:
        /*0118*/ 	.word	0x00000080
        /*011c*/ 	.word	0x00000001
        /*0120*/ 	.word	0x00000001


	//----- nvinfo : EIATTR_CRS_STACK_SIZE
	.align		4
.L_1092:
        /*0124*/ 	.byte	0x04, 0x1e
        /*0126*/ 	.short	(.L_1094 - .L_1093)
.L_1093:
        /*0128*/ 	.word	0x00000000
.L_1094:


//--------------------- .nv.info._ZN2at6native13reduce_kernelILi512ELi1ENS0_8ReduceOpIsNS0_14func_wrapper_tIbZZZNS0_14or_kernel_cudaERNS_14TensorIteratorEENKUlvE_clEvENKUlvE3_clEvEUlbsE_EEjbLi4ELi4EEEEEvT1_ --------------------------
	.section	.nv.info._ZN2at6native13reduce_kernelILi512ELi1ENS0_8ReduceOpIsNS0_14func_wrapper_tIbZZZNS0_14or_kernel_cudaERNS_14TensorIteratorEENKUlvE_clEvENKUlvE3_clEvEUlbsE_EEjbLi4ELi4EEEEEvT1_,"",@"SHT_CUDA_INFO"
	.sectionflags	@""
	.align	4


	//----- nvinfo : EIATTR_CUDA_API_VERSION
	.align		4
        /*0000*/ 	.byte	0x04, 0x37
        /*0002*/ 	.short	(.L_1096 - .L_1095)
.L_1095:
        /*0004*/ 	.word	0x00000082


	//----- nvinfo : EIATTR_SW2861232_WAR
	.align		4
.L_1096:
        /*0008*/ 	.byte	0x01, 0x35
	.zero		2


	//----- nvinfo : EIATTR_PARAM_CBANK
	.align		4
        /*000c*/ 	.byte	0x04, 0x0a
        /*000e*/ 	.short	(.L_1098 - .L_1097)
	.align		4
.L_1097:
        /*0010*/ 	.word	index@(.nv.constant0._ZN2at6native13reduce_kernelILi512ELi1ENS0_8ReduceOpIsNS0_14func_wrapper_tIbZZZNS0_14or_kernel_cudaERNS_14TensorIteratorEENKUlvE_clEvENKUlvE3_clEvEUlbsE_EEjbLi4ELi4EEEEEvT1_)
        /*0014*/ 	.short	0x0160
        /*0016*/ 	.short	0x0410


	//----- nvinfo : EIATTR_CBANK_PARAM_SIZE
	.align		4
.L_1098:
        /*0018*/ 	.byte	0x03, 0x19
        /*001a*/ 	.short	0x0410


	//----- nvinfo : EIATTR_KPARAM_INFO
	.align		4
        /*001c*/ 	.byte	0x04, 0x17
        /*001e*/ 	.short	(.L_1100 - .L_1099)
.L_1099:
        /*0020*/ 	.word	0x00000000
        /*0024*/ 	.short	0x0000
        /*0026*/ 	.short	0x0000
        /*0028*/ 	.byte	0x00, 0xf0, 0x41, 0x10


	//----- nvinfo : EIATTR_MAXREG_COUNT
	.align		4
.L_1100:
        /*002c*/ 	.byte	0x03, 0x1b
        /*002e*/ 	.short	0x0020


	//----- nvinfo : EIATTR_NUM_BARRIERS
	.align		4
        /*0030*/ 	.byte	0x02, 0x4c
        /*0032*/ 	.byte	0x01
	.zero		1


	//----- nvinfo : EIATTR_EXTERNS
	.align		4
        /*0034*/ 	.byte	0x04, 0x0f
        /*0036*/ 	.short	(.L_1102 - .L_1101)


	//   ....[0]....
	.align		4
.L_1101:
        /*0038*/ 	.word	index@(__assertfail)


	//----- nvinfo : EIATTR_MERCURY_ISA_VERSION
	.align		4
.L_1102:
        /*003c*/ 	.byte	0x03, 0x5f
        /*003e*/ 	.short	0x0000


	//----- nvinfo : EIATTR_INT_WARP_WIDE_INSTR_OFFSETS
	.align		4
        /*0040*/ 	.byte	0x04, 0x31
        /*0042*/ 	.short	(.L_1104 - .L_1103)


	//   ....[0]....
.L_1103:
        /*0044*/ 	.word	0x0000b290


	//   ....[1]....
        /*0048*/ 	.word	0x0000b360


	//----- nvinfo : EIATTR_COOP_GROUP_MASK_REGIDS
	.align		4
.L_1104:
        /*004c*/ 	.byte	0x04, 0x29
        /*004e*/ 	.short	(.L_1106 - .L_1105)


	//   ....[0]....
.L_1105:
        /*0050*/ 	.word	0xffffffff


	//   ....[1]....
        /*0054*/ 	.word	0xffffffff


	//----- nvinfo : EIATTR_COOP_GROUP_INSTR_OFFSETS
	.align		4
.L_1106:
        /*0058*/ 	.byte	0x04, 0x28
        /*005a*/ 	.short	(.L_1108 - .L_1107)


	//   ....[0]....
.L_1107:
        /*005c*/ 	.word	0x000095f0


	//   ....[1]....
        /*0060*/ 	.word	0x0000b9f0


	//----- nvinfo : EIATTR_SYSCALL_OFFSETS
	.align		4
.L_1108:
        /*0064*/ 	.byte	0x04, 0x46
        /*0066*/ 	.short	(.L_1110 - .L_1109)


	//   ....[0]....
.L_1109:
        /*0068*/ 	.word	0x0000bc70


	//   ....[1]....
        /*006c*/ 	.word	0x0000bef0


	//   ....[2]....
        /*0070*/ 	.word	0x0000c230


	//   ....[3]....
        /*0074*/ 	.word	0x0000c4d0


	//----- nvinfo : EIATTR_EXIT_INSTR_OFFSETS
	.align		4
.L_1110:
        /*0078*/ 	.byte	0x04, 0x1c
        /*007a*/ 	.short	(.L_1112 - .L_1111)


	//   ....[0]....
.L_1111:
        /*007c*/ 	.word	0x0000b3f0


	//   ....[1]....
        /*0080*/ 	.word	0x0000ba50


	//   ....[2]....
        /*0084*/ 	.word	0x0000bcd0


	//   ....[3]....
        /*0088*/ 	.word	0x0000bcf0


	//   ....[4]....
        /*008c*/ 	.word	0x0000bf50


	//   ....[5]....
        /*0090*/ 	.word	0x0000bf90


	//   ....[6]....
        /*0094*/ 	.word	0x0000bfb0


	//   ....[7]....
        /*0098*/ 	.word	0x0000bfe0


	//   ....[8]....
        /*009c*/ 	.word	0x0000c010


	//   ....[9]....
        /*00a0*/ 	.word	0x0000c290


	//   ....[10]....
        /*00a4*/ 	.word	0x0000c2b0


	//   ....[11]....
        /*00a8*/ 	.word	0x0000c510


	//   ....[12]....
        /*00ac*/ 	.word	0x0000c530


	//----- nvinfo : EIATTR_MAX_THREADS
	.align		4
.L_1112:
        /*00b0*/ 	.byte	0x04, 0x05
        /*00b2*/ 	.short	(.L_1114 - .L_1113)
.L_1113:
        /*00b4*/ 	.word	0x00000200
        /*00b8*/ 	.word	0x00000001
        /*00bc*/ 	.word	0x00000001


	//----- nvinfo : EIATTR_CRS_STACK_SIZE
	.align		4
.L_1114:
        /*00c0*/ 	.byte	0x04, 0x1e
        /*00c2*/ 	.short	(.L_1116 - .L_1115)
.L_1115:
        /*00c4*/ 	.word	0x00000000
.L_1116:


//--------------------- .nv.info._ZN2at6native13reduce_kernelILi256ELi2ENS0_8ReduceOpIsNS0_14func_wrapper_tIbZZZNS0_14or_kernel_cudaERNS_14TensorIteratorEENKUlvE_clEvENKUlvE3_clEvEUlbsE_EEjbLi4ELi4EEEEEvT1_ --------------------------
	.section	.nv.info._ZN2at6native13reduce_kernelILi256ELi2ENS0_8ReduceOpIsNS0_14func_wrapper_tIbZZZNS0_14or_kernel_cudaERNS_14TensorIteratorEENKUlvE_clEvENKUlvE3_clEvEUlbsE_EEjbLi4ELi4EEEEEvT1_,"",@"SHT_CUDA_INFO"
	.sectionflags	@""
	.align	4


	//----- nvinfo : EIATTR_CUDA_API_VERSION
	.align		4
        /*0000*/ 	.byte	0x04, 0x37
        /*0002*/ 	.short	(.L_1118 - .L_1117)
.L_1117:
        /*0004*/ 	.word	0x00000082


	//----- nvinfo : EIATTR_SW2861232_WAR
	.align		4
.L_1118:
        /*0008*/ 	.byte	0x01, 0x35
	.zero		2


	//----- nvinfo : EIATTR_PARAM_CBANK
	.align		4
        /*000c*/ 	.byte	0x04, 0x0a
        /*000e*/ 	.short	(.L_1120 - .L_1119)
	.align		4
.L_1119:
        /*0010*/ 	.word	index@(.nv.constant0._ZN2at6native13reduce_kernelILi256ELi2ENS0_8ReduceOpIsNS0_14func_wrapper_tIbZZZNS0_14or_kernel_cudaERNS_14TensorIteratorEENKUlvE_clEvENKUlvE3_clEvEUlbsE_EEjbLi4ELi4EEEEEvT1_)
        /*0014*/ 	.short	0x0160
        /*0016*/ 	.short	0x0410


	//----- nvinfo : EIATTR_CBANK_PARAM_SIZE
	.align		4
.L_1120:
        /*0018*/ 	.byte	0x03, 0x19
        /*001a*/ 	.short	0x0410


	//----- nvinfo : EIATTR_KPARAM_INFO
	.align		4
        /*001c*/ 	.byte	0x04, 0x17
        /*001e*/ 	.short	(.L_1122 - .L_1121)
.L_1121:
        /*0020*/ 	.word	0x00000000
        /*0024*/ 	.short	0x0000
        /*0026*/ 	.short	0x0000
        /*0028*/ 	.byte	0x00, 0xf0, 0x41, 0x10


	//----- nvinfo : EIATTR_MAXREG_COUNT
	.align		4
.L_1122:
        /*002c*/ 	.byte	0x03, 0x1b
        /*002e*/ 	.short	0x0040


	//----- nvinfo : EIATTR_NUM_BARRIERS
	.align		4
        /*0030*/ 	.byte	0x02, 0x4c
        /*0032*/ 	.byte	0x01
	.zero		1


	//----- nvinfo : EIATTR_EXTERNS
	.align		4
        /*0034*/ 	.byte	0x04, 0x0f
        /*0036*/ 	.short	(.L_1124 - .L_1123)


	//   ....[0]....
	.align		4
.L_1123:
        /*0038*/ 	.word	index@(__assertfail)


	//----- nvinfo : EIATTR_MERCURY_ISA_VERSION
	.align		4
.L_1124:
        /*003c*/ 	.byte	0x03, 0x5f
        /*003e*/ 	.short	0x0000


	//----- nvinfo : EIATTR_INT_WARP_WIDE_INSTR_OFFSETS
	.align		4
        /*0040*/ 	.byte	0x04, 0x31
        /*0042*/ 	.short	(.L_1126 - .L_1125)


	//   ....[0]....
.L_1125:
        /*0044*/ 	.word	0x0000ddd0


	//   ....[1]....
        /*0048*/ 	.word	0x0000dea0


	//----- nvinfo : EIATTR_COOP_GROUP_MASK_REGIDS
	.align		4
.L_1126:
        /*004c*/ 	.byte	0x04, 0x29
        /*004e*/ 	.short	(.L_1128 - .L_1127)


	//   ....[0]....
.L_1127:
        /*0050*/ 	.word	0xffffffff


	//   ....[1]....
        /*0054*/ 	.word	0xffffffff


	//   ....[2]....
        /*0058*/ 	.word	0xffffffff


	//   ....[3]....
        /*005c*/ 	.word	0xffffffff


	//----- nvinfo : EIATTR_COOP_GROUP_INSTR_OFFSETS
	.align		4
.L_1128:
        /*0060*/ 	.byte	0x04, 0x28
        /*0062*/ 	.short	(.L_1130 - .L_1129)


	//   ....[0]....
.L_1129:
        /*0064*/ 	.word	0x0000a7c0


	//   ....[1]....
        /*0068*/ 	.word	0x0000a7e0


	//   ....[2]....
        /*006c*/ 	.word	0x0000e730


	//   ....[3]....
        /*0070*/ 	.word	0x0000e750


	//----- nvinfo : EIATTR_SYSCALL_OFFSETS
	.align		4
.L_1130:
        /*0074*/ 	.byte	0x04, 0x46
        /*0076*/ 	.short	(.L_1132 - .L_1131)


	//   ....[0]....
.L_1131:
        /*0078*/ 	.word	0x00000f70


	//   ....[1]....
        /*007c*/ 	.word	0x0000ea30


	//   ....[2]....
        /*0080*/ 	.word	0x0000ebd0


	//   ....[3]....
        /*0084*/ 	.word	0x0000eed0


	//   ....[4]....
        /*0088*/ 	.word	0x0000f070


	//   ....[5]....
        /*008c*/ 	.word	0x0000f420


	//   ....[6]....
        /*0090*/ 	.word	0x0000f5c0


	//   ....[7]....
        /*0094*/ 	.word	0x0000f8c0


	//   ....[8]....
        /*0098*/ 	.word	0x0000fa60


	//----- nvinfo : EIATTR_EXIT_INSTR_OFFSETS
	.align		4
.L_1132:
        /*009c*/ 	.byte	0x04, 0x1c
        /*009e*/ 	.short	(.L_1134 - .L_1133)


	//   ....[0]....
.L_1133:
        /*00a0*/ 	.word	0x0000df30


	//   ....[1]....
        /*00a4*/ 	.word	0x0000e7d0


	//   ....[2]....
        /*00a8*/ 	.word	0x0000ec30


	//   ....[3]....
        /*00ac*/ 	.word	0x0000ec60


	//   ....[4]....
        /*00b0*/ 	.word	0x0000f0d0


	//   ....[5]....
        /*00b4*/ 	.word	0x0000f140


	//   ....[6]....
        /*00b8*/ 	.word	0x0000f160


	//   ....[7]....
        /*00bc*/ 	.word	0x0000f190


	//   ....[8]....
        /*00c0*/ 	.word	0x0000f1c0


	//   ....[9]....
        /*00c4*/ 	.word	0x0000f620


	//   ....[10]....
        /*00c8*/ 	.word	0x0000f650


	//   ....[11]....
        /*00cc*/ 	.word	0x0000fac0


	//   ....[12]....
        /*00d0*/ 	.word	0x0000fb30


	//----- nvinfo : EIATTR_MAX_THREADS
	.align		4
.L_1134:
        /*00d4*/ 	.byte	0x04, 0x05
        /*00d6*/ 	.short	(.L_1136 - .L_1135)
.L_1135:
        /*00d8*/ 	.word	0x00000100
        /*00dc*/ 	.word	0x00000001
        /*00e0*/ 	.word	0x00000001


	//----- nvinfo : EIATTR_CRS_STACK_SIZE
	.align		4
.L_1136:
        /*00e4*/ 	.byte	0x04, 0x1e
        /*00e6*/ 	.short	(.L_1138 - .L_1137)
.L_1137:
        /*00e8*/ 	.word	0x00000000
.L_1138:


//--------------------- .nv.info._ZN2at6native13reduce_kernelILi128ELi4ENS0_8ReduceOpIsNS0_14func_wrapper_tIbZZZNS0_14or_kernel_cudaERNS_14TensorIteratorEENKUlvE_clEvENKUlvE3_clEvEUlbsE_EEjbLi4ELi4EEEEEvT1_ --------------------------
	.section	.nv.info._ZN2at6native13reduce_kernelILi128ELi4ENS0_8ReduceOpIsNS0_14func_wrapper_tIbZZZNS0_14or_kernel_cudaERNS_14TensorIteratorEENKUlvE_clEvENKUlvE3_clEvEUlbsE_EEjbLi4ELi4EEEEEvT1_,"",@"SHT_CUDA_INFO"
	.sectionflags	@""
	.align	4


	//----- nvinfo : EIATTR_CUDA_API_VERSION
	.align		4
        /*0000*/ 	.byte	0x04, 0x37
        /*0002*/ 	.short	(.L_1140 - .L_1139)
.L_1139:
        /*0004*/ 	.word	0x00000082


	//----- nvinfo : EIATTR_SW2861232_WAR
	.align		4
.L_1140:
        /*0008*/ 	.byte	0x01, 0x35
	.zero		2


	//----- nvinfo : EIATTR_PARAM_CBANK
	.align		4
        /*000c*/ 	.byte	0x04, 0x0a
        /*000e*/ 	.short	(.L_1142 - .L_1141)
	.align		4
.L_1141:
        /*0010*/ 	.word	index@(.nv.constant0._ZN2at6native13reduce_kernelILi128ELi4ENS0_8ReduceOpIsNS0_14func_wrapper_tIbZZZNS0_14or_kernel_cudaERNS_14TensorIteratorEENKUlvE_clEvENKUlvE3_clEvEUlbsE_EEjbLi4ELi4EEEEEvT1_)
        /*0014*/ 	.short	0x0160
        /*0016*/ 	.short	0x0410


	//----- nvinfo : EIATTR_CBANK_PARAM_SIZE
	.align		4
.L_1142:
        /*0018*/ 	.byte	0x03, 0x19
        /*001a*/ 	.short	0x0410


	//----- nvinfo : EIATTR_KPARAM_INFO
	.align		4
        /*001c*/ 	.byte	0x04, 0x17
        /*001e*/ 	.short	(.L_1144 - .L_1143)
.L_1143:
        /*0020*/ 	.word	0x00000000
        /*0024*/ 	.short	0x0000
        /*0026*/ 	.short	0x0000
        /*0028*/ 	.byte	0x00, 0xf0, 0x41, 0x10


	//----- nvinfo : EIATTR_MAXREG_COUNT
	.align		4
.L_1144:
        /*002c*/ 	.byte	0x03, 0x1b
        /*002e*/ 	.short	0x0080


	//----- nvinfo : EIATTR_NUM_BARRIERS
	.align		4
        /*0030*/ 	.byte	0x02, 0x4c
        /*0032*/ 	.byte	0x01
	.zero		1


	//----- nvinfo : EIATTR_EXTERNS
	.align		4
        /*0034*/ 	.byte	0x04, 0x0f
        /*0036*/ 	.short	(.L_1146 - .L_1145)


	//   ....[0]....
	.align		4
.L_1145:
        /*0038*/ 	.word	index@(__assertfail)


	//----- nvinfo : EIATTR_MERCURY_ISA_VERSION
	.align		4
.L_1146:
        /*003c*/ 	.byte	0x03, 0x5f
        /*003e*/ 	.short	0x0000


	//----- nvinfo : EIATTR_INT_WARP_WIDE_INSTR_OFFSETS
	.align		4
        /*0040*/ 	.byte	0x04, 0x31
        /*0042*/ 	.short	(.L_1148 - .L_1147)


	//   ....[0]....
.L_1147:
        /*0044*/ 	.word	0x000126e0


	//   ....[1]....
        /*0048*/ 	.word	0x000127b0


	//----- nvinfo : EIATTR_COOP_GROUP_MASK_REGIDS
	.align		4
.L_1148:
        /*004c*/ 	.byte	0x04, 0x29
        /*004e*/ 	.short	(.L_1150 - .L_1149)


	//   ....[0]....
.L_1149:
        /*0050*/ 	.word	0xffffffff


	//   ....[1]....
        /*0054*/ 	.word	0xffffffff


	//   ....[2]....
        /*0058*/ 	.word	0xffffffff


	//   ....[3]....
        /*005c*/ 	.word	0xffffffff


	//   ....[4]....
        /*0060*/ 	.word	0xffffffff


	//   ....[5]....
        /*0064*/ 	.word	0xffffffff


	//   ....[6]....
        /*0068*/ 	.word	0xffffffff


	//   ....[7]....
        /*006c*/ 	.word	0xffffffff


	//----- nvinfo : EIATTR_COOP_GROUP_INSTR_OFFSETS
	.align		4
.L_1150:
        /*0070*/ 	.byte	0x04, 0x28
        /*0072*/ 	.short	(.L_1152 - .L_1151)


	//   ....[0]....
.L_1151:
        /*0074*/ 	.word	0x0000bd90


	//   ....[1]....
        /*0078*/ 	.word	0x0000bdc0


	//   ....[2]....
        /*007c*/ 	.word	0x0000bdf0


	//   ....[3]....
        /*0080*/ 	.word	0x0000be00


	//   ....[4]....
        /*0084*/ 	.word	0x000132d0


	//   ....[5]....
        /*0088*/ 	.word	0x00013300


	//   ....[6]....
        /*008c*/ 	.word	0x00013330


	//   ....[7]....
        /*0090*/ 	.word	0x00013340


	//----- nvinfo : EIATTR_SYSCALL_OFFSETS
	.align		4
.L_1152:
        /*0094*/ 	.byte	0x04, 0x46
        /*0096*/ 	.short	(.L_1154 - .L_1153)


	//   ....[0]....
.L_1153:
        /*0098*/ 	.word	0x00000f10


	//   ....[1]....
        /*009c*/ 	.word	0x000136e0


	//   ....[2]....
        /*00a0*/ 	.word	0x00013880


	//   ....[3]....
        /*00a4*/ 	.word	0x00013a20


	//   ....[4]....
        /*00a8*/ 	.word	0x00013bc0


	//   ....[5]....
        /*00ac*/ 	.word	0x00013fa0


	//   ....[6]....
        /*00b0*/ 	.word	0x00014140


	//   ....[7]....
        /*00b4*/ 	.word	0x000142e0


	//   ....[8]....
        /*00b8*/ 	.word	0x00014480


	//   ....[9]....
        /*00bc*/ 	.word	0x000148f0


	//   ....[10]....
        /*00c0*/ 	.word	0x00014a90


	//   ....[11]....
        /*00c4*/ 	.word	0x00014c30


	//   ....[12]....
        /*00c8*/ 	.word	0x00014dd0


	//   ....[13]....
        /*00cc*/ 	.word	0x000151b0


	//   ....[14]....
        /*00d0*/ 	.word	0x00015350


	//   ....[15]....
        /*00d4*/ 	.word	0x000154f0


	//   ....[16]....
        /*00d8*/ 	.word	0x00015690


	//----- nvinfo : EIATTR_EXIT_INSTR_OFFSETS
	.align		4
.L_1154:
        /*00dc*/ 	.byte	0x04, 0x1c
        /*00de*/ 	.short	(.L_1156 - .L_1155)


	//   ....[0]....
.L_1155:
        /*00e0*/ 	.word	0x00012840


	//   ....[1]....
        /*00e4*/ 	.word	0x00013420


	//   ....[2]....
        /*00e8*/ 	.word	0x00013c20


	//   ....[3]....
        /*00ec*/ 	.word	0x00013c70


	//   ....[4]....
        /*00f0*/ 	.word	0x000144e0


	//   ....[5]....
        /*00f4*/ 	.word	0x000145b0


	//   ....[6]....
        /*00f8*/ 	.word	0x000145d0


	//   ....[7]....
        /*00fc*/ 	.word	0x00014600


	//   ....[8]....
        /*0100*/ 	.word	0x00014630


	//   ....[9]....
        /*0104*/ 	.word	0x00014e30


	//   ....[10]....
        /*0108*/ 	.word	0x00014e80


	//   ....[11]....
        /*010c*/ 	.word	0x000156f0


	//   ....[12]....
        /*0110*/ 	.word	0x000157c0


	//----- nvinfo : EIATTR_MAX_THREADS
	.align		4
.L_1156:
        /*0114*/ 	.byte	0x04, 0x05
        /*0116*/ 	.short	(.L_1158 - .L_1157)
.L_1157:
        /*0118*/ 	.word	0x00000080
        /*011c*/ 	.word	0x00000001
        /*0120*/ 	.word	0x00000001


	//----- nvinfo : EIATTR_CRS_STACK_SIZE
	.align		4
.L_1158:
        /*0124*/ 	.byte	0x04, 0x1e
        /*0126*/ 	.short	(.L_1160 - .L_1159)
.L_1159:
        /*0128*/ 	.word	0x00000000
.L_1160:


//--------------------- .nv.info._ZN2at6native13reduce_kernelILi512ELi1ENS0_8ReduceOpIlNS0_14func_wrapper_tIbZZZNS0_14or_kernel_cudaERNS_14TensorIteratorEENKUlvE_clEvENKUlvE2_clEvEUlblE_EEjbLi4ELi4EEEEEvT1_ --------------------------
	.section	.nv.info._ZN2at6native13reduce_kernelILi512ELi1ENS0_8ReduceOpIlNS0_14func_wrapper_tIbZZZNS0_14or_kernel_cudaERNS_14TensorIteratorEENKUlvE_clEvENKUlvE2_clEvEUlblE_EEjbLi4ELi4EEEEEvT1_,"",@"SHT_CUDA_INFO"
	.sectionflags	@""
	.align	4


	//----- nvinfo : EIATTR_CUDA_API_VERSION
	.align		4
        /*0000*/ 	.byte	0x04, 0x37
        /*0002*/ 	.short	(.L_1162 - .L_1161)
.L_1161:
        /*0004*/ 	.word	0x00000082


	//----- nvinfo : EIATTR_SW2861232_WAR
	.align		4
.L_1162:
        /*0008*/ 	.byte	0x01, 0x35
	.zero		2


	//----- nvinfo : EIATTR_PARAM_CBANK
	.align		4
        /*000c*/ 	.byte	0x04, 0x0a
        /*000e*/ 	.short	(.L_1164 - .L_1163)
	.align		4
.L_1163:
        /*0010*/ 	.word	index@(.nv.constant0._ZN2at6native13reduce_kernelILi512ELi1ENS0_8ReduceOpIlNS0_14func_wrapper_tIbZZZNS0_14or_kernel_cudaERNS_14TensorIteratorEENKUlvE_clEvENKUlvE2_clEvEUlblE_EEjbLi4ELi4EEEEEvT1_)
        /*0014*/ 	.short	0x0160
        /*0016*/ 	.short	0x0410


	//----- nvinfo : EIATTR_CBANK_PARAM_SIZE
	.align		4
.L_1164:
        /*0018*/ 	.byte	0x03, 0x19
        /*001a*/ 	.short	0x0410


	//----- nvinfo : EIATTR_KPARAM_INFO
	.align		4
        /*001c*/ 	.byte	0x04, 0x17
        /*001e*/ 	.short	(.L_1166 - .L_1165)
.L_1165:
        /*0020*/ 	.word	0x00000000
        /*0024*/ 	.short	0x0000
        /*0026*/ 	.short	0x0000
        /*0028*/ 	.byte	0x00, 0xf0, 0x41, 0x10


	//----- nvinfo : EIATTR_MAXREG_COUNT
	.align		4
.L_1166:
        /*002c*/ 	.byte	0x03, 0x1b
        /*002e*/ 	.short	0x0020


	//----- nvinfo : EIATTR_NUM_BARRIERS
	.align		4
        /*0030*/ 	.byte	0x02, 0x4c
        /*0032*/ 	.byte	0x01
	.zero		1


	//----- nvinfo : EIATTR_EXTERNS
	.align		4
        /*0034*/ 	.byte	0x04, 0x0f
        /*0036*/ 	.short	(.L_1168 - .L_1167)


	//   ....[0]....
	.align		4
.L_1167:
        /*0038*/ 	.word	index@(__assertfail)


	//----- nvinfo : EIATTR_MERCURY_ISA_VERSION
	.align		4
.L_1168:
        /*003c*/ 	.byte	0x03, 0x5f
        /*003e*/ 	.short	0x0000


	//----- nvinfo : EIATTR_INT_WARP_WIDE_INSTR_OFFSETS
	.align		4
        /*0040*/ 	.byte	0x04, 0x31
        /*0042*/ 	.short	(.L_1170 - .L_1169)


	//   ....[0]....
.L_1169:
        /*0044*/ 	.word	0x0000b4c0


	//   ....[1]....
        /*0048*/ 	.word	0x0000b590


	//----- nvinfo : EIATTR_COOP_GROUP_MASK_REGIDS
	.align		4
.L_1170:
        /*004c*/ 	.byte	0x04, 0x29
        /*004e*/ 	.short	(.L_1172 - .L_1171)


	//   ....[0]....
.L_1171:
        /*0050*/ 	.word	0xffffffff


	//   ....[1]....
        /*0054*/ 	.word	0xffffffff


	//----- nvinfo : EIATTR_COOP_GROUP_INSTR_OFFSETS
	.align		4
.L_1172:
        /*0058*/ 	.byte	0x04, 0x28
        /*005a*/ 	.short	(.L_1174 - .L_1173)


	//   ....[0]....
.L_1173:
        /*005c*/ 	.word	0x00009820


	//   ....[1]....
        /*0060*/ 	.word	0x0000bc30


	//----- nvinfo : EIATTR_SYSCALL_OFFSETS
	.align		4
.L_1174:
        /*0064*/ 	.byte	0x04, 0x46
        /*0066*/ 	.short	(.L_1176 - .L_1175)


	//   ....[0]....
.L_1175:
        /*0068*/ 	.word	0x0000beb0


	//   ....[1]....
        /*006c*/ 	.word	0x0000c130


	//   ....[2]....
        /*0070*/ 	.word	0x0000c470


	//   ....[3]....
        /*0074*/ 	.word	0x0000c710


	//----- nvinfo : EIATTR_EXIT_INSTR_OFFSETS
	.align		4
.L_1176:
        /*0078*/ 	.byte	0x04, 0x1c
        /*007a*/ 	.short	(.L_1178 - .L_1177)


	//   ....[0]....
.L_1177:
        /*007c*/ 	.word	0x0000b620


	//   ....[1]....
        /*0080*/ 	.word	0x0000bc90


	//   ....[2]....
        /*0084*/ 	.word	0x0000bf10


	//   ....[3]....
        /*0088*/ 	.word	0x0000bf30


	//   ....[4]....
        /*008c*/ 	.word	0x0000c190


	//   ....[5]....
        /*0090*/ 	.word	0x0000c1d0


	//   ....[6]....
        /*0094*/ 	.word	0x0000c1f0


	//   ....[7]....
        /*0098*/ 	.word	0x0000c220


	//   ....[8]....
        /*009c*/ 	.word	0x0000c250


	//   ....[9]....
        /*00a0*/ 	.word	0x0000c4d0


	//   ....[10]....
        /*00a4*/ 	.word	0x0000c4f0


	//   ....[11]....
        /*00a8*/ 	.word	0x0000c750


	//   ....[12]....
        /*00ac*/ 	.word	0x0000c770


	//----- nvinfo : EIATTR_MAX_THREADS
	.align		4
.L_1178:
        /*00b0*/ 	.byte	0x04, 0x05
        /*00b2*/ 	.short	(.L_1180 - .L_1179)
.L_1179:
        /*00b4*/ 	.word	0x00000200
        /*00b8*/ 	.word	0x00000001
        /*00bc*/ 	.word	0x00000001


	//----- nvinfo : EIATTR_CRS_STACK_SIZE
	.align		4
.L_1180:
        /*00c0*/ 	.byte	0x04, 0x1e
        /*00c2*/ 	.short	(.L_1182 - .L_1181)
.L_1181:
        /*00c4*/ 	.word	0x00000000
.L_1182:


//--------------------- .nv.info._ZN2at6native13reduce_kernelILi256ELi2ENS0_8ReduceOpIlNS0_14func_wrapper_tIbZZZNS0_14or_kernel_cudaERNS_14TensorIteratorEENKUlvE_clEvENKUlvE2_clEvEUlblE_EEjbLi4ELi4EEEEEvT1_ --------------------------
	.section	.nv.info._ZN2at6native13reduce_kernelILi256ELi2ENS0_8ReduceOpIlNS0_14func_wrapper_tIbZZZNS0_14or_kernel_cudaERNS_14TensorIteratorEENKUlvE_clEvENKUlvE2_clEvEUlblE_EEjbLi4ELi4EEEEEvT1_,"",@"SHT_CUDA_INFO"
	.sectionflags	@""
	.align	4


	//----- nvinfo : EIATTR_CUDA_API_VERSION
	.align		4
        /*0000*/ 	.byte	0x04, 0x37
        /*0002*/ 	.short	(.L_1184 - .L_1183)
.L_1183:
        /*0004*/ 	.word	0x00000082


	//----- nvinfo : EIATTR_SW2861232_WAR
	.align		4
.L_1184:
        /*0008*/ 	.byte	0x01, 0x35
	.zero		2


	//----- nvinfo : EIATTR_PARAM_CBANK
	.align		4
        /*000c*/ 	.byte	0x04, 0x0a
        /*000e*/ 	.short	(.L_1186 - .L_1185)
	.align		4
.L_1185:
        /*0010*/ 	.word	index@(.nv.constant0._ZN2at6native13reduce_kernelILi256ELi2ENS0_8ReduceOpIlNS0_14func_wrapper_tIbZZZNS0_14or_kernel_cudaERNS_14TensorIteratorEENKUlvE_clEvENKUlvE2_clEvEUlblE_EEjbLi4ELi4EEEEEvT1_)
        /*0014*/ 	.short	0x0160
        /*0016*/ 	.short	0x0410


	//----- nvinfo : EIATTR_CBANK_PARAM_SIZE
	.align		4
.L_1186:
        /*0018*/ 	.byte	0x03, 0x19
        /*001a*/ 	.short	0x0410


	//----- nvinfo : EIATTR_KPARAM_INFO
	.align		4
        /*001c*/ 	.byte	0x04, 0x17
        /*001e*/ 	.short	(.L_1188 - .L_1187)
.L_1187:
        /*0020*/ 	.word	0x00000000
        /*0024*/ 	.short	0x0000
        /*0026*/ 	.short	0x0000
        /*0028*/ 	.byte	0x00, 0xf0, 0x41, 0x10


	//----- nvinfo : EIATTR_MAXREG_COUNT
	.align		4
.L_1188:
        /*002c*/ 	.byte	0x03, 0x1b
        /*002e*/ 	.short	0x0040


	//----- nvinfo : EIATTR_NUM_BARRIERS
	.align		4
        /*0030*/ 	.byte	0x02, 0x4c
        /*0032*/ 	.byte	0x01
	.zero		1


	//----- nvinfo : EIATTR_EXTERNS
	.align		4
        /*0034*/ 	.byte	0x04, 0x0f
        /*0036*/ 	.short	(.L_1190 - .L_1189)


	//   ....[0]....
	.align		4
.L_1189:
        /*0038*/ 	.word	index@(__assertfail)


	//----- nvinfo : EIATTR_MERCURY_ISA_VERSION
	.align		4
.L_1190:
        /*003c*/ 	.byte	0x03, 0x5f
        /*003e*/ 	.short	0x0000


	//----- nvinfo : EIATTR_INT_WARP_WIDE_INSTR_OFFSETS
	.align		4
        /*0040*/ 	.byte	0x04, 0x31
        /*0042*/ 	.short	(.L_1192 - .L_1191)


	//   ....[0]....
.L_1191:
        /*0044*/ 	.word	0x0000dcf0


	//   ....[1]....
        /*0048*/ 	.word	0x0000ddc0


	//----- nvinfo : EIATTR_COOP_GROUP_MASK_REGIDS
	.align		4
.L_1192:
        /*004c*/ 	.byte	0x04, 0x29
        /*004e*/ 	.short	(.L_1194 - .L_1193)


	//   ....[0]....
.L_1193:
        /*0050*/ 	.word	0xffffffff


	//   ....[1]....
        /*0054*/ 	.word	0xffffffff


	//   ....[2]....
        /*0058*/ 	.word	0xffffffff


	//   ....[3]....
        /*005c*/ 	.word	0xffffffff


	//----- nvinfo : EIATTR_COOP_GROUP_INSTR_OFFSETS
	.align		4
.L_1194:
        /*0060*/ 	.byte	0x04, 0x28
        /*0062*/ 	.short	(.L_1196 - .L_1195)


	//   ....[0]....
.L_1195:
        /*0064*/ 	.word	0x0000a6c0


	//   ....[1]....
        /*0068*/ 	.word	0x0000a6e0


	//   ....[2]....
        /*006c*/ 	.word	0x0000e660


	//   ....[3]....
        /*0070*/ 	.word	0x0000e680


	//----- nvinfo : EIATTR_SYSCALL_OFFSETS
	.align		4
.L_1196:
        /*0074*/ 	.byte	0x04, 0x46
        /*0076*/ 	.short	(.L_1198 - .L_1197)


	//   ....[0]....
.L_1197:
        /*0078*/ 	.word	0x00000f70


	//   ....[1]....
        /*007c*/ 	.word	0x0000e960


	//   ....[2]....
        /*0080*/ 	.word	0x0000eb00


	//   ....[3]....
        /*0084*/ 	.word	0x0000ee00


	//   ....[4]....
        /*0088*/ 	.word	0x0000efa0


	//   ....[5]....
        /*008c*/ 	.word	0x0000f350


	//   ....[6]....
        /*0090*/ 	.word	0x0000f4f0


	//   ....[7]....
        /*0094*/ 	.word	0x0000f7f0


	//   ....[8]....
        /*0098*/ 	.word	0x0000f990


	//----- nvinfo : EIATTR_EXIT_INSTR_OFFSETS
	.align		4
.L_1198:
        /*009c*/ 	.byte	0x04, 0x1c
        /*009e*/ 	.short	(.L_1200 - .L_1199)


	//   ....[0]....
.L_1199:
        /*00a0*/ 	.word	0x0000de50


	//   ....[1]....
        /*00a4*/ 	.word	0x0000e700


	//   ....[2]....
        /*00a8*/ 	.word	0x0000eb60


	//   ....[3]....
        /*00ac*/ 	.word	0x0000eb90


	//   ....[4]....
        /*00b0*/ 	.word	0x0000f000


	//   ....[5]....
        /*00b4*/ 	.word	0x0000f070


	//   ....[6]....
        /*00b8*/ 	.word	0x0000f090


	//   ....[7]....
        /*00bc*/ 	.word	0x0000f0c0


	//   ....[8]....
        /*00c0*/ 	.word	0x0000f0f0


	//   ....[9]....
        /*00c4*/ 	.word	0x0000f550


	//   ....[10]....
        /*00c8*/ 	.word	0x0000f580


	//   ....[11]....
        /*00cc*/ 	.word	0x0000f9f0


	//   ....[12]....
        /*00d0*/ 	.word	0x0000fa60


	//----- nvinfo : EIATTR_MAX_THREADS
	.align		4
.L_1200:
        /*00d4*/ 	.byte	0x04, 0x05
        /*00d6*/ 	.short	(.L_1202 - .L_1201)
.L_1201:
        /*00d8*/ 	.word	0x00000100
        /*00dc*/ 	.word	0x00000001
        /*00e0*/ 	.word	0x00000001


	//----- nvinfo : EIATTR_CRS_STACK_SIZE
	.align		4
.L_1202:
        /*00e4*/ 	.byte	0x04, 0x1e
        /*00e6*/ 	.short	(.L_1204 - .L_1203)
.L_1203:
        /*00e8*/ 	.word	0x00000000
.L_1204:


//--------------------- .nv.info._ZN2at6native13reduce_kernelILi128ELi4ENS0_8ReduceOpIlNS0_14func_wrapper_tIbZZZNS0_14or_kernel_cudaERNS_14TensorIteratorEENKUlvE_clEvENKUlvE2_clEvEUlblE_EEjbLi4ELi4EEEEEvT1_ --------------------------
	.section	.nv.info._ZN2at6native13reduce_kernelILi128ELi4ENS0_8ReduceOpIlNS0_14func_wrapper_tIbZZZNS0_14or_kernel_cudaERNS_14TensorIteratorEENKUlvE_clEvENKUlvE2_clEvEUlblE_EEjbLi4ELi4EEEEEvT1_,"",@"SHT_CUDA_INFO"
	.sectionflags	@""
	.align	4


	//----- nvinfo : EIATTR_CUDA_API_VERSION
	.align		4
        /*0000*/ 	.byte	0x04, 0x37
        /*0002*/ 	.short	(.L_1206 - .L_1205)
.L_1205:
        /*0004*/ 	.word	0x00000082


	//----- nvinfo : EIATTR_SW2861232_WAR
	.align		4
.L_1206:
        /*0008*/ 	.byte	0x01, 0x35
	.zero		2


	//----- nvinfo : EIATTR_PARAM_CBANK
	.align		4
        /*000c*/ 	.byte	0x04, 0x0a
        /*000e*/ 	.short	(.L_1208 - .L_1207)
	.align		4
.L_1207:
        /*0010*/ 	.word	index@(.nv.constant0._ZN2at6native13reduce_kernelILi128ELi4ENS0_8ReduceOpIlNS0_14func_wrapper_tIbZZZNS0_14or_kernel_cudaERNS_14TensorIteratorEENKUlvE_clEvENKUlvE2_clEvEUlblE_EEjbLi4ELi4EEEEEvT1_)
        /*0014*/ 	.short	0x0160
        /*0016*/ 	.short	0x0410


	//----- nvinfo : EIATTR_CBANK_PARAM_SIZE
	.align		4
.L_1208:
        /*0018*/ 	.byte	0x03, 0x19
        /*001a*/ 	.short	0x0410


	//----- nvinfo : EIATTR_KPARAM_INFO
	.align		4
        /*001c*/ 	.byte	0x04, 0x17
        /*001e*/ 	.short	(.L_1210 - .L_1209)
.L_1209:
        /*0020*/ 	.word	0x00000000
        /*0024*/ 	.short	0x0000
        /*0026*/ 	.short	0x0000
        /*0028*/ 	.byte	0x00, 0xf0, 0x41, 0x10


	//----- nvinfo : EIATTR_MAXREG_COUNT
	.align		4
.L_1210:
        /*002c*/ 	.byte	0x03, 0x1b
        /*002e*/ 	.short	0x0080


	//----- nvinfo : EIATTR_NUM_BARRIERS
	.align		4
        /*0030*/ 	.byte	0x02, 0x4c
        /*0032*/ 	.byte	0x01
	.zero		1


	//----- nvinfo : EIATTR_EXTERNS
	.align		4
        /*0034*/ 	.byte	0x04, 0x0f
        /*0036*/ 	.short	(.L_1212 - .L_1211)


	//   ....[0]....
	.align		4
.L_1211:
        /*0038*/ 	.word	index@(__assertfail)


	//----- nvinfo : EIATTR_MERCURY_ISA_VERSION
	.align		4
.L_1212:
        /*003c*/ 	.byte	0x03, 0x5f
        /*003e*/ 	.short	0x0000


	//----- nvinfo : EIATTR_INT_WARP_WIDE_INSTR_OFFSETS
	.align		4
        /*0040*/ 	.byte	0x04, 0x31
        /*0042*/ 	.short	(.L_1214 - .L_1213)


	//   ....[0]....
.L_1213:
        /*0044*/ 	.word	0x00013240


	//   ....[1]....
        /*0048*/ 	.word	0x00013310


	//----- nvinfo : EIATTR_COOP_GROUP_MASK_REGIDS
	.align		4
.L_1214:
        /*004c*/ 	.byte	0x04, 0x29
        /*004e*/ 	.short	(.L_1216 - .L_1215)


	//   ....[0]....
.L_1215:
        /*0050*/ 	.word	0xffffffff


	//   ....[1]....
        /*0054*/ 	.word	0xffffffff


	//   ....[2]....
        /*0058*/ 	.word	0xffffffff


	//   ....[3]....
        /*005c*/ 	.word	0xffffffff


	//   ....[4]....
        /*0060*/ 	.word	0xffffffff


	//   ....[5]....
        /*0064*/ 	.word	0xffffffff


	//   ....[6]....
        /*0068*/ 	.word	0xffffffff


	//   ....[7]....
        /*006c*/ 	.word	0xffffffff


	//----- nvinfo : EIATTR_COOP_GROUP_INSTR_OFFSETS
	.align		4
.L_1216:
        /*0070*/ 	.byte	0x04, 0x28
        /*0072*/ 	.short	(.L_1218 - .L_1217)


	//   ....[0]....
.L_1217:
        /*0074*/ 	.word	0x0000c8f0


	//   ....[1]....
        /*0078*/ 	.word	0x0000c920


	//   ....[2]....
        /*007c*/ 	.word	0x0000c950


	//   ....[3]....
        /*0080*/ 	.word	0x0000c960


	//   ....[4]....
        /*0084*/ 	.word	0x00013e40


	//   ....[5]....
        /*0088*/ 	.word	0x00013e70


	//   ....[6]....
        /*008c*/ 	.word	0x00013ea0


	//   ....[7]....
        /*0090*/ 	.word	0x00013eb0


	//----- nvinfo : EIATTR_SYSCALL_OFFSETS
	.align		4
.L_1218:
        /*0094*/ 	.byte	0x04, 0x46
        /*0096*/ 	.short	(.L_1220 - .L_1219)


	//   ....[0]....
.L_1219:
        /*0098*/ 	.word	0x00000f10


	//   ....[1]....
        /*009c*/ 	.word	0x00014250


	//   ....[2]....
        /*00a0*/ 	.word	0x000143f0


	//   ....[3]....
        /*00a4*/ 	.word	0x00014590


	//   ....[4]....
        /*00a8*/ 	.word	0x00014730


	//   ....[5]....
        /*00ac*/ 	.word	0x00014b10


	//   ....[6]....
        /*00b0*/ 	.word	0x00014cb0


	//   ....[7]....
        /*00b4*/ 	.word	0x00014e50


	//   ....[8]....
        /*00b8*/ 	.word	0x00014ff0


	//   ....[9]....
        /*00bc*/ 	.word	0x00015460


	//   ....[10]....
        /*00c0*/ 	.word	0x00015600


	//   ....[11]....
        /*00c4*/ 	.word	0x000157a0


	//   ....[12]....
        /*00c8*/ 	.word	0x00015940


	//   ....[13]....
        /*00cc*/ 	.word	0x00015d20


	//   ....[14]....
        /*00d0*/ 	.word	0x00015ec0


	//   ....[15]....
        /*00d4*/ 	.word	0x00016060


	//   ....[16]....
        /*00d8*/ 	.word	0x00016200


	//----- nvinfo : EIATTR_EXIT_INSTR_OFFSETS
	.align		4
.L_1220:
        /*00dc*/ 	.byte	0x04, 0x1c
        /*00de*/ 	.short	(.L_1222 - .L_1221)


	//   ....[0]....
.L_1221:
        /*00e0*/ 	.word	0x000133a0


	//   ....[1]....
        /*00e4*/ 	.word	0x00013f90


	//   ....[2]....
        /*00e8*/ 	.word	0x00014790


	//   ....[3]....
        /*00ec*/ 	.word	0x000147e0


	//   ....[4]....
        /*00f0*/ 	.word	0x00015050


	//   ....[5]....
        /*00f4*/ 	.word	0x00015120


	//   ....[6]....
        /*00f8*/ 	.word	0x00015140


	//   ....[7]....
        /*00fc*/ 	.word	0x00015170


	//   ....[8]....
        /*0100*/ 	.word	0x000151a0


	//   ....[9]....
        /*0104*/ 	.word	0x000159a0


	//   ....[10]....
        /*0108*/ 	.word	0x000159f0


	//   ....[11]....
        /*010c*/ 	.word	0x00016260


	//   ....[12]....
        /*0110*/ 	.word	0x00016330


	//----- nvinfo : EIATTR_MAX_THREADS
	.align		4
.L_1222:
        /*0114*/ 	.byte	0x04, 0x05
        /*0116*/ 	.short	(.L_1224 - .L_1223)
.L_1223:
        /*0118*/ 	.word	0x00000080
        /*011c*/ 	.word	0x00000001
        /*0120*/ 	.word	0x00000001


	//----- nvinfo : EIATTR_CRS_STACK_SIZE
	.align		4
.L_1224:
        /*0124*/ 	.byte	0x04, 0x1e
        /*0126*/ 	.short	(.L_1226 - .L_1225)
.L_1225:
        /*0128*/ 	.word	0x00000000
.L_1226:


//--------------------- .nv.info._ZN2at6native13reduce_kernelILi512ELi1ENS0_8ReduceOpIiNS0_14func_wrapper_tIbZZZNS0_14or_kernel_cudaERNS_14TensorIteratorEENKUlvE_clEvENKUlvE1_clEvEUlbiE_EEjbLi4ELi4EEEEEvT1_ --------------------------
	.section	.nv.info._ZN2at6native13reduce_kernelILi512ELi1ENS0_8ReduceOpIiNS0_14func_wrapper_tIbZZZNS0_14or_kernel_cudaERNS_14TensorIteratorEENKUlvE_clEvENKUlvE1_clEvEUlbiE_EEjbLi4ELi4EEEEEvT1_,"",@"SHT_CUDA_INFO"
	.sectionflags	@""
	.align	4


	//----- nvinfo : EIATTR_CUDA_API_VERSION
	.align		4
        /*0000*/ 	.byte	0x04, 0x37
        /*0002*/ 	.short	(.L_1228 - .L_1227)
.L_1227:
        /*0004*/ 	.word	0x00000082


	//----- nvinfo : EIATTR_SW2861232_WAR
	.align		4
.L_1228:
        /*0008*/ 	.byte	0x01, 0x35
	.zero		2


	//----- nvinfo : EIATTR_PARAM_CBANK
	.align		4
        /*000c*/ 	.byte	0x04, 0x0a
        /*000e*/ 	.short	(.L_1230 - .L_1229)
	.align		4
.L_1229:
        /*0010*/ 	.word	index@(.nv.constant0._ZN2at6native13reduce_kernelILi512ELi1ENS0_8ReduceOpIiNS0_14func_wrapper_tIbZZZNS0_14or_kernel_cudaERNS_14TensorIteratorEENKUlvE_clEvENKUlvE1_clEvEUlbiE_EEjbLi4ELi4EEEEEvT1_)
        /*0014*/ 	.short	0x0160
        /*0016*/ 	.short	0x0410


	//----- nvinfo : EIATTR_CBANK_PARAM_SIZE
	.align		4
.L_1230:
        /*0018*/ 	.byte	0x03, 0x19
        /*001a*/ 	.short	0x0410


	//----- nvinfo : EIATTR_KPARAM_INFO
	.align		4
        /*001c*/ 	.byte	0x04, 0x17
        /*001e*/ 	.short	(.L_1232 - .L_1231)
.L_1231:
        /*0020*/ 	.word	0x00000000
        /*0024*/ 	.short	0x0000
        /*0026*/ 	.short	0x0000
        /*0028*/ 	.byte	0x00, 0xf0, 0x41, 0x10


	//----- nvinfo : EIATTR_MAXREG_COUNT
	.align		4
.L_1232:
        /*002c*/ 	.byte	0x03, 0x1b
        /*002e*/ 	.short	0x0020


	//----- nvinfo : EIATTR_NUM_BARRIERS
	.align		4
        /*0030*/ 	.byte	0x02, 0x4c
        /*0032*/ 	.byte	0x01
	.zero		1


	//----- nvinfo : EIATTR_EXTERNS
	.align		4
        /*0034*/ 	.byte	0x04, 0x0f
        /*0036*/ 	.short	(.L_1234 - .L_1233)


	//   ....[0]....
	.align		4
.L_1233:
        /*0038*/ 	.word	index@(__assertfail)


	//----- nvinfo : EIATTR_MERCURY_ISA_VERSION
	.align		4
.L_1234:
        /*003c*/ 	.byte	0x03, 0x5f
        /*003e*/ 	.short	0x0000


	//----- nvinfo : EIATTR_INT_WARP_WIDE_INSTR_OFFSETS
	.align		4
        /*0040*/ 	.byte	0x04, 0x31
        /*0042*/ 	.short	(.L_1236 - .L_1235)


	//   ....[0]....
.L_1235:
        /*0044*/ 	.word	0x0000b170


	//   ....[1]....
        /*0048*/ 	.word	0x0000b240


	//----- nvinfo : EIATTR_COOP_GROUP_MASK_REGIDS
	.align		4
.L_1236:
        /*004c*/ 	.byte	0x04, 0x29
        /*004e*/ 	.short	(.L_1238 - .L_1237)


	//   ....[0]....
.L_1237:
        /*0050*/ 	.word	0xffffffff


	//   ....[1]....
        /*0054*/ 	.word	0xffffffff


	//----- nvinfo : EIATTR_COOP_GROUP_INSTR_OFFSETS
	.align		4
.L_1238:
        /*0058*/ 	.byte	0x04, 0x28
        /*005a*/ 	.short	(.L_1240 - .L_1239)


	//   ....[0]....
.L_1239:
        /*005c*/ 	.word	0x000094d0


	//   ....[1]....
        /*0060*/ 	.word	0x0000b8e0


	//----- nvinfo : EIATTR_SYSCALL_OFFSETS
	.align		4
.L_1240:
        /*0064*/ 	.byte	0x04, 0x46
        /*0066*/ 	.short	(.L_1242 - .L_1241)


	//   ....[0]....
.L_1241:
        /*0068*/ 	.word	0x0000bb60


	//   ....[1]....
        /*006c*/ 	.word	0x0000bde0


	//   ....[2]....
        /*0070*/ 	.word	0x0000c120


	//   ....[3]....
        /*0074*/ 	.word	0x0000c3c0


	//----- nvinfo : EIATTR_EXIT_INSTR_OFFSETS
	.align		4
.L_1242:
        /*0078*/ 	.byte	0x04, 0x1c
        /*007a*/ 	.short	(.L_1244 - .L_1243)


	//   ....[0]....
.L_1243:
        /*007c*/ 	.word	0x0000b2d0


	//   ....[1]....
        /*0080*/ 	.word	0x0000b940


	//   ....[2]....
        /*0084*/ 	.word	0x0000bbc0


	//   ....[3]....
        /*0088*/ 	.word	0x0000bbe0


	//   ....[4]....
        /*008c*/ 	.word	0x0000be40


	//   ....[5]....
        /*0090*/ 	.word	0x0000be80


	//   ....[6]....
        /*0094*/ 	.word	0x0000bea0


	//   ....[7]....
        /*0098*/ 	.word	0x0000bed0


	//   ....[8]....
        /*009c*/ 	.word	0x0000bf00


	//   ....[9]....
        /*00a0*/ 	.word	0x0000c180


	//   ....[10]....
        /*00a4*/ 	.word	0x0000c1a0


	//   ....[11]....
        /*00a8*/ 	.word	0x0000c400


	//   ....[12]....
        /*00ac*/ 	.word	0x0000c420


	//----- nvinfo : EIATTR_MAX_THREADS
	.align		4
.L_1244:
        /*00b0*/ 	.byte	0x04, 0x05
        /*00b2*/ 	.short	(.L_1246 - .L_1245)
.L_1245:
        /*00b4*/ 	.word	0x00000200
        /*00b8*/ 	.word	0x00000001
        /*00bc*/ 	.word	0x00000001


	//----- nvinfo : EIATTR_CRS_STACK_SIZE
	.align		4
.L_1246:
        /*00c0*/ 	.byte	0x04, 0x1e
        /*00c2*/ 	.short	(.L_1248 - .L_1247)
.L_1247:
        /*00c4*/ 	.word	0x00000000
.L_1248:


//--------------------- .nv.info._ZN2at6native13reduce_kernelILi256ELi2ENS0_8ReduceOpIiNS0_14func_wrapper_tIbZZZNS0_14or_kernel_cudaERNS_14TensorIteratorEENKUlvE_clEvENKUlvE1_clEvEUlbiE_EEjbLi4ELi4EEEEEvT1_ --------------------------
	.section	.nv.info._ZN2at6native13reduce_kernelILi256ELi2ENS0_8ReduceOpIiNS0_14func_wrapper_tIbZZZNS0_14or_kernel_cudaERNS_14TensorIteratorEENKUlvE_clEvENKUlvE1_clEvEUlbiE_EEjbLi4ELi4EEEEEvT1_,"",@"SHT_CUDA_INFO"
	.sectionflags	@""
	.align	4


	//----- nvinfo : EIATTR_CUDA_API_VERSION
	.align		4
        /*0000*/ 	.byte	0x04, 0x37
        /*0002*/ 	.short	(.L_1250 - .L_1249)
.L_1249:
        /*0004*/ 	.word	0x00000082


	//----- nvinfo : EIATTR_SW2861232_WAR
	.align		4
.L_1250:
        /*0008*/ 	.byte	0x01, 0x35
	.zero		2


	//----- nvinfo : EIATTR_PARAM_CBANK
	.align		4
        /*000c*/ 	.byte	0x04, 0x0a
        /*000e*/ 	.short	(.L_1252 - .L_1251)
	.align		4
.L_1251:
        /*0010*/ 	.word	index@(.nv.constant0._ZN2at6native13reduce_kernelILi256ELi2ENS0_8ReduceOpIiNS0_14func_wrapper_tIbZZZNS0_14or_kernel_cudaERNS_14TensorIteratorEENKUlvE_clEvENKUlvE1_clEvEUlbiE_EEjbLi4ELi4EEEEEvT1_)
        /*0014*/ 	.short	0x0160
        /*0016*/ 	.short	0x0410


	//----- nvinfo : EIATTR_CBANK_PARAM_SIZE
	.align		4
.L_1252:
        /*0018*/ 	.byte	0x03, 0x19
        /*001a*/ 	.short	0x0410


	//----- nvinfo : EIATTR_KPARAM_INFO
	.align		4
        /*001c*/ 	.byte	0x04, 0x17
        /*001e*/ 	.short	(.L_1254 - .L_1253)
.L_1253:
        /*0020*/ 	.word	0x00000000
        /*0024*/ 	.short	0x0000
        /*0026*/ 	.short	0x0000
        /*0028*/ 	.byte	0x00, 0xf0, 0x41, 0x10


	//----- nvinfo : EIATTR_MAXREG_COUNT
	.align		4
.L_1254:
        /*002c*/ 	.byte	0x03, 0x1b
        /*002e*/ 	.short	0x0040


	//----- nvinfo : EIATTR_NUM_BARRIERS
	.align		4
        /*0030*/ 	.byte	0x02, 0x4c
        /*0032*/ 	.byte	0x01
	.zero		1


	//----- nvinfo : EIATTR_EXTERNS
	.align		4
        /*0034*/ 	.byte	0x04, 0x0f
        /*0036*/ 	.short	(.L_1256 - .L_1255)


	//   ....[0]....
	.align		4
.L_1255:
        /*0038*/ 	.word	index@(__assertfail)


	//----- nvinfo : EIATTR_MERCURY_ISA_VERSION
	.align		4
.L_1256:
        /*003c*/ 	.byte	0x03, 0x5f
        /*003e*/ 	.short	0x0000


	//----- nvinfo : EIATTR_INT_WARP_WIDE_INSTR_OFFSETS
	.align		4
        /*0040*/ 	.byte	0x04, 0x31
        /*0042*/ 	.short	(.L_1258 - .L_1257)


	//   ....[0]....
.L_1257:
        /*0044*/ 	.word	0x0000da20


	//   ....[1]....
        /*0048*/ 	.word	0x0000daf0


	//----- nvinfo : EIATTR_COOP_GROUP_MASK_REGIDS
	.align		4
.L_1258:
        /*004c*/ 	.byte	0x04, 0x29
        /*004e*/ 	.short	(.L_1260 - .L_1259)


	//   ....[0]....
.L_1259:
        /*0050*/ 	.word	0xffffffff


	//   ....[1]....
        /*0054*/ 	.word	0xffffffff


	//   ....[2]....
        /*0058*/ 	.word	0xffffffff


	//   ....[3]....
        /*005c*/ 	.word	0xffffffff


	//----- nvinfo : EIATTR_COOP_GROUP_INSTR_OFFSETS
	.align		4
.L_1260:
        /*0060*/ 	.byte	0x04, 0x28
        /*0062*/ 	.short	(.L_1262 - .L_1261)


	//   ....[0]....
.L_1261:
        /*0064*/ 	.word	0x0000a410


	//   ....[1]....
        /*0068*/ 	.word	0x0000a430


	//   ....[2]....
        /*006c*/ 	.word	0x0000e380


	//   ....[3]....
        /*0070*/ 	.word	0x0000e3a0


	//----- nvinfo : EIATTR_SYSCALL_OFFSETS
	.align		4
.L_1262:
        /*0074*/ 	.byte	0x04, 0x46
        /*0076*/ 	.short	(.L_1264 - .L_1263)


	//   ....[0]....
.L_1263:
        /*0078*/ 	.word	0x00000f70


	//   ....[1]....
        /*007c*/ 	.word	0x0000e680


	//   ....[2]....
        /*0080*/ 	.word	0x0000e820


	//   ....[3]....
        /*0084*/ 	.word	0x0000eb20


	//   ....[4]....
        /*0088*/ 	.word	0x0000ecc0


	//   ....[5]....
        /*008c*/ 	.word	0x0000f070


	//   ....[6]....
        /*0090*/ 	.word	0x0000f210


	//   ....[7]....
        /*0094*/ 	.word	0x0000f510


	//   ....[8]....
        /*0098*/ 	.word	0x0000f6b0


	//----- nvinfo : EIATTR_EXIT_INSTR_OFFSETS
	.align		4
.L_1264:
        /*009c*/ 	.byte	0x04, 0x1c
        /*009e*/ 	.short	(.L_1266 - .L_1265)


	//   ....[0]....
.L_1265:
        /*00a0*/ 	.word	0x0000db80


	//   ....[1]....
        /*00a4*/ 	.word	0x0000e420


	//   ....[2]....
        /*00a8*/ 	.word	0x0000e880


	//   ....[3]....
        /*00ac*/ 	.word	0x0000e8b0


	//   ....[4]....
        /*00b0*/ 	.word	0x0000ed20


	//   ....[5]....
        /*00b4*/ 	.word	0x0000ed90


	//   ....[6]....
        /*00b8*/ 	.word	0x0000edb0


	//   ....[7]....
        /*00bc*/ 	.word	0x0000ede0


	//   ....[8]....
        /*00c0*/ 	.word	0x0000ee10


	//   ....[9]....
        /*00c4*/ 	.word	0x0000f270


	//   ....[10]....
        /*00c8*/ 	.word	0x0000f2a0


	//   ....[11]....
        /*00cc*/ 	.word	0x0000f710


	//   ....[12]....
        /*00d0*/ 	.word	0x0000f780


	//----- nvinfo : EIATTR_MAX_THREADS
	.align		4
.L_1266:
        /*00d4*/ 	.byte	0x04, 0x05
        /*00d6*/ 	.short	(.L_1268 - .L_1267)
.L_1267:
        /*00d8*/ 	.word	0x00000100
        /*00dc*/ 	.word	0x00000001
        /*00e0*/ 	.word	0x00000001


	//----- nvinfo : EIATTR_CRS_STACK_SIZE
	.align		4
.L_1268:
        /*00e4*/ 	.byte	0x04, 0x1e
        /*00e6*/ 	.short	(.L_1270 - .L_1269)
.L_1269:
        /*00e8*/ 	.word	0x00000000
.L_1270:


//--------------------- .nv.info._ZN2at6native13reduce_kernelILi128ELi4ENS0_8ReduceOpIiNS0_14func_wrapper_tIbZZZNS0_14or_kernel_cudaERNS_14TensorIteratorEENKUlvE_clEvENKUlvE1_clEvEUlbiE_EEjbLi4ELi4EEEEEvT1_ --------------------------
	.section	.nv.info._ZN2at6native13reduce_kernelILi128ELi4ENS0_8ReduceOpIiNS0_14func_wrapper_tIbZZZNS0_14or_kernel_cudaERNS_14TensorIteratorEENKUlvE_clEvENKUlvE1_clEvEUlbiE_EEjbLi4ELi4EEEEEvT1_,"",@"SHT_CUDA_INFO"
	.sectionflags	@""
	.align	4


	//----- nvinfo : EIATTR_CUDA_API_VERSION
	.align		4
        /*0000*/ 	.byte	0x04, 0x37
        /*0002*/ 	.short	(.L_1272 - .L_1271)
.L_1271:
        /*0004*/ 	.word	0x00000082


	//----- nvinfo : EIATTR_SW2861232_WAR
	.align		4
.L_1272:
        /*0008*/ 	.byte	0x01, 0x35
	.zero		2


	//----- nvinfo : EIATTR_PARAM_CBANK
	.align		4
        /*000c*/ 	.byte	0x04, 0x0a
        /*000e*/ 	.short	(.L_1274 - .L_1273)
	.align		4
.L_1273:
        /*0010*/ 	.word	index@(.nv.constant0._ZN2at6native13reduce_kernelILi128ELi4ENS0_8ReduceOpIiNS0_14func_wrapper_tIbZZZNS0_14or_kernel_cudaERNS_14TensorIteratorEENKUlvE_clEvENKUlvE1_clEvEUlbiE_EEjbLi4ELi4EEEEEvT1_)
        /*0014*/ 	.short	0x0160
        /*0016*/ 	.short	0x0410


	//----- nvinfo : EIATTR_CBANK_PARAM_SIZE
	.align		4
.L_1274:
        /*0018*/ 	.byte	0x03, 0x19
        /*001a*/ 	.short	0x0410


	//----- nvinfo : EIATTR_KPARAM_INFO
	.align		4
        /*001c*/ 	.byte	0x04, 0x17
        /*001e*/ 	.short	(.L_1276 - .L_1275)
.L_1275:
        /*0020*/ 	.word	0x00000000
        /*0024*/ 	.short	0x0000
        /*0026*/ 	.short	0x0000
        /*0028*/ 	.byte	0x00, 0xf0, 0x41, 0x10


	//----- nvinfo : EIATTR_MAXREG_COUNT
	.align		4
.L_1276:
        /*002c*/ 	.byte	0x03, 0x1b
        /*002e*/ 	.short	0x0080


	//----- nvinfo : EIATTR_NUM_BARRIERS
	.align		4
        /*0030*/ 	.byte	0x02, 0x4c
        /*0032*/ 	.byte	0x01
	.zero		1


	//----- nvinfo : EIATTR_EXTERNS
	.align		4
        /*0034*/ 	.byte	0x04, 0x0f
        /*0036*/ 	.short	(.L_1278 - .L_1277)


	//   ....[0]....
	.align		4
.L_1277:
        /*0038*/ 	.word	index@(__assertfail)


	//----- nvinfo : EIATTR_MERCURY_ISA_VERSION
	.align		4
.L_1278:
        /*003c*/ 	.byte	0x03, 0x5f
        /*003e*/ 	.short	0x0000


	//----- nvinfo : EIATTR_INT_WARP_WIDE_INSTR_OFFSETS
	.align		4
        /*0040*/ 	.byte	0x04, 0x31
        /*0042*/ 	.short	(.L_1280 - .L_1279)


	//   ....[0]....
.L_1279:
        /*0044*/ 	.word	0x00012800


	//   ....[1]....
        /*0048*/ 	.word	0x000128d0


	//----- nvinfo : EIATTR_COOP_GROUP_MASK_REGIDS
	.align		4
.L_1280:
        /*004c*/ 	.byte	0x04, 0x29
        /*004e*/ 	.short	(.L_1282 - .L_1281)


	//   ....[0]....
.L_1281:
        /*0050*/ 	.word	0xffffffff


	//   ....[1]....
        /*0054*/ 	.word	0xffffffff


	//   ....[2]....
        /*0058*/ 	.word	0xffffffff


	//   ....[3]....
        /*005c*/ 	.word	0xffffffff


	//   ....[4]....
        /*0060*/ 	.word	0xffffffff


	//   ....[5]....
        /*0064*/ 	.word	0xffffffff


	//   ....[6]....
        /*0068*/ 	.word	0xffffffff


	//   ....[7]....
        /*006c*/ 	.word	0xffffffff


	//----- nvinfo : EIATTR_COOP_GROUP_INSTR_OFFSETS
	.align		4
.L_1282:
        /*0070*/ 	.byte	0x04, 0x28
        /*0072*/ 	.short	(.L_1284 - .L_1283)


	//   ....[0]....
.L_1283:
        /*0074*/ 	.word	0x0000beb0


	//   ....[1]....
        /*0078*/ 	.word	0x0000bee0


	//   ....[2]....
        /*007c*/ 	.word	0x0000bf10


	//   ....[3]....
        /*0080*/ 	.word	0x0000bf20


	//   ....[4]....
        /*0084*/ 	.word	0x000133f0


	//   ....[5]....
        /*0088*/ 	.word	0x00013420


	//   ....[6]....
        /*008c*/ 	.word	0x00013450


	//   ....[7]....
        /*0090*/ 	.word	0x00013460


	//----- nvinfo : EIATTR_SYSCALL_OFFSETS
	.align		4
.L_1284:
        /*0094*/ 	.byte	0x04, 0x46
        /*0096*/ 	.short	(.L_1286 - .L_1285)


	//   ....[0]....
.L_1285:
        /*0098*/ 	.word	0x00000f10


	//   ....[1]....
        /*009c*/ 	.word	0x00013800


	//   ....[2]....
        /*00a0*/ 	.word	0x000139a0


	//   ....[3]....
        /*00a4*/ 	.word	0x00013b40


	//   ....[4]....
        /*00a8*/ 	.word	0x00013ce0


	//   ....[5]....
        /*00ac*/ 	.word	0x000140c0


	//   ....[6]....
        /*00b0*/ 	.word	0x00014260


	//   ....[7]....
        /*00b4*/ 	.word	0x00014400


	//   ....[8]....
        /*00b8*/ 	.word	0x000145a0


	//   ....[9]....
        /*00bc*/ 	.word	0x00014a10


	//   ....[10]....
        /*00c0*/ 	.word	0x00014bb0


	//   ....[11]....
        /*00c4*/ 	.word	0x00014d50


	//   ....[12]....
        /*00c8*/ 	.word	0x00014ef0


	//   ....[13]....
        /*00cc*/ 	.word	0x000152d0


	//   ....[14]....
        /*00d0*/ 	.word	0x00015470


	//   ....[15]....
        /*00d4*/ 	.word	0x00015610


	//   ....[16]....
        /*00d8*/ 	.word	0x000157b0


	//----- nvinfo : EIATTR_EXIT_INSTR_OFFSETS
	.align		4
.L_1286:
        /*00dc*/ 	.byte	0x04, 0x1c
        /*00de*/ 	.short	(.L_1288 - .L_1287)


	//   ....[0]....
.L_1287:
        /*00e0*/ 	.word	0x00012960


	//   ....[1]....
        /*00e4*/ 	.word	0x00013540


	//   ....[2]....
        /*00e8*/ 	.word	0x00013d40


	//   ....[3]....
        /*00ec*/ 	.word	0x00013d90


	//   ....[4]....
        /*00f0*/ 	.word	0x00014600


	//   ....[5]....
        /*00f4*/ 	.word	0x000146d0


	//   ....[6]....
        /*00f8*/ 	.word	0x000146f0


	//   ....[7]....
        /*00fc*/ 	.word	0x00014720


	//   ....[8]....
        /*0100*/ 	.word	0x00014750


	//   ....[9]....
        /*0104*/ 	.word	0x00014f50


	//   ....[10]....
        /*0108*/ 	.word	0x00014fa0


	//   ....[11]....
        /*010c*/ 	.word	0x00015810


	//   ....[12]....
        /*0110*/ 	.word	0x000158e0


	//----- nvinfo : EIATTR_MAX_THREADS
	.align		4
.L_1288:
        /*0114*/ 	.byte	0x04, 0x05
        /*0116*/ 	.short	(.L_1290 - .L_1289)
.L_1289:
        /*0118*/ 	.word	0x00000080
        /*011c*/ 	.word	0x00000001
        /*0120*/ 	.word	0x00000001


	//----- nvinfo : EIATTR_CRS_STACK_SIZE
	.align		4
.L_1290:
        /*0124*/ 	.byte	0x04, 0x1e
        /*0126*/ 	.short	(.L_1292 - .L_1291)
.L_1291:
        /*0128*/ 	.word	0x00000000
.L_1292:


//--------------------- .nv.info._ZN2at6native13reduce_kernelILi512ELi1ENS0_8ReduceOpIaNS0_14func_wrapper_tIbZZZNS0_14or_kernel_cudaERNS_14TensorIteratorEENKUlvE_clEvENKUlvE0_clEvEUlbaE_EEjbLi4ELi4EEEEEvT1_ --------------------------
	.section	.nv.info._ZN2at6native13reduce_kernelILi512ELi1ENS0_8ReduceOpIaNS0_14func_wrapper_tIbZZZNS0_14or_kernel_cudaERNS_14TensorIteratorEENKUlvE_clEvENKUlvE0_clEvEUlbaE_EEjbLi4ELi4EEEEEvT1_,"",@"SHT_CUDA_INFO"
	.sectionflags	@""
	.align	4


	//----- nvinfo : EIATTR_CUDA_API_VERSION
	.align		4
        /*0000*/ 	.byte	0x04, 0x37
        /*0002*/ 	.short	(.L_1294 - .L_1293)
.L_1293:
        /*0004*/ 	.word	0x00000082


	//----- nvinfo : EIATTR_SW2861232_WAR
	.align		4
.L_1294:
        /*0008*/ 	.byte	0x01, 0x35
	.zero		2


	//----- nvinfo : EIATTR_PARAM_CBANK
	.align		4
        /*000c*/ 	.byte	0x04, 0x0a
        /*000e*/ 	.short	(.L_1296 - .L_1295)
	.align		4
.L_1295:
        /*0010*/ 	.word	index@(.nv.constant0._ZN2at6native13reduce_kernelILi512ELi1ENS0_8ReduceOpIaNS0_14func_wrapper_tIbZZZNS0_14or_kernel_cudaERNS_14TensorIteratorEENKUlvE_clEvENKUlvE0_clEvEUlbaE_EEjbLi4ELi4EEEEEvT1_)
        /*0014*/ 	.short	0x0160
        /*0016*/ 	.short	0x0410


	//----- nvinfo : EIATTR_CBANK_PARAM_SIZE
	.align		4
.L_1296:
        /*0018*/ 	.byte	0x03, 0x19
        /*001a*/ 	.short	0x0410


	//----- nvinfo : EIATTR_KPARAM_INFO
	.align		4
        /*001c*/ 	.byte	0x04, 0x17
        /*001e*/ 	.short	(.L_1298 - .L_1297)
.L_1297:
        /*0020*/ 	.word	0x00000000
        /*0024*/ 	.short	0x0000
        /*0026*/ 	.short	0x0000
        /*0028*/ 	.byte	0x00, 0xf0, 0x41, 0x10


	//----- nvinfo : EIATTR_MAXREG_COUNT
	.align		4
.L_1298:
        /*002c*/ 	.byte	0x03, 0x1b
        /*002e*/ 	.short	0x0020


	//----- nvinfo : EIATTR_NUM_BARRIERS
	.align		4
        /*0030*/ 	.byte	0x02, 0x4c
        /*0032*/ 	.byte	0x01
	.zero		1


	//----- nvinfo : EIATTR_EXTERNS
	.align		4
        /*0034*/ 	.byte	0x04, 0x0f
        /*0036*/ 	.short	(.L_1300 - .L_1299)


	//   ....[0]....
	.align		4
.L_1299:
        /*0038*/ 	.word	index@(__assertfail)


	//----- nvinfo : EIATTR_MERCURY_ISA_VERSION
	.align		4
.L_1300:
        /*003c*/ 	.byte	0x03, 0x5f
        /*003e*/ 	.short	0x0000


	//----- nvinfo : EIATTR_INT_WARP_WIDE_INSTR_OFFSETS
	.align		4
        /*0040*/ 	.byte	0x04, 0x31
        /*0042*/ 	.short	(.L_1302 - .L_1301)


	//   ....[0]....
.L_1301:
        /*0044*/ 	.word	0x0000b060


	//   ....[1]....
        /*0048*/ 	.word	0x0000b130


	//----- nvinfo : EIATTR_COOP_GROUP_MASK_REGIDS
	.align		4
.L_1302:
        /*004c*/ 	.byte	0x04, 0x29
        /*004e*/ 	.short	(.L_1304 - .L_1303)


	//   ....[0]....
.L_1303:
        /*0050*/ 	.word	0xffffffff


	//   ....[1]....
        /*0054*/ 	.word	0xffffffff


	//----- nvinfo : EIATTR_COOP_GROUP_INSTR_OFFSETS
	.align		4
.L_1304:
        /*0058*/ 	.byte	0x04, 0x28
        /*005a*/ 	.short	(.L_1306 - .L_1305)


	//   ....[0]....
.L_1305:
        /*005c*/ 	.word	0x000093a0


	//   ....[1]....
        /*0060*/ 	.word	0x0000b7c0


	//----- nvinfo : EIATTR_SYSCALL_OFFSETS
	.align		4
.L_1306:
        /*0064*/ 	.byte	0x04, 0x46
        /*0066*/ 	.short	(.L_1308 - .L_1307)


	//   ....[0]....
.L_1307:
        /*0068*/ 	.word	0x0000ba60


	//   ....[1]....
        /*006c*/ 	.word	0x0000bce0


	//   ....[2]....
        /*0070*/ 	.word	0x0000c020


	//   ....[3]....
        /*0074*/ 	.word	0x0000c2c0


	//----- nvinfo : EIATTR_EXIT_INSTR_OFFSETS
	.align		4
.L_1308:
        /*0078*/ 	.byte	0x04, 0x1c
        /*007a*/ 	.short	(.L_1310 - .L_1309)


	//   ....[0]....
.L_1309:
        /*007c*/ 	.word	0x0000b1c0


	//   ....[1]....
        /*0080*/ 	.word	0x0000b840


	//   ....[2]....
        /*0084*/ 	.word	0x0000bac0


	//   ....[3]....
        /*0088*/ 	.word	0x0000bae0


	//   ....[4]....
        /*008c*/ 	.word	0x0000bd40


	//   ....[5]....
        /*0090*/ 	.word	0x0000bd80


	//   ....[6]....
        /*0094*/ 	.word	0x0000bda0


	//   ....[7]....
        /*0098*/ 	.word	0x0000bdd0


	//   ....[8]....
        /*009c*/ 	.word	0x0000be00


	//   ....[9]....
        /*00a0*/ 	.word	0x0000c080


	//   ....[10]....
        /*00a4*/ 	.word	0x0000c0a0


	//   ....[11]....
        /*00a8*/ 	.word	0x0000c300


	//   ....[12]....
        /*00ac*/ 	.word	0x0000c320


	//----- nvinfo : EIATTR_MAX_THREADS
	.align		4
.L_1310:
        /*00b0*/ 	.byte	0x04, 0x05
        /*00b2*/ 	.short	(.L_1312 - .L_1311)
.L_1311:
        /*00b4*/ 	.word	0x00000200
        /*00b8*/ 	.word	0x00000001
        /*00bc*/ 	.word	0x00000001


	//----- nvinfo : EIATTR_CRS_STACK_SIZE
	.align		4
.L_1312:
        /*00c0*/ 	.byte	0x04, 0x1e
        /*00c2*/ 	.short	(.L_1314 - .L_1313)
.L_1313:
        /*00c4*/ 	.word	0x00000000
.L_1314:


//--------------------- .nv.info._ZN2at6native13reduce_kernelILi256ELi2ENS0_8ReduceOpIaNS0_14func_wrapper_tIbZZZNS0_14or_kernel_cudaERNS_14TensorIteratorEENKUlvE_clEvENKUlvE0_clEvEUlbaE_EEjbLi4ELi4EEEEEvT1_ --------------------------
	.section	.nv.info._ZN2at6native13reduce_kernelILi256ELi2ENS0_8ReduceOpIaNS0_14func_wrapper_tIbZZZNS0_14or_kernel_cudaERNS_14TensorIteratorEENKUlvE_clEvENKUlvE0_clEvEUlbaE_EEjbLi4ELi4EEEEEvT1_,"",@"SHT_CUDA_INFO"
	.sectionflags	@""
	.align	4


	//----- nvinfo : EIATTR_CUDA_API_VERSION
	.align		4
        /*0000*/ 	.byte	0x04, 0x37
        /*0002*/ 	.short	(.L_1316 - .L_1315)
.L_1315:
        /*0004*/ 	.word	0x00000082


	//----- nvinfo : EIATTR_SW2861232_WAR
	.align		4
.L_1316:
        /*0008*/ 	.byte	0x01, 0x35
	.zero		2


	//----- nvinfo : EIATTR_PARAM_CBANK
	.align		4
        /*000c*/ 	.byte	0x04, 0x0a
        /*000e*/ 	.short	(.L_1318 - .L_1317)
	.align		4
.L_1317:
        /*0010*/ 	.word	index@(.nv.constant0._ZN2at6native13reduce_kernelILi256ELi2ENS0_8ReduceOpIaNS0_14func_wrapper_tIbZZZNS0_14or_kernel_cudaERNS_14TensorIteratorEENKUlvE_clEvENKUlvE0_clEvEUlbaE_EEjbLi4ELi4EEEEEvT1_)
        /*0014*/ 	.short	0x0160
        /*0016*/ 	.short	0x0410


	//----- nvinfo : EIATTR_CBANK_PARAM_SIZE
	.align		4
.L_1318:
        /*0018*/ 	.byte	0x03, 0x19
        /*001a*/ 	.short	0x0410


	//----- nvinfo : EIATTR_KPARAM_INFO
	.align		4
        /*001c*/ 	.byte	0x04, 0x17
        /*001e*/ 	.short	(.L_1320 - .L_1319)
.L_1319:
        /*0020*/ 	.word	0x00000000
        /*0024*/ 	.short	0x0000
        /*0026*/ 	.short	0x0000
        /*0028*/ 	.byte	0x00, 0xf0, 0x41, 0x10


	//----- nvinfo : EIATTR_MAXREG_COUNT
	.align		4
.L_1320:
        /*002c*/ 	.byte	0x03, 0x1b
        /*002e*/ 	.short	0x0040


	//----- nvinfo : EIATTR_NUM_BARRIERS
	.align		4
        /*0030*/ 	.byte	0x02, 0x4c
        /*0032*/ 	.byte	0x01
	.zero		1


	//----- nvinfo : EIATTR_EXTERNS
	.align		4
        /*0034*/ 	.byte	0x04, 0x0f
        /*0036*/ 	.short	(.L_1322 - .L_1321)


	//   ....[0]....
	.align		4
.L_1321:
        /*0038*/ 	.word	index@(__assertfail)


	//----- nvinfo : EIATTR_MERCURY_ISA_VERSION
	.align		4
.L_1322:
        /*003c*/ 	.byte	0x03, 0x5f
        /*003e*/ 	.short	0x0000


	//----- nvinfo : EIATTR_INT_WARP_WIDE_INSTR_OFFSETS
	.align		4
        /*0040*/ 	.byte	0x04, 0x31
        /*0042*/ 	.short	(.L_1324 - .L_1323)


	//   ....[0]....
.L_1323:
        /*0044*/ 	.word	0x0000d7e0


	//   ....[1]....
        /*0048*/ 	.word	0x0000d8b0


	//----- nvinfo : EIATTR_COOP_GROUP_MASK_REGIDS
	.align		4
.L_1324:
        /*004c*/ 	.byte	0x04, 0x29
        /*004e*/ 	.short	(.L_1326 - .L_1325)


	//   ....[0]....
.L_1325:
        /*0050*/ 	.word	0xffffffff


	//   ....[1]....
        /*0054*/ 	.word	0xffffffff


	//   ....[2]....
        /*0058*/ 	.word	0xffffffff


	//   ....[3]....
        /*005c*/ 	.word	0xffffffff


	//----- nvinfo : EIATTR_COOP_GROUP_INSTR_OFFSETS
	.align		4
.L_1326:
        /*0060*/ 	.byte	0x04, 0x28
        /*0062*/ 	.short	(.L_1328 - .L_1327)


	//   ....[0]....
.L_1327:
        /*0064*/ 	.word	0x0000a190


	//   ....[1]....
        /*0068*/ 	.word	0x0000a1a0


	//   ....[2]....
        /*006c*/ 	.word	0x0000e130


	//   ....[3]....
        /*0070*/ 	.word	0x0000e140


	//----- nvinfo : EIATTR_SYSCALL_OFFSETS
	.align		4
.L_1328:
        /*0074*/ 	.byte	0x04, 0x46
        /*0076*/ 	.short	(.L_1330 - .L_1329)


	//   ....[0]....
.L_1329:
        /*0078*/ 	.word	0x00000f70


	//   ....[1]....
        /*007c*/ 	.word	0x0000e460


	//   ....[2]....
        /*0080*/ 	.word	0x0000e600


	//   ....[3]....
        /*0084*/ 	.word	0x0000e900


	//   ....[4]....
        /*0088*/ 	.word	0x0000eaa0


	//   ....[5]....
        /*008c*/ 	.word	0x0000ee50


	//   ....[6]....
        /*0090*/ 	.word	0x0000eff0


	//   ....[7]....
        /*0094*/ 	.word	0x0000f2f0


	//   ....[8]....
        /*0098*/ 	.word	0x0000f490


	//----- nvinfo : EIATTR_EXIT_INSTR_OFFSETS
	.align		4
.L_1330:
        /*009c*/ 	.byte	0x04, 0x1c
        /*009e*/ 	.short	(.L_1332 - .L_1331)


	//   ....[0]....
.L_1331:
        /*00a0*/ 	.word	0x0000d940


	//   ....[1]....
        /*00a4*/ 	.word	0x0000e200


	//   ....[2]....
        /*00a8*/ 	.word	0x0000e660


	//   ....[3]....
        /*00ac*/ 	.word	0x0000e690


	//   ....[4]....
        /*00b0*/ 	.word	0x0000eb00


	//   ....[5]....
        /*00b4*/ 	.word	0x0000eb70


	//   ....[6]....
        /*00b8*/ 	.word	0x0000eb90


	//   ....[7]....
        /*00bc*/ 	.word	0x0000ebc0


	//   ....[8]....
        /*00c0*/ 	.word	0x0000ebf0


	//   ....[9]....
        /*00c4*/ 	.word	0x0000f050


	//   ....[10]....
        /*00c8*/ 	.word	0x0000f080


	//   ....[11]....
        /*00cc*/ 	.word	0x0000f4f0


	//   ....[12]....
        /*00d0*/ 	.word	0x0000f560


	//----- nvinfo : EIATTR_MAX_THREADS
	.align		4
.L_1332:
        /*00d4*/ 	.byte	0x04, 0x05
        /*00d6*/ 	.short	(.L_1334 - .L_1333)
.L_1333:
        /*00d8*/ 	.word	0x00000100
        /*00dc*/ 	.word	0x00000001
        /*00e0*/ 	.word	0x00000001


	//----- nvinfo : EIATTR_CRS_STACK_SIZE
	.align		4
.L_1334:
        /*00e4*/ 	.byte	0x04, 0x1e
        /*00e6*/ 	.short	(.L_1336 - .L_1335)
.L_1335:
        /*00e8*/ 	.word	0x00000000
.L_1336:


//--------------------- .nv.info._ZN2at6native13reduce_kernelILi128ELi4ENS0_8ReduceOpIaNS0_14func_wrapper_tIbZZZNS0_14or_kernel_cudaERNS_14TensorIteratorEENKUlvE_clEvENKUlvE0_clEvEUlbaE_EEjbLi4ELi4EEEEEvT1_ --------------------------
	.section	.nv.info._ZN2at6native13reduce_kernelILi128ELi4ENS0_8ReduceOpIaNS0_14func_wrapper_tIbZZZNS0_14or_kernel_cudaERNS_14TensorIteratorEENKUlvE_clEvENKUlvE0_clEvEUlbaE_EEjbLi4ELi4EEEEEvT1_,"",@"SHT_CUDA_INFO"
	.sectionflags	@""
	.align	4


	//----- nvinfo : EIATTR_CUDA_API_VERSION
	.align		4
        /*0000*/ 	.byte	0x04, 0x37
        /*0002*/ 	.short	(.L_1338 - .L_1337)
.L_1337:
        /*0004*/ 	.word	0x00000082


	//----- nvinfo : EIATTR_SW2861232_WAR
	.align		4
.L_1338:
        /*0008*/ 	.byte	0x01, 0x35
	.zero		2


	//----- nvinfo : EIATTR_PARAM_CBANK
	.align		4
        /*000c*/ 	.byte	0x04, 0x0a
        /*000e*/ 	.short	(.L_1340 - .L_1339)
	.align		4
.L_1339:
        /*0010*/ 	.word	index@(.nv.constant0._ZN2at6native13reduce_kernelILi128ELi4ENS0_8ReduceOpIaNS0_14func_wrapper_tIbZZZNS0_14or_kernel_cudaERNS_14TensorIteratorEENKUlvE_clEvENKUlvE0_clEvEUlbaE_EEjbLi4ELi4EEEEEvT1_)
        /*0014*/ 	.short	0x0160
        /*0016*/ 	.short	0x0410


	//----- nvinfo : EIATTR_CBANK_PARAM_SIZE
	.align		4
.L_1340:
        /*0018*/ 	.byte	0x03, 0x19
        /*001a*/ 	.short	0x0410


	//----- nvinfo : EIATTR_KPARAM_INFO
	.align		4
        /*001c*/ 	.byte	0x04, 0x17
        /*001e*/ 	.short	(.L_1342 - .L_1341)
.L_1341:
        /*0020*/ 	.word	0x00000000
        /*0024*/ 	.short	0x0000
        /*0026*/ 	.short	0x0000
        /*0028*/ 	.byte	0x00, 0xf0, 0x41, 0x10


	//----- nvinfo : EIATTR_MAXREG_COUNT
	.align		4
.L_1342:
        /*002c*/ 	.byte	0x03, 0x1b
        /*002e*/ 	.short	0x0080


	//----- nvinfo : EIATTR_NUM_BARRIERS
	.align		4
        /*0030*/ 	.byte	0x02, 0x4c
        /*0032*/ 	.byte	0x01
	.zero		1


	//----- nvinfo : EIATTR_EXTERNS
	.align		4
        /*0034*/ 	.byte	0x04, 0x0f
        /*0036*/ 	.short	(.L_1344 - .L_1343)


	//   ....[0]....
	.align		4
.L_1343:
        /*0038*/ 	.word	index@(__assertfail)


	//----- nvinfo : EIATTR_MERCURY_ISA_VERSION
	.align		4
.L_1344:
        /*003c*/ 	.byte	0x03, 0x5f
        /*003e*/ 	.short	0x0000


	//----- nvinfo : EIATTR_INT_WARP_WIDE_INSTR_OFFSETS
	.align		4
        /*0040*/ 	.byte	0x04, 0x31
        /*0042*/ 	.short	(.L_1346 - .L_1345)


	//   ....[0]....
.L_1345:
        /*0044*/ 	.word	0x00011af0


	//   ....[1]....
        /*0048*/ 	.word	0x00011bc0


	//----- nvinfo : EIATTR_COOP_GROUP_MASK_REGIDS
	.align		4
.L_1346:
        /*004c*/ 	.byte	0x04, 0x29
        /*004e*/ 	.short	(.L_1348 - .L_1347)


	//   ....[0]....
.L_1347:
        /*0050*/ 	.word	0xffffffff


	//   ....[1]....
        /*0054*/ 	.word	0xffffffff


	//   ....[2]....
        /*0058*/ 	.word	0xffffffff


	//   ....[3]....
        /*005c*/ 	.word	0xffffffff


	//   ....[4]....
        /*0060*/ 	.word	0xffffffff


	//   ....[5]....
        /*0064*/ 	.word	0xffffffff


	//   ....[6]....
        /*0068*/ 	.word	0xffffffff


	//   ....[7]....
        /*006c*/ 	.word	0xffffffff


	//----- nvinfo : EIATTR_COOP_GROUP_INSTR_OFFSETS
	.align		4
.L_1348:
        /*0070*/ 	.byte	0x04, 0x28
        /*0072*/ 	.short	(.L_1350 - .L_1349)


	//   ....[0]....
.L_1349:
        /*0074*/ 	.word	0x0000b180


	//   ....[1]....
        /*0078*/ 	.word	0x0000b190


	//   ....[2]....
        /*007c*/ 	.word	0x0000b1a0


	//   ....[3]....
        /*0080*/ 	.word	0x0000b1b0


	//   ....[4]....
        /*0084*/ 	.word	0x000126f0


	//   ....[5]....
        /*0088*/ 	.word	0x00012700


	//   ....[6]....
        /*008c*/ 	.word	0x00012710


	//   ....[7]....
        /*0090*/ 	.word	0x00012720


	//----- nvinfo : EIATTR_SYSCALL_OFFSETS
	.align		4
.L_1350:
        /*0094*/ 	.byte	0x04, 0x46
        /*0096*/ 	.short	(.L_1352 - .L_1351)


	//   ....[0]....
.L_1351:
        /*0098*/ 	.word	0x00000f10


	//   ....[1]....
        /*009c*/ 	.word	0x00012b20


	//   ....[2]....
        /*00a0*/ 	.word	0x00012cc0


	//   ....[3]....
        /*00a4*/ 	.word	0x00012e60


	//   ....[4]....
        /*00a8*/ 	.word	0x00013000


	//   ....[5]....
        /*00ac*/ 	.word	0x000133e0


	//   ....[6]....
        /*00b0*/ 	.word	0x00013580


	//   ....[7]....
        /*00b4*/ 	.word	0x00013720


	//   ....[8]....
        /*00b8*/ 	.word	0x000138c0


	//   ....[9]....
        /*00bc*/ 	.word	0x00013d30


	//   ....[10]....
        /*00c0*/ 	.word	0x00013ed0


	//   ....[11]....
        /*00c4*/ 	.word	0x00014070


	//   ....[12]....
        /*00c8*/ 	.word	0x00014210


	//   ....[13]....
        /*00cc*/ 	.word	0x000145f0


	//   ....[14]....
        /*00d0*/ 	.word	0x00014790


	//   ....[15]....
        /*00d4*/ 	.word	0x00014930


	//   ....[16]....
        /*00d8*/ 	.word	0x00014ad0


	//----- nvinfo : EIATTR_EXIT_INSTR_OFFSETS
	.align		4
.L_1352:
        /*00dc*/ 	.byte	0x04, 0x1c
        /*00de*/ 	.short	(.L_1354 - .L_1353)


	//   ....[0]....
.L_1353:
        /*00e0*/ 	.word	0x00011c50


	//   ....[1]....
        /*00e4*/ 	.word	0x00012860


	//   ....[2]....
        /*00e8*/ 	.word	0x00013060


	//   ....[3]....
        /*00ec*/ 	.word	0x000130b0


	//   ....[4]....
        /*00f0*/ 	.word	0x00013920


	//   ....[5]....
        /*00f4*/ 	.word	0x000139f0


	//   ....[6]....
        /*00f8*/ 	.word	0x00013a10


	//   ....[7]....
        /*00fc*/ 	.word	0x00013a40


	//   ....[8]....
        /*0100*/ 	.word	0x00013a70


	//   ....[9]....
        /*0104*/ 	.word	0x00014270


	//   ....[10]....
        /*0108*/ 	.word	0x000142c0


	//   ....[11]....
        /*010c*/ 	.word	0x00014b30


	//   ....[12]....
        /*0110*/ 	.word	0x00014c00


	//----- nvinfo : EIATTR_MAX_THREADS
	.align		4
.L_1354:
        /*0114*/ 	.byte	0x04, 0x05
        /*0116*/ 	.short	(.L_1356 - .L_1355)
.L_1355:
        /*0118*/ 	.word	0x00000080
        /*011c*/ 	.word	0x00000001
        /*0120*/ 	.word	0x00000001


	//----- nvinfo : EIATTR_CRS_STACK_SIZE
	.align		4
.L_1356:
        /*0124*/ 	.byte	0x04, 0x1e
        /*0126*/ 	.short	(.L_1358 - .L_1357)
.L_1357:
        /*0128*/ 	.word	0x00000000
.L_1358:


//--------------------- .nv.info._ZN2at6native13reduce_kernelILi512ELi1ENS0_8ReduceOpIhNS0_14func_wrapper_tIbZZZNS0_14or_kernel_cudaERNS_14TensorIteratorEENKUlvE_clEvENKUlvE_clEvEUlbhE_EEjbLi4ELi4EEEEEvT1_ --------------------------
	.section	.nv.info._ZN2at6native13reduce_kernelILi512ELi1ENS0_8ReduceOpIhNS0_14func_wrapper_tIbZZZNS0_14or_kernel_cudaERNS_14TensorIteratorEENKUlvE_clEvENKUlvE_clEvEUlbhE_EEjbLi4ELi4EEEEEvT1_,"",@"SHT_CUDA_INFO"
	.sectionflags	@""
	.align	4


	//----- nvinfo : EIATTR_CUDA_API_VERSION
	.align		4
        /*0000*/ 	.byte	0x04, 0x37
        /*0002*/ 	.short	(.L_1360 - .L_1359)
.L_1359:
        /*0004*/ 	.word	0x00000082


	//----- nvinfo : EIATTR_SW2861232_WAR
	.align		4
.L_1360:
        /*0008*/ 	.byte	0x01, 0x35
	.zero		2


	//----- nvinfo : EIATTR_PARAM_CBANK
	.align		4
        /*000c*/ 	.byte	0x04, 0x0a
        /*000e*/ 	.short	(.L_1362 - .L_1361)
	.align		4
.L_1361:
        /*0010*/ 	.word	index@(.nv.constant0._ZN2at6native13reduce_kernelILi512ELi1ENS0_8ReduceOpIhNS0_14func_wrapper_tIbZZZNS0_14or_kernel_cudaERNS_14TensorIteratorEENKUlvE_clEvENKUlvE_clEvEUlbhE_EEjbLi4ELi4EEEEEvT1_)
        /*0014*/ 	.short	0x0160
        /*0016*/ 	.short	0x0410


	//----- nvinfo : EIATTR_CBANK_PARAM_SIZE
	.align		4
.L_1362:
        /*0018*/ 	.byte	0x03, 0x19
        /*001a*/ 	.short	0x0410


	//----- nvinfo : EIATTR_KPARAM_INFO
	.align		4
        /*001c*/ 	.byte	0x04, 0x17
        /*001e*/ 	.short	(.L_1364 - .L_1363)
.L_1363:
        /*0020*/ 	.word	0x00000000
        /*0024*/ 	.short	0x0000
        /*0026*/ 	.short	0x0000
        /*0028*/ 	.byte	0x00, 0xf0, 0x41, 0x10


	//----- nvinfo : EIATTR_MAXREG_COUNT
	.align		4
.L_1364:
        /*002c*/ 	.byte	0x03, 0x1b
        /*002e*/ 	.short	0x0020


	//----- nvinfo : EIATTR_NUM_BARRIERS
	.align		4
        /*0030*/ 	.byte	0x02, 0x4c
        /*0032*/ 	.byte	0x01
	.zero		1


	//----- nvinfo : EIATTR_EXTERNS
	.align		4
        /*0034*/ 	.byte	0x04, 0x0f
        /*0036*/ 	.short	(.L_1366 - .L_1365)


	//   ....[0]....
	.align		4
.L_1365:
        /*0038*/ 	.word	index@(__assertfail)


	//----- nvinfo : EIATTR_MERCURY_ISA_VERSION
	.align		4
.L_1366:
        /*003c*/ 	.byte	0x03, 0x5f
        /*003e*/ 	.short	0x0000


	//----- nvinfo : EIATTR_INT_WARP_WIDE_INSTR_OFFSETS
	.align		4
        /*0040*/ 	.byte	0x04, 0x31
        /*0042*/ 	.short	(.L_1368 - .L_1367)


	//   ....[0]....
.L_1367:
        /*0044*/ 	.word	0x0000b060


	//   ....[1]....
        /*0048*/ 	.word	0x0000b130


	//----- nvinfo : EIATTR_COOP_GROUP_MASK_REGIDS
	.align		4
.L_1368:
        /*004c*/ 	.byte	0x04, 0x29
        /*004e*/ 	.short	(.L_1370 - .L_1369)


	//   ....[0]....
.L_1369:
        /*0050*/ 	.word	0xffffffff


	//   ....[1]....
        /*0054*/ 	.word	0xffffffff


	//----- nvinfo : EIATTR_COOP_GROUP_INSTR_OFFSETS
	.align		4
.L_1370:
        /*0058*/ 	.byte	0x04, 0x28
        /*005a*/ 	.short	(.L_1372 - .L_1371)


	//   ....[0]....
.L_1371:
        /*005c*/ 	.word	0x000093a0


	//   ....[1]....
        /*0060*/ 	.word	0x0000b7c0


	//----- nvinfo : EIATTR_SYSCALL_OFFSETS
	.align		4
.L_1372:
        /*0064*/ 	.byte	0x04, 0x46
        /*0066*/ 	.short	(.L_1374 - .L_1373)


	//   ....[0]....
.L_1373:
        /*0068*/ 	.word	0x0000ba60


	//   ....[1]....
        /*006c*/ 	.word	0x0000bce0


	//   ....[2]....
        /*0070*/ 	.word	0x0000c020


	//   ....[3]....
        /*0074*/ 	.word	0x0000c2c0


	//----- nvinfo : EIATTR_EXIT_INSTR_OFFSETS
	.align		4
.L_1374:
        /*0078*/ 	.byte	0x04, 0x1c
        /*007a*/ 	.short	(.L_1376 - .L_1375)


	//   ....[0]....
.L_1375:
        /*007c*/ 	.word	0x0000b1c0


	//   ....[1]....
        /*0080*/ 	.word	0x0000b840


	//   ....[2]....
        /*0084*/ 	.word	0x0000bac0


	//   ....[3]....
        /*0088*/ 	.word	0x0000bae0


	//   ....[4]....
        /*008c*/ 	.word	0x0000bd40


	//   ....[5]....
        /*0090*/ 	.word	0x0000bd80


	//   ....[6]....
        /*0094*/ 	.word	0x0000bda0


	//   ....[7]....
        /*0098*/ 	.word	0x0000bdd0


	//   ....[8]....
        /*009c*/ 	.word	0x0000be00


	//   ....[9]....
        /*00a0*/ 	.word	0x0000c080


	//   ....[10]....
        /*00a4*/ 	.word	0x0000c0a0


	//   ....[11]....
        /*00a8*/ 	.word	0x0000c300


	//   ....[12]....
        /*00ac*/ 	.word	0x0000c320


	//----- nvinfo : EIATTR_MAX_THREADS
	.align		4
.L_1376:
        /*00b0*/ 	.byte	0x04, 0x05
        /*00b2*/ 	.short	(.L_1378 - .L_1377)
.L_1377:
        /*00b4*/ 	.word	0x00000200
        /*00b8*/ 	.word	0x00000001
        /*00bc*/ 	.word	0x00000001


	//----- nvinfo : EIATTR_CRS_STACK_SIZE
	.align		4
.L_1378:
        /*00c0*/ 	.byte	0x04, 0x1e
        /*00c2*/ 	.short	(.L_1380 - .L_1379)
.L_1379:
        /*00c4*/ 	.word	0x00000000
.L_1380:


//--------------------- .nv.info._ZN2at6native13reduce_kernelILi256ELi2ENS0_8ReduceOpIhNS0_14func_wrapper_tIbZZZNS0_14or_kernel_cudaERNS_14TensorIteratorEENKUlvE_clEvENKUlvE_clEvEUlbhE_EEjbLi4ELi4EEEEEvT1_ --------------------------
	.section	.nv.info._ZN2at6native13reduce_kernelILi256ELi2ENS0_8ReduceOpIhNS0_14func_wrapper_tIbZZZNS0_14or_kernel_cudaERNS_14TensorIteratorEENKUlvE_clEvENKUlvE_clEvEUlbhE_EEjbLi4ELi4EEEEEvT1_,"",@"SHT_CUDA_INFO"
	.sectionflags	@""
	.align	4


	//----- nvinfo : EIATTR_CUDA_API_VERSION
	.align		4
        /*0000*/ 	.byte	0x04, 0x37
        /*0002*/ 	.short	(.L_1382 - .L_1381)
.L_1381:
        /*0004*/ 	.word	0x00000082


	//----- nvinfo : EIATTR_SW2861232_WAR
	.align		4
.L_1382:
        /*0008*/ 	.byte	0x01, 0x35
	.zero		2


	//----- nvinfo : EIATTR_PARAM_CBANK
	.align		4
        /*000c*/ 	.byte	0x04, 0x0a
        /*000e*/ 	.short	(.L_1384 - .L_1383)
	.align		4
.L_1383:
        /*0010*/ 	.word	index@(.nv.constant0._ZN2at6native13reduce_kernelILi256ELi2ENS0_8ReduceOpIhNS0_14func_wrapper_tIbZZZNS0_14or_kernel_cudaERNS_14TensorIteratorEENKUlvE_clEvENKUlvE_clEvEUlbhE_EEjbLi4ELi4EEEEEvT1_)
        /*0014*/ 	.short	0x0160
        /*0016*/ 	.short	0x0410


	//----- nvinfo : EIATTR_CBANK_PARAM_SIZE
	.align		4
.L_1384:
        /*0018*/ 	.byte	0x03, 0x19
        /*001a*/ 	.short	0x0410


	//----- nvinfo : EIATTR_KPARAM_INFO
	.align		4
        /*001c*/ 	.byte	0x04, 0x17
        /*001e*/ 	.short	(.L_1386 - .L_1385)
.L_1385:
        /*0020*/ 	.word	0x00000000
        /*0024*/ 	.short	0x0000
        /*0026*/ 	.short	0x0000
        /*0028*/ 	.byte	0x00, 0xf0, 0x41, 0x10


	//----- nvinfo : EIATTR_MAXREG_COUNT
	.align		4
.L_1386:
        /*002c*/ 	.byte	0x03, 0x1b
        /*002e*/ 	.short	0x0040


	//----- nvinfo : EIATTR_NUM_BARRIERS
	.align		4
        /*0030*/ 	.byte	0x02, 0x4c
        /*0032*/ 	.byte	0x01
	.zero		1


	//----- nvinfo : EIATTR_EXTERNS
	.align		4
        /*0034*/ 	.byte	0x04, 0x0f
        /*0036*/ 	.short	(.L_1388 - .L_1387)


	//   ....[0]....
	.align		4
.L_1387:
        /*0038*/ 	.word	index@(__assertfail)


	//----- nvinfo : EIATTR_MERCURY_ISA_VERSION
	.align		4
.L_1388:
        /*003c*/ 	.byte	0x03, 0x5f
        /*003e*/ 	.short	0x0000


	//----- nvinfo : EIATTR_INT_WARP_WIDE_INSTR_OFFSETS
	.align		4
        /*0040*/ 	.byte	0x04, 0x31
        /*0042*/ 	.short	(.L_1390 - .L_1389)


	//   ....[0]....
.L_1389:
        /*0044*/ 	.word	0x0000d7e0


	//   ....[1]....
        /*0048*/ 	.word	0x0000d8b0


	//----- nvinfo : EIATTR_COOP_GROUP_MASK_REGIDS
	.align		4
.L_1390:
        /*004c*/ 	.byte	0x04, 0x29
        /*004e*/ 	.short	(.L_1392 - .L_1391)


	//   ....[0]....
.L_1391:
        /*0050*/ 	.word	0xffffffff


	//   ....[1]....
        /*0054*/ 	.word	0xffffffff


	//   ....[2]....
        /*0058*/ 	.word	0xffffffff


	//   ....[3]....
        /*005c*/ 	.word	0xffffffff


	//----- nvinfo : EIATTR_COOP_GROUP_INSTR_OFFSETS
	.align		4
.L_1392:
        /*0060*/ 	.byte	0x04, 0x28
        /*0062*/ 	.short	(.L_1394 - .L_1393)


	//   ....[0]....
.L_1393:
        /*0064*/ 	.word	0x0000a190


	//   ....[1]....
        /*0068*/ 	.word	0x0000a1a0


	//   ....[2]....
        /*006c*/ 	.word	0x0000e130


	//   ....[3]....
        /*0070*/ 	.word	0x0000e140


	//----- nvinfo : EIATTR_SYSCALL_OFFSETS
	.align		4
.L_1394:
        /*0074*/ 	.byte	0x04, 0x46
        /*0076*/ 	.short	(.L_1396 - .L_1395)


	//   ....[0]....
.L_1395:
        /*0078*/ 	.word	0x00000f70


	//   ....[1]....
        /*007c*/ 	.word	0x0000e460


	//   ....[2]....
        /*0080*/ 	.word	0x0000e600


	//   ....[3]....
        /*0084*/ 	.word	0x0000e900


	//   ....[4]....
        /*0088*/ 	.word	0x0000eaa0


	//   ....[5]....
        /*008c*/ 	.word	0x0000ee50


	//   ....[6]....
        /*0090*/ 	.word	0x0000eff0


	//   ....[7]....
        /*0094*/ 	.word	0x0000f2f0


	//   ....[8]....
        /*0098*/ 	.word	0x0000f490


	//----- nvinfo : EIATTR_EXIT_INSTR_OFFSETS
	.align		4
.L_1396:
        /*009c*/ 	.byte	0x04, 0x1c
        /*009e*/ 	.short	(.L_1398 - .L_1397)


	//   ....[0]....
.L_1397:
        /*00a0*/ 	.word	0x0000d940


	//   ....[1]....
        /*00a4*/ 	.word	0x0000e200


	//   ....[2]....
        /*00a8*/ 	.word	0x0000e660


	//   ....[3]....
        /*00ac*/ 	.word	0x0000e690


	//   ....[4]....
        /*00b0*/ 	.word	0x0000eb00


	//   ....[5]....
        /*00b4*/ 	.word	0x0000eb70


	//   ....[6]....
        /*00b8*/ 	.word	0x0000eb90


	//   ....[7]....
        /*00bc*/ 	.word	0x0000ebc0


	//   ....[8]....
        /*00c0*/ 	.word	0x0000ebf0


	//   ....[9]....
        /*00c4*/ 	.word	0x0000f050


	//   ....[10]....
        /*00c8*/ 	.word	0x0000f080


	//   ....[11]....
        /*00cc*/ 	.word	0x0000f4f0


	//   ....[12]....
        /*00d0*/ 	.word	0x0000f560


	//----- nvinfo : EIATTR_MAX_THREADS
	.align		4
.L_1398:
        /*00d4*/ 	.byte	0x04, 0x05
        /*00d6*/ 	.short	(.L_1400 - .L_1399)
.L_1399:
        /*00d8*/ 	.word	0x00000100
        /*00dc*/ 	.word	0x00000001
        /*00e0*/ 	.word	0x00000001


	//----- nvinfo : EIATTR_CRS_STACK_SIZE
	.align		4
.L_1400:
        /*00e4*/ 	.byte	0x04, 0x1e
        /*00e6*/ 	.short	(.L_1402 - .L_1401)
.L_1401:
        /*00e8*/ 	.word	0x00000000
.L_1402:


//--------------------- .nv.info._ZN2at6native13reduce_kernelILi128ELi4ENS0_8ReduceOpIhNS0_14func_wrapper_tIbZZZNS0_14or_kernel_cudaERNS_14TensorIteratorEENKUlvE_clEvENKUlvE_clEvEUlbhE_EEjbLi4ELi4EEEEEvT1_ --------------------------
	.section	.nv.info._ZN2at6native13reduce_kernelILi128ELi4ENS0_8ReduceOpIhNS0_14func_wrapper_tIbZZZNS0_14or_kernel_cudaERNS_14TensorIteratorEENKUlvE_clEvENKUlvE_clEvEUlbhE_EEjbLi4ELi4EEEEEvT1_,"",@"SHT_CUDA_INFO"
	.sectionflags	@""
	.align	4


	//----- nvinfo : EIATTR_CUDA_API_VERSION
	.align		4
        /*0000*/ 	.byte	0x04, 0x37
        /*0002*/ 	.short	(.L_1404 - .L_1403)
.L_1403:
        /*0004*/ 	.word	0x00000082


	//----- nvinfo : EIATTR_SW2861232_WAR
	.align		4
.L_1404:
        /*0008*/ 	.byte	0x01, 0x35
	.zero		2


	//----- nvinfo : EIATTR_PARAM_CBANK
	.align		4
        /*000c*/ 	.byte	0x04, 0x0a
        /*000e*/ 	.short	(.L_1406 - .L_1405)
	.align		4
.L_1405:
        /*0010*/ 	.word	index@(.nv.constant0._ZN2at6native13reduce_kernelILi128ELi4ENS0_8ReduceOpIhNS0_14func_wrapper_tIbZZZNS0_14or_kernel_cudaERNS_14TensorIteratorEENKUlvE_clEvENKUlvE_clEvEUlbhE_EEjbLi4ELi4EEEEEvT1_)
        /*0014*/ 	.short	0x0160
        /*0016*/ 	.short	0x0410


	//----- nvinfo : EIATTR_CBANK_PARAM_SIZE
	.align		4
.L_1406:
        /*0018*/ 	.byte	0x03, 0x19
        /*001a*/ 	.short	0x0410


	//----- nvinfo : EIATTR_KPARAM_INFO
	.align		4
        /*001c*/ 	.byte	0x04, 0x17
        /*001e*/ 	.short	(.L_1408 - .L_1407)
.L_1407:
        /*0020*/ 	.word	0x00000000
        /*0024*/ 	.short	0x0000
        /*0026*/ 	.short	0x0000
        /*0028*/ 	.byte	0x00, 0xf0, 0x41, 0x10


	//----- nvinfo : EIATTR_MAXREG_COUNT
	.align		4
.L_1408:
        /*002c*/ 	.byte	0x03, 0x1b
        /*002e*/ 	.short	0x0080


	//----- nvinfo : EIATTR_NUM_BARRIERS
	.align		4
        /*0030*/ 	.byte	0x02, 0x4c
        /*0032*/ 	.byte	0x01
	.zero		1


	//----- nvinfo : EIATTR_EXTERNS
	.align		4
        /*0034*/ 	.byte	0x04, 0x0f
        /*0036*/ 	.short	(.L_1410 - .L_1409)


	//   ....[0]....
	.align		4
.L_1409:
        /*0038*/ 	.word	index@(__assertfail)


	//----- nvinfo : EIATTR_MERCURY_ISA_VERSION
	.align		4
.L_1410:
        /*003c*/ 	.byte	0x03, 0x5f
        /*003e*/ 	.short	0x0000


	//----- nvinfo : EIATTR_INT_WARP_WIDE_INSTR_OFFSETS
	.align		4
        /*0040*/ 	.byte	0x04, 0x31
        /*0042*/ 	.short	(.L_1412 - .L_1411)


	//   ....[0]....
.L_1411:
        /*0044*/ 	.word	0x00011af0


	//   ....[1]....
        /*0048*/ 	.word	0x00011bc0


	//----- nvinfo : EIATTR_COOP_GROUP_MASK_REGIDS
	.align		4
.L_1412:
        /*004c*/ 	.byte	0x04, 0x29
        /*004e*/ 	.short	(.L_1414 - .L_1413)


	//   ....[0]....
.L_1413:
        /*0050*/ 	.word	0xffffffff


	//   ....[1]....
        /*0054*/ 	.word	0xffffffff


	//   ....[2]....
        /*0058*/ 	.word	0xffffffff


	//   ....[3]....
        /*005c*/ 	.word	0xffffffff


	//   ....[4]....
        /*0060*/ 	.word	0xffffffff


	//   ....[5]....
        /*0064*/ 	.word	0xffffffff


	//   ....[6]....
        /*0068*/ 	.word	0xffffffff


	//   ....[7]....
        /*006c*/ 	.word	0xffffffff


	//----- nvinfo : EIATTR_COOP_GROUP_INSTR_OFFSETS
	.align		4
.L_1414:
        /*0070*/ 	.byte	0x04, 0x28
        /*0072*/ 	.short	(.L_1416 - .L_1415)


	//   ....[0]....
.L_1415:
        /*0074*/ 	.word	0x0000b180


	//   ....[1]....
        /*0078*/ 	.word	0x0000b190


	//   ....[2]....
        /*007c*/ 	.word	0x0000b1a0


	//   ....[3]....
        /*0080*/ 	.word	0x0000b1b0


	//   ....[4]....
        /*0084*/ 	.word	0x000126f0


	//   ....[5]....
        /*0088*/ 	.word	0x00012700


	//   ....[6]....
        /*008c*/ 	.word	0x00012710


	//   ....[7]....
        /*0090*/ 	.word	0x00012720


	//----- nvinfo : EIATTR_SYSCALL_OFFSETS
	.align		4
.L_1416:
        /*0094*/ 	.byte	0x04, 0x46
        /*0096*/ 	.short	(.L_1418 - .L_1417)


	//   ....[0]....
.L_1417:
        /*0098*/ 	.word	0x00000f10


	//   ....[1]....
        /*009c*/ 	.word	0x00012b20


	//   ....[2]....
        /*00a0*/ 	.word	0x00012cc0


	//   ....[3]....
        /*00a4*/ 	.word	0x00012e60


	//   ....[4]....
        /*00a8*/ 	.word	0x00013000


	//   ....[5]....
        /*00ac*/ 	.word	0x000133e0


	//   ....[6]....
        /*00b0*/ 	.word	0x00013580


	//   ....[7]....
        /*00b4*/ 	.word	0x00013720


	//   ....[8]....
        /*00b8*/ 	.word	0x000138c0


	//   ....[9]....
        /*00bc*/ 	.word	0x00013d30


	//   ....[10]....
        /*00c0*/ 	.word	0x00013ed0


	//   ....[11]....
        /*00c4*/ 	.word	0x00014070


	//   ....[12]....
        /*00c8*/ 	.word	0x00014210


	//   ....[13]....
        /*00cc*/ 	.word	0x000145f0


	//   ....[14]....
        /*00d0*/ 	.word	0x00014790


	//   ....[15]....
        /*00d4*/ 	.word	0x00014930


	//   ....[16]....
        /*00d8*/ 	.word	0x00014ad0


	//----- nvinfo : EIATTR_EXIT_INSTR_OFFSETS
	.align		4
.L_1418:
        /*00dc*/ 	.byte	0x04, 0x1c
        /*00de*/ 	.short	(.L_1420 - .L_1419)


	//   ....[0]....
.L_1419:
        /*00e0*/ 	.word	0x00011c50


	//   ....[1]....
        /*00e4*/ 	.word	0x00012860


	//   ....[2]....
        /*00e8*/ 	.word	0x00013060


	//   ....[3]....
        /*00ec*/ 	.word	0x000130b0


	//   ....[4]....
        /*00f0*/ 	.word	0x00013920


	//   ....[5]....
        /*00f4*/ 	.word	0x000139f0


	//   ....[6]....
        /*00f8*/ 	.word	0x00013a10


	//   ....[7]....
        /*00fc*/ 	.word	0x00013a40


	//   ....[8]....
        /*0100*/ 	.word	0x00013a70


	//   ....[9]....
        /*0104*/ 	.word	0x00014270


	//   ....[10]....
        /*0108*/ 	.word	0x000142c0


	//   ....[11]....
        /*010c*/ 	.word	0x00014b30


	//   ....[12]....
        /*0110*/ 	.word	0x00014c00


	//----- nvinfo : EIATTR_MAX_THREADS
	.align		4
.L_1420:
        /*0114*/ 	.byte	0x04, 0x05
        /*0116*/ 	.short	(.L_1422 - .L_1421)
.L_1421:
        /*0118*/ 	.word	0x00000080
        /*011c*/ 	.word	0x00000001
        /*0120*/ 	.word	0x00000001


	//----- nvinfo : EIATTR_CRS_STACK_SIZE
	.align		4
.L_1422:
        /*0124*/ 	.byte	0x04, 0x1e
        /*0126*/ 	.short	(.L_1424 - .L_1423)
.L_1423:
        /*0128*/ 	.word	0x00000000
.L_1424:


//--------------------- .nv.info._ZN2at6native13reduce_kernelILi512ELi1ENS0_8ReduceOpIbNS0_14func_wrapper_tIbZZZNS0_15and_kernel_cudaERNS_14TensorIteratorEENKUlvE_clEvENKUlvE10_clEvEUlbbE_EEjbLi4ELi4EEEEEvT1_ --------------------------
	.section	.nv.info._ZN2at6native13reduce_kernelILi512ELi1ENS0_8ReduceOpIbNS0_14func_wrapper_tIbZZZNS0_15and_kernel_cudaERNS_14TensorIteratorEENKUlvE_clEvENKUlvE10_clEvEUlbbE_EEjbLi4ELi4EEEEEvT1_,"",@"SHT_CUDA_INFO"
	.sectionflags	@""
	.align	4


	//----- nvinfo : EIATTR_CUDA_API_VERSION
	.align		4
        /*0000*/ 	.byte	0x04, 0x37
        /*0002*/ 	.short	(.L_1426 - .L_1425)
.L_1425:
        /*0004*/ 	.word	0x00000082


	//----- nvinfo : EIATTR_SW2861232_WAR
	.align		4
.L_1426:
        /*0008*/ 	.byte	0x01, 0x35
	.zero		2


	//----- nvinfo : EIATTR_PARAM_CBANK
	.align		4
        /*000c*/ 	.byte	0x04, 0x0a
        /*000e*/ 	.short	(.L_1428 - .L_1427)
	.align		4
.L_1427:
        /*0010*/ 	.word	index@(.nv.constant0._ZN2at6native13reduce_kernelILi512ELi1ENS0_8ReduceOpIbNS0_14func_wrapper_tIbZZZNS0_15and_kernel_cudaERNS_14TensorIteratorEENKUlvE_clEvENKUlvE10_clEvEUlbbE_EEjbLi4ELi4EEEEEvT1_)
        /*0014*/ 	.short	0x0160
        /*0016*/ 	.short	0x0410


	//----- nvinfo : EIATTR_CBANK_PARAM_SIZE
	.align		4
.L_1428:
        /*0018*/ 	.byte	0x03, 0x19
        /*001a*/ 	.short	0x0410


	//----- nvinfo : EIATTR_KPARAM_INFO
	.align		4
        /*001c*/ 	.byte	0x04, 0x17
        /*001e*/ 	.short	(.L_1430 - .L_1429)
.L_1429:
        /*0020*/ 	.word	0x00000000
        /*0024*/ 	.short	0x0000
        /*0026*/ 	.short	0x0000
        /*0028*/ 	.byte	0x00, 0xf0, 0x41, 0x10


	//----- nvinfo : EIATTR_MAXREG_COUNT
	.align		4
.L_1430:
        /*002c*/ 	.byte	0x03, 0x1b
        /*002e*/ 	.short	0x0020


	//----- nvinfo : EIATTR_NUM_BARRIERS
	.align		4
        /*0030*/ 	.byte	0x02, 0x4c
        /*0032*/ 	.byte	0x01
	.zero		1


	//----- nvinfo : EIATTR_EXTERNS
	.align		4
        /*0034*/ 	.byte	0x04, 0x0f
        /*0036*/ 	.short	(.L_1432 - .L_1431)


	//   ....[0]....
	.align		4
.L_1431:
        /*0038*/ 	.word	index@(__assertfail)


	//----- nvinfo : EIATTR_MERCURY_ISA_VERSION
	.align		4
.L_1432:
        /*003c*/ 	.byte	0x03, 0x5f
        /*003e*/ 	.short	0x0000


	//----- nvinfo : EIATTR_INT_WARP_WIDE_INSTR_OFFSETS
	.align		4
        /*0040*/ 	.byte	0x04, 0x31
        /*0042*/ 	.short	(.L_1434 - .L_1433)


	//   ....[0]....
.L_1433:
        /*0044*/ 	.word	0x0000b620


	//   ....[1]....
        /*0048*/ 	.word	0x0000b6f0


	//----- nvinfo : EIATTR_COOP_GROUP_MASK_REGIDS
	.align		4
.L_1434:
        /*004c*/ 	.byte	0x04, 0x29
        /*004e*/ 	.short	(.L_1436 - .L_1435)


	//   ....[0]....
.L_1435:
        /*0050*/ 	.word	0xffffffff


	//   ....[1]....
        /*0054*/ 	.word	0xffffffff


	//----- nvinfo : EIATTR_COOP_GROUP_INSTR_OFFSETS
	.align		4
.L_1436:
        /*0058*/ 	.byte	0x04, 0x28
        /*005a*/ 	.short	(.L_1438 - .L_1437)


	//   ....[0]....
.L_1437:
        /*005c*/ 	.word	0x00009980


	//   ....[1]....
        /*0060*/ 	.word	0x0000bdd0


	//----- nvinfo : EIATTR_SYSCALL_OFFSETS
	.align		4
.L_1438:
        /*0064*/ 	.byte	0x04, 0x46
        /*0066*/ 	.short	(.L_1440 - .L_1439)


	//   ....[0]....
.L_1439:
        /*0068*/ 	.word	0x0000c060


	//   ....[1]....
        /*006c*/ 	.word	0x0000c2f0


	//   ....[2]....
        /*0070*/ 	.word	0x0000c640


	//   ....[3]....
        /*0074*/ 	.word	0x0000c8f0


	//----- nvinfo : EIATTR_EXIT_INSTR_OFFSETS
	.align		4
.L_1440:
        /*0078*/ 	.byte	0x04, 0x1c
        /*007a*/ 	.short	(.L_1442 - .L_1441)


	//   ....[0]....
.L_1441:
        /*007c*/ 	.word	0x0000b780


	//   ....[1]....
        /*0080*/ 	.word	0x0000be30


	//   ....[2]....
        /*0084*/ 	.word	0x0000c0c0


	//   ....[3]....
        /*0088*/ 	.word	0x0000c0e0


	//   ....[4]....
        /*008c*/ 	.word	0x0000c350


	//   ....[5]....
        /*0090*/ 	.word	0x0000c390


	//   ....[6]....
        /*0094*/ 	.word	0x0000c3b0


	//   ....[7]....
        /*0098*/ 	.word	0x0000c3e0


	//   ....[8]....
        /*009c*/ 	.word	0x0000c410


	//   ....[9]....
        /*00a0*/ 	.word	0x0000c6a0


	//   ....[10]....
        /*00a4*/ 	.word	0x0000c6c0


	//   ....[11]....
        /*00a8*/ 	.word	0x0000c930


	//   ....[12]....
        /*00ac*/ 	.word	0x0000c950


	//----- nvinfo : EIATTR_MAX_THREADS
	.align		4
.L_1442:
        /*00b0*/ 	.byte	0x04, 0x05
        /*00b2*/ 	.short	(.L_1444 - .L_1443)
.L_1443:
        /*00b4*/ 	.word	0x00000200
        /*00b8*/ 	.word	0x00000001
        /*00bc*/ 	.word	0x00000001


	//----- nvinfo : EIATTR_CRS_STACK_SIZE
	.align		4
.L_1444:
        /*00c0*/ 	.byte	0x04, 0x1e
        /*00c2*/ 	.short	(.L_1446 - .L_1445)
.L_1445:
        /*00c4*/ 	.word	0x00000000
.L_1446:


//--------------------- .nv.info._ZN2at6native13reduce_kernelILi256ELi2ENS0_8ReduceOpIbNS0_14func_wrapper_tIbZZZNS0_15and_kernel_cudaERNS_14TensorIteratorEENKUlvE_clEvENKUlvE10_clEvEUlbbE_EEjbLi4ELi4EEEEEvT1_ --------------------------
	.section	.nv.info._ZN2at6native13reduce_kernelILi256ELi2ENS0_8ReduceOpIbNS0_14func_wrapper_tIbZZZNS0_15and_kernel_cudaERNS_14TensorIteratorEENKUlvE_clEvENKUlvE10_clEvEUlbbE_EEjbLi4ELi4EEEEEvT1_,"",@"SHT_CUDA_INFO"
	.sectionflags	@""
	.align	4


	//----- nvinfo : EIATTR_CUDA_API_VERSION
	.align		4
        /*0000*/ 	.byte	0x04, 0x37
        /*0002*/ 	.short	(.L_1448 - .L_1447)
.L_1447:
        /*0004*/ 	.word	0x00000082


	//----- nvinfo : EIATTR_SW2861232_WAR
	.align		4
.L_1448:
        /*0008*/ 	.byte	0x01, 0x35
	.zero		2


	//----- nvinfo : EIATTR_PARAM_CBANK
	.align		4
        /*000c*/ 	.byte	0x04, 0x0a
        /*000e*/ 	.short	(.L_1450 - .L_1449)
	.align		4
.L_1449:
        /*0010*/ 	.word	index@(.nv.constant0._ZN2at6native13reduce_kernelILi256ELi2ENS0_8ReduceOpIbNS0_14func_wrapper_tIbZZZNS0_15and_kernel_cudaERNS_14TensorIteratorEENKUlvE_clEvENKUlvE10_clEvEUlbbE_EEjbLi4ELi4EEEEEvT1_)
        /*0014*/ 	.short	0x0160
        /*0016*/ 	.short	0x0410


	//----- nvinfo : EIATTR_CBANK_PARAM_SIZE
	.align		4
.L_1450:
        /*0018*/ 	.byte	0x03, 0x19
        /*001a*/ 	.short	0x0410


	//----- nvinfo : EIATTR_KPARAM_INFO
	.align		4
        /*001c*/ 	.byte	0x04, 0x17
        /*001e*/ 	.short	(.L_1452 - .L_1451)
.L_1451:
        /*0020*/ 	.word	0x00000000
        /*0024*/ 	.short	0x0000
        /*0026*/ 	.short	0x0000
        /*0028*/ 	.byte	0x00, 0xf0, 0x41, 0x10


	//----- nvinfo : EIATTR_MAXREG_COUNT
	.align		4
.L_1452:
        /*002c*/ 	.byte	0x03, 0x1b
        /*002e*/ 	.short	0x0040


	//----- nvinfo : EIATTR_NUM_BARRIERS
	.align		4
        /*0030*/ 	.byte	0x02, 0x4c
        /*0032*/ 	.byte	0x01
	.zero		1


	//----- nvinfo : EIATTR_EXTERNS
	.align		4
        /*0034*/ 	.byte	0x04, 0x0f
        /*0036*/ 	.short	(.L_1454 - .L_1453)


	//   ....[0]....
	.align		4
.L_1453:
        /*0038*/ 	.word	index@(__assertfail)


	//----- nvinfo : EIATTR_MERCURY_ISA_VERSION
	.align		4
.L_1454:
        /*003c*/ 	.byte	0x03, 0x5f
        /*003e*/ 	.short	0x0000


	//----- nvinfo : EIATTR_INT_WARP_WIDE_INSTR_OFFSETS
	.align		4
        /*0040*/ 	.byte	0x04, 0x31
        /*0042*/ 	.short	(.L_1456 - .L_1455)


	//   ....[0]....
.L_1455:
        /*0044*/ 	.word	0x0000e260


	//   ....[1]....
        /*0048*/ 	.word	0x0000e330


	//----- nvinfo : EIATTR_COOP_GROUP_MASK_REGIDS
	.align		4
.L_1456:
        /*004c*/ 	.byte	0x04, 0x29
        /*004e*/ 	.short	(.L_1458 - .L_1457)


	//   ....[0]....
.L_1457:
        /*0050*/ 	.word	0xffffffff


	//   ....[1]....
        /*0054*/ 	.word	0xffffffff


	//   ....[2]....
        /*0058*/ 	.word	0xffffffff


	//   ....[3]....
        /*005c*/ 	.word	0xffffffff


	//----- nvinfo : EIATTR_COOP_GROUP_INSTR_OFFSETS
	.align		4
.L_1458:
        /*0060*/ 	.byte	0x04, 0x28
        /*0062*/ 	.short	(.L_1460 - .L_1459)


	//   ....[0]....
.L_1459:
        /*0064*/ 	.word	0x0000ac50


	//   ....[1]....
        /*0068*/ 	.word	0x0000ac70


	//   ....[2]....
        /*006c*/ 	.word	0x0000ec50


	//   ....[3]....
        /*0070*/ 	.word	0x0000ec70


	//----- nvinfo : EIATTR_SYSCALL_OFFSETS
	.align		4
.L_1460:
        /*0074*/ 	.byte	0x04, 0x46
        /*0076*/ 	.short	(.L_1462 - .L_1461)


	//   ....[0]....
.L_1461:
        /*0078*/ 	.word	0x00000f70


	//   ....[1]....
        /*007c*/ 	.word	0x0000ef70


	//   ....[2]....
        /*0080*/ 	.word	0x0000f110


	//   ....[3]....
        /*0084*/ 	.word	0x0000f430


	//   ....[4]....
        /*0088*/ 	.word	0x0000f5d0


	//   ....[5]....
        /*008c*/ 	.word	0x0000f9a0


	//   ....[6]....
        /*0090*/ 	.word	0x0000fb40


	//   ....[7]....
        /*0094*/ 	.word	0x0000fe60


	//   ....[8]....
        /*0098*/ 	.word	0x00010000


	//----- nvinfo : EIATTR_EXIT_INSTR_OFFSETS
	.align		4
.L_1462:
        /*009c*/ 	.byte	0x04, 0x1c
        /*009e*/ 	.short	(.L_1464 - .L_1463)


	//   ....[0]....
.L_1463:
        /*00a0*/ 	.word	0x0000e3c0


	//   ....[1]....
        /*00a4*/ 	.word	0x0000ecf0


	//   ....[2]....
        /*00a8*/ 	.word	0x0000f170


	//   ....[3]....
        /*00ac*/ 	.word	0x0000f1a0


	//   ....[4]....
        /*00b0*/ 	.word	0x0000f630


	//   ....[5]....
        /*00b4*/ 	.word	0x0000f6a0


	//   ....[6]....
        /*00b8*/ 	.word	0x0000f6c0


	//   ....[7]....
        /*00bc*/ 	.word	0x0000f6f0


	//   ....[8]....
        /*00c0*/ 	.word	0x0000f720


	//   ....[9]....
        /*00c4*/ 	.word	0x0000fba0


	//   ....[10]....
        /*00c8*/ 	.word	0x0000fbd0


	//   ....[11]....
        /*00cc*/ 	.word	0x00010060


	//   ....[12]....
        /*00d0*/ 	.word	0x000100d0


	//----- nvinfo : EIATTR_MAX_THREADS
	.align		4
.L_1464:
        /*00d4*/ 	.byte	0x04, 0x05
        /*00d6*/ 	.short	(.L_1466 - .L_1465)
.L_1465:
        /*00d8*/ 	.word	0x00000100
        /*00dc*/ 	.word	0x00000001
        /*00e0*/ 	.word	0x00000001


	//----- nvinfo : EIATTR_CRS_STACK_SIZE
	.align		4
.L_1466:
        /*00e4*/ 	.byte	0x04, 0x1e
        /*00e6*/ 	.short	(.L_1468 - .L_1467)
.L_1467:
        /*00e8*/ 	.word	0x00000000
.L_1468:


//--------------------- .nv.info._ZN2at6native13reduce_kernelILi128ELi4ENS0_8ReduceOpIbNS0_14func_wrapper_tIbZZZNS0_15and_kernel_cudaERNS_14TensorIteratorEENKUlvE_clEvENKUlvE10_clEvEUlbbE_EEjbLi4ELi4EEEEEvT1_ --------------------------
	.section	.nv.info._ZN2at6native13reduce_kernelILi128ELi4ENS0_8ReduceOpIbNS0_14func_wrapper_tIbZZZNS0_15and_kernel_cudaERNS_14TensorIteratorEENKUlvE_clEvENKUlvE10_clEvEUlbbE_EEjbLi4ELi4EEEEEvT1_,"",@"SHT_CUDA_INFO"
	.sectionflags	@""
	.align	4


	//----- nvinfo : EIATTR_CUDA_API_VERSION
	.align		4
        /*0000*/ 	.byte	0x04, 0x37
        /*0002*/ 	.short	(.L_1470 - .L_1469)
.L_1469:
        /*0004*/ 	.word	0x00000082


	//----- nvinfo : EIATTR_SW2861232_WAR
	.align		4
.L_1470:
        /*0008*/ 	.byte	0x01, 0x35
	.zero		2


	//----- nvinfo : EIATTR_PARAM_CBANK
	.align		4
        /*000c*/ 	.byte	0x04, 0x0a
        /*000e*/ 	.short	(.L_1472 - .L_1471)
	.align		4
.L_1471:
        /*0010*/ 	.word	index@(.nv.constant0._ZN2at6native13reduce_kernelILi128ELi4ENS0_8ReduceOpIbNS0_14func_wrapper_tIbZZZNS0_15and_kernel_cudaERNS_14TensorIteratorEENKUlvE_clEvENKUlvE10_clEvEUlbbE_EEjbLi4ELi4EEEEEvT1_)
        /*0014*/ 	.short	0x0160
        /*0016*/ 	.short	0x0410


	//----- nvinfo : EIATTR_CBANK_PARAM_SIZE
	.align		4
.L_1472:
        /*0018*/ 	.byte	0x03, 0x19
        /*001a*/ 	.short	0x0410


	//----- nvinfo : EIATTR_KPARAM_INFO
	.align		4
        /*001c*/ 	.byte	0x04, 0x17
        /*001e*/ 	.short	(.L_1474 - .L_1473)
.L_1473:
        /*0020*/ 	.word	0x00000000
        /*0024*/ 	.short	0x0000
        /*0026*/ 	.short	0x0000
        /*0028*/ 	.byte	0x00, 0xf0, 0x41, 0x10


	//----- nvinfo : EIATTR_MAXREG_COUNT
	.align		4
.L_1474:
        /*002c*/ 	.byte	0x03, 0x1b
        /*002e*/ 	.short	0x0080


	//----- nvinfo : EIATTR_NUM_BARRIERS
	.align		4
        /*0030*/ 	.byte	0x02, 0x4c
        /*0032*/ 	.byte	0x01
	.zero		1


	//----- nvinfo : EIATTR_EXTERNS
	.align		4
        /*0034*/ 	.byte	0x04, 0x0f
        /*0036*/ 	.short	(.L_1476 - .L_1475)


	//   ....[0]....
	.align		4
.L_1475:
        /*0038*/ 	.word	index@(__assertfail)


	//----- nvinfo : EIATTR_MERCURY_ISA_VERSION
	.align		4
.L_1476:
        /*003c*/ 	.byte	0x03, 0x5f
        /*003e*/ 	.short	0x0000


	//----- nvinfo : EIATTR_INT_WARP_WIDE_INSTR_OFFSETS
	.align		4
        /*0040*/ 	.byte	0x04, 0x31
        /*0042*/ 	.short	(.L_1478 - .L_1477)


	//   ....[0]....
.L_1477:
        /*0044*/ 	.word	0x00013690


	//   ....[1]....
        /*0048*/ 	.word	0x00013760


	//----- nvinfo : EIATTR_COOP_GROUP_MASK_REGIDS
	.align		4
.L_1478:
        /*004c*/ 	.byte	0x04, 0x29
        /*004e*/ 	.short	(.L_1480 - .L_1479)


	//   ....[0]....
.L_1479:
        /*0050*/ 	.word	0xffffffff


	//   ....[1]....
        /*0054*/ 	.word	0xffffffff


	//   ....[2]....
        /*0058*/ 	.word	0xffffffff


	//   ....[3]....
        /*005c*/ 	.word	0xffffffff


	//   ....[4]....
        /*0060*/ 	.word	0xffffffff


	//   ....[5]....
        /*0064*/ 	.word	0xffffffff


	//   ....[6]....
        /*0068*/ 	.word	0xffffffff


	//   ....[7]....
        /*006c*/ 	.word	0xffffffff


	//----- nvinfo : EIATTR_COOP_GROUP_INSTR_OFFSETS
	.align		4
.L_1480:
        /*0070*/ 	.byte	0x04, 0x28
        /*0072*/ 	.short	(.L_1482 - .L_1481)


	//   ....[0]....
.L_1481:
        /*0074*/ 	.word	0x0000cd40


	//   ....[1]....
        /*0078*/ 	.word	0x0000cd70


	//   ....[2]....
        /*007c*/ 	.word	0x0000cda0


	//   ....[3]....
        /*0080*/ 	.word	0x0000cdb0


	//   ....[4]....
        /*0084*/ 	.word	0x00014380


	//   ....[5]....
        /*0088*/ 	.word	0x000143b0


	//   ....[6]....
        /*008c*/ 	.word	0x000143e0


	//   ....[7]....
        /*0090*/ 	.word	0x000143f0


	//----- nvinfo : EIATTR_SYSCALL_OFFSETS
	.align		4
.L_1482:
        /*0094*/ 	.byte	0x04, 0x46
        /*0096*/ 	.short	(.L_1484 - .L_1483)


	//   ....[0]....
.L_1483:
        /*0098*/ 	.word	0x00000f10


	//   ....[1]....
        /*009c*/ 	.word	0x000147d0


	//   ....[2]....
        /*00a0*/ 	.word	0x00014970


	//   ....[3]....
        /*00a4*/ 	.word	0x00014b10


	//   ....[4]....
        /*00a8*/ 	.word	0x00014cb0


	//   ....[5]....
        /*00ac*/ 	.word	0x000150d0


	//   ....[6]....
        /*00b0*/ 	.word	0x00015270


	//   ....[7]....
        /*00b4*/ 	.word	0x00015410


	//   ....[8]....
        /*00b8*/ 	.word	0x000155b0


	//   ....[9]....
        /*00bc*/ 	.word	0x00015a60


	//   ....[10]....
        /*00c0*/ 	.word	0x00015c00


	//   ....[11]....
        /*00c4*/ 	.word	0x00015da0


	//   ....[12]....
        /*00c8*/ 	.word	0x00015f40


	//   ....[13]....
        /*00cc*/ 	.word	0x00016360


	//   ....[14]....
        /*00d0*/ 	.word	0x00016500


	//   ....[15]....
        /*00d4*/ 	.word	0x000166a0


	//   ....[16]....
        /*00d8*/ 	.word	0x00016840


	//----- nvinfo : EIATTR_EXIT_INSTR_OFFSETS
	.align		4
.L_1484:
        /*00dc*/ 	.byte	0x04, 0x1c
        /*00de*/ 	.short	(.L_1486 - .L_1485)


	//   ....[0]....
.L_1485:
        /*00e0*/ 	.word	0x000137f0


	//   ....[1]....
        /*00e4*/ 	.word	0x000144d0


	//   ....[2]....
        /*00e8*/ 	.word	0x00014d10


	//   ....[3]....
        /*00ec*/ 	.word	0x00014d60


	//   ....[4]....
        /*00f0*/ 	.word	0x00015610


	//   ....[5]....
        /*00f4*/ 	.word	0x000156e0


	//   ....[6]....
        /*00f8*/ 	.word	0x00015700


	//   ....[7]....
        /*00fc*/ 	.word	0x00015730


	//   ....[8]....
        /*0100*/ 	.word	0x00015760


	//   ....[9]....
        /*0104*/ 	.word	0x00015fa0


	//   ....[10]....
        /*0108*/ 	.word	0x00015ff0


	//   ....[11]....
        /*010c*/ 	.word	0x000168a0


	//   ....[12]....
        /*0110*/ 	.word	0x00016970


	//----- nvinfo : EIATTR_MAX_THREADS
	.align		4
.L_1486:
        /*0114*/ 	.byte	0x04, 0x05
        /*0116*/ 	.short	(.L_1488 - .L_1487)
.L_1487:
        /*0118*/ 	.word	0x00000080
        /*011c*/ 	.word	0x00000001
        /*0120*/ 	.word	0x00000001


	//----- nvinfo : EIATTR_CRS_STACK_SIZE
	.align		4
.L_1488:
        /*0124*/ 	.byte	0x04, 0x1e
        /*0126*/ 	.short	(.L_1490 - .L_1489)
.L_1489:
        /*0128*/ 	.word	0x00000000
.L_1490:


//--------------------- .nv.info._ZN2at6native13reduce_kernelILi512ELi1ENS0_8ReduceOpIN3c108BFloat16ENS0_14func_wrapper_tIbZZZNS0_15and_kernel_cudaERNS_14TensorIteratorEENKUlvE_clEvENKUlvE9_clEvEUlbS4_E_EEjbLi4ELi4EEEEEvT1_ --------------------------
	.section	.nv.info._ZN2at6native13reduce_kernelILi512ELi1ENS0_8ReduceOpIN3c108BFloat16ENS0_14func_wrapper_tIbZZZNS0_15and_kernel_cudaERNS_14TensorIteratorEENKUlvE_clEvENKUlvE9_clEvEUlbS4_E_EEjbLi4ELi4EEEEEvT1_,"",@"SHT_CUDA_INFO"
	.sectionflags	@""
	.align	4


	//----- nvinfo : EIATTR_CUDA_API_VERSION
	.align		4
        /*0000*/ 	.byte	0x04, 0x37
        /*0002*/ 	.short	(.L_1492 - .L_1491)
.L_1491:
        /*0004*/ 	.word	0x00000082


	//----- nvinfo : EIATTR_SW2861232_WAR
	.align		4
.L_1492:
        /*0008*/ 	.byte	0x01, 0x35
	.zero		2


	//----- nvinfo : EIATTR_PARAM_CBANK
	.align		4
        /*000c*/ 	.byte	0x04, 0x0a
        /*000e*/ 	.short	(.L_1494 - .L_1493)
	.align		4
.L_1493:
        /*0010*/ 	.word	index@(.nv.constant0._ZN2at6native13reduce_kernelILi512ELi1ENS0_8ReduceOpIN3c108BFloat16ENS0_14func_wrapper_tIbZZZNS0_15and_kernel_cudaERNS_14TensorIteratorEENKUlvE_clEvENKUlvE9_clEvEUlbS4_E_EEjbLi4ELi4EEEEEvT1_)
        /*0014*/ 	.short	0x0160
        /*0016*/ 	.short	0x0410


	//----- nvinfo : EIATTR_CBANK_PARAM_SIZE
	.align		4
.L_1494:
        /*0018*/ 	.byte	0x03, 0x19
        /*001a*/ 	.short	0x0410


	//----- nvinfo : EIATTR_KPARAM_INFO
	.align		4
        /*001c*/ 	.byte	0x04, 0x17
        /*001e*/ 	.short	(.L_1496 - .L_1495)
.L_1495:
        /*0020*/ 	.word	0x00000000
        /*0024*/ 	.short	0x0000
        /*0026*/ 	.short	0x0000
        /*0028*/ 	.byte	0x00, 0xf0, 0x41, 0x10


	//----- nvinfo : EIATTR_MAXREG_COUNT
	.align		4
.L_1496:
        /*002c*/ 	.byte	0x03, 0x1b
        /*002e*/ 	.short	0x0020


	//----- nvinfo : EIATTR_NUM_BARRIERS
	.align		4
        /*0030*/ 	.byte	0x02, 0x4c
        /*0032*/ 	.byte	0x01
	.zero		1


	//----- nvinfo : EIATTR_EXTERNS
	.align		4
        /*0034*/ 	.byte	0x04, 0x0f
        /*0036*/ 	.short	(.L_1498 - .L_1497)


	//   ....[0]....
	.align		4
.L_1497:
        /*0038*/ 	.word	index@(__assertfail)


	//----- nvinfo : EIATTR_MERCURY_ISA_VERSION
	.align		4
.L_1498:
        /*003c*/ 	.byte	0x03, 0x5f
        /*003e*/ 	.short	0x0000


	//----- nvinfo : EIATTR_INT_WARP_WIDE_INSTR_OFFSETS
	.align		4
        /*0040*/ 	.byte	0x04, 0x31
        /*0042*/ 	.short	(.L_1500 - .L_1499)


	//   ....[0]....
.L_1499:
        /*0044*/ 	.word	0x0000bb30


	//   ....[1]....
        /*0048*/ 	.word	0x0000bc00


	//----- nvinfo : EIATTR_COOP_GROUP_MASK_REGIDS
	.align		4
.L_1500:
        /*004c*/ 	.byte	0x04, 0x29
        /*004e*/ 	.short	(.L_1502 - .L_1501)


	//   ....[0]....
.L_1501:
        /*0050*/ 	.word	0xffffffff


	//   ....[1]....
        /*0054*/ 	.word	0xffffffff


	//----- nvinfo : EIATTR_COOP_GROUP_INSTR_OFFSETS
	.align		4
.L_1502:
        /*0058*/ 	.byte	0x04, 0x28
        /*005a*/ 	.short	(.L_1504 - .L_1503)


	//   ....[0]....
.L_1503:
        /*005c*/ 	.word	0x00009e40


	//   ....[1]....
        /*0060*/ 	.word	0x0000c480


	//----- nvinfo : EIATTR_SYSCALL_OFFSETS
	.align		4
.L_1504:
        /*0064*/ 	.byte	0x04, 0x46
        /*0066*/ 	.short	(.L_1506 - .L_1505)


	//   ....[0]....
.L_1505:
        /*0068*/ 	.word	0x0000c7b0


	//   ....[1]....
        /*006c*/ 	.word	0x0000ca90


	//   ....[2]....
        /*0070*/ 	.word	0x0000ce30


	//   ....[3]....
        /*0074*/ 	.word	0x0000d130


	//----- nvinfo : EIATTR_EXIT_INSTR_OFFSETS
	.align		4
.L_1506:
        /*0078*/ 	.byte	0x04, 0x1c
        /*007a*/ 	.short	(.L_1508 - .L_1507)


	//   ....[0]....
.L_1507:
        /*007c*/ 	.word	0x0000bc90


	//   ....[1]....
        /*0080*/ 	.word	0x0000c530


	//   ....[2]....
        /*0084*/ 	.word	0x0000c810


	//   ....[3]....
        /*0088*/ 	.word	0x0000c830


	//   ....[4]....
        /*008c*/ 	.word	0x0000caf0


	//   ....[5]....
        /*0090*/ 	.word	0x0000cb30


	//   ....[6]....
        /*0094*/ 	.word	0x0000cb50


	//   ....[7]....
        /*0098*/ 	.word	0x0000cb80


	//   ....[8]....
        /*009c*/ 	.word	0x0000cbb0


	//   ....[9]....
        /*00a0*/ 	.word	0x0000ce90


	//   ....[10]....
        /*00a4*/ 	.word	0x0000ceb0


	//   ....[11]....
        /*00a8*/ 	.word	0x0000d170


	//   ....[12]....
        /*00ac*/ 	.word	0x0000d190


	//----- nvinfo : EIATTR_MAX_THREADS
	.align		4
.L_1508:
        /*00b0*/ 	.byte	0x04, 0x05
        /*00b2*/ 	.short	(.L_1510 - .L_1509)
.L_1509:
        /*00b4*/ 	.word	0x00000200
        /*00b8*/ 	.word	0x00000001
        /*00bc*/ 	.word	0x00000001


	//----- nvinfo : EIATTR_CRS_STACK_SIZE
	.align		4
.L_1510:
        /*00c0*/ 	.byte	0x04, 0x1e
        /*00c2*/ 	.short	(.L_1512 - .L_1511)
.L_1511:
        /*00c4*/ 	.word	0x00000000
.L_1512:


//--------------------- .nv.info._ZN2at6native13reduce_kernelILi256ELi2ENS0_8ReduceOpIN3c108BFloat16ENS0_14func_wrapper_tIbZZZNS0_15and_kernel_cudaERNS_14TensorIteratorEENKUlvE_clEvENKUlvE9_clEvEUlbS4_E_EEjbLi4ELi4EEEEEvT1_ --------------------------
	.section	.nv.info._ZN2at6native13reduce_kernelILi256ELi2ENS0_8ReduceOpIN3c108BFloat16ENS0_14func_wrapper_tIbZZZNS0_15and_kernel_cudaERNS_14TensorIteratorEENKUlvE_clEvENKUlvE9_clEvEUlbS4_E_EEjbLi4ELi4EEEEEvT1_,"",@"SHT_CUDA_INFO"
	.sectionflags	@""
	.align	4


	//----- nvinfo : EIATTR_CUDA_API_VERSION
	.align		4
        /*0000*/ 	.byte	0x04, 0x37
        /*0002*/ 	.short	(.L_1514 - .L_1513)
.L_1513:
        /*0004*/ 	.word	0x00000082


	//----- nvinfo : EIATTR_SW2861232_WAR
	.align		4
.L_1514:
        /*0008*/ 	.byte	0x01, 0x35
	.zero		2


	//----- nvinfo : EIATTR_PARAM_CBANK
	.align		4
        /*000c*/ 	.byte	0x04, 0x0a
        /*000e*/ 	.short	(.L_1516 - .L_1515)
	.align		4
.L_1515:
        /*0010*/ 	.word	index@(.nv.constant0._ZN2at6native13reduce_kernelILi256ELi2ENS0_8ReduceOpIN3c108BFloat16ENS0_14func_wrapper_tIbZZZNS0_15and_kernel_cudaERNS_14TensorIteratorEENKUlvE_clEvENKUlvE9_clEvEUlbS4_E_EEjbLi4ELi4EEEEEvT1_)
        /*0014*/ 	.short	0x0160
        /*0016*/ 	.short	0x0410


	//----- nvinfo : EIATTR_CBANK_PARAM_SIZE
	.align		4
.L_1516:
        /*0018*/ 	.byte	0x03, 0x19
        /*001a*/ 	.short	0x0410


	//----- nvinfo : EIATTR_KPARAM_INFO
	.align		4
        /*001c*/ 	.byte	0x04, 0x17
        /*001e*/ 	.short	(.L_1518 - .L_1517)
.L_1517:
        /*0020*/ 	.word	0x00000000
        /*0024*/ 	.short	0x0000
        /*0026*/ 	.short	0x0000
        /*0028*/ 	.byte	0x00, 0xf0, 0x41, 0x10


	//----- nvinfo : EIATTR_MAXREG_COUNT
	.align		4
.L_1518:
        /*002c*/ 	.byte	0x03, 0x1b
        /*002e*/ 	.short	0x0040


	//----- nvinfo : EIATTR_NUM_BARRIERS
	.align		4
        /*0030*/ 	.byte	0x02, 0x4c
        /*0032*/ 	.byte	0x01
	.zero		1


	//----- nvinfo : EIATTR_EXTERNS
	.align		4
        /*0034*/ 	.byte	0x04, 0x0f
        /*0036*/ 	.short	(.L_1520 - .L_1519)


	//   ....[0]....
	.align		4
.L_1519:
        /*0038*/ 	.word	index@(__assertfail)


	//----- nvinfo : EIATTR_MERCURY_ISA_VERSION
	.align		4
.L_1520:
        /*003c*/ 	.byte	0x03, 0x5f
        /*003e*/ 	.short	0x0000


	//----- nvinfo : EIATTR_INT_WARP_WIDE_INSTR_OFFSETS
	.align		4
        /*0040*/ 	.byte	0x04, 0x31
        /*0042*/ 	.short	(.L_1522 - .L_1521)


	//   ....[0]....
.L_1521:
        /*0044*/ 	.word	0x0000ef60


	//   ....[1]....
        /*0048*/ 	.word	0x0000f030


	//----- nvinfo : EIATTR_COOP_GROUP_MASK_REGIDS
	.align		4
.L_1522:
        /*004c*/ 	.byte	0x04, 0x29
        /*004e*/ 	.short	(.L_1524 - .L_1523)


	//   ....[0]....
.L_1523:
        /*0050*/ 	.word	0xffffffff


	//   ....[1]....
        /*0054*/ 	.word	0xffffffff


	//   ....[2]....
        /*0058*/ 	.word	0xffffffff


	//   ....[3]....
        /*005c*/ 	.word	0xffffffff


	//----- nvinfo : EIATTR_COOP_GROUP_INSTR_OFFSETS
	.align		4
.L_1524:
        /*0060*/ 	.byte	0x04, 0x28
        /*0062*/ 	.short	(.L_1526 - .L_1525)


	//   ....[0]....
.L_1525:
        /*0064*/ 	.word	0x0000b870


	//   ....[1]....
        /*0068*/ 	.word	0x0000b8a0


	//   ....[2]....
        /*006c*/ 	.word	0x0000fbc0


	//   ....[3]....
        /*0070*/ 	.word	0x0000fbf0


	//----- nvinfo : EIATTR_SYSCALL_OFFSETS
	.align		4
.L_1526:
        /*0074*/ 	.byte	0x04, 0x46
        /*0076*/ 	.short	(.L_1528 - .L_1527)


	//   ....[0]....
.L_1527:
        /*0078*/ 	.word	0x00000f70


	//   ....[1]....
        /*007c*/ 	.word	0x00010060


	//   ....[2]....
        /*0080*/ 	.word	0x00010200


	//   ....[3]....
        /*0084*/ 	.word	0x000105c0


	//   ....[4]....
        /*0088*/ 	.word	0x00010760


	//   ....[5]....
        /*008c*/ 	.word	0x00010be0


	//   ....[6]....
        /*0090*/ 	.word	0x00010d80


	//   ....[7]....
        /*0094*/ 	.word	0x00011140


	//   ....[8]....
        /*0098*/ 	.word	0x000112e0


	//----- nvinfo : EIATTR_EXIT_INSTR_OFFSETS
	.align		4
.L_1528:
        /*009c*/ 	.byte	0x04, 0x1c
        /*009e*/ 	.short	(.L_1530 - .L_1529)


	//   ....[0]....
.L_1529:
        /*00a0*/ 	.word	0x0000f0c0


	//   ....[1]....
        /*00a4*/ 	.word	0x0000fd30


	//   ....[2]....
        /*00a8*/ 	.word	0x00010260


	//   ....[3]....
        /*00ac*/ 	.word	0x00010290


	//   ....[4]....
        /*00b0*/ 	.word	0x000107c0


	//   ....[5]....
        /*00b4*/ 	.word	0x00010830


	//   ....[6]....
        /*00b8*/ 	.word	0x00010850


	//   ....[7]....
        /*00bc*/ 	.word	0x00010880


	//   ....[8]....
        /*00c0*/ 	.word	0x000108b0


	//   ....[9]....
        /*00c4*/ 	.word	0x00010de0


	//   ....[10]....
        /*00c8*/ 	.word	0x00010e10


	//   ....[11]....
        /*00cc*/ 	.word	0x00011340


	//   ....[12]....
        /*00d0*/ 	.word	0x000113b0


	//----- nvinfo : EIATTR_MAX_THREADS
	.align		4
.L_1530:
        /*00d4*/ 	.byte	0x04, 0x05
        /*00d6*/ 	.short	(.L_1532 - .L_1531)
.L_1531:
        /*00d8*/ 	.word	0x00000100
        /*00dc*/ 	.word	0x00000001
        /*00e0*/ 	.word	0x00000001


	//----- nvinfo : EIATTR_CRS_STACK_SIZE
	.align		4
.L_1532:
        /*00e4*/ 	.byte	0x04, 0x1e
        /*00e6*/ 	.short	(.L_1534 - .L_1533)
.L_1533:
        /*00e8*/ 	.word	0x00000000
.L_1534:


//--------------------- .nv.info._ZN2at6native13reduce_kernelILi128ELi4ENS0_8ReduceOpIN3c108BFloat16ENS0_14func_wrapper_tIbZZZNS0_15and_kernel_cudaERNS_14TensorIteratorEENKUlvE_clEvENKUlvE9_clEvEUlbS4_E_EEjbLi4ELi4EEEEEvT1_ --------------------------
	.section	.nv.info._ZN2at6native13reduce_kernelILi128ELi4ENS0_8ReduceOpIN3c108BFloat16ENS0_14func_wrapper_tIbZZZNS0_15and_kernel_cudaERNS_14TensorIteratorEENKUlvE_clEvENKUlvE9_clEvEUlbS4_E_EEjbLi4ELi4EEEEEvT1_,"",@"SHT_CUDA_INFO"
	.sectionflags	@""
	.align	4


	//----- nvinfo : EIATTR_CUDA_API_VERSION
	.align		4
        /*0000*/ 	.byte	0x04, 0x37
        /*0002*/ 	.short	(.L_1536 - .L_1535)
.L_1535:
        /*0004*/ 	.word	0x00000082


	//----- nvinfo : EIATTR_SW2861232_WAR
	.align		4
.L_1536:
        /*0008*/ 	.byte	0x01, 0x35
	.zero		2


	//----- nvinfo : EIATTR_PARAM_CBANK
	.align		4
        /*000c*/ 	.byte	0x04, 0x0a
        /*000e*/ 	.short	(.L_1538 - .L_1537)
	.align		4
.L_1537:
        /*0010*/ 	.word	index@(.nv.constant0._ZN2at6native13reduce_kernelILi128ELi4ENS0_8ReduceOpIN3c108BFloat16ENS0_14func_wrapper_tIbZZZNS0_15and_kernel_cudaERNS_14TensorIteratorEENKUlvE_clEvENKUlvE9_clEvEUlbS4_E_EEjbLi4ELi4EEEEEvT1_)
        /*0014*/ 	.short	0x0160
        /*0016*/ 	.short	0x0410


	//----- nvinfo : EIATTR_CBANK_PARAM_SIZE
	.align		4
.L_1538:
        /*0018*/ 	.byte	0x03, 0x19
        /*001a*/ 	.short	0x0410


	//----- nvinfo : EIATTR_KPARAM_INFO
	.align		4
        /*001c*/ 	.byte	0x04, 0x17
        /*001e*/ 	.short	(.L_1540 - .L_1539)
.L_1539:
        /*0020*/ 	.word	0x00000000
        /*0024*/ 	.short	0x0000
        /*0026*/ 	.short	0x0000
        /*0028*/ 	.byte	0x00, 0xf0, 0x41, 0x10


	//----- nvinfo : EIATTR_MAXREG_COUNT
	.align		4
.L_1540:
        /*002c*/ 	.byte	0x03, 0x1b
        /*002e*/ 	.short	0x0080


	//----- nvinfo : EIATTR_NUM_BARRIERS
	.align		4
        /*0030*/ 	.byte	0x02, 0x4c
        /*0032*/ 	.byte	0x01
	.zero		1


	//----- nvinfo : EIATTR_EXTERNS
	.align		4
        /*0034*/ 	.byte	0x04, 0x0f
        /*0036*/ 	.short	(.L_1542 - .L_1541)


	//   ....[0]....
	.align		4
.L_1541:
        /*0038*/ 	.word	index@(__assertfail)


	//----- nvinfo : EIATTR_MERCURY_ISA_VERSION
	.align		4
.L_1542:
        /*003c*/ 	.byte	0x03, 0x5f
        /*003e*/ 	.short	0x0000


	//----- nvinfo : EIATTR_INT_WARP_WIDE_INSTR_OFFSETS
	.align		4
        /*0040*/ 	.byte	0x04, 0x31
        /*0042*/ 	.short	(.L_1544 - .L_1543)


	//   ....[0]....
.L_1543:
        /*0044*/ 	.word	0x00014b00


	//   ....[1]....
        /*0048*/ 	.word	0x00014bd0


	//----- nvinfo : EIATTR_COOP_GROUP_MASK_REGIDS
	.align		4
.L_1544:
        /*004c*/ 	.byte	0x04, 0x29
        /*004e*/ 	.short	(.L_1546 - .L_1545)


	//   ....[0]....
.L_1545:
        /*0050*/ 	.word	0xffffffff


	//   ....[1]....
        /*0054*/ 	.word	0xffffffff


	//   ....[2]....
        /*0058*/ 	.word	0xffffffff


	//   ....[3]....
        /*005c*/ 	.word	0xffffffff


	//   ....[4]....
        /*0060*/ 	.word	0xffffffff


	//   ....[5]....
        /*0064*/ 	.word	0xffffffff


	//   ....[6]....
        /*0068*/ 	.word	0xffffffff


	//   ....[7]....
        /*006c*/ 	.word	0xffffffff


	//----- nvinfo : EIATTR_COOP_GROUP_INSTR_OFFSETS
	.align		4
.L_1546:
        /*0070*/ 	.byte	0x04, 0x28
        /*0072*/ 	.short	(.L_1548 - .L_1547)


	//   ....[0]....
.L_1547:
        /*0074*/ 	.word	0x0000e020


	//   ....[1]....
        /*0078*/ 	.word	0x0000e060


	//   ....[2]....
        /*007c*/ 	.word	0x0000e090


	//   ....[3]....
        /*0080*/ 	.word	0x0000e0c0


	//   ....[4]....
        /*0084*/ 	.word	0x00015ce0


	//   ....[5]....
        /*0088*/ 	.word	0x00015d10


	//   ....[6]....
        /*008c*/ 	.word	0x00015d40


	//   ....[7]....
        /*0090*/ 	.word	0x00015d60


	//----- nvinfo : EIATTR_SYSCALL_OFFSETS
	.align		4
.L_1548:
        /*0094*/ 	.byte	0x04, 0x46
        /*0096*/ 	.short	(.L_1550 - .L_1549)


	//   ....[0]....
.L_1549:
        /*0098*/ 	.word	0x00000f10


	//   ....[1]....
        /*009c*/ 	.word	0x00016420


	//   ....[2]....
        /*00a0*/ 	.word	0x000165c0


	//   ....[3]....
        /*00a4*/ 	.word	0x00016760


	//   ....[4]....
        /*00a8*/ 	.word	0x00016900


	//   ....[5]....
        /*00ac*/ 	.word	0x00016e50


	//   ....[6]....
        /*00b0*/ 	.word	0x00016ff0


	//   ....[7]....
        /*00b4*/ 	.word	0x00017190


	//   ....[8]....
        /*00b8*/ 	.word	0x00017330


	//   ....[9]....
        /*00bc*/ 	.word	0x00017940


	//   ....[10]....
        /*00c0*/ 	.word	0x00017ae0


	//   ....[11]....
        /*00c4*/ 	.word	0x00017c80


	//   ....[12]....
        /*00c8*/ 	.word	0x00017e20


	//   ....[13]....
        /*00cc*/ 	.word	0x00018370


	//   ....[14]....
        /*00d0*/ 	.word	0x00018510


	//   ....[15]....
        /*00d4*/ 	.word	0x000186b0


	//   ....[16]....
        /*00d8*/ 	.word	0x00018850


	//----- nvinfo : EIATTR_EXIT_INSTR_OFFSETS
	.align		4
.L_1550:
        /*00dc*/ 	.byte	0x04, 0x1c
        /*00de*/ 	.short	(.L_1552 - .L_1551)


	//   ....[0]....
.L_1551:
        /*00e0*/ 	.word	0x00014c60


	//   ....[1]....
        /*00e4*/ 	.word	0x00015fc0


	//   ....[2]....
        /*00e8*/ 	.word	0x00016960


	//   ....[3]....
        /*00ec*/ 	.word	0x000169b0


	//   ....[4]....
        /*00f0*/ 	.word	0x00017390


	//   ....[5]....
        /*00f4*/ 	.word	0x00017460


	//   ....[6]....
        /*00f8*/ 	.word	0x00017480


	//   ....[7]....
        /*00fc*/ 	.word	0x000174b0


	//   ....[8]....
        /*0100*/ 	.word	0x000174e0


	//   ....[9]....
        /*0104*/ 	.word	0x00017e80


	//   ....[10]....
        /*0108*/ 	.word	0x00017ed0


	//   ....[11]....
        /*010c*/ 	.word	0x000188b0


	//   ....[12]....
        /*0110*/ 	.word	0x00018980


	//----- nvinfo : EIATTR_MAX_THREADS
	.align		4
.L_1552:
        /*0114*/ 	.byte	0x04, 0x05
        /*0116*/ 	.short	(.L_1554 - .L_1553)
.L_1553:
        /*0118*/ 	.word	0x00000080
        /*011c*/ 	.word	0x00000001
        /*0120*/ 	.word	0x00000001


	//----- nvinfo : EIATTR_CRS_STACK_SIZE
	.align		4
.L_1554:
        /*0124*/ 	.byte	0x04, 0x1e
        /*0126*/ 	.short	(.L_1556 - .L_1555)
.L_1555:
        /*0128*/ 	.word	0x00000000
.L_1556:


//--------------------- .nv.info._ZN2at6native13reduce_kernelILi512ELi1ENS0_8ReduceOpIN3c104HalfENS0_14func_wrapper_tIbZZZNS0_15and_kernel_cudaERNS_14TensorIteratorEENKUlvE_clEvENKUlvE8_clEvEUlbS4_E_EEjbLi4ELi4EEEEEvT1_ --------------------------
	.section	.nv.info._ZN2at6native13reduce_kernelILi512ELi1ENS0_8ReduceOpIN3c104HalfENS0_14func_wrapper_tIbZZZNS0_15and_kernel_cudaERNS_14TensorIteratorEENKUlvE_clEvENKUlvE8_clEvEUlbS4_E_EEjbLi4ELi4EEEEEvT1_,"",@"SHT_CUDA_INFO"
	.sectionflags	@""
	.align	4


	//----- nvinfo : EIATTR_CUDA_API_VERSION
	.align		4
        /*0000*/ 	.byte	0x04, 0x37
        /*0002*/ 	.short	(.L_1558 - .L_1557)
.L_1557:
        /*0004*/ 	.word	0x00000082


	//----- nvinfo : EIATTR_SW2861232_WAR
	.align		4
.L_1558:
        /*0008*/ 	.byte	0x01, 0x35
	.zero		2


	//----- nvinfo : EIATTR_PARAM_CBANK
	.align		4
        /*000c*/ 	.byte	0x04, 0x0a
        /*000e*/ 	.short	(.L_1560 - .L_1559)
	.align		4
.L_1559:
        /*0010*/ 	.word	index@(.nv.constant0._ZN2at6native13reduce_kernelILi512ELi1ENS0_8ReduceOpIN3c104HalfENS0_14func_wrapper_tIbZZZNS0_15and_kernel_cudaERNS_14TensorIteratorEENKUlvE_clEvENKUlvE8_clEvEUlbS4_E_EEjbLi4ELi4EEEEEvT1_)
        /*0014*/ 	.short	0x0160
        /*0016*/ 	.short	0x0410


	//----- nvinfo : EIATTR_CBANK_PARAM_SIZE
	.align		4
.L_1560:
        /*0018*/ 	.byte	0x03, 0x19
        /*001a*/ 	.short	0x0410


	//----- nvinfo : EIATTR_KPARAM_INFO
	.align		4
        /*001c*/ 	.byte	0x04, 0x17
        /*001e*/ 	.short	(.L_1562 - .L_1561)
.L_1561:
        /*0020*/ 	.word	0x00000000
        /*0024*/ 	.short	0x0000
        /*0026*/ 	.short	0x0000
        /*0028*/ 	.byte	0x00, 0xf0, 0x41, 0x10


	//----- nvinfo : EIATTR_MAXREG_COUNT
	.align		4
.L_1562:
        /*002c*/ 	.byte	0x03, 0x1b
        /*002e*/ 	.short	0x0020


	//----- nvinfo : EIATTR_NUM_BARRIERS
	.align		4
        /*0030*/ 	.byte	0x02, 0x4c
        /*0032*/ 	.byte	0x01
	.zero		1


	//----- nvinfo : EIATTR_EXTERNS
	.align		4
        /*0034*/ 	.byte	0x04, 0x0f
        /*0036*/ 	.short	(.L_1564 - .L_1563)


	//   ....[0]....
	.align		4
.L_1563:
        /*0038*/ 	.word	index@(__assertfail)


	//----- nvinfo : EIATTR_MERCURY_ISA_VERSION
	.align		4
.L_1564:
        /*003c*/ 	.byte	0x03, 0x5f
        /*003e*/ 	.short	0x0000


	//----- nvinfo : EIATTR_INT_WARP_WIDE_INSTR_OFFSETS
	.align		4
        /*0040*/ 	.byte	0x04, 0x31
        /*0042*/ 	.short	(.L_1566 - .L_1565)


	//   ....[0]....
.L_1565:
        /*0044*/ 	.word	0x0000bb50


	//   ....[1]....
        /*0048*/ 	.word	0x0000bc20


	//----- nvinfo : EIATTR_COOP_GROUP_MASK_REGIDS
	.align		4
.L_1566:
        /*004c*/ 	.byte	0x04, 0x29
        /*004e*/ 	.short	(.L_1568 - .L_1567)


	//   ....[0]....
.L_1567:
        /*0050*/ 	.word	0xffffffff


	//   ....[1]....
        /*0054*/ 	.word	0xffffffff


	//----- nvinfo : EIATTR_COOP_GROUP_INSTR_OFFSETS
	.align		4
.L_1568:
        /*0058*/ 	.byte	0x04, 0x28
        /*005a*/ 	.short	(.L_1570 - .L_1569)


	//   ....[0]....
.L_1569:
        /*005c*/ 	.word	0x00009e60


	//   ....[1]....
        /*0060*/ 	.word	0x0000c4a0


	//----- nvinfo : EIATTR_SYSCALL_OFFSETS
	.align		4
.L_1570:
        /*0064*/ 	.byte	0x04, 0x46
        /*0066*/ 	.short	(.L_1572 - .L_1571)


	//   ....[0]....
.L_1571:
        /*0068*/ 	.word	0x0000c7d0


	//   ....[1]....
        /*006c*/ 	.word	0x0000cab0


	//   ....[2]....
        /*0070*/ 	.word	0x0000ce50


	//   ....[3]....
        /*0074*/ 	.word	0x0000d150


	//----- nvinfo : EIATTR_EXIT_INSTR_OFFSETS
	.align		4
.L_1572:
        /*0078*/ 	.byte	0x04, 0x1c
        /*007a*/ 	.short	(.L_1574 - .L_1573)


	//   ....[0]....
.L_1573:
        /*007c*/ 	.word	0x0000bcb0


	//   ....[1]....
        /*0080*/ 	.word	0x0000c550


	//   ....[2]....
        /*0084*/ 	.word	0x0000c830


	//   ....[3]....
        /*0088*/ 	.word	0x0000c850


	//   ....[4]....
        /*008c*/ 	.word	0x0000cb10


	//   ....[5]....
        /*0090*/ 	.word	0x0000cb50


	//   ....[6]....
        /*0094*/ 	.word	0x0000cb70


	//   ....[7]....
        /*0098*/ 	.word	0x0000cba0


	//   ....[8]....
        /*009c*/ 	.word	0x0000cbd0


	//   ....[9]....
        /*00a0*/ 	.word	0x0000ceb0


	//   ....[10]....
        /*00a4*/ 	.word	0x0000ced0


	//   ....[11]....
        /*00a8*/ 	.word	0x0000d190


	//   ....[12]....
        /*00ac*/ 	.word	0x0000d1b0


	//----- nvinfo : EIATTR_MAX_THREADS
	.align		4
.L_1574:
        /*00b0*/ 	.byte	0x04, 0x05
        /*00b2*/ 	.short	(.L_1576 - .L_1575)
.L_1575:
        /*00b4*/ 	.word	0x00000200
        /*00b8*/ 	.word	0x00000001
        /*00bc*/ 	.word	0x00000001


	//----- nvinfo : EIATTR_CRS_STACK_SIZE
	.align		4
.L_1576:
        /*00c0*/ 	.byte	0x04, 0x1e
        /*00c2*/ 	.short	(.L_1578 - .L_1577)
.L_1577:
        /*00c4*/ 	.word	0x00000000
.L_1578:


//--------------------- .nv.info._ZN2at6native13reduce_kernelILi256ELi2ENS0_8ReduceOpIN3c104HalfENS0_14func_wrapper_tIbZZZNS0_15and_kernel_cudaERNS_14TensorIteratorEENKUlvE_clEvENKUlvE8_clEvEUlbS4_E_EEjbLi4ELi4EEEEEvT1_ --------------------------
	.section	.nv.info._ZN2at6native13reduce_kernelILi256ELi2ENS0_8ReduceOpIN3c104HalfENS0_14func_wrapper_tIbZZZNS0_15and_kernel_cudaERNS_14TensorIteratorEENKUlvE_clEvENKUlvE8_clEvEUlbS4_E_EEjbLi4ELi4EEEEEvT1_,"",@"SHT_CUDA_INFO"
	.sectionflags	@""
	.align	4


	//----- nvinfo : EIATTR_CUDA_API_VERSION
	.align		4
        /*0000*/ 	.byte	0x04, 0x37
        /*0002*/ 	.short	(.L_1580 - .L_1579)
.L_1579:
        /*0004*/ 	.word	0x00000082


	//----- nvinfo : EIATTR_SW2861232_WAR
	.align		4
.L_1580:
        /*0008*/ 	.byte	0x01, 0x35
	.zero		2


	//----- nvinfo : EIATTR_PARAM_CBANK
	.align		4
        /*000c*/ 	.byte	0x04, 0x0a
        /*000e*/ 	.short	(.L_1582 - .L_1581)
	.align		4
.L_1581:
        /*0010*/ 	.word	index@(.nv.constant0._ZN2at6native13reduce_kernelILi256ELi2ENS0_8ReduceOpIN3c104HalfENS0_14func_wrapper_tIbZZZNS0_15and_kernel_cudaERNS_14TensorIteratorEENKUlvE_clEvENKUlvE8_clEvEUlbS4_E_EEjbLi4ELi4EEEEEvT1_)
        /*0014*/ 	.short	0x0160
        /*0016*/ 	.short	0x0410


	//----- nvinfo : EIATTR_CBANK_PARAM_SIZE
	.align		4
.L_1582:
        /*0018*/ 	.byte	0x03, 0x19
        /*001a*/ 	.short	0x0410


	//----- nvinfo : EIATTR_KPARAM_INFO
	.align		4
        /*001c*/ 	.byte	0x04, 0x17
        /*001e*/ 	.short	(.L_1584 - .L_1583)
.L_1583:
        /*0020*/ 	.word	0x00000000
        /*0024*/ 	.short	0x0000
        /*0026*/ 	.short	0x0000
        /*0028*/ 	.byte	0x00, 0xf0, 0x41, 0x10


	//----- nvinfo : EIATTR_MAXREG_COUNT
	.align		4
.L_1584:
        /*002c*/ 	.byte	0x03, 0x1b
        /*002e*/ 	.short	0x0040


	//----- nvinfo : EIATTR_NUM_BARRIERS
	.align		4
        /*0030*/ 	.byte	0x02, 0x4c
        /*0032*/ 	.byte	0x01
	.zero		1


	//----- nvinfo : EIATTR_EXTERNS
	.align		4
        /*0034*/ 	.byte	0x04, 0x0f
        /*0036*/ 	.short	(.L_1586 - .L_1585)


	//   ....[0]....
	.align		4
.L_1585:
        /*0038*/ 	.word	index@(__assertfail)


	//----- nvinfo : EIATTR_MERCURY_ISA_VERSION
	.align		4
.L_1586:
        /*003c*/ 	.byte	0x03, 0x5f
        /*003e*/ 	.short	0x0000


	//----- nvinfo : EIATTR_INT_WARP_WIDE_INSTR_OFFSETS
	.align		4
        /*0040*/ 	.byte	0x04, 0x31
        /*0042*/ 	.short	(.L_1588 - .L_1587)


	//   ....[0]....
.L_1587:
        /*0044*/ 	.word	0x0000edf0


	//   ....[1]....
        /*0048*/ 	.word	0x0000eec0


	//----- nvinfo : EIATTR_COOP_GROUP_MASK_REGIDS
	.align		4
.L_1588:
        /*004c*/ 	.byte	0x04, 0x29
        /*004e*/ 	.short	(.L_1590 - .L_1589)


	//   ....[0]....
.L_1589:
        /*0050*/ 	.word	0xffffffff


	//   ....[1]....
        /*0054*/ 	.word	0xffffffff


	//   ....[2]....
        /*0058*/ 	.word	0xffffffff


	//   ....[3]....
        /*005c*/ 	.word	0xffffffff


	//----- nvinfo : EIATTR_COOP_GROUP_INSTR_OFFSETS
	.align		4
.L_1590:
        /*0060*/ 	.byte	0x04, 0x28
        /*0062*/ 	.short	(.L_1592 - .L_1591)


	//   ....[0]....
.L_1591:
        /*0064*/ 	.word	0x0000b700


	//   ....[1]....
        /*0068*/ 	.word	0x0000b730


	//   ....[2]....
        /*006c*/ 	.word	0x0000fa50


	//   ....[3]....
        /*0070*/ 	.word	0x0000fa80


	//----- nvinfo : EIATTR_SYSCALL_OFFSETS
	.align		4
.L_1592:
        /*0074*/ 	.byte	0x04, 0x46
        /*0076*/ 	.short	(.L_1594 - .L_1593)


	//   ....[0]....
.L_1593:
        /*0078*/ 	.word	0x00000f70


	//   ....[1]....
        /*007c*/ 	.word	0x0000fef0


	//   ....[2]....
        /*0080*/ 	.word	0x00010090


	//   ....[3]....
        /*0084*/ 	.word	0x00010450


	//   ....[4]....
        /*0088*/ 	.word	0x000105f0


	//   ....[5]....
        /*008c*/ 	.word	0x00010a70


	//   ....[6]....
        /*0090*/ 	.word	0x00010c10


	//   ....[7]....
        /*0094*/ 	.word	0x00010fd0


	//   ....[8]....
        /*0098*/ 	.word	0x00011170


	//----- nvinfo : EIATTR_EXIT_INSTR_OFFSETS
	.align		4
.L_1594:
        /*009c*/ 	.byte	0x04, 0x1c
        /*009e*/ 	.short	(.L_1596 - .L_1595)


	//   ....[0]....
.L_1595:
        /*00a0*/ 	.word	0x0000ef50


	//   ....[1]....
        /*00a4*/ 	.word	0x0000fbc0


	//   ....[2]....
        /*00a8*/ 	.word	0x000100f0


	//   ....[3]....
        /*00ac*/ 	.word	0x00010120


	//   ....[4]....
        /*00b0*/ 	.word	0x00010650


	//   ....[5]....
        /*00b4*/ 	.word	0x000106c0


	//   ....[6]....
        /*00b8*/ 	.word	0x000106e0


	//   ....[7]....
        /*00bc*/ 	.word	0x00010710


	//   ....[8]....
        /*00c0*/ 	.word	0x00010740


	//   ....[9]....
        /*00c4*/ 	.word	0x00010c70


	//   ....[10]....
        /*00c8*/ 	.word	0x00010ca0


	//   ....[11]....
        /*00cc*/ 	.word	0x000111d0


	//   ....[12]....
        /*00d0*/ 	.word	0x00011240


	//----- nvinfo : EIATTR_MAX_THREADS
	.align		4
.L_1596:
        /*00d4*/ 	.byte	0x04, 0x05
        /*00d6*/ 	.short	(.L_1598 - .L_1597)
.L_1597:
        /*00d8*/ 	.word	0x00000100
        /*00dc*/ 	.word	0x00000001
        /*00e0*/ 	.word	0x00000001


	//----- nvinfo : EIATTR_CRS_STACK_SIZE
	.align		4
.L_1598:
        /*00e4*/ 	.byte	0x04, 0x1e
        /*00e6*/ 	.short	(.L_1600 - .L_1599)
.L_1599:
        /*00e8*/ 	.word	0x00000000
.L_1600:


//--------------------- .nv.info._ZN2at6native13reduce_kernelILi128ELi4ENS0_8ReduceOpIN3c104HalfENS0_14func_wrapper_tIbZZZNS0_15and_kernel_cudaERNS_14TensorIteratorEENKUlvE_clEvENKUlvE8_clEvEUlbS4_E_EEjbLi4ELi4EEEEEvT1_ --------------------------
	.section	.nv.info._ZN2at6native13reduce_kernelILi128ELi4ENS0_8ReduceOpIN3c104HalfENS0_14func_wrapper_tIbZZZNS0_15and_kernel_cudaERNS_14TensorIteratorEENKUlvE_clEvENKUlvE8_clEvEUlbS4_E_EEjbLi4ELi4EEEEEvT1_,"",@"SHT_CUDA_INFO"
	.sectionflags	@""
	.align	4


	//----- nvinfo : EIATTR_CUDA_API_VERSION
	.align		4
        /*0000*/ 	.byte	0x04, 0x37
        /*0002*/ 	.short	(.L_1602 - .L_1601)
.L_1601:
        /*0004*/ 	.word	0x00000082


	//----- nvinfo : EIATTR_SW2861232_WAR
	.align		4
.L_1602:
        /*0008*/ 	.byte	0x01, 0x35
	.zero		2


	//----- nvinfo : EIATTR_PARAM_CBANK
	.align		4
        /*000c*/ 	.byte	0x04, 0x0a
        /*000e*/ 	.short	(.L_1604 - .L_1603)
	.align		4
.L_1603:
        /*0010*/ 	.word	index@(.nv.constant0._ZN2at6native13reduce_kernelILi128ELi4ENS0_8ReduceOpIN3c104HalfENS0_14func_wrapper_tIbZZZNS0_15and_kernel_cudaERNS_14TensorIteratorEENKUlvE_clEvENKUlvE8_clEvEUlbS4_E_EEjbLi4ELi4EEEEEvT1_)
        /*0014*/ 	.short	0x0160
        /*0016*/ 	.short	0x0410


	//----- nvinfo : EIATTR_CBANK_PARAM_SIZE
	.align		4
.L_1604:
        /*0018*/ 	.byte	0x03, 0x19
        /*001a*/ 	.short	0x0410


	//----- nvinfo : EIATTR_KPARAM_INFO
	.align		4
        /*001c*/ 	.byte	0x04, 0x17
        /*001e*/ 	.short	(.L_1606 - .L_1605)
.L_1605:
        /*0020*/ 	.word	0x00000000
        /*0024*/ 	.short	0x0000
        /*0026*/ 	.short	0x0000
        /*0028*/ 	.byte	0x00, 0xf0, 0x41, 0x10


	//----- nvinfo : EIATTR_MAXREG_COUNT
	.align		4
.L_1606:
        /*002c*/ 	.byte	0x03, 0x1b
        /*002e*/ 	.short	0x0080


	//----- nvinfo : EIATTR_NUM_BARRIERS
	.align		4
        /*0030*/ 	.byte	0x02, 0x4c
        /*0032*/ 	.byte	0x01
	.zero		1


	//----- nvinfo : EIATTR_EXTERNS
	.align		4
        /*0034*/ 	.byte	0x04, 0x0f
        /*0036*/ 	.short	(.L_1608 - .L_1607)


	//   ....[0]....
	.align		4
.L_1607:
        /*0038*/ 	.word	index@(__assertfail)


	//----- nvinfo : EIATTR_MERCURY_ISA_VERSION
	.align		4
.L_1608:
        /*003c*/ 	.byte	0x03, 0x5f
        /*003e*/ 	.short	0x0000


	//----- nvinfo : EIATTR_INT_WARP_WIDE_INSTR_OFFSETS
	.align		4
        /*0040*/ 	.byte	0x04, 0x31
        /*0042*/ 	.short	(.L_1610 - .L_1609)


	//   ....[0]....
.L_1609:
        /*0044*/ 	.word	0x00014a00


	//   ....[1]....
        /*0048*/ 	.word	0x00014ad0


	//----- nvinfo : EIATTR_COOP_GROUP_MASK_REGIDS
	.align		4
.L_1610:
        /*004c*/ 	.byte	0x04, 0x29
        /*004e*/ 	.short	(.L_1612 - .L_1611)


	//   ....[0]....
.L_1611:
        /*0050*/ 	.word	0xffffffff


	//   ....[1]....
        /*0054*/ 	.word	0xffffffff


	//   ....[2]....
        /*0058*/ 	.word	0xffffffff


	//   ....[3]....
        /*005c*/ 	.word	0xffffffff


	//   ....[4]....
        /*0060*/ 	.word	0xffffffff


	//   ....[5]....
        /*0064*/ 	.word	0xffffffff


	//   ....[6]....
        /*0068*/ 	.word	0xffffffff


	//   ....[7]....
        /*006c*/ 	.word	0xffffffff


	//----- nvinfo : EIATTR_COOP_GROUP_INSTR_OFFSETS
	.align		4
.L_1612:
        /*0070*/ 	.byte	0x04, 0x28
        /*0072*/ 	.short	(.L_1614 - .L_1613)


	//   ....[0]....
.L_1613:
        /*0074*/ 	.word	0x0000df10


	//   ....[1]....
        /*0078*/ 	.word	0x0000df40


	//   ....[2]....
        /*007c*/ 	.word	0x0000df70


	//   ....[3]....
        /*0080*/ 	.word	0x0000dfa0


	//   ....[4]....
        /*0084*/ 	.word	0x00015bc0


	//   ....[5]....
        /*0088*/ 	.word	0x00015bf0


	//   ....[6]....
        /*008c*/ 	.word	0x00015c20


	//   ....[7]....
        /*0090*/ 	.word	0x00015c50


	//----- nvinfo : EIATTR_SYSCALL_OFFSETS
	.align		4
.L_1614:
        /*0094*/ 	.byte	0x04, 0x46
        /*0096*/ 	.short	(.L_1616 - .L_1615)


	//   ....[0]....
.L_1615:
        /*0098*/ 	.word	0x00000f10


	//   ....[1]....
        /*009c*/ 	.word	0x00016310


	//   ....[2]....
        /*00a0*/ 	.word	0x000164b0


	//   ....[3]....
        /*00a4*/ 	.word	0x00016650


	//   ....[4]....
        /*00a8*/ 	.word	0x000167f0


	//   ....[5]....
        /*00ac*/ 	.word	0x00016d40


	//   ....[6]....
        /*00b0*/ 	.word	0x00016ee0


	//   ....[7]....
        /*00b4*/ 	.word	0x00017080


	//   ....[8]....
        /*00b8*/ 	.word	0x00017220


	//   ....[9]....
        /*00bc*/ 	.word	0x00017830


	//   ....[10]....
        /*00c0*/ 	.word	0x000179d0


	//   ....[11]....
        /*00c4*/ 	.word	0x00017b70


	//   ....[12]....
        /*00c8*/ 	.word	0x00017d10


	//   ....[13]....
        /*00cc*/ 	.word	0x00018260


	//   ....[14]....
        /*00d0*/ 	.word	0x00018400


	//   ....[15]....
        /*00d4*/ 	.word	0x000185a0


	//   ....[16]....
        /*00d8*/ 	.word	0x00018740


	//----- nvinfo : EIATTR_EXIT_INSTR_OFFSETS
	.align		4
.L_1616:
        /*00dc*/ 	.byte	0x04, 0x1c
        /*00de*/ 	.short	(.L_1618 - .L_1617)


	//   ....[0]....
.L_1617:
        /*00e0*/ 	.word	0x00014b60


	//   ....[1]....
        /*00e4*/ 	.word	0x00015eb0


	//   ....[2]....
        /*00e8*/ 	.word	0x00016850


	//   ....[3]....
        /*00ec*/ 	.word	0x000168a0


	//   ....[4]....
        /*00f0*/ 	.word	0x00017280


	//   ....[5]....
        /*00f4*/ 	.word	0x00017350


	//   ....[6]....
        /*00f8*/ 	.word	0x00017370


	//   ....[7]....
        /*00fc*/ 	.word	0x000173a0


	//   ....[8]....
        /*0100*/ 	.word	0x000173d0


	//   ....[9]....
        /*0104*/ 	.word	0x00017d70


	//   ....[10]....
        /*0108*/ 	.word	0x00017dc0


	//   ....[11]....
        /*010c*/ 	.word	0x000187a0


	//   ....[12]....
        /*0110*/ 	.word	0x00018870


	//----- nvinfo : EIATTR_MAX_THREADS
	.align		4
.L_1618:
        /*0114*/ 	.byte	0x04, 0x05
        /*0116*/ 	.short	(.L_1620 - .L_1619)
.L_1619:
        /*0118*/ 	.word	0x00000080
        /*011c*/ 	.word	0x00000001
        /*0120*/ 	.word	0x00000001


	//----- nvinfo : EIATTR_CRS_STACK_SIZE
	.align		4
.L_1620:
        /*0124*/ 	.byte	0x04, 0x1e
        /*0126*/ 	.short	(.L_1622 - .L_1621)
.L_1621:
        /*0128*/ 	.word	0x00000000
.L_1622:


//--------------------- .nv.info._ZN2at6native13reduce_kernelILi512ELi1ENS0_8ReduceOpIN3c107complexIfEENS0_14func_wrapper_tIbZZZNS0_15and_kernel_cudaERNS_14TensorIteratorEENKUlvE_clEvENKUlvE7_clEvEUlbS5_E_EEjbLi4ELi4EEEEEvT1_ --------------------------
	.section	.nv.info._ZN2at6native13reduce_kernelILi512ELi1ENS0_8ReduceOpIN3c107complexIfEENS0_14func_wrapper_tIbZZZNS0_15and_kernel_cudaERNS_14TensorIteratorEENKUlvE_clEvENKUlvE7_clEvEUlbS5_E_EEjbLi4ELi4EEEEEvT1_,"",@"SHT_CUDA_INFO"
	.sectionflags	@""
	.align	4


	//----- nvinfo : EIATTR_CUDA_API_VERSION
	.align		4
        /*0000*/ 	.byte	0x04, 0x37
        /*0002*/ 	.short	(.L_1624 - .L_1623)
.L_1623:
        /*0004*/ 	.word	0x00000082


	//----- nvinfo : EIATTR_SW2861232_WAR
	.align		4
.L_1624:
        /*0008*/ 	.byte	0x01, 0x35
	.zero		2


	//----- nvinfo : EIATTR_PARAM_CBANK
	.align		4
        /*000c*/ 	.byte	0x04, 0x0a
        /*000e*/ 	.short	(.L_1626 - .L_1625)
	.align		4
.L_1625:
        /*0010*/ 	.word	index@(.nv.constant0._ZN2at6native13reduce_kernelILi512ELi1ENS0_8ReduceOpIN3c107complexIfEENS0_14func_wrapper_tIbZZZNS0_15and_kernel_cudaERNS_14TensorIteratorEENKUlvE_clEvENKUlvE7_clEvEUlbS5_E_EEjbLi4ELi4EEEEEvT1_)
        /*0014*/ 	.short	0x0160
        /*0016*/ 	.short	0x0410


	//----- nvinfo : EIATTR_CBANK_PARAM_SIZE
	.align		4
.L_1626:
        /*0018*/ 	.byte	0x03, 0x19
        /*001a*/ 	.short	0x0410


	//----- nvinfo : EIATTR_KPARAM_INFO
	.align		4
        /*001c*/ 	.byte	0x04, 0x17
        /*001e*/ 	.short	(.L_1628 - .L_1627)
.L_1627:
        /*0020*/ 	.word	0x00000000
        /*0024*/ 	.short	0x0000
        /*0026*/ 	.short	0x0000
        /*0028*/ 	.byte	0x00, 0xf0, 0x41, 0x10


	//----- nvinfo : EIATTR_MAXREG_COUNT
	.align		4
.L_1628:
        /*002c*/ 	.byte	0x03, 0x1b
        /*002e*/ 	.short	0x0020


	//----- nvinfo : EIATTR_NUM_BARRIERS
	.align		4
        /*0030*/ 	.byte	0x02, 0x4c
        /*0032*/ 	.byte	0x01
	.zero		1


	//----- nvinfo : EIATTR_EXTERNS
	.align		4
        /*0034*/ 	.byte	0x04, 0x0f
        /*0036*/ 	.short	(.L_1630 - .L_1629)


	//   ....[0]....
	.align		4
.L_1629:
        /*0038*/ 	.word	index@(__assertfail)


	//----- nvinfo : EIATTR_MERCURY_ISA_VERSION
	.align		4
.L_1630:
        /*003c*/ 	.byte	0x03, 0x5f
        /*003e*/ 	.short	0x0000


	//----- nvinfo : EIATTR_INT_WARP_WIDE_INSTR_OFFSETS
	.align		4
        /*0040*/ 	.byte	0x04, 0x31
        /*0042*/ 	.short	(.L_1632 - .L_1631)


	//   ....[0]....
.L_1631:
        /*0044*/ 	.word	0x0000b6d0


	//   ....[1]....
        /*0048*/ 	.word	0x0000b7a0


	//----- nvinfo : EIATTR_COOP_GROUP_MASK_REGIDS
	.align		4
.L_1632:
        /*004c*/ 	.byte	0x04, 0x29
        /*004e*/ 	.short	(.L_1634 - .L_1633)


	//   ....[0]....
.L_1633:
        /*0050*/ 	.word	0xffffffff


	//   ....[1]....
        /*0054*/ 	.word	0xffffffff


	//----- nvinfo : EIATTR_COOP_GROUP_INSTR_OFFSETS
	.align		4
.L_1634:
        /*0058*/ 	.byte	0x04, 0x28
        /*005a*/ 	.short	(.L_1636 - .L_1635)


	//   ....[0]....
.L_1635:
        /*005c*/ 	.word	0x00009a30


	//   ....[1]....
        /*0060*/ 	.word	0x0000be80


	//----- nvinfo : EIATTR_SYSCALL_OFFSETS
	.align		4
.L_1636:
        /*0064*/ 	.byte	0x04, 0x46
        /*0066*/ 	.short	(.L_1638 - .L_1637)


	//   ....[0]....
.L_1637:
        /*0068*/ 	.word	0x0000c110


	//   ....[1]....
        /*006c*/ 	.word	0x0000c3a0


	//   ....[2]....
        /*0070*/ 	.word	0x0000c6f0


	//   ....[3]....
        /*0074*/ 	.word	0x0000c9a0


	//----- nvinfo : EIATTR_EXIT_INSTR_OFFSETS
	.align		4
.L_1638:
        /*0078*/ 	.byte	0x04, 0x1c
        /*007a*/ 	.short	(.L_1640 - .L_1639)


	//   ....[0]....
.L_1639:
        /*007c*/ 	.word	0x0000b830


	//   ....[1]....
        /*0080*/ 	.word	0x0000bee0


	//   ....[2]....
        /*0084*/ 	.word	0x0000c170


	//   ....[3]....
        /*0088*/ 	.word	0x0000c190


	//   ....[4]....
        /*008c*/ 	.word	0x0000c400


	//   ....[5]....
        /*0090*/ 	.word	0x0000c440


	//   ....[6]....
        /*0094*/ 	.word	0x0000c460


	//   ....[7]....
        /*0098*/ 	.word	0x0000c490


	//   ....[8]....
        /*009c*/ 	.word	0x0000c4c0


	//   ....[9]....
        /*00a0*/ 	.word	0x0000c750


	//   ....[10]....
        /*00a4*/ 	.word	0x0000c770


	//   ....[11]....
        /*00a8*/ 	.word	0x0000c9e0


	//   ....[12]....
        /*00ac*/ 	.word	0x0000ca00


	//----- nvinfo : EIATTR_MAX_THREADS
	.align		4
.L_1640:
        /*00b0*/ 	.byte	0x04, 0x05
        /*00b2*/ 	.short	(.L_1642 - .L_1641)
.L_1641:
        /*00b4*/ 	.word	0x00000200
        /*00b8*/ 	.word	0x00000001
        /*00bc*/ 	.word	0x00000001


	//----- nvinfo : EIATTR_CRS_STACK_SIZE
	.align		4
.L_1642:
        /*00c0*/ 	.byte	0x04, 0x1e
        /*00c2*/ 	.short	(.L_1644 - .L_1643)
.L_1643:
        /*00c4*/ 	.word	0x00000000
.L_1644:


//--------------------- .nv.info._ZN2at6native13reduce_kernelILi256ELi2ENS0_8ReduceOpIN3c107complexIfEENS0_14func_wrapper_tIbZZZNS0_15and_kernel_cudaERNS_14TensorIteratorEENKUlvE_clEvENKUlvE7_clEvEUlbS5_E_EEjbLi4ELi4EEEEEvT1_ --------------------------
	.section	.nv.info._ZN2at6native13reduce_kernelILi256ELi2ENS0_8ReduceOpIN3c107complexIfEENS0_14func_wrapper_tIbZZZNS0_15and_kernel_cudaERNS_14TensorIteratorEENKUlvE_clEvENKUlvE7_clEvEUlbS5_E_EEjbLi4ELi4EEEEEvT1_,"",@"SHT_CUDA_INFO"
	.sectionflags	@""
	.align	4


	//----- nvinfo : EIATTR_CUDA_API_VERSION
	.align		4
        /*0000*/ 	.byte	0x04, 0x37
        /*0002*/ 	.short	(.L_1646 - .L_1645)
.L_1645:
        /*0004*/ 	.word	0x00000082


	//----- nvinfo : EIATTR_SW2861232_WAR
	.align		4
.L_1646:
        /*0008*/ 	.byte	0x01, 0x35
	.zero		2


	//----- nvinfo : EIATTR_PARAM_CBANK
	.align		4
        /*000c*/ 	.byte	0x04, 0x0a
        /*000e*/ 	.short	(.L_1648 - .L_1647)
	.align		4
.L_1647:
        /*0010*/ 	.word	index@(.nv.constant0._ZN2at6native13reduce_kernelILi256ELi2ENS0_8ReduceOpIN3c107complexIfEENS0_14func_wrapper_tIbZZZNS0_15and_kernel_cudaERNS_14TensorIteratorEENKUlvE_clEvENKUlvE7_clEvEUlbS5_E_EEjbLi4ELi4EEEEEvT1_)
        /*0014*/ 	.short	0x0160
        /*0016*/ 	.short	0x0410


	//----- nvinfo : EIATTR_CBANK_PARAM_SIZE
	.align		4
.L_1648:
        /*0018*/ 	.byte	0x03, 0x19
        /*001a*/ 	.short	0x0410


	//----- nvinfo : EIATTR_KPARAM_INFO
	.align		4
        /*001c*/ 	.byte	0x04, 0x17
        /*001e*/ 	.short	(.L_1650 - .L_1649)
.L_1649:
        /*0020*/ 	.word	0x00000000
        /*0024*/ 	.short	0x0000
        /*0026*/ 	.short	0x0000
        /*0028*/ 	.byte	0x00, 0xf0, 0x41, 0x10


	//----- nvinfo : EIATTR_MAXREG_COUNT
	.align		4
.L_1650:
        /*002c*/ 	.byte	0x03, 0x1b
        /*002e*/ 	.short	0x0040


	//----- nvinfo : EIATTR_NUM_BARRIERS
	.align		4
        /*0030*/ 	.byte	0x02, 0x4c
        /*0032*/ 	.byte	0x01
	.zero		1


	//----- nvinfo : EIATTR_EXTERNS
	.align		4
        /*0034*/ 	.byte	0x04, 0x0f
        /*0036*/ 	.short	(.L_1652 - .L_1651)


	//   ....[0]....
	.align		4
.L_1651:
        /*0038*/ 	.word	index@(__assertfail)


	//----- nvinfo : EIATTR_MERCURY_ISA_VERSION
	.align		4
.L_1652:
        /*003c*/ 	.byte	0x03, 0x5f
        /*003e*/ 	.short	0x0000


	//----- nvinfo : EIATTR_INT_WARP_WIDE_INSTR_OFFSETS
	.align		4
        /*0040*/ 	.byte	0x04, 0x31
        /*0042*/ 	.short	(.L_1654 - .L_1653)


	//   ....[0]....
.L_1653:
        /*0044*/ 	.word	0x0000dd70


	//   ....[1]....
        /*0048*/ 	.word	0x0000de40


	//----- nvinfo : EIATTR_COOP_GROUP_MASK_REGIDS
	.align		4
.L_1654:
        /*004c*/ 	.byte	0x04, 0x29
        /*004e*/ 	.short	(.L_1656 - .L_1655)


	//   ....[0]....
.L_1655:
        /*0050*/ 	.word	0xffffffff


	//   ....[1]....
        /*0054*/ 	.word	0xffffffff


	//   ....[2]....
        /*0058*/ 	.word	0xffffffff


	//   ....[3]....
        /*005c*/ 	.word	0xffffffff


	//----- nvinfo : EIATTR_COOP_GROUP_INSTR_OFFSETS
	.align		4
.L_1656:
        /*0060*/ 	.byte	0x04, 0x28
        /*0062*/ 	.short	(.L_1658 - .L_1657)


	//   ....[0]....
.L_1657:
        /*0064*/ 	.word	0x0000a750


	//   ....[1]....
        /*0068*/ 	.word	0x0000a770


	//   ....[2]....
        /*006c*/ 	.word	0x0000e750


	//   ....[3]....
        /*0070*/ 	.word	0x0000e770


	//----- nvinfo : EIATTR_SYSCALL_OFFSETS
	.align		4
.L_1658:
        /*0074*/ 	.byte	0x04, 0x46
        /*0076*/ 	.short	(.L_1660 - .L_1659)


	//   ....[0]....
.L_1659:
        /*0078*/ 	.word	0x00000f70


	//   ....[1]....
        /*007c*/ 	.word	0x0000ea70


	//   ....[2]....
        /*0080*/ 	.word	0x0000ec10


	//   ....[3]....
        /*0084*/ 	.word	0x0000ef30


	//   ....[4]....
        /*0088*/ 	.word	0x0000f0d0


	//   ....[5]....
        /*008c*/ 	.word	0x0000f4a0


	//   ....[6]....
        /*0090*/ 	.word	0x0000f640


	//   ....[7]....
        /*0094*/ 	.word	0x0000f960


	//   ....[8]....
        /*0098*/ 	.word	0x0000fb00


	//----- nvinfo : EIATTR_EXIT_INSTR_OFFSETS
	.align		4
.L_1660:
        /*009c*/ 	.byte	0x04, 0x1c
        /*009e*/ 	.short	(.L_1662 - .L_1661)


	//   ....[0]....
.L_1661:
        /*00a0*/ 	.word	0x0000ded0


	//   ....[1]....
        /*00a4*/ 	.word	0x0000e7f0


	//   ....[2]....
        /*00a8*/ 	.word	0x0000ec70


	//   ....[3]....
        /*00ac*/ 	.word	0x0000eca0


	//   ....[4]....
        /*00b0*/ 	.word	0x0000f130


	//   ....[5]....
        /*00b4*/ 	.word	0x0000f1a0


	//   ....[6]....
        /*00b8*/ 	.word	0x0000f1c0


	//   ....[7]....
        /*00bc*/ 	.word	0x0000f1f0


	//   ....[8]....
        /*00c0*/ 	.word	0x0000f220


	//   ....[9]....
        /*00c4*/ 	.word	0x0000f6a0


	//   ....[10]....
        /*00c8*/ 	.word	0x0000f6d0


	//   ....[11]....
        /*00cc*/ 	.word	0x0000fb60


	//   ....[12]....
        /*00d0*/ 	.word	0x0000fbd0


	//----- nvinfo : EIATTR_MAX_THREADS
	.align		4
.L_1662:
        /*00d4*/ 	.byte	0x04, 0x05
        /*00d6*/ 	.short	(.L_1664 - .L_1663)
.L_1663:
        /*00d8*/ 	.word	0x00000100
        /*00dc*/ 	.word	0x00000001
        /*00e0*/ 	.word	0x00000001


	//----- nvinfo : EIATTR_CRS_STACK_SIZE
	.align		4
.L_1664:
        /*00e4*/ 	.byte	0x04, 0x1e
        /*00e6*/ 	.short	(.L_1666 - .L_1665)
.L_1665:
        /*00e8*/ 	.word	0x00000000
.L_1666:


//--------------------- .nv.info._ZN2at6native13reduce_kernelILi128ELi4ENS0_8ReduceOpIN3c107complexIfEENS0_14func_wrapper_tIbZZZNS0_15and_kernel_cudaERNS_14TensorIteratorEENKUlvE_clEvENKUlvE7_clEvEUlbS5_E_EEjbLi4ELi4EEEEEvT1_ --------------------------
	.section	.nv.info._ZN2at6native13reduce_kernelILi128ELi4ENS0_8ReduceOpIN3c107complexIfEENS0_14func_wrapper_tIbZZZNS0_15and_kernel_cudaERNS_14TensorIteratorEENKUlvE_clEvENKUlvE7_clEvEUlbS5_E_EEjbLi4ELi4EEEEEvT1_,"",@"SHT_CUDA_INFO"
	.sectionflags	@""
	.align	4


	//----- nvinfo : EIATTR_CUDA_API_VERSION
	.align		4
        /*0000*/ 	.byte	0x04, 0x37
        /*0002*/ 	.short	(.L_1668 - .L_1667)
.L_1667:
        /*0004*/ 	.word	0x00000082


	//----- nvinfo : EIATTR_SW2861232_WAR
	.align		4
.L_1668:
        /*0008*/ 	.byte	0x01, 0x35
	.zero		2


	//----- nvinfo : EIATTR_PARAM_CBANK
	.align		4
        /*000c*/ 	.byte	0x04, 0x0a
        /*000e*/ 	.short	(.L_1670 - .L_1669)
	.align		4
.L_1669:
        /*0010*/ 	.word	index@(.nv.constant0._ZN2at6native13reduce_kernelILi128ELi4ENS0_8ReduceOpIN3c107complexIfEENS0_14func_wrapper_tIbZZZNS0_15and_kernel_cudaERNS_14TensorIteratorEENKUlvE_clEvENKUlvE7_clEvEUlbS5_E_EEjbLi4ELi4EEEEEvT1_)
        /*0014*/ 	.short	0x0160
        /*0016*/ 	.short	0x0410


	//----- nvinfo : EIATTR_CBANK_PARAM_SIZE
	.align		4
.L_1670:
        /*0018*/ 	.byte	0x03, 0x19
        /*001a*/ 	.short	0x0410


	//----- nvinfo : EIATTR_KPARAM_INFO
	.align		4
        /*001c*/ 	.byte	0x04, 0x17
        /*001e*/ 	.short	(.L_1672 - .L_1671)
.L_1671:
        /*0020*/ 	.word	0x00000000
        /*0024*/ 	.short	0x0000
        /*0026*/ 	.short	0x0000
        /*0028*/ 	.byte	0x00, 0xf0, 0x41, 0x10


	//----- nvinfo : EIATTR_MAXREG_COUNT
	.align		4
.L_1672:
        /*002c*/ 	.byte	0x03, 0x1b
        /*002e*/ 	.short	0x0080


	//----- nvinfo : EIATTR_NUM_BARRIERS
	.align		4
        /*0030*/ 	.byte	0x02, 0x4c
        /*0032*/ 	.byte	0x01
	.zero		1


	//----- nvinfo : EIATTR_EXTERNS
	.align		4
        /*0034*/ 	.byte	0x04, 0x0f
        /*0036*/ 	.short	(.L_1674 - .L_1673)


	//   ....[0]....
	.align		4
.L_1673:
        /*0038*/ 	.word	index@(__assertfail)


	//----- nvinfo : EIATTR_MERCURY_ISA_VERSION
	.align		4
.L_1674:
        /*003c*/ 	.byte	0x03, 0x5f
        /*003e*/ 	.short	0x0000


	//----- nvinfo : EIATTR_INT_WARP_WIDE_INSTR_OFFSETS
	.align		4
        /*0040*/ 	.byte	0x04, 0x31
        /*0042*/ 	.short	(.L_1676 - .L_1675)


	//   ....[0]....
.L_1675:
        /*0044*/ 	.word	0x000131e0


	//   ....[1]....
        /*0048*/ 	.word	0x000132b0


	//----- nvinfo : EIATTR_COOP_GROUP_MASK_REGIDS
	.align		4
.L_1676:
        /*004c*/ 	.byte	0x04, 0x29
        /*004e*/ 	.short	(.L_1678 - .L_1677)


	//   ....[0]....
.L_1677:
        /*0050*/ 	.word	0xffffffff


	//   ....[1]....
        /*0054*/ 	.word	0xffffffff


	//   ....[2]....
        /*0058*/ 	.word	0xffffffff


	//   ....[3]....
        /*005c*/ 	.word	0xffffffff


	//   ....[4]....
        /*0060*/ 	.word	0xffffffff


	//   ....[5]....
        /*0064*/ 	.word	0xffffffff


	//   ....[6]....
        /*0068*/ 	.word	0xffffffff


	//   ....[7]....
        /*006c*/ 	.word	0xffffffff


	//----- nvinfo : EIATTR_COOP_GROUP_INSTR_OFFSETS
	.align		4
.L_1678:
        /*0070*/ 	.byte	0x04, 0x28
        /*0072*/ 	.short	(.L_1680 - .L_1679)


	//   ....[0]....
.L_1679:
        /*0074*/ 	.word	0x0000c890


	//   ....[1]....
        /*0078*/ 	.word	0x0000c8c0


	//   ....[2]....
        /*007c*/ 	.word	0x0000c8f0


	//   ....[3]....
        /*0080*/ 	.word	0x0000c900


	//   ....[4]....
        /*0084*/ 	.word	0x00013ee0


	//   ....[5]....
        /*0088*/ 	.word	0x00013f10


	//   ....[6]....
        /*008c*/ 	.word	0x00013f40


	//   ....[7]....
        /*0090*/ 	.word	0x00013f50


	//----- nvinfo : EIATTR_SYSCALL_OFFSETS
	.align		4
.L_1680:
        /*0094*/ 	.byte	0x04, 0x46
        /*0096*/ 	.short	(.L_1682 - .L_1681)


	//   ....[0]....
.L_1681:
        /*0098*/ 	.word	0x00000f10


	//   ....[1]....
        /*009c*/ 	.word	0x00014330


	//   ....[2]....
        /*00a0*/ 	.word	0x000144d0


	//   ....[3]....
        /*00a4*/ 	.word	0x00014670


	//   ....[4]....
        /*00a8*/ 	.word	0x00014810


	//   ....[5]....
        /*00ac*/ 	.word	0x00014c30


	//   ....[6]....
        /*00b0*/ 	.word	0x00014dd0


	//   ....[7]....
        /*00b4*/ 	.word	0x00014f70


	//   ....[8]....
        /*00b8*/ 	.word	0x00015110


	//   ....[9]....
        /*00bc*/ 	.word	0x000155c0


	//   ....[10]....
        /*00c0*/ 	.word	0x00015760


	//   ....[11]....
        /*00c4*/ 	.word	0x00015900


	//   ....[12]....
        /*00c8*/ 	.word	0x00015aa0


	//   ....[13]....
        /*00cc*/ 	.word	0x00015ec0


	//   ....[14]....
        /*00d0*/ 	.word	0x00016060


	//   ....[15]....
        /*00d4*/ 	.word	0x00016200


	//   ....[16]....
        /*00d8*/ 	.word	0x000163a0


	//----- nvinfo : EIATTR_EXIT_INSTR_OFFSETS
	.align		4
.L_1682:
        /*00dc*/ 	.byte	0x04, 0x1c
        /*00de*/ 	.short	(.L_1684 - .L_1683)


	//   ....[0]....
.L_1683:
        /*00e0*/ 	.word	0x00013340


	//   ....[1]....
        /*00e4*/ 	.word	0x00014030


	//   ....[2]....
        /*00e8*/ 	.word	0x00014870


	//   ....[3]....
        /*00ec*/ 	.word	0x000148c0


	//   ....[4]....
        /*00f0*/ 	.word	0x00015170


	//   ....[5]....
        /*00f4*/ 	.word	0x00015240


	//   ....[6]....
        /*00f8*/ 	.word	0x00015260


	//   ....[7]....
        /*00fc*/ 	.word	0x00015290


	//   ....[8]....
        /*0100*/ 	.word	0x000152c0


	//   ....[9]....
        /*0104*/ 	.word	0x00015b00


	//   ....[10]....
        /*0108*/ 	.word	0x00015b50


	//   ....[11]....
        /*010c*/ 	.word	0x00016400


	//   ....[12]....
        /*0110*/ 	.word	0x000164d0


	//----- nvinfo : EIATTR_MAX_THREADS
	.align		4
.L_1684:
        /*0114*/ 	.byte	0x04, 0x05
        /*0116*/ 	.short	(.L_1686 - .L_1685)
.L_1685:
        /*0118*/ 	.word	0x00000080
        /*011c*/ 	.word	0x00000001
        /*0120*/ 	.word	0x00000001


	//----- nvinfo : EIATTR_CRS_STACK_SIZE
	.align		4
.L_1686:
        /*0124*/ 	.byte	0x04, 0x1e
        /*0126*/ 	.short	(.L_1688 - .L_1687)
.L_1687:
        /*0128*/ 	.word	0x00000000
.L_1688:


//--------------------- .nv.info._ZN2at6native13reduce_kernelILi256ELi1ENS0_8ReduceOpIN3c107complexIdEENS0_14func_wrapper_tIbZZZNS0_15and_kernel_cudaERNS_14TensorIteratorEENKUlvE_clEvENKUlvE6_clEvEUlbS5_E_EEjbLi4ELi4EEEEEvT1_ --------------------------
	.section	.nv.info._ZN2at6native13reduce_kernelILi256ELi1ENS0_8ReduceOpIN3c107complexIdEENS0_14func_wrapper_tIbZZZNS0_15and_kernel_cudaERNS_14TensorIteratorEENKUlvE_clEvENKUlvE6_clEvEUlbS5_E_EEjbLi4ELi4EEEEEvT1_,"",@"SHT_CUDA_INFO"
	.sectionflags	@""
	.align	4


	//----- nvinfo : EIATTR_CUDA_API_VERSION
	.align		4
        /*0000*/ 	.byte	0x04, 0x37
        /*0002*/ 	.short	(.L_1690 - .L_1689)
.L_1689:
        /*0004*/ 	.word	0x00000082


	//----- nvinfo : EIATTR_SW2861232_WAR
	.align		4
.L_1690:
        /*0008*/ 	.byte	0x01, 0x35
	.zero		2


	//----- nvinfo : EIATTR_PARAM_CBANK
	.align		4
        /*000c*/ 	.byte	0x04, 0x0a
        /*000e*/ 	.short	(.L_1692 - .L_1691)
	.align		4
.L_1691:
        /*0010*/ 	.word	index@(.nv.constant0._ZN2at6native13reduce_kernelILi256ELi1ENS0_8ReduceOpIN3c107complexIdEENS0_14func_wrapper_tIbZZZNS0_15and_kernel_cudaERNS_14TensorIteratorEENKUlvE_clEvENKUlvE6_clEvEUlbS5_E_EEjbLi4ELi4EEEEEvT1_)
        /*0014*/ 	.short	0x0160
        /*0016*/ 	.short	0x0410


	//----- nvinfo : EIATTR_CBANK_PARAM_SIZE
	.align		4
.L_1692:
        /*0018*/ 	.byte	0x03, 0x19
        /*001a*/ 	.short	0x0410


	//----- nvinfo : EIATTR_KPARAM_INFO
	.align		4
        /*001c*/ 	.byte	0x04, 0x17
        /*001e*/ 	.short	(.L_1694 - .L_1693)
.L_1693:
        /*0020*/ 	.word	0x00000000
        /*0024*/ 	.short	0x0000
        /*0026*/ 	.short	0x0000
        /*0028*/ 	.byte	0x00, 0xf0, 0x41, 0x10


	//----- nvinfo : EIATTR_MAXREG_COUNT
	.align		4
.L_1694:
        /*002c*/ 	.byte	0x03, 0x1b
        /*002e*/ 	.short	0x0040


	//----- nvinfo : EIATTR_NUM_BARRIERS
	.align		4
        /*0030*/ 	.byte	0x02, 0x4c
        /*0032*/ 	.byte	0x01
	.zero		1


	//----- nvinfo : EIATTR_EXTERNS
	.align		4
        /*0034*/ 	.byte	0x04, 0x0f
        /*0036*/ 	.short	(.L_1696 - .L_1695)


	//   ....[0]....
	.align		4
.L_1695:
        /*0038*/ 	.word	index@(__assertfail)


	//----- nvinfo : EIATTR_MERCURY_ISA_VERSION
	.align		4
.L_1696:
        /*003c*/ 	.byte	0x03, 0x5f
        /*003e*/ 	.short	0x0000


	//----- nvinfo : EIATTR_INT_WARP_WIDE_INSTR_OFFSETS
	.align		4
        /*0040*/ 	.byte	0x04, 0x31
        /*0042*/ 	.short	(.L_1698 - .L_1697)


	//   ....[0]....
.L_1697:
        /*0044*/ 	.word	0x0000b640


	//   ....[1]....
        /*0048*/ 	.word	0x0000b710


	//----- nvinfo : EIATTR_COOP_GROUP_MASK_REGIDS
	.align		4
.L_1698:
        /*004c*/ 	.byte	0x04, 0x29
        /*004e*/ 	.short	(.L_1700 - .L_1699)


	//   ....[0]....
.L_1699:
        /*0050*/ 	.word	0xffffffff


	//   ....[1]....
        /*0054*/ 	.word	0xffffffff


	//----- nvinfo : EIATTR_COOP_GROUP_INSTR_OFFSETS
	.align		4
.L_1700:
        /*0058*/ 	.byte	0x04, 0x28
        /*005a*/ 	.short	(.L_1702 - .L_1701)


	//   ....[0]....
.L_1701:
        /*005c*/ 	.word	0x000099a0


	//   ....[1]....
        /*0060*/ 	.word	0x0000bde0


	//----- nvinfo : EIATTR_SYSCALL_OFFSETS
	.align		4
.L_1702:
        /*0064*/ 	.byte	0x04, 0x46
        /*0066*/ 	.short	(.L_1704 - .L_1703)


	//   ....[0]....
.L_1703:
        /*0068*/ 	.word	0x0000c070


	//   ....[1]....
        /*006c*/ 	.word	0x0000c300


	//   ....[2]....
        /*0070*/ 	.word	0x0000c650


	//   ....[3]....
        /*0074*/ 	.word	0x0000c900


	//----- nvinfo : EIATTR_EXIT_INSTR_OFFSETS
	.align		4
.L_1704:
        /*0078*/ 	.byte	0x04, 0x1c
        /*007a*/ 	.short	(.L_1706 - .L_1705)


	//   ....[0]....
.L_1705:
        /*007c*/ 	.word	0x0000b7a0


	//   ....[1]....
        /*0080*/ 	.word	0x0000be40


	//   ....[2]....
        /*0084*/ 	.word	0x0000c0d0


	//   ....[3]....
        /*0088*/ 	.word	0x0000c0f0


	//   ....[4]....
        /*008c*/ 	.word	0x0000c360


	//   ....[5]....
        /*0090*/ 	.word	0x0000c3a0


	//   ....[6]....
        /*0094*/ 	.word	0x0000c3c0


	//   ....[7]....
        /*0098*/ 	.word	0x0000c3f0


	//   ....[8]....
        /*009c*/ 	.word	0x0000c420


	//   ....[9]....
        /*00a0*/ 	.word	0x0000c6b0


	//   ....[10]....
        /*00a4*/ 	.word	0x0000c6d0


	//   ....[11]....
        /*00a8*/ 	.word	0x0000c940


	//   ....[12]....
        /*00ac*/ 	.word	0x0000c960


	//----- nvinfo : EIATTR_MAX_THREADS
	.align		4
.L_1706:
        /*00b0*/ 	.byte	0x04, 0x05
        /*00b2*/ 	.short	(.L_1708 - .L_1707)
.L_1707:
        /*00b4*/ 	.word	0x00000100
        /*00b8*/ 	.word	0x00000001
        /*00bc*/ 	.word	0x00000001


	//----- nvinfo : EIATTR_CRS_STACK_SIZE
	.align		4
.L_1708:
        /*00c0*/ 	.byte	0x04, 0x1e
        /*00c2*/ 	.short	(.L_1710 - .L_1709)
.L_1709:
        /*00c4*/ 	.word	0x00000000
.L_1710:


//--------------------- .nv.info._ZN2at6native13reduce_kernelILi128ELi2ENS0_8ReduceOpIN3c107complexIdEENS0_14func_wrapper_tIbZZZNS0_15and_kernel_cudaERNS_14TensorIteratorEENKUlvE_clEvENKUlvE6_clEvEUlbS5_E_EEjbLi4ELi4EEEEEvT1_ --------------------------
	.section	.nv.info._ZN2at6native13reduce_kernelILi128ELi2ENS0_8ReduceOpIN3c107complexIdEENS0_14func_wrapper_tIbZZZNS0_15and_kernel_cudaERNS_14TensorIteratorEENKUlvE_clEvENKUlvE6_clEvEUlbS5_E_EEjbLi4ELi4EEEEEvT1_,"",@"SHT_CUDA_INFO"
	.sectionflags	@""
	.align	4


	//----- nvinfo : EIATTR_CUDA_API_VERSION
	.align		4
        /*0000*/ 	.byte	0x04, 0x37
        /*0002*/ 	.short	(.L_1712 - .L_1711)
.L_1711:
        /*0004*/ 	.word	0x00000082


	//----- nvinfo : EIATTR_SW2861232_WAR
	.align		4
.L_1712:
        /*0008*/ 	.byte	0x01, 0x35
	.zero		2


	//----- nvinfo : EIATTR_PARAM_CBANK
	.align		4
        /*000c*/ 	.byte	0x04, 0x0a
        /*000e*/ 	.short	(.L_1714 - .L_1713)
	.align		4
.L_1713:
        /*0010*/ 	.word	index@(.nv.constant0._ZN2at6native13reduce_kernelILi128ELi2ENS0_8ReduceOpIN3c107complexIdEENS0_14func_wrapper_tIbZZZNS0_15and_kernel_cudaERNS_14TensorIteratorEENKUlvE_clEvENKUlvE6_clEvEUlbS5_E_EEjbLi4ELi4EEEEEvT1_)
        /*0014*/ 	.short	0x0160
        /*0016*/ 	.short	0x0410


	//----- nvinfo : EIATTR_CBANK_PARAM_SIZE
	.align		4
.L_1714:
        /*0018*/ 	.byte	0x03, 0x19
        /*001a*/ 	.short	0x0410


	//----- nvinfo : EIATTR_KPARAM_INFO
	.align		4
        /*001c*/ 	.byte	0x04, 0x17
        /*001e*/ 	.short	(.L_1716 - .L_1715)
.L_1715:
        /*0020*/ 	.word	0x00000000
        /*0024*/ 	.short	0x0000
        /*0026*/ 	.short	0x0000
        /*0028*/ 	.byte	0x00, 0xf0, 0x41, 0x10


	//----- nvinfo : EIATTR_MAXREG_COUNT
	.align		4
.L_1716:
        /*002c*/ 	.byte	0x03, 0x1b
        /*002e*/ 	.short	0x0080


	//----- nvinfo : EIATTR_NUM_BARRIERS
	.align		4
        /*0030*/ 	.byte	0x02, 0x4c
        /*0032*/ 	.byte	0x01
	.zero		1


	//----- nvinfo : EIATTR_EXTERNS
	.align		4
        /*0034*/ 	.byte	0x04, 0x0f
        /*0036*/ 	.short	(.L_1718 - .L_1717)


	//   ....[0]....
	.align		4
.L_1717:
        /*0038*/ 	.word	index@(__assertfail)


	//----- nvinfo : EIATTR_MERCURY_ISA_VERSION
	.align		4
.L_1718:
        /*003c*/ 	.byte	0x03, 0x5f
        /*003e*/ 	.short	0x0000


	//----- nvinfo : EIATTR_INT_WARP_WIDE_INSTR_OFFSETS
	.align		4
        /*0040*/ 	.byte	0x04, 0x31
        /*0042*/ 	.short	(.L_1720 - .L_1719)


	//   ....[0]....
.L_1719:
        /*0044*/ 	.word	0x0000e000


	//   ....[1]....
        /*0048*/ 	.word	0x0000e0d0


	//----- nvinfo : EIATTR_COOP_GROUP_MASK_REGIDS
	.align		4
.L_1720:
        /*004c*/ 	.byte	0x04, 0x29
        /*004e*/ 	.short	(.L_1722 - .L_1721)


	//   ....[0]....
.L_1721:
        /*0050*/ 	.word	0xffffffff


	//   ....[1]....
        /*0054*/ 	.word	0xffffffff


	//   ....[2]....
        /*0058*/ 	.word	0xffffffff


	//   ....[3]....
        /*005c*/ 	.word	0xffffffff


	//----- nvinfo : EIATTR_COOP_GROUP_INSTR_OFFSETS
	.align		4
.L_1722:
        /*0060*/ 	.byte	0x04, 0x28
        /*0062*/ 	.short	(.L_1724 - .L_1723)


	//   ....[0]....
.L_1723:
        /*0064*/ 	.word	0x0000a9c0


	//   ....[1]....
        /*0068*/ 	.word	0x0000a9e0


	//   ....[2]....
        /*006c*/ 	.word	0x0000e9e0


	//   ....[3]....
        /*0070*/ 	.word	0x0000ea00


	//----- nvinfo : EIATTR_SYSCALL_OFFSETS
	.align		4
.L_1724:
        /*0074*/ 	.byte	0x04, 0x46
        /*0076*/ 	.short	(.L_1726 - .L_1725)


	//   ....[0]....
.L_1725:
        /*0078*/ 	.word	0x00000f10


	//   ....[1]....
        /*007c*/ 	.word	0x0000ed00


	//   ....[2]....
        /*0080*/ 	.word	0x0000eea0


	//   ....[3]....
        /*0084*/ 	.word	0x0000f1c0


	//   ....[4]....
        /*0088*/ 	.word	0x0000f360


	//   ....[5]....
        /*008c*/ 	.word	0x0000f730


	//   ....[6]....
        /*0090*/ 	.word	0x0000f8d0


	//   ....[7]....
        /*0094*/ 	.word	0x0000fbf0


	//   ....[8]....
        /*0098*/ 	.word	0x0000fd90


	//----- nvinfo : EIATTR_EXIT_INSTR_OFFSETS
	.align		4
.L_1726:
        /*009c*/ 	.byte	0x04, 0x1c
        /*009e*/ 	.short	(.L_1728 - .L_1727)


	//   ....[0]....
.L_1727:
        /*00a0*/ 	.word	0x0000e160


	//   ....[1]....
        /*00a4*/ 	.word	0x0000ea80


	//   ....[2]....
        /*00a8*/ 	.word	0x0000ef00


	//   ....[3]....
        /*00ac*/ 	.word	0x0000ef30


	//   ....[4]....
        /*00b0*/ 	.word	0x0000f3c0


	//   ....[5]....
        /*00b4*/ 	.word	0x0000f430


	//   ....[6]....
        /*00b8*/ 	.word	0x0000f450


	//   ....[7]....
        /*00bc*/ 	.word	0x0000f480


	//   ....[8]....
        /*00c0*/ 	.word	0x0000f4b0


	//   ....[9]....
        /*00c4*/ 	.word	0x0000f930


	//   ....[10]....
        /*00c8*/ 	.word	0x0000f960


	//   ....[11]....
        /*00cc*/ 	.word	0x0000fdf0


	//   ....[12]....
        /*00d0*/ 	.word	0x0000fe60


	//----- nvinfo : EIATTR_MAX_THREADS
	.align		4
.L_1728:
        /*00d4*/ 	.byte	0x04, 0x05
        /*00d6*/ 	.short	(.L_1730 - .L_1729)
.L_1729:
        /*00d8*/ 	.word	0x00000080
        /*00dc*/ 	.word	0x00000001
        /*00e0*/ 	.word	0x00000001


	//----- nvinfo : EIATTR_CRS_STACK_SIZE
	.align		4
.L_1730:
        /*00e4*/ 	.byte	0x04, 0x1e
        /*00e6*/ 	.short	(.L_1732 - .L_1731)
.L_1731:
        /*00e8*/ 	.word	0x00000000
.L_1732:


//--------------------- .nv.info._ZN2at6native13reduce_kernelILi64ELi4ENS0_8ReduceOpIN3c107complexIdEENS0_14func_wrapper_tIbZZZNS0_15and_kernel_cudaERNS_14TensorIteratorEENKUlvE_clEvENKUlvE6_clEvEUlbS5_E_EEjbLi4ELi4EEEEEvT1_ --------------------------
	.section	.nv.info._ZN2at6native13reduce_kernelILi64ELi4ENS0_8ReduceOpIN3c107complexIdEENS0_14func_wrapper_tIbZZZNS0_15and_kernel_cudaERNS_14TensorIteratorEENKUlvE_clEvENKUlvE6_clEvEUlbS5_E_EEjbLi4ELi4EEEEEvT1_,"",@"SHT_CUDA_INFO"
	.sectionflags	@""
	.align	4


	//----- nvinfo : EIATTR_CUDA_API_VERSION
	.align		4
        /*0000*/ 	.byte	0x04, 0x37
        /*0002*/ 	.short	(.L_1734 - .L_1733)
.L_1733:
        /*0004*/ 	.word	0x00000082


	//----- nvinfo : EIATTR_SW2861232_WAR
	.align		4
.L_1734:
        /*0008*/ 	.byte	0x01, 0x35
	.zero		2


	//----- nvinfo : EIATTR_PARAM_CBANK
	.align		4
        /*000c*/ 	.byte	0x04, 0x0a
        /*000e*/ 	.short	(.L_1736 - .L_1735)
	.align		4
.L_1735:
        /*0010*/ 	.word	index@(.nv.constant0._ZN2at6native13reduce_kernelILi64ELi4ENS0_8ReduceOpIN3c107complexIdEENS0_14func_wrapper_tIbZZZNS0_15and_kernel_cudaERNS_14TensorIteratorEENKUlvE_clEvENKUlvE6_clEvEUlbS5_E_EEjbLi4ELi4EEEEEvT1_)
        /*0014*/ 	.short	0x0160
        /*0016*/ 	.short	0x0410


	//----- nvinfo : EIATTR_CBANK_PARAM_SIZE
	.align		4
.L_1736:
        /*0018*/ 	.byte	0x03, 0x19
        /*001a*/ 	.short	0x0410


	//----- nvinfo : EIATTR_KPARAM_INFO
	.align		4
        /*001c*/ 	.byte	0x04, 0x17
        /*001e*/ 	.short	(.L_1738 - .L_1737)
.L_1737:
        /*0020*/ 	.word	0x00000000
        /*0024*/ 	.short	0x0000
        /*0026*/ 	.short	0x0000
        /*0028*/ 	.byte	0x00, 0xf0, 0x41, 0x10


	//----- nvinfo : EIATTR_MAXREG_COUNT
	.align		4
.L_1738:
        /*002c*/ 	.byte	0x03, 0x1b
        /*002e*/ 	.short	0x00ff


	//----- nvinfo : EIATTR_NUM_BARRIERS
	.align		4
        /*0030*/ 	.byte	0x02, 0x4c
        /*0032*/ 	.byte	0x01
	.zero		1


	//----- nvinfo : EIATTR_EXTERNS
	.align		4
        /*0034*/ 	.byte	0x04, 0x0f
        /*0036*/ 	.short	(.L_1740 - .L_1739)


	//   ....[0]....
	.align		4
.L_1739:
        /*0038*/ 	.word	index@(__assertfail)


	//----- nvinfo : EIATTR_MERCURY_ISA_VERSION
	.align		4
.L_1740:
        /*003c*/ 	.byte	0x03, 0x5f
        /*003e*/ 	.short	0x0000


	//----- nvinfo : EIATTR_INT_WARP_WIDE_INSTR_OFFSETS
	.align		4
        /*0040*/ 	.byte	0x04, 0x31
        /*0042*/ 	.short	(.L_1742 - .L_1741)


	//   ....[0]....
.L_1741:
        /*0044*/ 	.word	0x00012ef0


	//   ....[1]....
        /*0048*/ 	.word	0x00012fc0


	//----- nvinfo : EIATTR_COOP_GROUP_MASK_REGIDS
	.align		4
.L_1742:
        /*004c*/ 	.byte	0x04, 0x29
        /*004e*/ 	.short	(.L_1744 - .L_1743)


	//   ....[0]....
.L_1743:
        /*0050*/ 	.word	0xffffffff


	//   ....[1]....
        /*0054*/ 	.word	0xffffffff


	//   ....[2]....
        /*0058*/ 	.word	0xffffffff


	//   ....[3]....
        /*005c*/ 	.word	0xffffffff


	//   ....[4]....
        /*0060*/ 	.word	0xffffffff


	//   ....[5]....
        /*0064*/ 	.word	0xffffffff


	//   ....[6]....
        /*0068*/ 	.word	0xffffffff


	//   ....[7]....
        /*006c*/ 	.word	0xffffffff


	//----- nvinfo : EIATTR_COOP_GROUP_INSTR_OFFSETS
	.align		4
.L_1744:
        /*0070*/ 	.byte	0x04, 0x28
        /*0072*/ 	.short	(.L_1746 - .L_1745)


	//   ....[0]....
.L_1745:
        /*0074*/ 	.word	0x0000c5c0


	//   ....[1]....
        /*0078*/ 	.word	0x0000c5f0


	//   ....[2]....
        /*007c*/ 	.word	0x0000c620


	//   ....[3]....
        /*0080*/ 	.word	0x0000c630


	//   ....[4]....
        /*0084*/ 	.word	0x00013bf0


	//   ....[5]....
        /*0088*/ 	.word	0x00013c20


	//   ....[6]....
        /*008c*/ 	.word	0x00013c50


	//   ....[7]....
        /*0090*/ 	.word	0x00013c60


	//----- nvinfo : EIATTR_SYSCALL_OFFSETS
	.align		4
.L_1746:
        /*0094*/ 	.byte	0x04, 0x46
        /*0096*/ 	.short	(.L_1748 - .L_1747)


	//   ....[0]....
.L_1747:
        /*0098*/ 	.word	0x00000f10


	//   ....[1]....
        /*009c*/ 	.word	0x00014040


	//   ....[2]....
        /*00a0*/ 	.word	0x000141e0


	//   ....[3]....
        /*00a4*/ 	.word	0x00014380


	//   ....[4]....
        /*00a8*/ 	.word	0x00014520


	//   ....[5]....
        /*00ac*/ 	.word	0x00014940


	//   ....[6]....
        /*00b0*/ 	.word	0x00014ae0


	//   ....[7]....
        /*00b4*/ 	.word	0x00014c80


	//   ....[8]....
        /*00b8*/ 	.word	0x00014e20


	//   ....[9]....
        /*00bc*/ 	.word	0x000152d0


	//   ....[10]....
        /*00c0*/ 	.word	0x00015470


	//   ....[11]....
        /*00c4*/ 	.word	0x00015610


	//   ....[12]....
        /*00c8*/ 	.word	0x000157b0


	//   ....[13]....
        /*00cc*/ 	.word	0x00015bd0


	//   ....[14]....
        /*00d0*/ 	.word	0x00015d70


	//   ....[15]....
        /*00d4*/ 	.word	0x00015f10


	//   ....[16]....
        /*00d8*/ 	.word	0x000160b0


	//----- nvinfo : EIATTR_EXIT_INSTR_OFFSETS
	.align		4
.L_1748:
        /*00dc*/ 	.byte	0x04, 0x1c
        /*00de*/ 	.short	(.L_1750 - .L_1749)


	//   ....[0]....
.L_1749:
        /*00e0*/ 	.word	0x00013050


	//   ....[1]....
        /*00e4*/ 	.word	0x00013d40


	//   ....[2]....
        /*00e8*/ 	.word	0x00014580


	//   ....[3]....
        /*00ec*/ 	.word	0x000145d0


	//   ....[4]....
        /*00f0*/ 	.word	0x00014e80


	//   ....[5]....
        /*00f4*/ 	.word	0x00014f50


	//   ....[6]....
        /*00f8*/ 	.word	0x00014f70


	//   ....[7]....
        /*00fc*/ 	.word	0x00014fa0


	//   ....[8]....
        /*0100*/ 	.word	0x00014fd0


	//   ....[9]....
        /*0104*/ 	.word	0x00015810


	//   ....[10]....
        /*0108*/ 	.word	0x00015860


	//   ....[11]....
        /*010c*/ 	.word	0x00016110


	//   ....[12]....
        /*0110*/ 	.word	0x000161e0


	//----- nvinfo : EIATTR_MAX_THREADS
	.align		4
.L_1750:
        /*0114*/ 	.byte	0x04, 0x05
        /*0116*/ 	.short	(.L_1752 - .L_1751)
.L_1751:
        /*0118*/ 	.word	0x00000040
        /*011c*/ 	.word	0x00000001
        /*0120*/ 	.word	0x00000001


	//----- nvinfo : EIATTR_CRS_STACK_SIZE
	.align		4
.L_1752:
        /*0124*/ 	.byte	0x04, 0x1e
        /*0126*/ 	.short	(.L_1754 - .L_1753)
.L_1753:
        /*0128*/ 	.word	0x00000000
.L_1754:


//--------------------- .nv.info._ZN2at6native13reduce_kernelILi512ELi1ENS0_8ReduceOpIfNS0_14func_wrapper_tIbZZZNS0_15and_kernel_cudaERNS_14TensorIteratorEENKUlvE_clEvENKUlvE5_clEvEUlbfE_EEjbLi4ELi4EEEEEvT1_ --------------------------
	.section	.nv.info._ZN2at6native13reduce_kernelILi512ELi1ENS0_8ReduceOpIfNS0_14func_wrapper_tIbZZZNS0_15and_kernel_cudaERNS_14TensorIteratorEENKUlvE_clEvENKUlvE5_clEvEUlbfE_EEjbLi4ELi4EEEEEvT1_,"",@"SHT_CUDA_INFO"
	.sectionflags	@""
	.align	4


	//----- nvinfo : EIATTR_CUDA_API_VERSION
	.align		4
        /*0000*/ 	.byte	0x04, 0x37
        /*0002*/ 	.short	(.L_1756 - .L_1755)
.L_1755:
        /*0004*/ 	.word	0x00000082


	//----- nvinfo : EIATTR_SW2861232_WAR
	.align		4
.L_1756:
        /*0008*/ 	.byte	0x01, 0x35
	.zero		2


	//----- nvinfo : EIATTR_PARAM_CBANK
	.align		4
        /*000c*/ 	.byte	0x04, 0x0a
        /*000e*/ 	.short	(.L_1758 - .L_1757)
	.align		4
.L_1757:
        /*0010*/ 	.word	index@(.nv.constant0._ZN2at6native13reduce_kernelILi512ELi1ENS0_8ReduceOpIfNS0_14func_wrapper_tIbZZZNS0_15and_kernel_cudaERNS_14TensorIteratorEENKUlvE_clEvENKUlvE5_clEvEUlbfE_EEjbLi4ELi4EEEEEvT1_)
        /*0014*/ 	.short	0x0160
        /*0016*/ 	.short	0x0410


	//----- nvinfo : EIATTR_CBANK_PARAM_SIZE
	.align		4
.L_1758:
        /*0018*/ 	.byte	0x03, 0x19
        /*001a*/ 	.short	0x0410


	//----- nvinfo : EIATTR_KPARAM_INFO
	.align		4
        /*001c*/ 	.byte	0x04, 0x17
        /*001e*/ 	.short	(.L_1760 - .L_1759)
.L_1759:
        /*0020*/ 	.word	0x00000000
        /*0024*/ 	.short	0x0000
        /*0026*/ 	.short	0x0000
        /*0028*/ 	.byte	0x00, 0xf0, 0x41, 0x10


	//----- nvinfo : EIATTR_MAXREG_COUNT
	.align		4
.L_1760:
        /*002c*/ 	.byte	0x03, 0x1b
        /*002e*/ 	.short	0x0020


	//----- nvinfo : EIATTR_NUM_BARRIERS
	.align		4
        /*0030*/ 	.byte	0x02, 0x4c
        /*0032*/ 	.byte	0x01
	.zero		1


	//----- nvinfo : EIATTR_EXTERNS
	.align		4
        /*0034*/ 	.byte	0x04, 0x0f
        /*0036*/ 	.short	(.L_1762 - .L_1761)


	//   ....[0]....
	.align		4
.L_1761:
        /*0038*/ 	.word	index@(__assertfail)


	//----- nvinfo : EIATTR_MERCURY_ISA_VERSION
	.align		4
.L_1762:
        /*003c*/ 	.byte	0x03, 0x5f
        /*003e*/ 	.short	0x0000


	//----- nvinfo : EIATTR_INT_WARP_WIDE_INSTR_OFFSETS
	.align		4
        /*0040*/ 	.byte	0x04, 0x31
        /*0042*/ 	.short	(.L_1764 - .L_1763)


	//   ....[0]....
.L_1763:
        /*0044*/ 	.word	0x0000b2f0


	//   ....[1]....
        /*0048*/ 	.word	0x0000b3c0


	//----- nvinfo : EIATTR_COOP_GROUP_MASK_REGIDS
	.align		4
.L_1764:
        /*004c*/ 	.byte	0x04, 0x29
        /*004e*/ 	.short	(.L_1766 - .L_1765)


	//   ....[0]....
.L_1765:
        /*0050*/ 	.word	0xffffffff


	//   ....[1]....
        /*0054*/ 	.word	0xffffffff


	//----- nvinfo : EIATTR_COOP_GROUP_INSTR_OFFSETS
	.align		4
.L_1766:
        /*0058*/ 	.byte	0x04, 0x28
        /*005a*/ 	.short	(.L_1768 - .L_1767)


	//   ....[0]....
.L_1767:
        /*005c*/ 	.word	0x00009650


	//   ....[1]....
        /*0060*/ 	.word	0x0000baa0


	//----- nvinfo : EIATTR_SYSCALL_OFFSETS
	.align		4
.L_1768:
        /*0064*/ 	.byte	0x04, 0x46
        /*0066*/ 	.short	(.L_1770 - .L_1769)


	//   ....[0]....
.L_1769:
        /*0068*/ 	.word	0x0000bd30


	//   ....[1]....
        /*006c*/ 	.word	0x0000bfc0


	//   ....[2]....
        /*0070*/ 	.word	0x0000c310


	//   ....[3]....
        /*0074*/ 	.word	0x0000c5c0


	//----- nvinfo : EIATTR_EXIT_INSTR_OFFSETS
	.align		4
.L_1770:
        /*0078*/ 	.byte	0x04, 0x1c
        /*007a*/ 	.short	(.L_1772 - .L_1771)


	//   ....[0]....
.L_1771:
        /*007c*/ 	.word	0x0000b450


	//   ....[1]....
        /*0080*/ 	.word	0x0000bb00


	//   ....[2]....
        /*0084*/ 	.word	0x0000bd90


	//   ....[3]....
        /*0088*/ 	.word	0x0000bdb0


	//   ....[4]....
        /*008c*/ 	.word	0x0000c020


	//   ....[5]....
        /*0090*/ 	.word	0x0000c060


	//   ....[6]....
        /*0094*/ 	.word	0x0000c080


	//   ....[7]....
        /*0098*/ 	.word	0x0000c0b0


	//   ....[8]....
        /*009c*/ 	.word	0x0000c0e0


	//   ....[9]....
        /*00a0*/ 	.word	0x0000c370


	//   ....[10]....
        /*00a4*/ 	.word	0x0000c390


	//   ....[11]....
        /*00a8*/ 	.word	0x0000c600


	//   ....[12]....
        /*00ac*/ 	.word	0x0000c620


	//----- nvinfo : EIATTR_MAX_THREADS
	.align		4
.L_1772:
        /*00b0*/ 	.byte	0x04, 0x05
        /*00b2*/ 	.short	(.L_1774 - .L_1773)
.L_1773:
        /*00b4*/ 	.word	0x00000200
        /*00b8*/ 	.word	0x00000001
        /*00bc*/ 	.word	0x00000001


	//----- nvinfo : EIATTR_CRS_STACK_SIZE
	.align		4
.L_1774:
        /*00c0*/ 	.byte	0x04, 0x1e
        /*00c2*/ 	.short	(.L_1776 - .L_1775)
.L_1775:
        /*00c4*/ 	.word	0x00000000
.L_1776:


//--------------------- .nv.info._ZN2at6native13reduce_kernelILi256ELi2ENS0_8ReduceOpIfNS0_14func_wrapper_tIbZZZNS0_15and_kernel_cudaERNS_14TensorIteratorEENKUlvE_clEvENKUlvE5_clEvEUlbfE_EEjbLi4ELi4EEEEEvT1_ --------------------------
	.section	.nv.info._ZN2at6native13reduce_kernelILi256ELi2ENS0_8ReduceOpIfNS0_14func_wrapper_tIbZZZNS0_15and_kernel_cudaERNS_14TensorIteratorEENKUlvE_clEvENKUlvE5_clEvEUlbfE_EEjbLi4ELi4EEEEEvT1_,"",@"SHT_CUDA_INFO"
	.sectionflags	@""
	.align	4


	//----- nvinfo : EIATTR_CUDA_API_VERSION
	.align		4
        /*0000*/ 	.byte	0x04, 0x37
        /*0002*/ 	.short	(.L_1778 - .L_1777)
.L_1777:
        /*0004*/ 	.word	0x00000082


	//----- nvinfo : EIATTR_SW2861232_WAR
	.align		4
.L_1778:
        /*0008*/ 	.byte	0x01, 0x35
	.zero		2


	//----- nvinfo : EIATTR_PARAM_CBANK
	.align		4
        /*000c*/ 	.byte	0x04, 0x0a
        /*000e*/ 	.short	(.L_1780 - .L_1779)
	.align		4
.L_1779:
        /*0010*/ 	.word	index@(.nv.constant0._ZN2at6native13reduce_kernelILi256ELi2ENS0_8ReduceOpIfNS0_14func_wrapper_tIbZZZNS0_15and_kernel_cudaERNS_14TensorIteratorEENKUlvE_clEvENKUlvE5_clEvEUlbfE_EEjbLi4ELi4EEEEEvT1_)
        /*0014*/ 	.short	0x0160
        /*0016*/ 	.short	0x0410


	//----- nvinfo : EIATTR_CBANK_PARAM_SIZE
	.align		4
.L_1780:
        /*0018*/ 	.byte	0x03, 0x19
        /*001a*/ 	.short	0x0410


	//----- nvinfo : EIATTR_KPARAM_INFO
	.align		4
        /*001c*/ 	.byte	0x04, 0x17
        /*001e*/ 	.short	(.L_1782 - .L_1781)
.L_1781:
        /*0020*/ 	.word	0x00000000
        /*0024*/ 	.short	0x0000
        /*0026*/ 	.short	0x0000
        /*0028*/ 	.byte	0x00, 0xf0, 0x41, 0x10


	//----- nvinfo : EIATTR_MAXREG_COUNT
	.align		4
.L_1782:
        /*002c*/ 	.byte	0x03, 0x1b
        /*002e*/ 	.short	0x0040


	//----- nvinfo : EIATTR_NUM_BARRIERS
	.align		4
        /*0030*/ 	.byte	0x02, 0x4c
        /*0032*/ 	.byte	0x01
	.zero		1


	//----- nvinfo : EIATTR_EXTERNS
	.align		4
        /*0034*/ 	.byte	0x04, 0x0f
        /*0036*/ 	.short	(.L_1784 - .L_1783)


	//   ....[0]....
	.align		4
.L_1783:
        /*0038*/ 	.word	index@(__assertfail)


	//----- nvinfo : EIATTR_MERCURY_ISA_VERSION
	.align		4
.L_1784:
        /*003c*/ 	.byte	0x03, 0x5f
        /*003e*/ 	.short	0x0000


	//----- nvinfo : EIATTR_INT_WARP_WIDE_INSTR_OFFSETS
	.align		4
        /*0040*/ 	.byte	0x04, 0x31
        /*0042*/ 	.short	(.L_1786 - .L_1785)


	//   ....[0]....
.L_1785:
        /*0044*/ 	.word	0x0000d8e0


	//   ....[1]....
        /*0048*/ 	.word	0x0000d9b0


	//----- nvinfo : EIATTR_COOP_GROUP_MASK_REGIDS
	.align		4
.L_1786:
        /*004c*/ 	.byte	0x04, 0x29
        /*004e*/ 	.short	(.L_1788 - .L_1787)


	//   ....[0]....
.L_1787:
        /*0050*/ 	.word	0xffffffff


	//   ....[1]....
        /*0054*/ 	.word	0xffffffff


	//   ....[2]....
        /*0058*/ 	.word	0xffffffff


	//   ....[3]....
        /*005c*/ 	.word	0xffffffff


	//----- nvinfo : EIATTR_COOP_GROUP_INSTR_OFFSETS
	.align		4
.L_1788:
        /*0060*/ 	.byte	0x04, 0x28
        /*0062*/ 	.short	(.L_1790 - .L_1789)


	//   ....[0]....
.L_1789:
        /*0064*/ 	.word	0x0000a2d0


	//   ....[1]....
        /*0068*/ 	.word	0x0000a2f0


	//   ....[2]....
        /*006c*/ 	.word	0x0000e2d0


	//   ....[3]....
        /*0070*/ 	.word	0x0000e2f0


	//----- nvinfo : EIATTR_SYSCALL_OFFSETS
	.align		4
.L_1790:
        /*0074*/ 	.byte	0x04, 0x46
        /*0076*/ 	.short	(.L_1792 - .L_1791)


	//   ....[0]....
.L_1791:
        /*0078*/ 	.word	0x00000f70


	//   ....[1]....
        /*007c*/ 	.word	0x0000e5f0


	//   ....[2]....
        /*0080*/ 	.word	0x0000e790


	//   ....[3]....
        /*0084*/ 	.word	0x0000eab0


	//   ....[4]....
        /*0088*/ 	.word	0x0000ec50


	//   ....[5]....
        /*008c*/ 	.word	0x0000f020


	//   ....[6]....
        /*0090*/ 	.word	0x0000f1c0


	//   ....[7]....
        /*0094*/ 	.word	0x0000f4e0


	//   ....[8]....
        /*0098*/ 	.word	0x0000f680


	//----- nvinfo : EIATTR_EXIT_INSTR_OFFSETS
	.align		4
.L_1792:
        /*009c*/ 	.byte	0x04, 0x1c
        /*009e*/ 	.short	(.L_1794 - .L_1793)


	//   ....[0]....
.L_1793:
        /*00a0*/ 	.word	0x0000da40


	//   ....[1]....
        /*00a4*/ 	.word	0x0000e370


	//   ....[2]....
        /*00a8*/ 	.word	0x0000e7f0


	//   ....[3]....
        /*00ac*/ 	.word	0x0000e820


	//   ....[4]....
        /*00b0*/ 	.word	0x0000ecb0


	//   ....[5]....
        /*00b4*/ 	.word	0x0000ed20


	//   ....[6]....
        /*00b8*/ 	.word	0x0000ed40


	//   ....[7]....
        /*00bc*/ 	.word	0x0000ed70


	//   ....[8]....
        /*00c0*/ 	.word	0x0000eda0


	//   ....[9]....
        /*00c4*/ 	.word	0x0000f220


	//   ....[10]....
        /*00c8*/ 	.word	0x0000f250


	//   ....[11]....
        /*00cc*/ 	.word	0x0000f6e0


	//   ....[12]....
        /*00d0*/ 	.word	0x0000f750


	//----- nvinfo : EIATTR_MAX_THREADS
	.align		4
.L_1794:
        /*00d4*/ 	.byte	0x04, 0x05
        /*00d6*/ 	.short	(.L_1796 - .L_1795)
.L_1795:
        /*00d8*/ 	.word	0x00000100
        /*00dc*/ 	.word	0x00000001
        /*00e0*/ 	.word	0x00000001


	//----- nvinfo : EIATTR_CRS_STACK_SIZE
	.align		4
.L_1796:
        /*00e4*/ 	.byte	0x04, 0x1e
        /*00e6*/ 	.short	(.L_1798 - .L_1797)
.L_1797:
        /*00e8*/ 	.word	0x00000000
.L_1798:


//--------------------- .nv.info._ZN2at6native13reduce_kernelILi128ELi4ENS0_8ReduceOpIfNS0_14func_wrapper_tIbZZZNS0_15and_kernel_cudaERNS_14TensorIteratorEENKUlvE_clEvENKUlvE5_clEvEUlbfE_EEjbLi4ELi4EEEEEvT1_ --------------------------
	.section	.nv.info._ZN2at6native13reduce_kernelILi128ELi4ENS0_8ReduceOpIfNS0_14func_wrapper_tIbZZZNS0_15and_kernel_cudaERNS_14TensorIteratorEENKUlvE_clEvENKUlvE5_clEvEUlbfE_EEjbLi4ELi4EEEEEvT1_,"",@"SHT_CUDA_INFO"
	.sectionflags	@""
	.align	4


	//----- nvinfo : EIATTR_CUDA_API_VERSION
	.align		4
        /*0000*/ 	.byte	0x04, 0x37
        /*0002*/ 	.short	(.L_1800 - .L_1799)
.L_1799:
        /*0004*/ 	.word	0x00000082


	//----- nvinfo : EIATTR_SW2861232_WAR
	.align		4
.L_1800:
        /*0008*/ 	.byte	0x01, 0x35
	.zero		2


	//----- nvinfo : EIATTR_PARAM_CBANK
	.align		4
        /*000c*/ 	.byte	0x04, 0x0a
        /*000e*/ 	.short	(.L_1802 - .L_1801)
	.align		4
.L_1801:
        /*0010*/ 	.word	index@(.nv.constant0._ZN2at6native13reduce_kernelILi128ELi4ENS0_8ReduceOpIfNS0_14func_wrapper_tIbZZZNS0_15and_kernel_cudaERNS_14TensorIteratorEENKUlvE_clEvENKUlvE5_clEvEUlbfE_EEjbLi4ELi4EEEEEvT1_)
        /*0014*/ 	.short	0x0160
        /*0016*/ 	.short	0x0410


	//----- nvinfo : EIATTR_CBANK_PARAM_SIZE
	.align		4
.L_1802:
        /*0018*/ 	.byte	0x03, 0x19
        /*001a*/ 	.short	0x0410


	//----- nvinfo : EIATTR_KPARAM_INFO
	.align		4
        /*001c*/ 	.byte	0x04, 0x17
        /*001e*/ 	.short	(.L_1804 - .L_1803)
.L_1803:
        /*0020*/ 	.word	0x00000000
        /*0024*/ 	.short	0x0000
        /*0026*/ 	.short	0x0000
        /*0028*/ 	.byte	0x00, 0xf0, 0x41, 0x10


	//----- nvinfo : EIATTR_MAXREG_COUNT
	.align		4
.L_1804:
        /*002c*/ 	.byte	0x03, 0x1b
        /*002e*/ 	.short	0x0080


	//----- nvinfo : EIATTR_NUM_BARRIERS
	.align		4
        /*0030*/ 	.byte	0x02, 0x4c
        /*0032*/ 	.byte	0x01
	.zero		1


	//----- nvinfo : EIATTR_EXTERNS
	.align		4
        /*0034*/ 	.byte	0x04, 0x0f
        /*0036*/ 	.short	(.L_1806 - .L_1805)


	//   ....[0]....
	.align		4
.L_1805:
        /*0038*/ 	.word	index@(__assertfail)


	//----- nvinfo : EIATTR_MERCURY_ISA_VERSION
	.align		4
.L_1806:
        /*003c*/ 	.byte	0x03, 0x5f
        /*003e*/ 	.short	0x0000


	//----- nvinfo : EIATTR_INT_WARP_WIDE_INSTR_OFFSETS
	.align		4
        /*0040*/ 	.byte	0x04, 0x31
        /*0042*/ 	.short	(.L_1808 - .L_1807)


	//   ....[0]....
.L_1807:
        /*0044*/ 	.word	0x00011f80


	//   ....[1]....
        /*0048*/ 	.word	0x00012050


	//----- nvinfo : EIATTR_COOP_GROUP_MASK_REGIDS
	.align		4
.L_1808:
        /*004c*/ 	.byte	0x04, 0x29
        /*004e*/ 	.short	(.L_1810 - .L_1809)


	//   ....[0]....
.L_1809:
        /*0050*/ 	.word	0xffffffff


	//   ....[1]....
        /*0054*/ 	.word	0xffffffff


	//   ....[2]....
        /*0058*/ 	.word	0xffffffff


	//   ....[3]....
        /*005c*/ 	.word	0xffffffff


	//   ....[4]....
        /*0060*/ 	.word	0xffffffff


	//   ....[5]....
        /*0064*/ 	.word	0xffffffff


	//   ....[6]....
        /*0068*/ 	.word	0xffffffff


	//   ....[7]....
        /*006c*/ 	.word	0xffffffff


	//----- nvinfo : EIATTR_COOP_GROUP_INSTR_OFFSETS
	.align		4
.L_1810:
        /*0070*/ 	.byte	0x04, 0x28
        /*0072*/ 	.short	(.L_1812 - .L_1811)


	//   ....[0]....
.L_1811:
        /*0074*/ 	.word	0x0000b630


	//   ....[1]....
        /*0078*/ 	.word	0x0000b660


	//   ....[2]....
        /*007c*/ 	.word	0x0000b690


	//   ....[3]....
        /*0080*/ 	.word	0x0000b6a0


	//   ....[4]....
        /*0084*/ 	.word	0x00012c80


	//   ....[5]....
        /*0088*/ 	.word	0x00012cb0


	//   ....[6]....
        /*008c*/ 	.word	0x00012ce0


	//   ....[7]....
        /*0090*/ 	.word	0x00012cf0


	//----- nvinfo : EIATTR_SYSCALL_OFFSETS
	.align		4
.L_1812:
        /*0094*/ 	.byte	0x04, 0x46
        /*0096*/ 	.short	(.L_1814 - .L_1813)


	//   ....[0]....
.L_1813:
        /*0098*/ 	.word	0x00000f10


	//   ....[1]....
        /*009c*/ 	.word	0x000130d0


	//   ....[2]....
        /*00a0*/ 	.word	0x00013270


	//   ....[3]....
        /*00a4*/ 	.word	0x00013410


	//   ....[4]....
        /*00a8*/ 	.word	0x000135b0


	//   ....[5]....
        /*00ac*/ 	.word	0x000139d0


	//   ....[6]....
        /*00b0*/ 	.word	0x00013b70


	//   ....[7]....
        /*00b4*/ 	.word	0x00013d10


	//   ....[8]....
        /*00b8*/ 	.word	0x00013eb0


	//   ....[9]....
        /*00bc*/ 	.word	0x00014360


	//   ....[10]....
        /*00c0*/ 	.word	0x00014500


	//   ....[11]....
        /*00c4*/ 	.word	0x000146a0


	//   ....[12]....
        /*00c8*/ 	.word	0x00014840


	//   ....[13]....
        /*00cc*/ 	.word	0x00014c60


	//   ....[14]....
        /*00d0*/ 	.word	0x00014e00


	//   ....[15]....
        /*00d4*/ 	.word	0x00014fa0


	//   ....[16]....
        /*00d8*/ 	.word	0x00015140


	//----- nvinfo : EIATTR_EXIT_INSTR_OFFSETS
	.align		4
.L_1814:
        /*00dc*/ 	.byte	0x04, 0x1c
        /*00de*/ 	.short	(.L_1816 - .L_1815)


	//   ....[0]....
.L_1815:
        /*00e0*/ 	.word	0x000120e0


	//   ....[1]....
        /*00e4*/ 	.word	0x00012dd0


	//   ....[2]....
        /*00e8*/ 	.word	0x00013610


	//   ....[3]....
        /*00ec*/ 	.word	0x00013660


	//   ....[4]....
        /*00f0*/ 	.word	0x00013f10


	//   ....[5]....
        /*00f4*/ 	.word	0x00013fe0


	//   ....[6]....
        /*00f8*/ 	.word	0x00014000


	//   ....[7]....
        /*00fc*/ 	.word	0x00014030


	//   ....[8]....
        /*0100*/ 	.word	0x00014060


	//   ....[9]....
        /*0104*/ 	.word	0x000148a0


	//   ....[10]....
        /*0108*/ 	.word	0x000148f0


	//   ....[11]....
        /*010c*/ 	.word	0x000151a0


	//   ....[12]....
        /*0110*/ 	.word	0x00015270


	//----- nvinfo : EIATTR_MAX_THREADS
	.align		4
.L_1816:
        /*0114*/ 	.byte	0x04, 0x05
        /*0116*/ 	.short	(.L_1818 - .L_1817)
.L_1817:
        /*0118*/ 	.word	0x00000080
        /*011c*/ 	.word	0x00000001
        /*0120*/ 	.word	0x00000001


	//----- nvinfo : EIATTR_CRS_STACK_SIZE
	.align		4
.L_1818:
        /*0124*/ 	.byte	0x04, 0x1e
        /*0126*/ 	.short	(.L_1820 - .L_1819)
.L_1819:
        /*0128*/ 	.word	0x00000000
.L_1820:


//--------------------- .nv.info._ZN2at6native13reduce_kernelILi512ELi1ENS0_8ReduceOpIdNS0_14func_wrapper_tIbZZZNS0_15and_kernel_cudaERNS_14TensorIteratorEENKUlvE_clEvENKUlvE4_clEvEUlbdE_EEjbLi4ELi4EEEEEvT1_ --------------------------
	.section	.nv.info._ZN2at6native13reduce_kernelILi512ELi1ENS0_8ReduceOpIdNS0_14func_wrapper_tIbZZZNS0_15and_kernel_cudaERNS_14TensorIteratorEENKUlvE_clEvENKUlvE4_clEvEUlbdE_EEjbLi4ELi4EEEEEvT1_,"",@"SHT_CUDA_INFO"
	.sectionflags	@""
	.align	4


	//----- nvinfo : EIATTR_CUDA_API_VERSION
	.align		4
        /*0000*/ 	.byte	0x04, 0x37
        /*0002*/ 	.short	(.L_1822 - .L_1821)
.L_1821:
        /*0004*/ 	.word	0x00000082


	//----- nvinfo : EIATTR_SW2861232_WAR
	.align		4
.L_1822:
        /*0008*/ 	.byte	0x01, 0x35
	.zero		2


	//----- nvinfo : EIATTR_PARAM_CBANK
	.align		4
        /*000c*/ 	.byte	0x04, 0x0a
        /*000e*/ 	.short	(.L_1824 - .L_1823)
	.align		4
.L_1823:
        /*0010*/ 	.word	index@(.nv.constant0._ZN2at6native13reduce_kernelILi512ELi1ENS0_8ReduceOpIdNS0_14func_wrapper_tIbZZZNS0_15and_kernel_cudaERNS_14TensorIteratorEENKUlvE_clEvENKUlvE4_clEvEUlbdE_EEjbLi4ELi4EEEEEvT1_)
        /*0014*/ 	.short	0x0160
        /*0016*/ 	.short	0x0410


	//----- nvinfo : EIATTR_CBANK_PARAM_SIZE
	.align		4
.L_1824:
        /*0018*/ 	.byte	0x03, 0x19
        /*001a*/ 	.short	0x0410


	//----- nvinfo : EIATTR_KPARAM_INFO
	.align		4
        /*001c*/ 	.byte	0x04, 0x17
        /*001e*/ 	.short	(.L_1826 - .L_1825)
.L_1825:
        /*0020*/ 	.word	0x00000000
        /*0024*/ 	.short	0x0000
        /*0026*/ 	.short	0x0000
        /*0028*/ 	.byte	0x00, 0xf0, 0x41, 0x10


	//----- nvinfo : EIATTR_MAXREG_COUNT
	.align		4
.L_1826:
        /*002c*/ 	.byte	0x03, 0x1b
        /*002e*/ 	.short	0x0020


	//----- nvinfo : EIATTR_NUM_BARRIERS
	.align		4
        /*0030*/ 	.byte	0x02, 0x4c
        /*0032*/ 	.byte	0x01
	.zero		1


	//----- nvinfo : EIATTR_EXTERNS
	.align		4
        /*0034*/ 	.byte	0x04, 0x0f
        /*0036*/ 	.short	(.L_1828 - .L_1827)


	//   ....[0]....
	.align		4
.L_1827:
        /*0038*/ 	.word	index@(__assertfail)


	//----- nvinfo : EIATTR_MERCURY_ISA_VERSION
	.align		4
.L_1828:
        /*003c*/ 	.byte	0x03, 0x5f
        /*003e*/ 	.short	0x0000


	//----- nvinfo : EIATTR_INT_WARP_WIDE_INSTR_OFFSETS
	.align		4
        /*0040*/ 	.byte	0x04, 0x31
        /*0042*/ 	.short	(.L_1830 - .L_1829)


	//   ....[0]....
.L_1829:
        /*0044*/ 	.word	0x0000b360


	//   ....[1]....
        /*0048*/ 	.word	0x0000b430


	//----- nvinfo : EIATTR_COOP_GROUP_MASK_REGIDS
	.align		4
.L_1830:
        /*004c*/ 	.byte	0x04, 0x29
        /*004e*/ 	.short	(.L_1832 - .L_1831)


	//   ....[0]....
.L_1831:
        /*0050*/ 	.word	0xffffffff


	//   ....[1]....
        /*0054*/ 	.word	0xffffffff


	//----- nvinfo : EIATTR_COOP_GROUP_INSTR_OFFSETS
	.align		4
.L_1832:
        /*0058*/ 	.byte	0x04, 0x28
        /*005a*/ 	.short	(.L_1834 - .L_1833)


	//   ....[0]....
.L_1833:
        /*005c*/ 	.word	0x000096c0


	//   ....[1]....
        /*0060*/ 	.word	0x0000bb10


	//----- nvinfo : EIATTR_SYSCALL_OFFSETS
	.align		4
.L_1834:
        /*0064*/ 	.byte	0x04, 0x46
        /*0066*/ 	.short	(.L_1836 - .L_1835)


	//   ....[0]....
.L_1835:
        /*0068*/ 	.word	0x0000bda0


	//   ....[1]....
        /*006c*/ 	.word	0x0000c030


	//   ....[2]....
        /*0070*/ 	.word	0x0000c380


	//   ....[3]....
        /*0074*/ 	.word	0x0000c630


	//----- nvinfo : EIATTR_EXIT_INSTR_OFFSETS
	.align		4
.L_1836:
        /*0078*/ 	.byte	0x04, 0x1c
        /*007a*/ 	.short	(.L_1838 - .L_1837)


	//   ....[0]....
.L_1837:
        /*007c*/ 	.word	0x0000b4c0


	//   ....[1]....
        /*0080*/ 	.word	0x0000bb70


	//   ....[2]....
        /*0084*/ 	.word	0x0000be00


	//   ....[3]....
        /*0088*/ 	.word	0x0000be20


	//   ....[4]....
        /*008c*/ 	.word	0x0000c090


	//   ....[5]....
        /*0090*/ 	.word	0x0000c0d0


	//   ....[6]....
        /*0094*/ 	.word	0x0000c0f0


	//   ....[7]....
        /*0098*/ 	.word	0x0000c120


	//   ....[8]....
        /*009c*/ 	.word	0x0000c150


	//   ....[9]....
        /*00a0*/ 	.word	0x0000c3e0


	//   ....[10]....
        /*00a4*/ 	.word	0x0000c400


	//   ....[11]....
        /*00a8*/ 	.word	0x0000c670


	//   ....[12]....
        /*00ac*/ 	.word	0x0000c690


	//----- nvinfo : EIATTR_MAX_THREADS
	.align		4
.L_1838:
        /*00b0*/ 	.byte	0x04, 0x05
        /*00b2*/ 	.short	(.L_1840 - .L_1839)
.L_1839:
        /*00b4*/ 	.word	0x00000200
        /*00b8*/ 	.word	0x00000001
        /*00bc*/ 	.word	0x00000001


	//----- nvinfo : EIATTR_CRS_STACK_SIZE
	.align		4
.L_1840:
        /*00c0*/ 	.byte	0x04, 0x1e
        /*00c2*/ 	.short	(.L_1842 - .L_1841)
.L_1841:
        /*00c4*/ 	.word	0x00000000
.L_1842:


//--------------------- .nv.info._ZN2at6native13reduce_kernelILi256ELi2ENS0_8ReduceOpIdNS0_14func_wrapper_tIbZZZNS0_15and_kernel_cudaERNS_14TensorIteratorEENKUlvE_clEvENKUlvE4_clEvEUlbdE_EEjbLi4ELi4EEEEEvT1_ --------------------------
	.section	.nv.info._ZN2at6native13reduce_kernelILi256ELi2ENS0_8ReduceOpIdNS0_14func_wrapper_tIbZZZNS0_15and_kernel_cudaERNS_14TensorIteratorEENKUlvE_clEvENKUlvE4_clEvEUlbdE_EEjbLi4ELi4EEEEEvT1_,"",@"SHT_CUDA_INFO"
	.sectionflags	@""
	.align	4


	//----- nvinfo : EIATTR_CUDA_API_VERSION
	.align		4
        /*0000*/ 	.byte	0x04, 0x37
        /*0002*/ 	.short	(.L_1844 - .L_1843)
.L_1843:
        /*0004*/ 	.word	0x00000082


	//----- nvinfo : EIATTR_SW2861232_WAR
	.align		4
.L_1844:
        /*0008*/ 	.byte	0x01, 0x35
	.zero		2


	//----- nvinfo : EIATTR_PARAM_CBANK
	.align		4
        /*000c*/ 	.byte	0x04, 0x0a
        /*000e*/ 	.short	(.L_1846 - .L_1845)
	.align		4
.L_1845:
        /*0010*/ 	.word	index@(.nv.constant0._ZN2at6native13reduce_kernelILi256ELi2ENS0_8ReduceOpIdNS0_14func_wrapper_tIbZZZNS0_15and_kernel_cudaERNS_14TensorIteratorEENKUlvE_clEvENKUlvE4_clEvEUlbdE_EEjbLi4ELi4EEEEEvT1_)
        /*0014*/ 	.short	0x0160
        /*0016*/ 	.short	0x0410


	//----- nvinfo : EIATTR_CBANK_PARAM_SIZE
	.align		4
.L_1846:
        /*0018*/ 	.byte	0x03, 0x19
        /*001a*/ 	.short	0x0410


	//----- nvinfo : EIATTR_KPARAM_INFO
	.align		4
        /*001c*/ 	.byte	0x04, 0x17
        /*001e*/ 	.short	(.L_1848 - .L_1847)
.L_1847:
        /*0020*/ 	.word	0x00000000
        /*0024*/ 	.short	0x0000
        /*0026*/ 	.short	0x0000
        /*0028*/ 	.byte	0x00, 0xf0, 0x41, 0x10


	//----- nvinfo : EIATTR_MAXREG_COUNT
	.align		4
.L_1848:
        /*002c*/ 	.byte	0x03, 0x1b
        /*002e*/ 	.short	0x0040


	//----- nvinfo : EIATTR_NUM_BARRIERS
	.align		4
        /*0030*/ 	.byte	0x02, 0x4c
        /*0032*/ 	.byte	0x01
	.zero		1


	//----- nvinfo : EIATTR_EXTERNS
	.align		4
        /*0034*/ 	.byte	0x04, 0x0f
        /*0036*/ 	.short	(.L_1850 - .L_1849)


	//   ....[0]....
	.align		4
.L_1849:
        /*0038*/ 	.word	index@(__assertfail)


	//----- nvinfo : EIATTR_MERCURY_ISA_VERSION
	.align		4
.L_1850:
        /*003c*/ 	.byte	0x03, 0x5f
        /*003e*/ 	.short	0x0000


	//----- nvinfo : EIATTR_INT_WARP_WIDE_INSTR_OFFSETS
	.align		4
        /*0040*/ 	.byte	0x04, 0x31
        /*0042*/ 	.short	(.L_1852 - .L_1851)


	//   ....[0]....
.L_1851:
        /*0044*/ 	.word	0x0000d9e0


	//   ....[1]....
        /*0048*/ 	.word	0x0000dab0


	//----- nvinfo : EIATTR_COOP_GROUP_MASK_REGIDS
	.align		4
.L_1852:
        /*004c*/ 	.byte	0x04, 0x29
        /*004e*/ 	.short	(.L_1854 - .L_1853)


	//   ....[0]....
.L_1853:
        /*0050*/ 	.word	0xffffffff


	//   ....[1]....
        /*0054*/ 	.word	0xffffffff


	//   ....[2]....
        /*0058*/ 	.word	0xffffffff


	//   ....[3]....
        /*005c*/ 	.word	0xffffffff


	//----- nvinfo : EIATTR_COOP_GROUP_INSTR_OFFSETS
	.align		4
.L_1854:
        /*0060*/ 	.byte	0x04, 0x28
        /*0062*/ 	.short	(.L_1856 - .L_1855)


	//   ....[0]....
.L_1855:
        /*0064*/ 	.word	0x0000a3b0


	//   ....[1]....
        /*0068*/ 	.word	0x0000a3d0


	//   ....[2]....
        /*006c*/ 	.word	0x0000e3c0


	//   ....[3]....
        /*0070*/ 	.word	0x0000e3e0


	//----- nvinfo : EIATTR_SYSCALL_OFFSETS
	.align		4
.L_1856:
        /*0074*/ 	.byte	0x04, 0x46
        /*0076*/ 	.short	(.L_1858 - .L_1857)


	//   ....[0]....
.L_1857:
        /*0078*/ 	.word	0x00000f70


	//   ....[1]....
        /*007c*/ 	.word	0x0000e6e0


	//   ....[2]....
        /*0080*/ 	.word	0x0000e880


	//   ....[3]....
        /*0084*/ 	.word	0x0000eba0


	//   ....[4]....
        /*0088*/ 	.word	0x0000ed40


	//   ....[5]....
        /*008c*/ 	.word	0x0000f110


	//   ....[6]....
        /*0090*/ 	.word	0x0000f2b0


	//   ....[7]....
        /*0094*/ 	.word	0x0000f5d0


	//   ....[8]....
        /*0098*/ 	.word	0x0000f770


	//----- nvinfo : EIATTR_EXIT_INSTR_OFFSETS
	.align		4
.L_1858:
        /*009c*/ 	.byte	0x04, 0x1c
        /*009e*/ 	.short	(.L_1860 - .L_1859)


	//   ....[0]....
.L_1859:
        /*00a0*/ 	.word	0x0000db40


	//   ....[1]....
        /*00a4*/ 	.word	0x0000e460


	//   ....[2]....
        /*00a8*/ 	.word	0x0000e8e0


	//   ....[3]....
        /*00ac*/ 	.word	0x0000e910


	//   ....[4]....
        /*00b0*/ 	.word	0x0000eda0


	//   ....[5]....
        /*00b4*/ 	.word	0x0000ee10


	//   ....[6]....
        /*00b8*/ 	.word	0x0000ee30


	//   ....[7]....
        /*00bc*/ 	.word	0x0000ee60


	//   ....[8]....
        /*00c0*/ 	.word	0x0000ee90


	//   ....[9]....
        /*00c4*/ 	.word	0x0000f310


	//   ....[10]....
        /*00c8*/ 	.word	0x0000f340


	//   ....[11]....
        /*00cc*/ 	.word	0x0000f7d0


	//   ....[12]....
        /*00d0*/ 	.word	0x0000f840


	//----- nvinfo : EIATTR_MAX_THREADS
	.align		4
.L_1860:
        /*00d4*/ 	.byte	0x04, 0x05
        /*00d6*/ 	.short	(.L_1862 - .L_1861)
.L_1861:
        /*00d8*/ 	.word	0x00000100
        /*00dc*/ 	.word	0x00000001
        /*00e0*/ 	.word	0x00000001


	//----- nvinfo : EIATTR_CRS_STACK_SIZE
	.align		4
.L_1862:
        /*00e4*/ 	.byte	0x04, 0x1e
        /*00e6*/ 	.short	(.L_1864 - .L_1863)
.L_1863:
        /*00e8*/ 	.word	0x00000000
.L_1864:


//--------------------- .nv.info._ZN2at6native13reduce_kernelILi128ELi4ENS0_8ReduceOpIdNS0_14func_wrapper_tIbZZZNS0_15and_kernel_cudaERNS_14TensorIteratorEENKUlvE_clEvENKUlvE4_clEvEUlbdE_EEjbLi4ELi4EEEEEvT1_ --------------------------
	.section	.nv.info._ZN2at6native13reduce_kernelILi128ELi4ENS0_8ReduceOpIdNS0_14func_wrapper_tIbZZZNS0_15and_kernel_cudaERNS_14TensorIteratorEENKUlvE_clEvENKUlvE4_clEvEUlbdE_EEjbLi4ELi4EEEEEvT1_,"",@"SHT_CUDA_INFO"
	.sectionflags	@""
	.align	4


	//----- nvinfo : EIATTR_CUDA_API_VERSION
	.align		4
        /*0000*/ 	.byte	0x04, 0x37
        /*0002*/ 	.short	(.L_1866 - .L_1865)
.L_1865:
        /*0004*/ 	.word	0x00000082


	//----- nvinfo : EIATTR_SW2861232_WAR
	.align		4
.L_1866:
        /*0008*/ 	.byte	0x01, 0x35
	.zero		2


	//----- nvinfo : EIATTR_PARAM_CBANK
	.align		4
        /*000c*/ 	.byte	0x04, 0x0a
        /*000e*/ 	.short	(.L_1868 - .L_1867)
	.align		4
.L_1867:
        /*0010*/ 	.word	index@(.nv.constant0._ZN2at6native13reduce_kernelILi128ELi4ENS0_8ReduceOpIdNS0_14func_wrapper_tIbZZZNS0_15and_kernel_cudaERNS_14TensorIteratorEENKUlvE_clEvENKUlvE4_clEvEUlbdE_EEjbLi4ELi4EEEEEvT1_)
        /*0014*/ 	.short	0x0160
        /*0016*/ 	.short	0x0410


	//----- nvinfo : EIATTR_CBANK_PARAM_SIZE
	.align		4
.L_1868:
        /*0018*/ 	.byte	0x03, 0x19
        /*001a*/ 	.short	0x0410


	//----- nvinfo : EIATTR_KPARAM_INFO
	.align		4
        /*001c*/ 	.byte	0x04, 0x17
        /*001e*/ 	.short	(.L_1870 - .L_1869)
.L_1869:
        /*0020*/ 	.word	0x00000000
        /*0024*/ 	.short	0x0000
        /*0026*/ 	.short	0x0000
        /*0028*/ 	.byte	0x00, 0xf0, 0x41, 0x10


	//----- nvinfo : EIATTR_MAXREG_COUNT
	.align		4
.L_1870:
        /*002c*/ 	.byte	0x03, 0x1b
        /*002e*/ 	.short	0x0080


	//----- nvinfo : EIATTR_NUM_BARRIERS
	.align		4
        /*0030*/ 	.byte	0x02, 0x4c
        /*0032*/ 	.byte	0x01
	.zero		1


	//----- nvinfo : EIATTR_EXTERNS
	.align		4
        /*0034*/ 	.byte	0x04, 0x0f
        /*0036*/ 	.short	(.L_1872 - .L_1871)


	//   ....[0]....
	.align		4
.L_1871:
        /*0038*/ 	.word	index@(__assertfail)


	//----- nvinfo : EIATTR_MERCURY_ISA_VERSION
	.align		4
.L_1872:
        /*003c*/ 	.byte	0x03, 0x5f
        /*003e*/ 	.short	0x0000


	//----- nvinfo : EIATTR_INT_WARP_WIDE_INSTR_OFFSETS
	.align		4
        /*0040*/ 	.byte	0x04, 0x31
        /*0042*/ 	.short	(.L_1874 - .L_1873)


	//   ....[0]....
.L_1873:
        /*0044*/ 	.word	0x00012980


	//   ....[1]....
        /*0048*/ 	.word	0x00012a50


	//----- nvinfo : EIATTR_COOP_GROUP_MASK_REGIDS
	.align		4
.L_1874:
        /*004c*/ 	.byte	0x04, 0x29
        /*004e*/ 	.short	(.L_1876 - .L_1875)


	//   ....[0]....
.L_1875:
        /*0050*/ 	.word	0xffffffff


	//   ....[1]....
        /*0054*/ 	.word	0xffffffff


	//   ....[2]....
        /*0058*/ 	.word	0xffffffff


	//   ....[3]....
        /*005c*/ 	.word	0xffffffff


	//   ....[4]....
        /*0060*/ 	.word	0xffffffff


	//   ....[5]....
        /*0064*/ 	.word	0xffffffff


	//   ....[6]....
        /*0068*/ 	.word	0xffffffff


	//   ....[7]....
        /*006c*/ 	.word	0xffffffff


	//----- nvinfo : EIATTR_COOP_GROUP_INSTR_OFFSETS
	.align		4
.L_1876:
        /*0070*/ 	.byte	0x04, 0x28
        /*0072*/ 	.short	(.L_1878 - .L_1877)


	//   ....[0]....
.L_1877:
        /*0074*/ 	.word	0x0000c030


	//   ....[1]....
        /*0078*/ 	.word	0x0000c060


	//   ....[2]....
        /*007c*/ 	.word	0x0000c090


	//   ....[3]....
        /*0080*/ 	.word	0x0000c0a0


	//   ....[4]....
        /*0084*/ 	.word	0x00013680


	//   ....[5]....
        /*0088*/ 	.word	0x000136b0


	//   ....[6]....
        /*008c*/ 	.word	0x000136e0


	//   ....[7]....
        /*0090*/ 	.word	0x000136f0


	//----- nvinfo : EIATTR_SYSCALL_OFFSETS
	.align		4
.L_1878:
        /*0094*/ 	.byte	0x04, 0x46
        /*0096*/ 	.short	(.L_1880 - .L_1879)


	//   ....[0]....
.L_1879:
        /*0098*/ 	.word	0x00000f10


	//   ....[1]....
        /*009c*/ 	.word	0x00013ad0


	//   ....[2]....
        /*00a0*/ 	.word	0x00013c70


	//   ....[3]....
        /*00a4*/ 	.word	0x00013e10


	//   ....[4]....
        /*00a8*/ 	.word	0x00013fb0


	//   ....[5]....
        /*00ac*/ 	.word	0x000143d0


	//   ....[6]....
        /*00b0*/ 	.word	0x00014570


	//   ....[7]....
        /*00b4*/ 	.word	0x00014710


	//   ....[8]....
        /*00b8*/ 	.word	0x000148b0


	//   ....[9]....
        /*00bc*/ 	.word	0x00014d60


	//   ....[10]....
        /*00c0*/ 	.word	0x00014f00


	//   ....[11]....
        /*00c4*/ 	.word	0x000150a0


	//   ....[12]....
        /*00c8*/ 	.word	0x00015240


	//   ....[13]....
        /*00cc*/ 	.word	0x00015660


	//   ....[14]....
        /*00d0*/ 	.word	0x00015800


	//   ....[15]....
        /*00d4*/ 	.word	0x000159a0


	//   ....[16]....
        /*00d8*/ 	.word	0x00015b40


	//----- nvinfo : EIATTR_EXIT_INSTR_OFFSETS
	.align		4
.L_1880:
        /*00dc*/ 	.byte	0x04, 0x1c
        /*00de*/ 	.short	(.L_1882 - .L_1881)


	//   ....[0]....
.L_1881:
        /*00e0*/ 	.word	0x00012ae0


	//   ....[1]....
        /*00e4*/ 	.word	0x000137d0


	//   ....[2]....
        /*00e8*/ 	.word	0x00014010


	//   ....[3]....
        /*00ec*/ 	.word	0x00014060


	//   ....[4]....
        /*00f0*/ 	.word	0x00014910


	//   ....[5]....
        /*00f4*/ 	.word	0x000149e0


	//   ....[6]....
        /*00f8*/ 	.word	0x00014a00


	//   ....[7]....
        /*00fc*/ 	.word	0x00014a30


	//   ....[8]....
        /*0100*/ 	.word	0x00014a60


	//   ....[9]....
        /*0104*/ 	.word	0x000152a0


	//   ....[10]....
        /*0108*/ 	.word	0x000152f0


	//   ....[11]....
        /*010c*/ 	.word	0x00015ba0


	//   ....[12]....
        /*0110*/ 	.word	0x00015c70


	//----- nvinfo : EIATTR_MAX_THREADS
	.align		4
.L_1882:
        /*0114*/ 	.byte	0x04, 0x05
        /*0116*/ 	.short	(.L_1884 - .L_1883)
.L_1883:
        /*0118*/ 	.word	0x00000080
        /*011c*/ 	.word	0x00000001
        /*0120*/ 	.word	0x00000001


	//----- nvinfo : EIATTR_CRS_STACK_SIZE
	.align		4
.L_1884:
        /*0124*/ 	.byte	0x04, 0x1e
        /*0126*/ 	.short	(.L_1886 - .L_1885)
.L_1885:
        /*0128*/ 	.word	0x00000000
.L_1886:


//--------------------- .nv.info._ZN2at6native13reduce_kernelILi512ELi1ENS0_8ReduceOpIsNS0_14func_wrapper_tIbZZZNS0_15and_kernel_cudaERNS_14TensorIteratorEENKUlvE_clEvENKUlvE3_clEvEUlbsE_EEjbLi4ELi4EEEEEvT1_ --------------------------
	.section	.nv.info._ZN2at6native13reduce_kernelILi512ELi1ENS0_8ReduceOpIsNS0_14func_wrapper_tIbZZZNS0_15and_kernel_cudaERNS_14TensorIteratorEENKUlvE_clEvENKUlvE3_clEvEUlbsE_EEjbLi4ELi4EEEEEvT1_,"",@"SHT_CUDA_INFO"
	.sectionflags	@""
	.align	4


	//----- nvinfo : EIATTR_CUDA_API_VERSION
	.align		4
        /*0000*/ 	.byte	0x04, 0x37
        /*0002*/ 	.short	(.L_1888 - .L_1887)
.L_1887:
        /*0004*/ 	.word	0x00000082


	//----- nvinfo : EIATTR_SW2861232_WAR
	.align		4
.L_1888:
        /*0008*/ 	.byte	0x01, 0x35
	.zero		2


	//----- nvinfo : EIATTR_PARAM_CBANK
	.align		4
        /*000c*/ 	.byte	0x04, 0x0a
        /*000e*/ 	.short	(.L_1890 - .L_1889)
	.align		4
.L_1889:
        /*0010*/ 	.word	index@(.nv.constant0._ZN2at6native13reduce_kernelILi512ELi1ENS0_8ReduceOpIsNS0_14func_wrapper_tIbZZZNS0_15and_kernel_cudaERNS_14TensorIteratorEENKUlvE_clEvENKUlvE3_clEvEUlbsE_EEjbLi4ELi4EEEEEvT1_)
        /*0014*/ 	.short	0x0160
        /*0016*/ 	.short	0x0410


	//----- nvinfo : EIATTR_CBANK_PARAM_SIZE
	.align		4
.L_1890:
        /*0018*/ 	.byte	0x03, 0x19
        /*001a*/ 	.short	0x0410


	//----- nvinfo : EIATTR_KPARAM_INFO
	.align		4
        /*001c*/ 	.byte	0x04, 0x17
        /*001e*/ 	.short	(.L_1892 - .L_1891)
.L_1891:
        /*0020*/ 	.word	0x00000000
        /*0024*/ 	.short	0x0000
        /*0026*/ 	.short	0x0000
        /*0028*/ 	.byte	0x00, 0xf0, 0x41, 0x10


	//----- nvinfo : EIATTR_MAXREG_COUNT
	.align		4
.L_1892:
        /*002c*/ 	.byte	0x03, 0x1b
        /*002e*/ 	.short	0x0020


	//----- nvinfo : EIATTR_NUM_BARRIERS
	.align		4
        /*0030*/ 	.byte	0x02, 0x4c
        /*0032*/ 	.byte	0x01
	.zero		1


	//----- nvinfo : EIATTR_EXTERNS
	.align		4
        /*0034*/ 	.byte	0x04, 0x0f
        /*0036*/ 	.short	(.L_1894 - .L_1893)


	//   ....[0]....
	.align		4
.L_1893:
        /*0038*/ 	.word	index@(__assertfail)


	//----- nvinfo : EIATTR_MERCURY_ISA_VERSION
	.align		4
.L_1894:
        /*003c*/ 	.byte	0x03, 0x5f
        /*003e*/ 	.short	0x0000


	//----- nvinfo : EIATTR_INT_WARP_WIDE_INSTR_OFFSETS
	.align		4
        /*0040*/ 	.byte	0x04, 0x31
        /*0042*/ 	.short	(.L_1896 - .L_1895)


	//   ....[0]....
.L_1895:
        /*0044*/ 	.word	0x0000b300


	//   ....[1]....
        /*0048*/ 	.word	0x0000b3d0


	//----- nvinfo : EIATTR_COOP_GROUP_MASK_REGIDS
	.align		4
.L_1896:
        /*004c*/ 	.byte	0x04, 0x29
        /*004e*/ 	.short	(.L_1898 - .L_1897)


	//   ....[0]....
.L_1897:
        /*0050*/ 	.word	0xffffffff


	//   ....[1]....
        /*0054*/ 	.word	0xffffffff


	//----- nvinfo : EIATTR_COOP_GROUP_INSTR_OFFSETS
	.align		4
.L_1898:
        /*0058*/ 	.byte	0x04, 0x28
        /*005a*/ 	.short	(.L_1900 - .L_1899)


	//   ....[0]....
.L_1899:
        /*005c*/ 	.word	0x00009660


	//   ....[1]....
        /*0060*/ 	.word	0x0000bab0


	//----- nvinfo : EIATTR_SYSCALL_OFFSETS
	.align		4
.L_1900:
        /*0064*/ 	.byte	0x04, 0x46
        /*0066*/ 	.short	(.L_1902 - .L_1901)


	//   ....[0]....
.L_1901:
        /*0068*/ 	.word	0x0000bd40


	//   ....[1]....
        /*006c*/ 	.word	0x0000bfd0


	//   ....[2]....
        /*0070*/ 	.word	0x0000c320


	//   ....[3]....
        /*0074*/ 	.word	0x0000c5d0


	//----- nvinfo : EIATTR_EXIT_INSTR_OFFSETS
	.align		4
.L_1902:
        /*0078*/ 	.byte	0x04, 0x1c
        /*007a*/ 	.short	(.L_1904 - .L_1903)


	//   ....[0]....
.L_1903:
        /*007c*/ 	.word	0x0000b460


	//   ....[1]....
        /*0080*/ 	.word	0x0000bb10


	//   ....[2]....
        /*0084*/ 	.word	0x0000bda0


	//   ....[3]....
        /*0088*/ 	.word	0x0000bdc0


	//   ....[4]....
        /*008c*/ 	.word	0x0000c030


	//   ....[5]....
        /*0090*/ 	.word	0x0000c070


	//   ....[6]....
        /*0094*/ 	.word	0x0000c090


	//   ....[7]....
        /*0098*/ 	.word	0x0000c0c0


	//   ....[8]....
        /*009c*/ 	.word	0x0000c0f0


	//   ....[9]....
        /*00a0*/ 	.word	0x0000c380


	//   ....[10]....
        /*00a4*/ 	.word	0x0000c3a0


	//   ....[11]....
        /*00a8*/ 	.word	0x0000c610


	//   ....[12]....
        /*00ac*/ 	.word	0x0000c630


	//----- nvinfo : EIATTR_MAX_THREADS
	.align		4
.L_1904:
        /*00b0*/ 	.byte	0x04, 0x05
        /*00b2*/ 	.short	(.L_1906 - .L_1905)
.L_1905:
        /*00b4*/ 	.word	0x00000200
        /*00b8*/ 	.word	0x00000001
        /*00bc*/ 	.word	0x00000001


	//----- nvinfo : EIATTR_CRS_STACK_SIZE
	.align		4
.L_1906:
        /*00c0*/ 	.byte	0x04, 0x1e
        /*00c2*/ 	.short	(.L_1908 - .L_1907)
.L_1907:
        /*00c4*/ 	.word	0x00000000
.L_1908:


//--------------------- .nv.info._ZN2at6native13reduce_kernelILi256ELi2ENS0_8ReduceOpIsNS0_14func_wrapper_tIbZZZNS0_15and_kernel_cudaERNS_14TensorIteratorEENKUlvE_clEvENKUlvE3_clEvEUlbsE_EEjbLi4ELi4EEEEEvT1_ --------------------------
	.section	.nv.info._ZN2at6native13reduce_kernelILi256ELi2ENS0_8ReduceOpIsNS0_14func_wrapper_tIbZZZNS0_15and_kernel_cudaERNS_14TensorIteratorEENKUlvE_clEvENKUlvE3_clEvEUlbsE_EEjbLi4ELi4EEEEEvT1_,"",@"SHT_CUDA_INFO"
	.sectionflags	@""
	.align	4


	//----- nvinfo : EIATTR_CUDA_API_VERSION
	.align		4
        /*0000*/ 	.byte	0x04, 0x37
        /*0002*/ 	.short	(.L_1910 - .L_1909)
.L_1909:
        /*0004*/ 	.word	0x00000082


	//----- nvinfo : EIATTR_SW2861232_WAR
	.align		4
.L_1910:
        /*0008*/ 	.byte	0x01, 0x35
	.zero		2


	//----- nvinfo : EIATTR_PARAM_CBANK
	.align		4
        /*000c*/ 	.byte	0x04, 0x0a
        /*000e*/ 	.short	(.L_1912 - .L_1911)
	.align		4
.L_1911:
        /*0010*/ 	.word	index@(.nv.constant0._ZN2at6native13reduce_kernelILi256ELi2ENS0_8ReduceOpIsNS0_14func_wrapper_tIbZZZNS0_15and_kernel_cudaERNS_14TensorIteratorEENKUlvE_clEvENKUlvE3_clEvEUlbsE_EEjbLi4ELi4EEEEEvT1_)
        /*0014*/ 	.short	0x0160
        /*0016*/ 	.short	0x0410


	//----- nvinfo : EIATTR_CBANK_PARAM_SIZE
	.align		4
.L_1912:
        /*0018*/ 	.byte	0x03, 0x19
        /*001a*/ 	.short	0x0410


	//----- nvinfo : EIATTR_KPARAM_INFO
	.align		4
        /*001c*/ 	.byte	0x04, 0x17
        /*001e*/ 	.short	(.L_1914 - .L_1913)
.L_1913:
        /*0020*/ 	.word	0x00000000
        /*0024*/ 	.short	0x0000
        /*0026*/ 	.short	0x0000
        /*0028*/ 	.byte	0x00, 0xf0, 0x41, 0x10


	//----- nvinfo : EIATTR_MAXREG_COUNT
	.align		4
.L_1914:
        /*002c*/ 	.byte	0x03, 0x1b
        /*002e*/ 	.short	0x0040


	//----- nvinfo : EIATTR_NUM_BARRIERS
	.align		4
        /*0030*/ 	.byte	0x02, 0x4c
        /*0032*/ 	.byte	0x01
	.zero		1


	//----- nvinfo : EIATTR_EXTERNS
	.align		4
        /*0034*/ 	.byte	0x04, 0x0f
        /*0036*/ 	.short	(.L_1916 - .L_1915)


	//   ....[0]....
	.align		4
.L_1915:
        /*0038*/ 	.word	index@(__assertfail)


	//----- nvinfo : EIATTR_MERCURY_ISA_VERSION
	.align		4
.L_1916:
        /*003c*/ 	.byte	0x03, 0x5f
        /*003e*/ 	.short	0x0000


	//----- nvinfo : EIATTR_INT_WARP_WIDE_INSTR_OFFSETS
	.align		4
        /*0040*/ 	.byte	0x04, 0x31
        /*0042*/ 	.short	(.L_1918 - .L_1917)


	//   ....[0]....
.L_1917:
        /*0044*/ 	.word	0x0000ddb0


	//   ....[1]....
        /*0048*/ 	.word	0x0000de80


	//----- nvinfo : EIATTR_COOP_GROUP_MASK_REGIDS
	.align		4
.L_1918:
        /*004c*/ 	.byte	0x04, 0x29
        /*004e*/ 	.short	(.L_1920 - .L_1919)


	//   ....[0]....
.L_1919:
        /*0050*/ 	.word	0xffffffff


	//   ....[1]....
        /*0054*/ 	.word	0xffffffff


	//   ....[2]....
        /*0058*/ 	.word	0xffffffff


	//   ....[3]....
        /*005c*/ 	.word	0xffffffff


	//----- nvinfo : EIATTR_COOP_GROUP_INSTR_OFFSETS
	.align		4
.L_1920:
        /*0060*/ 	.byte	0x04, 0x28
        /*0062*/ 	.short	(.L_1922 - .L_1921)


	//   ....[0]....
.L_1921:
        /*0064*/ 	.word	0x0000a7a0


	//   ....[1]....
        /*0068*/ 	.word	0x0000a7c0


	//   ....[2]....
        /*006c*/ 	.word	0x0000e790


	//   ....[3]....
        /*0070*/ 	.word	0x0000e7b0


	//----- nvinfo : EIATTR_SYSCALL_OFFSETS
	.align		4
.L_1922:
        /*0074*/ 	.byte	0x04, 0x46
        /*0076*/ 	.short	(.L_1924 - .L_1923)


	//   ....[0]....
.L_1923:
        /*0078*/ 	.word	0x00000f70


	//   ....[1]....
        /*007c*/ 	.word	0x0000eab0


	//   ....[2]....
        /*0080*/ 	.word	0x0000ec50


	//   ....[3]....
        /*0084*/ 	.word	0x0000ef70


	//   ....[4]....
        /*0088*/ 	.word	0x0000f110


	//   ....[5]....
        /*008c*/ 	.word	0x0000f4e0


	//   ....[6]....
        /*0090*/ 	.word	0x0000f680


	//   ....[7]....
        /*0094*/ 	.word	0x0000f9a0


	//   ....[8]....
        /*0098*/ 	.word	0x0000fb40


	//----- nvinfo : EIATTR_EXIT_INSTR_OFFSETS
	.align		4
.L_1924:
        /*009c*/ 	.byte	0x04, 0x1c
        /*009e*/ 	.short	(.L_1926 - .L_1925)


	//   ....[0]....
.L_1925:
        /*00a0*/ 	.word	0x0000df10


	//   ....[1]....
        /*00a4*/ 	.word	0x0000e830


	//   ....[2]....
        /*00a8*/ 	.word	0x0000ecb0


	//   ....[3]....
        /*00ac*/ 	.word	0x0000ece0


	//   ....[4]....
        /*00b0*/ 	.word	0x0000f170


	//   ....[5]....
        /*00b4*/ 	.word	0x0000f1e0


	//   ....[6]....
        /*00b8*/ 	.word	0x0000f200


	//   ....[7]....
        /*00bc*/ 	.word	0x0000f230


	//   ....[8]....
        /*00c0*/ 	.word	0x0000f260


	//   ....[9]....
        /*00c4*/ 	.word	0x0000f6e0


	//   ....[10]....
        /*00c8*/ 	.word	0x0000f710


	//   ....[11]....
        /*00cc*/ 	.word	0x0000fba0


	//   ....[12]....
        /*00d0*/ 	.word	0x0000fc10


	//----- nvinfo : EIATTR_MAX_THREADS
	.align		4
.L_1926:
        /*00d4*/ 	.byte	0x04, 0x05
        /*00d6*/ 	.short	(.L_1928 - .L_1927)
.L_1927:
        /*00d8*/ 	.word	0x00000100
        /*00dc*/ 	.word	0x00000001
        /*00e0*/ 	.word	0x00000001


	//----- nvinfo : EIATTR_CRS_STACK_SIZE
	.align		4
.L_1928:
        /*00e4*/ 	.byte	0x04, 0x1e
        /*00e6*/ 	.short	(.L_1930 - .L_1929)
.L_1929:
        /*00e8*/ 	.word	0x00000000
.L_1930:


//--------------------- .nv.info._ZN2at6native13reduce_kernelILi128ELi4ENS0_8ReduceOpIsNS0_14func_wrapper_tIbZZZNS0_15and_kernel_cudaERNS_14TensorIteratorEENKUlvE_clEvENKUlvE3_clEvEUlbsE_EEjbLi4ELi4EEEEEvT1_ --------------------------
	.section	.nv.info._ZN2at6native13reduce_kernelILi128ELi4ENS0_8ReduceOpIsNS0_14func_wrapper_tIbZZZNS0_15and_kernel_cudaERNS_14TensorIteratorEENKUlvE_clEvENKUlvE3_clEvEUlbsE_EEjbLi4ELi4EEEEEvT1_,"",@"SHT_CUDA_INFO"
	.sectionflags	@""
	.align	4


	//----- nvinfo : EIATTR_CUDA_API_VERSION
	.align		4
        /*0000*/ 	.byte	0x04, 0x37
        /*0002*/ 	.short	(.L_1932 - .L_1931)
.L_1931:
        /*0004*/ 	.word	0x00000082


	//----- nvinfo : EIATTR_SW2861232_WAR
	.align		4
.L_1932:
        /*0008*/ 	.byte	0x01, 0x35
	.zero		2


	//----- nvinfo : EIATTR_PARAM_CBANK
	.align		4
        /*000c*/ 	.byte	0x04, 0x0a
        /*000e*/ 	.short	(.L_1934 - .L_1933)
	.align		4
.L_1933:
        /*0010*/ 	.word	index@(.nv.constant0._ZN2at6native13reduce_kernelILi128ELi4ENS0_8ReduceOpIsNS0_14func_wrapper_tIbZZZNS0_15and_kernel_cudaERNS_14TensorIteratorEENKUlvE_clEvENKUlvE3_clEvEUlbsE_EEjbLi4ELi4EEEEEvT1_)
        /*0014*/ 	.short	0x0160
        /*0016*/ 	.short	0x0410


	//----- nvinfo : EIATTR_CBANK_PARAM_SIZE
	.align		4
.L_1934:
        /*0018*/ 	.byte	0x03, 0x19
        /*001a*/ 	.short	0x0410


	//----- nvinfo : EIATTR_KPARAM_INFO
	.align		4
        /*001c*/ 	.byte	0x04, 0x17
        /*001e*/ 	.short	(.L_1936 - .L_1935)
.L_1935:
        /*0020*/ 	.word	0x00000000
        /*0024*/ 	.short	0x0000
        /*0026*/ 	.short	0x0000
        /*0028*/ 	.byte	0x00, 0xf0, 0x41, 0x10


	//----- nvinfo : EIATTR_MAXREG_COUNT
	.align		4
.L_1936:
        /*002c*/ 	.byte	0x03, 0x1b
        /*002e*/ 	.short	0x0080


	//----- nvinfo : EIATTR_NUM_BARRIERS
	.align		4
        /*0030*/ 	.byte	0x02, 0x4c
        /*0032*/ 	.byte	0x01
	.zero		1


	//----- nvinfo : EIATTR_EXTERNS
	.align		4
        /*0034*/ 	.byte	0x04, 0x0f
        /*0036*/ 	.short	(.L_1938 - .L_1937)


	//   ....[0]....
	.align		4
.L_1937:
        /*0038*/ 	.word	index@(__assertfail)


	//----- nvinfo : EIATTR_MERCURY_ISA_VERSION
	.align		4
.L_1938:
        /*003c*/ 	.byte	0x03, 0x5f
        /*003e*/ 	.short	0x0000


	//----- nvinfo : EIATTR_INT_WARP_WIDE_INSTR_OFFSETS
	.align		4
        /*0040*/ 	.byte	0x04, 0x31
        /*0042*/ 	.short	(.L_1940 - .L_1939)


	//   ....[0]....
.L_1939:
        /*0044*/ 	.word	0x00012720


	//   ....[1]....
        /*0048*/ 	.word	0x000127f0


	//----- nvinfo : EIATTR_COOP_GROUP_MASK_REGIDS
	.align		4
.L_1940:
        /*004c*/ 	.byte	0x04, 0x29
        /*004e*/ 	.short	(.L_1942 - .L_1941)


	//   ....[0]....
.L_1941:
        /*0050*/ 	.word	0xffffffff


	//   ....[1]....
        /*0054*/ 	.word	0xffffffff


	//   ....[2]....
        /*0058*/ 	.word	0xffffffff


	//   ....[3]....
        /*005c*/ 	.word	0xffffffff


	//   ....[4]....
        /*0060*/ 	.word	0xffffffff


	//   ....[5]....
        /*0064*/ 	.word	0xffffffff


	//   ....[6]....
        /*0068*/ 	.word	0xffffffff


	//   ....[7]....
        /*006c*/ 	.word	0xffffffff


	//----- nvinfo : EIATTR_COOP_GROUP_INSTR_OFFSETS
	.align		4
.L_1942:
        /*0070*/ 	.byte	0x04, 0x28
        /*0072*/ 	.short	(.L_1944 - .L_1943)


	//   ....[0]....
.L_1943:
        /*0074*/ 	.word	0x0000bdd0


	//   ....[1]....
        /*0078*/ 	.word	0x0000be00


	//   ....[2]....
        /*007c*/ 	.word	0x0000be30


	//   ....[3]....
        /*0080*/ 	.word	0x0000be40


	//   ....[4]....
        /*0084*/ 	.word	0x00013410


	//   ....[5]....
        /*0088*/ 	.word	0x00013440


	//   ....[6]....
        /*008c*/ 	.word	0x00013470


	//   ....[7]....
        /*0090*/ 	.word	0x00013480


	//----- nvinfo : EIATTR_SYSCALL_OFFSETS
	.align		4
.L_1944:
        /*0094*/ 	.byte	0x04, 0x46
        /*0096*/ 	.short	(.L_1946 - .L_1945)


	//   ....[0]....
.L_1945:
        /*0098*/ 	.word	0x00000f10


	//   ....[1]....
        /*009c*/ 	.word	0x00013860


	//   ....[2]....
        /*00a0*/ 	.word	0x00013a00


	//   ....[3]....
        /*00a4*/ 	.word	0x00013ba0


	//   ....[4]....
        /*00a8*/ 	.word	0x00013d40


	//   ....[5]....
        /*00ac*/ 	.word	0x00014160


	//   ....[6]....
        /*00b0*/ 	.word	0x00014300


	//   ....[7]....
        /*00b4*/ 	.word	0x000144a0


	//   ....[8]....
        /*00b8*/ 	.word	0x00014640


	//   ....[9]....
        /*00bc*/ 	.word	0x00014af0


	//   ....[10]....
        /*00c0*/ 	.word	0x00014c90


	//   ....[11]....
        /*00c4*/ 	.word	0x00014e30


	//   ....[12]....
        /*00c8*/ 	.word	0x00014fd0


	//   ....[13]....
        /*00cc*/ 	.word	0x000153f0


	//   ....[14]....
        /*00d0*/ 	.word	0x00015590


	//   ....[15]....
        /*00d4*/ 	.word	0x00015730


	//   ....[16]....
        /*00d8*/ 	.word	0x000158d0


	//----- nvinfo : EIATTR_EXIT_INSTR_OFFSETS
	.align		4
.L_1946:
        /*00dc*/ 	.byte	0x04, 0x1c
        /*00de*/ 	.short	(.L_1948 - .L_1947)


	//   ....[0]....
.L_1947:
        /*00e0*/ 	.word	0x00012880


	//   ....[1]....
        /*00e4*/ 	.word	0x00013560


	//   ....[2]....
        /*00e8*/ 	.word	0x00013da0


	//   ....[3]....
        /*00ec*/ 	.word	0x00013df0


	//   ....[4]....
        /*00f0*/ 	.word	0x000146a0


	//   ....[5]....
        /*00f4*/ 	.word	0x00014770


	//   ....[6]....
        /*00f8*/ 	.word	0x00014790


	//   ....[7]....
        /*00fc*/ 	.word	0x000147c0


	//   ....[8]....
        /*0100*/ 	.word	0x000147f0


	//   ....[9]....
        /*0104*/ 	.word	0x00015030


	//   ....[10]....
        /*0108*/ 	.word	0x00015080


	//   ....[11]....
        /*010c*/ 	.word	0x00015930


	//   ....[12]....
        /*0110*/ 	.word	0x00015a00


	//----- nvinfo : EIATTR_MAX_THREADS
	.align		4
.L_1948:
        /*0114*/ 	.byte	0x04, 0x05
        /*0116*/ 	.short	(.L_1950 - .L_1949)
.L_1949:
        /*0118*/ 	.word	0x00000080
        /*011c*/ 	.word	0x00000001
        /*0120*/ 	.word	0x00000001


	//----- nvinfo : EIATTR_CRS_STACK_SIZE
	.align		4
.L_1950:
        /*0124*/ 	.byte	0x04, 0x1e
        /*0126*/ 	.short	(.L_1952 - .L_1951)
.L_1951:
        /*0128*/ 	.word	0x00000000
.L_1952:


//--------------------- .nv.info._ZN2at6native13reduce_kernelILi512ELi1ENS0_8ReduceOpIlNS0_14func_wrapper_tIbZZZNS0_15and_kernel_cudaERNS_14TensorIteratorEENKUlvE_clEvENKUlvE2_clEvEUlblE_EEjbLi4ELi4EEEEEvT1_ --------------------------
	.section	.nv.info._ZN2at6native13reduce_kernelILi512ELi1ENS0_8ReduceOpIlNS0_14func_wrapper_tIbZZZNS0_15and_kernel_cudaERNS_14TensorIteratorEENKUlvE_clEvENKUlvE2_clEvEUlblE_EEjbLi4ELi4EEEEEvT1_,"",@"SHT_CUDA_INFO"
	.sectionflags	@""
	.align	4


	//----- nvinfo : EIATTR_CUDA_API_VERSION
	.align		4
        /*0000*/ 	.byte	0x04, 0x37
        /*0002*/ 	.short	(.L_1954 - .L_1953)
.L_1953:
        /*0004*/ 	.word	0x00000082


	//----- nvinfo : EIATTR_SW2861232_WAR
	.align		4
.L_1954:
        /*0008*/ 	.byte	0x01, 0x35
	.zero		2


	//----- nvinfo : EIATTR_PARAM_CBANK
	.align		4
        /*000c*/ 	.byte	0x04, 0x0a
        /*000e*/ 	.short	(.L_1956 - .L_1955)
	.align		4
.L_1955:
        /*0010*/ 	.word	index@(.nv.constant0._ZN2at6native13reduce_kernelILi512ELi1ENS0_8ReduceOpIlNS0_14func_wrapper_tIbZZZNS0_15and_kernel_cudaERNS_14TensorIteratorEENKUlvE_clEvENKUlvE2_clEvEUlblE_EEjbLi4ELi4EEEEEvT1_)
        /*0014*/ 	.short	0x0160
        /*0016*/ 	.short	0x0410


	//----- nvinfo : EIATTR_CBANK_PARAM_SIZE
	.align		4
.L_1956:
        /*0018*/ 	.byte	0x03, 0x19
        /*001a*/ 	.short	0x0410


	//----- nvinfo : EIATTR_KPARAM_INFO
	.align		4
        /*001c*/ 	.byte	0x04, 0x17
        /*001e*/ 	.short	(.L_1958 - .L_1957)
.L_1957:
        /*0020*/ 	.word	0x00000000
        /*0024*/ 	.short	0x0000
        /*0026*/ 	.short	0x0000
        /*0028*/ 	.byte	0x00, 0xf0, 0x41, 0x10


	//----- nvinfo : EIATTR_MAXREG_COUNT
	.align		4
.L_1958:
        /*002c*/ 	.byte	0x03, 0x1b
        /*002e*/ 	.short	0x0020


	//----- nvinfo : EIATTR_NUM_BARRIERS
	.align		4
        /*0030*/ 	.byte	0x02, 0x4c
        /*0032*/ 	.byte	0x01
	.zero		1


	//----- nvinfo : EIATTR_EXTERNS
	.align		4
        /*0034*/ 	.byte	0x04, 0x0f
        /*0036*/ 	.short	(.L_1960 - .L_1959)


	//   ....[0]....
	.align		4
.L_1959:
        /*0038*/ 	.word	index@(__assertfail)


	//----- nvinfo : EIATTR_MERCURY_ISA_VERSION
	.align		4
.L_1960:
        /*003c*/ 	.byte	0x03, 0x5f
        /*003e*/ 	.short	0x0000


	//----- nvinfo : EIATTR_INT_WARP_WIDE_INSTR_OFFSETS
	.align		4
        /*0040*/ 	.byte	0x04, 0x31
        /*0042*/ 	.short	(.L_1962 - .L_1961)


	//   ....[0]....
.L_1961:
        /*0044*/ 	.word	0x0000b520


	//   ....[1]....
        /*0048*/ 	.word	0x0000b5f0


	//----- nvinfo : EIATTR_COOP_GROUP_MASK_REGIDS
	.align		4
.L_1962:
        /*004c*/ 	.byte	0x04, 0x29
        /*004e*/ 	.short	(.L_1964 - .L_1963)


	//   ....[0]....
.L_1963:
        /*0050*/ 	.word	0xffffffff


	//   ....[1]....
        /*0054*/ 	.word	0xffffffff


	//----- nvinfo : EIATTR_COOP_GROUP_INSTR_OFFSETS
	.align		4
.L_1964:
        /*0058*/ 	.byte	0x04, 0x28
        /*005a*/ 	.short	(.L_1966 - .L_1965)


	//   ....[0]....
.L_1965:
        /*005c*/ 	.word	0x00009880


	//   ....[1]....
        /*0060*/ 	.word	0x0000bcd0


	//----- nvinfo : EIATTR_SYSCALL_OFFSETS
	.align		4
.L_1966:
        /*0064*/ 	.byte	0x04, 0x46
        /*0066*/ 	.short	(.L_1968 - .L_1967)


	//   ....[0]....
.L_1967:
        /*0068*/ 	.word	0x0000bf60


	//   ....[1]....
        /*006c*/ 	.word	0x0000c1f0


	//   ....[2]....
        /*0070*/ 	.word	0x0000c540


	//   ....[3]....
        /*0074*/ 	.word	0x0000c7f0


	//----- nvinfo : EIATTR_EXIT_INSTR_OFFSETS
	.align		4
.L_1968:
        /*0078*/ 	.byte	0x04, 0x1c
        /*007a*/ 	.short	(.L_1970 - .L_1969)


	//   ....[0]....
.L_1969:
        /*007c*/ 	.word	0x0000b680


	//   ....[1]....
        /*0080*/ 	.word	0x0000bd30


	//   ....[2]....
        /*0084*/ 	.word	0x0000bfc0


	//   ....[3]....
        /*0088*/ 	.word	0x0000bfe0


	//   ....[4]....
        /*008c*/ 	.word	0x0000c250


	//   ....[5]....
        /*0090*/ 	.word	0x0000c290


	//   ....[6]....
        /*0094*/ 	.word	0x0000c2b0


	//   ....[7]....
        /*0098*/ 	.word	0x0000c2e0


	//   ....[8]....
        /*009c*/ 	.word	0x0000c310


	//   ....[9]....
        /*00a0*/ 	.word	0x0000c5a0


	//   ....[10]....
        /*00a4*/ 	.word	0x0000c5c0


	//   ....[11]....
        /*00a8*/ 	.word	0x0000c830


	//   ....[12]....
        /*00ac*/ 	.word	0x0000c850


	//----- nvinfo : EIATTR_MAX_THREADS
	.align		4
.L_1970:
        /*00b0*/ 	.byte	0x04, 0x05
        /*00b2*/ 	.short	(.L_1972 - .L_1971)
.L_1971:
        /*00b4*/ 	.word	0x00000200
        /*00b8*/ 	.word	0x00000001
        /*00bc*/ 	.word	0x00000001


	//----- nvinfo : EIATTR_CRS_STACK_SIZE
	.align		4
.L_1972:
        /*00c0*/ 	.byte	0x04, 0x1e
        /*00c2*/ 	.short	(.L_1974 - .L_1973)
.L_1973:
        /*00c4*/ 	.word	0x00000000
.L_1974:


//--------------------- .nv.info._ZN2at6native13reduce_kernelILi256ELi2ENS0_8ReduceOpIlNS0_14func_wrapper_tIbZZZNS0_15and_kernel_cudaERNS_14TensorIteratorEENKUlvE_clEvENKUlvE2_clEvEUlblE_EEjbLi4ELi4EEEEEvT1_ --------------------------
	.section	.nv.info._ZN2at6native13reduce_kernelILi256ELi2ENS0_8ReduceOpIlNS0_14func_wrapper_tIbZZZNS0_15and_kernel_cudaERNS_14TensorIteratorEENKUlvE_clEvENKUlvE2_clEvEUlblE_EEjbLi4ELi4EEEEEvT1_,"",@"SHT_CUDA_INFO"
	.sectionflags	@""
	.align	4


	//----- nvinfo : EIATTR_CUDA_API_VERSION
	.align		4
        /*0000*/ 	.byte	0x04, 0x37
        /*0002*/ 	.short	(.L_1976 - .L_1975)
.L_1975:
        /*0004*/ 	.word	0x00000082


	//----- nvinfo : EIATTR_SW2861232_WAR
	.align		4
.L_1976:
        /*0008*/ 	.byte	0x01, 0x35
	.zero		2


	//----- nvinfo : EIATTR_PARAM_CBANK
	.align		4
        /*000c*/ 	.byte	0x04, 0x0a
        /*000e*/ 	.short	(.L_1978 - .L_1977)
	.align		4
.L_1977:
        /*0010*/ 	.word	index@(.nv.constant0._ZN2at6native13reduce_kernelILi256ELi2ENS0_8ReduceOpIlNS0_14func_wrapper_tIbZZZNS0_15and_kernel_cudaERNS_14TensorIteratorEENKUlvE_clEvENKUlvE2_clEvEUlblE_EEjbLi4ELi4EEEEEvT1_)
        /*0014*/ 	.short	0x0160
        /*0016*/ 	.short	0x0410


	//----- nvinfo : EIATTR_CBANK_PARAM_SIZE
	.align		4
.L_1978:
        /*0018*/ 	.byte	0x03, 0x19
        /*001a*/ 	.short	0x0410


	//----- nvinfo : EIATTR_KPARAM_INFO
	.align		4
        /*001c*/ 	.byte	0x04, 0x17
        /*001e*/ 	.short	(.L_1980 - .L_1979)
.L_1979:
        /*0020*/ 	.word	0x00000000
        /*0024*/ 	.short	0x0000
        /*0026*/ 	.short	0x0000
        /*0028*/ 	.byte	0x00, 0xf0, 0x41, 0x10


	//----- nvinfo : EIATTR_MAXREG_COUNT
	.align		4
.L_1980:
        /*002c*/ 	.byte	0x03, 0x1b
        /*002e*/ 	.short	0x0040


	//----- nvinfo : EIATTR_NUM_BARRIERS
	.align		4
        /*0030*/ 	.byte	0x02, 0x4c
        /*0032*/ 	.byte	0x01
	.zero		1


	//----- nvinfo : EIATTR_EXTERNS
	.align		4
        /*0034*/ 	.byte	0x04, 0x0f
        /*0036*/ 	.short	(.L_1982 - .L_1981)


	//   ....[0]....
	.align		4
.L_1981:
        /*0038*/ 	.word	index@(__assertfail)


	//----- nvinfo : EIATTR_MERCURY_ISA_VERSION
	.align		4
.L_1982:
        /*003c*/ 	.byte	0x03, 0x5f
        /*003e*/ 	.short	0x0000


	//----- nvinfo : EIATTR_INT_WARP_WIDE_INSTR_OFFSETS
	.align		4
        /*0040*/ 	.byte	0x04, 0x31
        /*0042*/ 	.short	(.L_1984 - .L_1983)


	//   ....[0]....
.L_1983:
        /*0044*/ 	.word	0x0000dda0


	//   ....[1]....
        /*0048*/ 	.word	0x0000de70


	//----- nvinfo : EIATTR_COOP_GROUP_MASK_REGIDS
	.align		4
.L_1984:
        /*004c*/ 	.byte	0x04, 0x29
        /*004e*/ 	.short	(.L_1986 - .L_1985)


	//   ....[0]....
.L_1985:
        /*0050*/ 	.word	0xffffffff


	//   ....[1]....
        /*0054*/ 	.word	0xffffffff


	//   ....[2]....
        /*0058*/ 	.word	0xffffffff


	//   ....[3]....
        /*005c*/ 	.word	0xffffffff


	//----- nvinfo : EIATTR_COOP_GROUP_INSTR_OFFSETS
	.align		4
.L_1986:
        /*0060*/ 	.byte	0x04, 0x28
        /*0062*/ 	.short	(.L_1988 - .L_1987)


	//   ....[0]....
.L_1987:
        /*0064*/ 	.word	0x0000a770


	//   ....[1]....
        /*0068*/ 	.word	0x0000a790


	//   ....[2]....
        /*006c*/ 	.word	0x0000e780


	//   ....[3]....
        /*0070*/ 	.word	0x0000e7a0


	//----- nvinfo : EIATTR_SYSCALL_OFFSETS
	.align		4
.L_1988:
        /*0074*/ 	.byte	0x04, 0x46
        /*0076*/ 	.short	(.L_1990 - .L_1989)


	//   ....[0]....
.L_1989:
        /*0078*/ 	.word	0x00000f70


	//   ....[1]....
        /*007c*/ 	.word	0x0000eaa0


	//   ....[2]....
        /*0080*/ 	.word	0x0000ec40


	//   ....[3]....
        /*0084*/ 	.word	0x0000ef60


	//   ....[4]....
        /*0088*/ 	.word	0x0000f100


	//   ....[5]....
        /*008c*/ 	.word	0x0000f4d0


	//   ....[6]....
        /*0090*/ 	.word	0x0000f670


	//   ....[7]....
        /*0094*/ 	.word	0x0000f990


	//   ....[8]....
        /*0098*/ 	.word	0x0000fb30


	//----- nvinfo : EIATTR_EXIT_INSTR_OFFSETS
	.align		4
.L_1990:
        /*009c*/ 	.byte	0x04, 0x1c
        /*009e*/ 	.short	(.L_1992 - .L_1991)


	//   ....[0]....
.L_1991:
        /*00a0*/ 	.word	0x0000df00


	//   ....[1]....
        /*00a4*/ 	.word	0x0000e820


	//   ....[2]....
        /*00a8*/ 	.word	0x0000eca0


	//   ....[3]....
        /*00ac*/ 	.word	0x0000ecd0


	//   ....[4]....
        /*00b0*/ 	.word	0x0000f160


	//   ....[5]....
        /*00b4*/ 	.word	0x0000f1d0


	//   ....[6]....
        /*00b8*/ 	.word	0x0000f1f0


	//   ....[7]....
        /*00bc*/ 	.word	0x0000f220


	//   ....[8]....
        /*00c0*/ 	.word	0x0000f250


	//   ....[9]....
        /*00c4*/ 	.word	0x0000f6d0


	//   ....[10]....
        /*00c8*/ 	.word	0x0000f700


	//   ....[11]....
        /*00cc*/ 	.word	0x0000fb90


	//   ....[12]....
        /*00d0*/ 	.word	0x0000fc00


	//----- nvinfo : EIATTR_MAX_THREADS
	.align		4
.L_1992:
        /*00d4*/ 	.byte	0x04, 0x05
        /*00d6*/ 	.short	(.L_1994 - .L_1993)
.L_1993:
        /*00d8*/ 	.word	0x00000100
        /*00dc*/ 	.word	0x00000001
        /*00e0*/ 	.word	0x00000001


	//----- nvinfo : EIATTR_CRS_STACK_SIZE
	.align		4
.L_1994:
        /*00e4*/ 	.byte	0x04, 0x1e
        /*00e6*/ 	.short	(.L_1996 - .L_1995)
.L_1995:
        /*00e8*/ 	.word	0x00000000
.L_1996:


//--------------------- .nv.info._ZN2at6native13reduce_kernelILi128ELi4ENS0_8ReduceOpIlNS0_14func_wrapper_tIbZZZNS0_15and_kernel_cudaERNS_14TensorIteratorEENKUlvE_clEvENKUlvE2_clEvEUlblE_EEjbLi4ELi4EEEEEvT1_ --------------------------
	.section	.nv.info._ZN2at6native13reduce_kernelILi128ELi4ENS0_8ReduceOpIlNS0_14func_wrapper_tIbZZZNS0_15and_kernel_cudaERNS_14TensorIteratorEENKUlvE_clEvENKUlvE2_clEvEUlblE_EEjbLi4ELi4EEEEEvT1_,"",@"SHT_CUDA_INFO"
	.sectionflags	@""
	.align	4


	//----- nvinfo : EIATTR_CUDA_API_VERSION
	.align		4
        /*0000*/ 	.byte	0x04, 0x37
        /*0002*/ 	.short	(.L_1998 - .L_1997)
.L_1997:
        /*0004*/ 	.word	0x00000082


	//----- nvinfo : EIATTR_SW2861232_WAR
	.align		4
.L_1998:
        /*0008*/ 	.byte	0x01, 0x35
	.zero		2


	//----- nvinfo : EIATTR_PARAM_CBANK
	.align		4
        /*000c*/ 	.byte	0x04, 0x0a
        /*000e*/ 	.short	(.L_2000 - .L_1999)
	.align		4
.L_1999:
        /*0010*/ 	.word	index@(.nv.constant0._ZN2at6native13reduce_kernelILi128ELi4ENS0_8ReduceOpIlNS0_14func_wrapper_tIbZZZNS0_15and_kernel_cudaERNS_14TensorIteratorEENKUlvE_clEvENKUlvE2_clEvEUlblE_EEjbLi4ELi4EEEEEvT1_)
        /*0014*/ 	.short	0x0160
        /*0016*/ 	.short	0x0410


	//----- nvinfo : EIATTR_CBANK_PARAM_SIZE
	.align		4
.L_2000:
        /*0018*/ 	.byte	0x03, 0x19
        /*001a*/ 	.short	0x0410


	//----- nvinfo : EIATTR_KPARAM_INFO
	.align		4
        /*001c*/ 	.byte	0x04, 0x17
        /*001e*/ 	.short	(.L_2002 - .L_2001)
.L_2001:
        /*0020*/ 	.word	0x00000000
        /*0024*/ 	.short	0x0000
        /*0026*/ 	.short	0x0000
        /*0028*/ 	.byte	0x00, 0xf0, 0x41, 0x10


	//----- nvinfo : EIATTR_MAXREG_COUNT
	.align		4
.L_2002:
        /*002c*/ 	.byte	0x03, 0x1b
        /*002e*/ 	.short	0x0080


	//----- nvinfo : EIATTR_NUM_BARRIERS
	.align		4
        /*0030*/ 	.byte	0x02, 0x4c
        /*0032*/ 	.byte	0x01
	.zero		1


	//----- nvinfo : EIATTR_EXTERNS
	.align		4
        /*0034*/ 	.byte	0x04, 0x0f
        /*0036*/ 	.short	(.L_2004 - .L_2003)


	//   ....[0]....
	.align		4
.L_2003:
        /*0038*/ 	.word	index@(__assertfail)


	//----- nvinfo : EIATTR_MERCURY_ISA_VERSION
	.align		4
.L_2004:
        /*003c*/ 	.byte	0x03, 0x5f
        /*003e*/ 	.short	0x0000


	//----- nvinfo : EIATTR_INT_WARP_WIDE_INSTR_OFFSETS
	.align		4
        /*0040*/ 	.byte	0x04, 0x31
        /*0042*/ 	.short	(.L_2006 - .L_2005)


	//   ....[0]....
.L_2005:
        /*0044*/ 	.word	0x00013390


	//   ....[1]....
        /*0048*/ 	.word	0x00013460


	//----- nvinfo : EIATTR_COOP_GROUP_MASK_REGIDS
	.align		4
.L_2006:
        /*004c*/ 	.byte	0x04, 0x29
        /*004e*/ 	.short	(.L_2008 - .L_2007)


	//   ....[0]....
.L_2007:
        /*0050*/ 	.word	0xffffffff


	//   ....[1]....
        /*0054*/ 	.word	0xffffffff


	//   ....[2]....
        /*0058*/ 	.word	0xffffffff


	//   ....[3]....
        /*005c*/ 	.word	0xffffffff


	//   ....[4]....
        /*0060*/ 	.word	0xffffffff


	//   ....[5]....
        /*0064*/ 	.word	0xffffffff


	//   ....[6]....
        /*0068*/ 	.word	0xffffffff


	//   ....[7]....
        /*006c*/ 	.word	0xffffffff


	//----- nvinfo : EIATTR_COOP_GROUP_INSTR_OFFSETS
	.align		4
.L_2008:
        /*0070*/ 	.byte	0x04, 0x28
        /*0072*/ 	.short	(.L_2010 - .L_2009)


	//   ....[0]....
.L_2009:
        /*0074*/ 	.word	0x0000ca40


	//   ....[1]....
        /*0078*/ 	.word	0x0000ca70


	//   ....[2]....
        /*007c*/ 	.word	0x0000caa0


	//   ....[3]....
        /*0080*/ 	.word	0x0000cab0


	//   ....[4]....
        /*0084*/ 	.word	0x00014090


	//   ....[5]....
        /*0088*/ 	.word	0x000140c0


	//   ....[6]....
        /*008c*/ 	.word	0x000140f0


	//   ....[7]....
        /*0090*/ 	.word	0x00014100


	//----- nvinfo : EIATTR_SYSCALL_OFFSETS
	.align		4
.L_2010:
        /*0094*/ 	.byte	0x04, 0x46
        /*0096*/ 	.short	(.L_2012 - .L_2011)


	//   ....[0]....
.L_2011:
        /*0098*/ 	.word	0x00000f10


	//   ....[1]....
        /*009c*/ 	.word	0x000144e0


	//   ....[2]....
        /*00a0*/ 	.word	0x00014680


	//   ....[3]....
        /*00a4*/ 	.word	0x00014820


	//   ....[4]....
        /*00a8*/ 	.word	0x000149c0


	//   ....[5]....
        /*00ac*/ 	.word	0x00014de0


	//   ....[6]....
        /*00b0*/ 	.word	0x00014f80


	//   ....[7]....
        /*00b4*/ 	.word	0x00015120


	//   ....[8]....
        /*00b8*/ 	.word	0x000152c0


	//   ....[9]....
        /*00bc*/ 	.word	0x00015770


	//   ....[10]....
        /*00c0*/ 	.word	0x00015910


	//   ....[11]....
        /*00c4*/ 	.word	0x00015ab0


	//   ....[12]....
        /*00c8*/ 	.word	0x00015c50


	//   ....[13]....
        /*00cc*/ 	.word	0x00016070


	//   ....[14]....
        /*00d0*/ 	.word	0x00016210


	//   ....[15]....
        /*00d4*/ 	.word	0x000163b0


	//   ....[16]....
        /*00d8*/ 	.word	0x00016550


	//----- nvinfo : EIATTR_EXIT_INSTR_OFFSETS
	.align		4
.L_2012:
        /*00dc*/ 	.byte	0x04, 0x1c
        /*00de*/ 	.short	(.L_2014 - .L_2013)


	//   ....[0]....
.L_2013:
        /*00e0*/ 	.word	0x000134f0


	//   ....[1]....
        /*00e4*/ 	.word	0x000141e0


	//   ....[2]....
        /*00e8*/ 	.word	0x00014a20


	//   ....[3]....
        /*00ec*/ 	.word	0x00014a70


	//   ....[4]....
        /*00f0*/ 	.word	0x00015320


	//   ....[5]....
        /*00f4*/ 	.word	0x000153f0


	//   ....[6]....
        /*00f8*/ 	.word	0x00015410


	//   ....[7]....
        /*00fc*/ 	.word	0x00015440


	//   ....[8]....
        /*0100*/ 	.word	0x00015470


	//   ....[9]....
        /*0104*/ 	.word	0x00015cb0


	//   ....[10]....
        /*0108*/ 	.word	0x00015d00


	//   ....[11]....
        /*010c*/ 	.word	0x000165b0


	//   ....[12]....
        /*0110*/ 	.word	0x00016680


	//----- nvinfo : EIATTR_MAX_THREADS
	.align		4
.L_2014:
        /*0114*/ 	.byte	0x04, 0x05
        /*0116*/ 	.short	(.L_2016 - .L_2015)
.L_2015:
        /*0118*/ 	.word	0x00000080
        /*011c*/ 	.word	0x00000001
        /*0120*/ 	.word	0x00000001


	//----- nvinfo : EIATTR_CRS_STACK_SIZE
	.align		4
.L_2016:
        /*0124*/ 	.byte	0x04, 0x1e
        /*0126*/ 	.short	(.L_2018 - .L_2017)
.L_2017:
        /*0128*/ 	.word	0x00000000
.L_2018:


//--------------------- .nv.info._ZN2at6native13reduce_kernelILi512ELi1ENS0_8ReduceOpIiNS0_14func_wrapper_tIbZZZNS0_15and_kernel_cudaERNS_14TensorIteratorEENKUlvE_clEvENKUlvE1_clEvEUlbiE_EEjbLi4ELi4EEEEEvT1_ --------------------------
	.section	.nv.info._ZN2at6native13reduce_kernelILi512ELi1ENS0_8ReduceOpIiNS0_14func_wrapper_tIbZZZNS0_15and_kernel_cudaERNS_14TensorIteratorEENKUlvE_clEvENKUlvE1_clEvEUlbiE_EEjbLi4ELi4EEEEEvT1_,"",@"SHT_CUDA_INFO"
	.sectionflags	@""
	.align	4


	//----- nvinfo : EIATTR_CUDA_API_VERSION
	.align		4
        /*0000*/ 	.byte	0x04, 0x37
        /*0002*/ 	.short	(.L_2020 - .L_2019)
.L_2019:
        /*0004*/ 	.word	0x00000082


	//----- nvinfo : EIATTR_SW2861232_WAR
	.align		4
.L_2020:
        /*0008*/ 	.byte	0x01, 0x35
	.zero		2


	//----- nvinfo : EIATTR_PARAM_CBANK
	.align		4
        /*000c*/ 	.byte	0x04, 0x0a
        /*000e*/ 	.short	(.L_2022 - .L_2021)
	.align		4
.L_2021:
        /*0010*/ 	.word	index@(.nv.constant0._ZN2at6native13reduce_kernelILi512ELi1ENS0_8ReduceOpIiNS0_14func_wrapper_tIbZZZNS0_15and_kernel_cudaERNS_14TensorIteratorEENKUlvE_clEvENKUlvE1_clEvEUlbiE_EEjbLi4ELi4EEEEEvT1_)
        /*0014*/ 	.short	0x0160
        /*0016*/ 	.short	0x0410


	//----- nvinfo : EIATTR_CBANK_PARAM_SIZE
	.align		4
.L_2022:
        /*0018*/ 	.byte	0x03, 0x19
        /*001a*/ 	.short	0x0410


	//----- nvinfo : EIATTR_KPARAM_INFO
	.align		4
        /*001c*/ 	.byte	0x04, 0x17
        /*001e*/ 	.short	(.L_2024 - .L_2023)
.L_2023:
        /*0020*/ 	.word	0x00000000
        /*0024*/ 	.short	0x0000
        /*0026*/ 	.short	0x0000
        /*0028*/ 	.byte	0x00, 0xf0, 0x41, 0x10


	//----- nvinfo : EIATTR_MAXREG_COUNT
	.align		4
.L_2024:
        /*002c*/ 	.byte	0x03, 0x1b
        /*002e*/ 	.short	0x0020


	//----- nvinfo : EIATTR_NUM_BARRIERS
	.align		4
        /*0030*/ 	.byte	0x02, 0x4c
        /*0032*/ 	.byte	0x01
	.zero		1


	//----- nvinfo : EIATTR_EXTERNS
	.align		4
        /*0034*/ 	.byte	0x04, 0x0f
        /*0036*/ 	.short	(.L_2026 - .L_2025)


	//   ....[0]....
	.align		4
.L_2025:
        /*0038*/ 	.word	index@(__assertfail)


	//----- nvinfo : EIATTR_MERCURY_ISA_VERSION
	.align		4
.L_2026:
        /*003c*/ 	.byte	0x03, 0x5f
        /*003e*/ 	.short	0x0000


	//----- nvinfo : EIATTR_INT_WARP_WIDE_INSTR_OFFSETS
	.align		4
        /*0040*/ 	.byte	0x04, 0x31
        /*0042*/ 	.short	(.L_2028 - .L_2027)


	//   ....[0]....
.L_2027:
        /*0044*/ 	.word	0x0000b1d0


	//   ....[1]....
        /*0048*/ 	.word	0x0000b2a0


	//----- nvinfo : EIATTR_COOP_GROUP_MASK_REGIDS
	.align		4
.L_2028:
        /*004c*/ 	.byte	0x04, 0x29
        /*004e*/ 	.short	(.L_2030 - .L_2029)


	//   ....[0]....
.L_2029:
        /*0050*/ 	.word	0xffffffff


	//   ....[1]....
        /*0054*/ 	.word	0xffffffff


	//----- nvinfo : EIATTR_COOP_GROUP_INSTR_OFFSETS
	.align		4
.L_2030:
        /*0058*/ 	.byte	0x04, 0x28
        /*005a*/ 	.short	(.L_2032 - .L_2031)


	//   ....[0]....
.L_2031:
        /*005c*/ 	.word	0x00009530


	//   ....[1]....
        /*0060*/ 	.word	0x0000b980


	//----- nvinfo : EIATTR_SYSCALL_OFFSETS
	.align		4
.L_2032:
        /*0064*/ 	.byte	0x04, 0x46
        /*0066*/ 	.short	(.L_2034 - .L_2033)


	//   ....[0]....
.L_2033:
        /*0068*/ 	.word	0x0000bc10


	//   ....[1]....
        /*006c*/ 	.word	0x0000bea0


	//   ....[2]....
        /*0070*/ 	.word	0x0000c1f0


	//   ....[3]....
        /*0074*/ 	.word	0x0000c4a0


	//----- nvinfo : EIATTR_EXIT_INSTR_OFFSETS
	.align		4
.L_2034:
        /*0078*/ 	.byte	0x04, 0x1c
        /*007a*/ 	.short	(.L_2036 - .L_2035)


	//   ....[0]....
.L_2035:
        /*007c*/ 	.word	0x0000b330


	//   ....[1]....
        /*0080*/ 	.word	0x0000b9e0


	//   ....[2]....
        /*0084*/ 	.word	0x0000bc70


	//   ....[3]....
        /*0088*/ 	.word	0x0000bc90


	//   ....[4]....
        /*008c*/ 	.word	0x0000bf00


	//   ....[5]....
        /*0090*/ 	.word	0x0000bf40


	//   ....[6]....
        /*0094*/ 	.word	0x0000bf60


	//   ....[7]....
        /*0098*/ 	.word	0x0000bf90


	//   ....[8]....
        /*009c*/ 	.word	0x0000bfc0


	//   ....[9]....
        /*00a0*/ 	.word	0x0000c250


	//   ....[10]....
        /*00a4*/ 	.word	0x0000c270


	//   ....[11]....
        /*00a8*/ 	.word	0x0000c4e0


	//   ....[12]....
        /*00ac*/ 	.word	0x0000c500


	//----- nvinfo : EIATTR_MAX_THREADS
	.align		4
.L_2036:
        /*00b0*/ 	.byte	0x04, 0x05
        /*00b2*/ 	.short	(.L_2038 - .L_2037)
.L_2037:
        /*00b4*/ 	.word	0x00000200
        /*00b8*/ 	.word	0x00000001
        /*00bc*/ 	.word	0x00000001


	//----- nvinfo : EIATTR_CRS_STACK_SIZE
	.align		4
.L_2038:
        /*00c0*/ 	.byte	0x04, 0x1e
        /*00c2*/ 	.short	(.L_2040 - .L_2039)
.L_2039:
        /*00c4*/ 	.word	0x00000000
.L_2040:


//--------------------- .nv.info._ZN2at6native13reduce_kernelILi256ELi2ENS0_8ReduceOpIiNS0_14func_wrapper_tIbZZZNS0_15and_kernel_cudaERNS_14TensorIteratorEENKUlvE_clEvENKUlvE1_clEvEUlbiE_EEjbLi4ELi4EEEEEvT1_ --------------------------
	.section	.nv.info._ZN2at6native13reduce_kernelILi256ELi2ENS0_8ReduceOpIiNS0_14func_wrapper_tIbZZZNS0_15and_kernel_cudaERNS_14TensorIteratorEENKUlvE_clEvENKUlvE1_clEvEUlbiE_EEjbLi4ELi4EEEEEvT1_,"",@"SHT_CUDA_INFO"
	.sectionflags	@""
	.align	4


	//----- nvinfo : EIATTR_CUDA_API_VERSION
	.align		4
        /*0000*/ 	.byte	0x04, 0x37
        /*0002*/ 	.short	(.L_2042 - .L_2041)
.L_2041:
        /*0004*/ 	.word	0x00000082


	//----- nvinfo : EIATTR_SW2861232_WAR
	.align		4
.L_2042:
        /*0008*/ 	.byte	0x01, 0x35
	.zero		2


	//----- nvinfo : EIATTR_PARAM_CBANK
	.align		4
        /*000c*/ 	.byte	0x04, 0x0a
        /*000e*/ 	.short	(.L_2044 - .L_2043)
	.align		4
.L_2043:
        /*0010*/ 	.word	index@(.nv.constant0._ZN2at6native13reduce_kernelILi256ELi2ENS0_8ReduceOpIiNS0_14func_wrapper_tIbZZZNS0_15and_kernel_cudaERNS_14TensorIteratorEENKUlvE_clEvENKUlvE1_clEvEUlbiE_EEjbLi4ELi4EEEEEvT1_)
        /*0014*/ 	.short	0x0160
        /*0016*/ 	.short	0x0410


	//----- nvinfo : EIATTR_CBANK_PARAM_SIZE
	.align		4
.L_2044:
        /*0018*/ 	.byte	0x03, 0x19
        /*001a*/ 	.short	0x0410


	//----- nvinfo : EIATTR_KPARAM_INFO
	.align		4
        /*001c*/ 	.byte	0x04, 0x17
        /*001e*/ 	.short	(.L_2046 - .L_2045)
.L_2045:
        /*0020*/ 	.word	0x00000000
        /*0024*/ 	.short	0x0000
        /*0026*/ 	.short	0x0000
        /*0028*/ 	.byte	0x00, 0xf0, 0x41, 0x10


	//----- nvinfo : EIATTR_MAXREG_COUNT
	.align		4
.L_2046:
        /*002c*/ 	.byte	0x03, 0x1b
        /*002e*/ 	.short	0x0040


	//----- nvinfo : EIATTR_NUM_BARRIERS
	.align		4
        /*0030*/ 	.byte	0x02, 0x4c
        /*0032*/ 	.byte	0x01
	.zero		1


	//----- nvinfo : EIATTR_EXTERNS
	.align		4
        /*0034*/ 	.byte	0x04, 0x0f
        /*0036*/ 	.short	(.L_2048 - .L_2047)


	//   ....[0]....
	.align		4
.L_2047:
        /*0038*/ 	.word	index@(__assertfail)


	//----- nvinfo : EIATTR_MERCURY_ISA_VERSION
	.align		4
.L_2048:
        /*003c*/ 	.byte	0x03, 0x5f
        /*003e*/ 	.short	0x0000


	//----- nvinfo : EIATTR_INT_WARP_WIDE_INSTR_OFFSETS
	.align		4
        /*0040*/ 	.byte	0x04, 0x31
        /*0042*/ 	.short	(.L_2050 - .L_2049)


	//   ....[0]....
.L_2049:
        /*0044*/ 	.word	0x0000dad0


	//   ....[1]....
        /*0048*/ 	.word	0x0000dba0


	//----- nvinfo : EIATTR_COOP_GROUP_MASK_REGIDS
	.align		4
.L_2050:
        /*004c*/ 	.byte	0x04, 0x29
        /*004e*/ 	.short	(.L_2052 - .L_2051)


	//   ....[0]....
.L_2051:
        /*0050*/ 	.word	0xffffffff


	//   ....[1]....
        /*0054*/ 	.word	0xffffffff


	//   ....[2]....
        /*0058*/ 	.word	0xffffffff


	//   ....[3]....
        /*005c*/ 	.word	0xffffffff


	//----- nvinfo : EIATTR_COOP_GROUP_INSTR_OFFSETS
	.align		4
.L_2052:
        /*0060*/ 	.byte	0x04, 0x28
        /*0062*/ 	.short	(.L_2054 - .L_2053)


	//   ....[0]....
.L_2053:
        /*0064*/ 	.word	0x0000a4c0


	//   ....[1]....
        /*0068*/ 	.word	0x0000a4e0


	//   ....[2]....
        /*006c*/ 	.word	0x0000e4b0


	//   ....[3]....
        /*0070*/ 	.word	0x0000e4d0


	//----- nvinfo : EIATTR_SYSCALL_OFFSETS
	.align		4
.L_2054:
        /*0074*/ 	.byte	0x04, 0x46
        /*0076*/ 	.short	(.L_2056 - .L_2055)


	//   ....[0]....
.L_2055:
        /*0078*/ 	.word	0x00000f70


	//   ....[1]....
        /*007c*/ 	.word	0x0000e7d0


	//   ....[2]....
        /*0080*/ 	.word	0x0000e970


	//   ....[3]....
        /*0084*/ 	.word	0x0000ec90


	//   ....[4]....
        /*0088*/ 	.word	0x0000ee30


	//   ....[5]....
        /*008c*/ 	.word	0x0000f200


	//   ....[6]....
        /*0090*/ 	.word	0x0000f3a0


	//   ....[7]....
        /*0094*/ 	.word	0x0000f6c0


	//   ....[8]....
        /*0098*/ 	.word	0x0000f860


	//----- nvinfo : EIATTR_EXIT_INSTR_OFFSETS
	.align		4
.L_2056:
        /*009c*/ 	.byte	0x04, 0x1c
        /*009e*/ 	.short	(.L_2058 - .L_2057)


	//   ....[0]....
.L_2057:
        /*00a0*/ 	.word	0x0000dc30


	//   ....[1]....
        /*00a4*/ 	.word	0x0000e550


	//   ....[2]....
        /*00a8*/ 	.word	0x0000e9d0


	//   ....[3]....
        /*00ac*/ 	.word	0x0000ea00


	//   ....[4]....
        /*00b0*/ 	.word	0x0000ee90


	//   ....[5]....
        /*00b4*/ 	.word	0x0000ef00


	//   ....[6]....
        /*00b8*/ 	.word	0x0000ef20


	//   ....[7]....
        /*00bc*/ 	.word	0x0000ef50


	//   ....[8]....
        /*00c0*/ 	.word	0x0000ef80


	//   ....[9]....
        /*00c4*/ 	.word	0x0000f400


	//   ....[10]....
        /*00c8*/ 	.word	0x0000f430


	//   ....[11]....
        /*00cc*/ 	.word	0x0000f8c0


	//   ....[12]....
        /*00d0*/ 	.word	0x0000f930


	//----- nvinfo : EIATTR_MAX_THREADS
	.align		4
.L_2058:
        /*00d4*/ 	.byte	0x04, 0x05
        /*00d6*/ 	.short	(.L_2060 - .L_2059)
.L_2059:
        /*00d8*/ 	.word	0x00000100
        /*00dc*/ 	.word	0x00000001
        /*00e0*/ 	.word	0x00000001


	//----- nvinfo : EIATTR_CRS_STACK_SIZE
	.align		4
.L_2060:
        /*00e4*/ 	.byte	0x04, 0x1e
        /*00e6*/ 	.short	(.L_2062 - .L_2061)
.L_2061:
        /*00e8*/ 	.word	0x00000000
.L_2062:


//--------------------- .nv.info._ZN2at6native13reduce_kernelILi128ELi4ENS0_8ReduceOpIiNS0_14func_wrapper_tIbZZZNS0_15and_kernel_cudaERNS_14TensorIteratorEENKUlvE_clEvENKUlvE1_clEvEUlbiE_EEjbLi4ELi4EEEEEvT1_ --------------------------
	.section	.nv.info._ZN2at6native13reduce_kernelILi128ELi4ENS0_8ReduceOpIiNS0_14func_wrapper_tIbZZZNS0_15and_kernel_cudaERNS_14TensorIteratorEENKUlvE_clEvENKUlvE1_clEvEUlbiE_EEjbLi4ELi4EEEEEvT1_,"",@"SHT_CUDA_INFO"
	.sectionflags	@""
	.align	4


	//----- nvinfo : EIATTR_CUDA_API_VERSION
	.align		4
        /*0000*/ 	.byte	0x04, 0x37
        /*0002*/ 	.short	(.L_2064 - .L_2063)
.L_2063:
        /*0004*/ 	.word	0x00000082


	//----- nvinfo : EIATTR_SW2861232_WAR
	.align		4
.L_2064:
        /*0008*/ 	.byte	0x01, 0x35
	.zero		2


	//----- nvinfo : EIATTR_PARAM_CBANK
	.align		4
        /*000c*/ 	.byte	0x04, 0x0a
        /*000e*/ 	.short	(.L_2066 - .L_2065)
	.align		4
.L_2065:
        /*0010*/ 	.word	index@(.nv.constant0._ZN2at6native13reduce_kernelILi128ELi4ENS0_8ReduceOpIiNS0_14func_wrapper_tIbZZZNS0_15and_kernel_cudaERNS_14TensorIteratorEENKUlvE_clEvENKUlvE1_clEvEUlbiE_EEjbLi4ELi4EEEEEvT1_)
        /*0014*/ 	.short	0x0160
        /*0016*/ 	.short	0x0410


	//----- nvinfo : EIATTR_CBANK_PARAM_SIZE
	.align		4
.L_2066:
        /*0018*/ 	.byte	0x03, 0x19
        /*001a*/ 	.short	0x0410


	//----- nvinfo : EIATTR_KPARAM_INFO
	.align		4
        /*001c*/ 	.byte	0x04, 0x17
        /*001e*/ 	.short	(.L_2068 - .L_2067)
.L_2067:
        /*0020*/ 	.word	0x00000000
        /*0024*/ 	.short	0x0000
        /*0026*/ 	.short	0x0000
        /*0028*/ 	.byte	0x00, 0xf0, 0x41, 0x10


	//----- nvinfo : EIATTR_MAXREG_COUNT
	.align		4
.L_2068:
        /*002c*/ 	.byte	0x03, 0x1b
        /*002e*/ 	.short	0x0080


	//----- nvinfo : EIATTR_NUM_BARRIERS
	.align		4
        /*0030*/ 	.byte	0x02, 0x4c
        /*0032*/ 	.byte	0x01
	.zero		1


	//----- nvinfo : EIATTR_EXTERNS
	.align		4
        /*0034*/ 	.byte	0x04, 0x0f
        /*0036*/ 	.short	(.L_2070 - .L_2069)


	//   ....[0]....
	.align		4
.L_2069:
        /*0038*/ 	.word	index@(__assertfail)


	//----- nvinfo : EIATTR_MERCURY_ISA_VERSION
	.align		4
.L_2070:
        /*003c*/ 	.byte	0x03, 0x5f
        /*003e*/ 	.short	0x0000


	//----- nvinfo : EIATTR_INT_WARP_WIDE_INSTR_OFFSETS
	.align		4
        /*0040*/ 	.byte	0x04, 0x31
        /*0042*/ 	.short	(.L_2072 - .L_2071)


	//   ....[0]....
.L_2071:
        /*0044*/ 	.word	0x00012950


	//   ....[1]....
        /*0048*/ 	.word	0x00012a20


	//----- nvinfo : EIATTR_COOP_GROUP_MASK_REGIDS
	.align		4
.L_2072:
        /*004c*/ 	.byte	0x04, 0x29
        /*004e*/ 	.short	(.L_2074 - .L_2073)


	//   ....[0]....
.L_2073:
        /*0050*/ 	.word	0xffffffff


	//   ....[1]....
        /*0054*/ 	.word	0xffffffff


	//   ....[2]....
        /*0058*/ 	.word	0xffffffff


	//   ....[3]....
        /*005c*/ 	.word	0xffffffff


	//   ....[4]....
        /*0060*/ 	.word	0xffffffff


	//   ....[5]....
        /*0064*/ 	.word	0xffffffff


	//   ....[6]....
        /*0068*/ 	.word	0xffffffff


	//   ....[7]....
        /*006c*/ 	.word	0xffffffff


	//----- nvinfo : EIATTR_COOP_GROUP_INSTR_OFFSETS
	.align		4
.L_2074:
        /*0070*/ 	.byte	0x04, 0x28
        /*0072*/ 	.short	(.L_2076 - .L_2075)


	//   ....[0]....
.L_2075:
        /*0074*/ 	.word	0x0000c000


	//   ....[1]....
        /*0078*/ 	.word	0x0000c030


	//   ....[2]....
        /*007c*/ 	.word	0x0000c060


	//   ....[3]....
        /*0080*/ 	.word	0x0000c070


	//   ....[4]....
        /*0084*/ 	.word	0x00013640


	//   ....[5]....
        /*0088*/ 	.word	0x00013670


	//   ....[6]....
        /*008c*/ 	.word	0x000136a0


	//   ....[7]....
        /*0090*/ 	.word	0x000136b0


	//----- nvinfo : EIATTR_SYSCALL_OFFSETS
	.align		4
.L_2076:
        /*0094*/ 	.byte	0x04, 0x46
        /*0096*/ 	.short	(.L_2078 - .L_2077)


	//   ....[0]....
.L_2077:
        /*0098*/ 	.word	0x00000f10


	//   ....[1]....
        /*009c*/ 	.word	0x00013a90


	//   ....[2]....
        /*00a0*/ 	.word	0x00013c30


	//   ....[3]....
        /*00a4*/ 	.word	0x00013dd0


	//   ....[4]....
        /*00a8*/ 	.word	0x00013f70


	//   ....[5]....
        /*00ac*/ 	.word	0x00014390


	//   ....[6]....
        /*00b0*/ 	.word	0x00014530


	//   ....[7]....
        /*00b4*/ 	.word	0x000146d0


	//   ....[8]....
        /*00b8*/ 	.word	0x00014870


	//   ....[9]....
        /*00bc*/ 	.word	0x00014d20


	//   ....[10]....
        /*00c0*/ 	.word	0x00014ec0


	//   ....[11]....
        /*00c4*/ 	.word	0x00015060


	//   ....[12]....
        /*00c8*/ 	.word	0x00015200


	//   ....[13]....
        /*00cc*/ 	.word	0x00015620


	//   ....[14]....
        /*00d0*/ 	.word	0x000157c0


	//   ....[15]....
        /*00d4*/ 	.word	0x00015960


	//   ....[16]....
        /*00d8*/ 	.word	0x00015b00


	//----- nvinfo : EIATTR_EXIT_INSTR_OFFSETS
	.align		4
.L_2078:
        /*00dc*/ 	.byte	0x04, 0x1c
        /*00de*/ 	.short	(.L_2080 - .L_2079)


	//   ....[0]....
.L_2079:
        /*00e0*/ 	.word	0x00012ab0


	//   ....[1]....
        /*00e4*/ 	.word	0x00013790


	//   ....[2]....
        /*00e8*/ 	.word	0x00013fd0


	//   ....[3]....
        /*00ec*/ 	.word	0x00014020


	//   ....[4]....
        /*00f0*/ 	.word	0x000148d0


	//   ....[5]....
        /*00f4*/ 	.word	0x000149a0


	//   ....[6]....
        /*00f8*/ 	.word	0x000149c0


	//   ....[7]....
        /*00fc*/ 	.word	0x000149f0


	//   ....[8]....
        /*0100*/ 	.word	0x00014a20


	//   ....[9]....
        /*0104*/ 	.word	0x00015260


	//   ....[10]....
        /*0108*/ 	.word	0x000152b0


	//   ....[11]....
        /*010c*/ 	.word	0x00015b60


	//   ....[12]....
        /*0110*/ 	.word	0x00015c30


	//----- nvinfo : EIATTR_MAX_THREADS
	.align		4
.L_2080:
        /*0114*/ 	.byte	0x04, 0x05
        /*0116*/ 	.short	(.L_2082 - .L_2081)
.L_2081:
        /*0118*/ 	.word	0x00000080
        /*011c*/ 	.word	0x00000001
        /*0120*/ 	.word	0x00000001


	//----- nvinfo : EIATTR_CRS_STACK_SIZE
	.align		4
.L_2082:
        /*0124*/ 	.byte	0x04, 0x1e
        /*0126*/ 	.short	(.L_2084 - .L_2083)
.L_2083:
        /*0128*/ 	.word	0x00000000
.L_2084:


//--------------------- .nv.info._ZN2at6native13reduce_kernelILi512ELi1ENS0_8ReduceOpIaNS0_14func_wrapper_tIbZZZNS0_15and_kernel_cudaERNS_14TensorIteratorEENKUlvE_clEvENKUlvE0_clEvEUlbaE_EEjbLi4ELi4EEEEEvT1_ --------------------------
	.section	.nv.info._ZN2at6native13reduce_kernelILi512ELi1ENS0_8ReduceOpIaNS0_14func_wrapper_tIbZZZNS0_15and_kernel_cudaERNS_14TensorIteratorEENKUlvE_clEvENKUlvE0_clEvEUlbaE_EEjbLi4ELi4EEEEEvT1_,"",@"SHT_CUDA_INFO"
	.sectionflags	@""
	.align	4


	//----- nvinfo : EIATTR_CUDA_API_VERSION
	.align		4
        /*0000*/ 	.byte	0x04, 0x37
        /*0002*/ 	.short	(.L_2086 - .L_2085)
.L_2085:
        /*0004*/ 	.word	0x00000082


	//----- nvinfo : EIATTR_SW2861232_WAR
	.align		4
.L_2086:
        /*0008*/ 	.byte	0x01, 0x35
	.zero		2


	//----- nvinfo : EIATTR_PARAM_CBANK
	.align		4
        /*000c*/ 	.byte	0x04, 0x0a
        /*000e*/ 	.short	(.L_2088 - .L_2087)
	.align		4
.L_2087:
        /*0010*/ 	.word	index@(.nv.constant0._ZN2at6native13reduce_kernelILi512ELi1ENS0_8ReduceOpIaNS0_14func_wrapper_tIbZZZNS0_15and_kernel_cudaERNS_14TensorIteratorEENKUlvE_clEvENKUlvE0_clEvEUlbaE_EEjbLi4ELi4EEEEEvT1_)
        /*0014*/ 	.short	0x0160
        /*0016*/ 	.short	0x0410


	//----- nvinfo : EIATTR_CBANK_PARAM_SIZE
	.align		4
.L_2088:
        /*0018*/ 	.byte	0x03, 0x19
        /*001a*/ 	.short	0x0410


	//----- nvinfo : EIATTR_KPARAM_INFO
	.align		4
        /*001c*/ 	.byte	0x04, 0x17
        /*001e*/ 	.short	(.L_2090 - .L_2089)
.L_2089:
        /*0020*/ 	.word	0x00000000
        /*0024*/ 	.short	0x0000
        /*0026*/ 	.short	0x0000
        /*0028*/ 	.byte	0x00, 0xf0, 0x41, 0x10


	//----- nvinfo : EIATTR_MAXREG_COUNT
	.align		4
.L_2090:
        /*002c*/ 	.byte	0x03, 0x1b
        /*002e*/ 	.short	0x0020


	//----- nvinfo : EIATTR_NUM_BARRIERS
	.align		4
        /*0030*/ 	.byte	0x02, 0x4c
        /*0032*/ 	.byte	0x01
	.zero		1


	//----- nvinfo : EIATTR_EXTERNS
	.align		4
        /*0034*/ 	.byte	0x04, 0x0f
        /*0036*/ 	.short	(.L_2092 - .L_2091)


	//   ....[0]....
	.align		4
.L_2091:
        /*0038*/ 	.word	index@(__assertfail)


	//----- nvinfo : EIATTR_MERCURY_ISA_VERSION
	.align		4
.L_2092:
        /*003c*/ 	.byte	0x03, 0x5f
        /*003e*/ 	.short	0x0000


	//----- nvinfo : EIATTR_INT_WARP_WIDE_INSTR_OFFSETS
	.align		4
        /*0040*/ 	.byte	0x04, 0x31
        /*0042*/ 	.short	(.L_2094 - .L_2093)


	//   ....[0]....
.L_2093:
        /*0044*/ 	.word	0x0000b3a0


	//   ....[1]....
        /*0048*/ 	.word	0x0000b470


	//----- nvinfo : EIATTR_COOP_GROUP_MASK_REGIDS
	.align		4
.L_2094:
        /*004c*/ 	.byte	0x04, 0x29
        /*004e*/ 	.short	(.L_2096 - .L_2095)


	//   ....[0]....
.L_2095:
        /*0050*/ 	.word	0xffffffff


	//   ....[1]....
        /*0054*/ 	.word	0xffffffff


	//----- nvinfo : EIATTR_COOP_GROUP_INSTR_OFFSETS
	.align		4
.L_2096:
        /*0058*/ 	.byte	0x04, 0x28
        /*005a*/ 	.short	(.L_2098 - .L_2097)


	//   ....[0]....
.L_2097:
        /*005c*/ 	.word	0x00009700


	//   ....[1]....
        /*0060*/ 	.word	0x0000bb50


	//----- nvinfo : EIATTR_SYSCALL_OFFSETS
	.align		4
.L_2098:
        /*0064*/ 	.byte	0x04, 0x46
        /*0066*/ 	.short	(.L_2100 - .L_2099)


	//   ....[0]....
.L_2099:
        /*0068*/ 	.word	0x0000bde0


	//   ....[1]....
        /*006c*/ 	.word	0x0000c070


	//   ....[2]....
        /*0070*/ 	.word	0x0000c3c0


	//   ....[3]....
        /*0074*/ 	.word	0x0000c670


	//----- nvinfo : EIATTR_EXIT_INSTR_OFFSETS
	.align		4
.L_2100:
        /*0078*/ 	.byte	0x04, 0x1c
        /*007a*/ 	.short	(.L_2102 - .L_2101)


	//   ....[0]....
.L_2101:
        /*007c*/ 	.word	0x0000b500


	//   ....[1]....
        /*0080*/ 	.word	0x0000bbb0


	//   ....[2]....
        /*0084*/ 	.word	0x0000be40


	//   ....[3]....
        /*0088*/ 	.word	0x0000be60


	//   ....[4]....
        /*008c*/ 	.word	0x0000c0d0


	//   ....[5]....
        /*0090*/ 	.word	0x0000c110


	//   ....[6]....
        /*0094*/ 	.word	0x0000c130


	//   ....[7]....
        /*0098*/ 	.word	0x0000c160


	//   ....[8]....
        /*009c*/ 	.word	0x0000c190


	//   ....[9]....
        /*00a0*/ 	.word	0x0000c420


	//   ....[10]....
        /*00a4*/ 	.word	0x0000c440


	//   ....[11]....
        /*00a8*/ 	.word	0x0000c6b0


	//   ....[12]....
        /*00ac*/ 	.word	0x0000c6d0


	//----- nvinfo : EIATTR_MAX_THREADS
	.align		4
.L_2102:
        /*00b0*/ 	.byte	0x04, 0x05
        /*00b2*/ 	.short	(.L_2104 - .L_2103)
.L_2103:
        /*00b4*/ 	.word	0x00000200
        /*00b8*/ 	.word	0x00000001
        /*00bc*/ 	.word	0x00000001


	//----- nvinfo : EIATTR_CRS_STACK_SIZE
	.align		4
.L_2104:
        /*00c0*/ 	.byte	0x04, 0x1e
        /*00c2*/ 	.short	(.L_2106 - .L_2105)
.L_2105:
        /*00c4*/ 	.word	0x00000000
.L_2106:


//--------------------- .nv.info._ZN2at6native13reduce_kernelILi256ELi2ENS0_8ReduceOpIaNS0_14func_wrapper_tIbZZZNS0_15and_kernel_cudaERNS_14TensorIteratorEENKUlvE_clEvENKUlvE0_clEvEUlbaE_EEjbLi4ELi4EEEEEvT1_ --------------------------
	.section	.nv.info._ZN2at6native13reduce_kernelILi256ELi2ENS0_8ReduceOpIaNS0_14func_wrapper_tIbZZZNS0_15and_kernel_cudaERNS_14TensorIteratorEENKUlvE_clEvENKUlvE0_clEvEUlbaE_EEjbLi4ELi4EEEEEvT1_,"",@"SHT_CUDA_INFO"
	.sectionflags	@""
	.align	4


	//----- nvinfo : EIATTR_CUDA_API_VERSION
	.align		4
        /*0000*/ 	.byte	0x04, 0x37
        /*0002*/ 	.short	(.L_2108 - .L_2107)
.L_2107:
        /*0004*/ 	.word	0x00000082


	//----- nvinfo : EIATTR_SW2861232_WAR
	.align		4
.L_2108:
        /*0008*/ 	.byte	0x01, 0x35
	.zero		2


	//----- nvinfo : EIATTR_PARAM_CBANK
	.align		4
        /*000c*/ 	.byte	0x04, 0x0a
        /*000e*/ 	.short	(.L_2110 - .L_2109)
	.align		4
.L_2109:
        /*0010*/ 	.word	index@(.nv.constant0._ZN2at6native13reduce_kernelILi256ELi2ENS0_8ReduceOpIaNS0_14func_wrapper_tIbZZZNS0_15and_kernel_cudaERNS_14TensorIteratorEENKUlvE_clEvENKUlvE0_clEvEUlbaE_EEjbLi4ELi4EEEEEvT1_)
        /*0014*/ 	.short	0x0160
        /*0016*/ 	.short	0x0410


	//----- nvinfo : EIATTR_CBANK_PARAM_SIZE
	.align		4
.L_2110:
        /*0018*/ 	.byte	0x03, 0x19
        /*001a*/ 	.short	0x0410


	//----- nvinfo : EIATTR_KPARAM_INFO
	.align		4
        /*001c*/ 	.byte	0x04, 0x17
        /*001e*/ 	.short	(.L_2112 - .L_2111)
.L_2111:
        /*0020*/ 	.word	0x00000000
        /*0024*/ 	.short	0x0000
        /*0026*/ 	.short	0x0000
        /*0028*/ 	.byte	0x00, 0xf0, 0x41, 0x10


	//----- nvinfo : EIATTR_MAXREG_COUNT
	.align		4
.L_2112:
        /*002c*/ 	.byte	0x03, 0x1b
        /*002e*/ 	.short	0x0040


	//----- nvinfo : EIATTR_NUM_BARRIERS
	.align		4
        /*0030*/ 	.byte	0x02, 0x4c
        /*0032*/ 	.byte	0x01
	.zero		1


	//----- nvinfo : EIATTR_EXTERNS
	.align		4
        /*0034*/ 	.byte	0x04, 0x0f
        /*0036*/ 	.short	(.L_2114 - .L_2113)


	//   ....[0]....
	.align		4
.L_2113:
        /*0038*/ 	.word	index@(__assertfail)


	//----- nvinfo : EIATTR_MERCURY_ISA_VERSION
	.align		4
.L_2114:
        /*003c*/ 	.byte	0x03, 0x5f
        /*003e*/ 	.short	0x0000


	//----- nvinfo : EIATTR_INT_WARP_WIDE_INSTR_OFFSETS
	.align		4
        /*0040*/ 	.byte	0x04, 0x31
        /*0042*/ 	.short	(.L_2116 - .L_2115)


	//   ....[0]....
.L_2115:
        /*0044*/ 	.word	0x0000dce0


	//   ....[1]....
        /*0048*/ 	.word	0x0000ddb0


	//----- nvinfo : EIATTR_COOP_GROUP_MASK_REGIDS
	.align		4
.L_2116:
        /*004c*/ 	.byte	0x04, 0x29
        /*004e*/ 	.short	(.L_2118 - .L_2117)


	//   ....[0]....
.L_2117:
        /*0050*/ 	.word	0xffffffff


	//   ....[1]....
        /*0054*/ 	.word	0xffffffff


	//   ....[2]....
        /*0058*/ 	.word	0xffffffff


	//   ....[3]....
        /*005c*/ 	.word	0xffffffff


	//----- nvinfo : EIATTR_COOP_GROUP_INSTR_OFFSETS
	.align		4
.L_2118:
        /*0060*/ 	.byte	0x04, 0x28
        /*0062*/ 	.short	(.L_2120 - .L_2119)


	//   ....[0]....
.L_2119:
        /*0064*/ 	.word	0x0000a6d0


	//   ....[1]....
        /*0068*/ 	.word	0x0000a6f0


	//   ....[2]....
        /*006c*/ 	.word	0x0000e6d0


	//   ....[3]....
        /*0070*/ 	.word	0x0000e6f0


	//----- nvinfo : EIATTR_SYSCALL_OFFSETS
	.align		4
.L_2120:
        /*0074*/ 	.byte	0x04, 0x46
        /*0076*/ 	.short	(.L_2122 - .L_2121)


	//   ....[0]....
.L_2121:
        /*0078*/ 	.word	0x00000f70


	//   ....[1]....
        /*007c*/ 	.word	0x0000e9f0


	//   ....[2]....
        /*0080*/ 	.word	0x0000eb90


	//   ....[3]....
        /*0084*/ 	.word	0x0000eeb0


	//   ....[4]....
        /*0088*/ 	.word	0x0000f050


	//   ....[5]....
        /*008c*/ 	.word	0x0000f420


	//   ....[6]....
        /*0090*/ 	.word	0x0000f5c0


	//   ....[7]....
        /*0094*/ 	.word	0x0000f8e0


	//   ....[8]....
        /*0098*/ 	.word	0x0000fa80


	//----- nvinfo : EIATTR_EXIT_INSTR_OFFSETS
	.align		4
.L_2122:
        /*009c*/ 	.byte	0x04, 0x1c
        /*009e*/ 	.short	(.L_2124 - .L_2123)


	//   ....[0]....
.L_2123:
        /*00a0*/ 	.word	0x0000de40


	//   ....[1]....
        /*00a4*/ 	.word	0x0000e770


	//   ....[2]....
        /*00a8*/ 	.word	0x0000ebf0


	//   ....[3]....
        /*00ac*/ 	.word	0x0000ec20


	//   ....[4]....
        /*00b0*/ 	.word	0x0000f0b0


	//   ....[5]....
        /*00b4*/ 	.word	0x0000f120


	//   ....[6]....
        /*00b8*/ 	.word	0x0000f140


	//   ....[7]....
        /*00bc*/ 	.word	0x0000f170


	//   ....[8]....
        /*00c0*/ 	.word	0x0000f1a0


	//   ....[9]....
        /*00c4*/ 	.word	0x0000f620


	//   ....[10]....
        /*00c8*/ 	.word	0x0000f650


	//   ....[11]....
        /*00cc*/ 	.word	0x0000fae0


	//   ....[12]....
        /*00d0*/ 	.word	0x0000fb50


	//----- nvinfo : EIATTR_MAX_THREADS
	.align		4
.L_2124:
        /*00d4*/ 	.byte	0x04, 0x05
        /*00d6*/ 	.short	(.L_2126 - .L_2125)
.L_2125:
        /*00d8*/ 	.word	0x00000100
        /*00dc*/ 	.word	0x00000001
        /*00e0*/ 	.word	0x00000001


	//----- nvinfo : EIATTR_CRS_STACK_SIZE
	.align		4
.L_2126:
        /*00e4*/ 	.byte	0x04, 0x1e
        /*00e6*/ 	.short	(.L_2128 - .L_2127)
.L_2127:
        /*00e8*/ 	.word	0x00000000
.L_2128:


//--------------------- .nv.info._ZN2at6native13reduce_kernelILi128ELi4ENS0_8ReduceOpIaNS0_14func_wrapper_tIbZZZNS0_15and_kernel_cudaERNS_14TensorIteratorEENKUlvE_clEvENKUlvE0_clEvEUlbaE_EEjbLi4ELi4EEEEEvT1_ --------------------------
	.section	.nv.info._ZN2at6native13reduce_kernelILi128ELi4ENS0_8ReduceOpIaNS0_14func_wrapper_tIbZZZNS0_15and_kernel_cudaERNS_14TensorIteratorEENKUlvE_clEvENKUlvE0_clEvEUlbaE_EEjbLi4ELi4EEEEEvT1_,"",@"SHT_CUDA_INFO"
	.sectionflags	@""
	.align	4


	//----- nvinfo : EIATTR_CUDA_API_VERSION
	.align		4
        /*0000*/ 	.byte	0x04, 0x37
        /*0002*/ 	.short	(.L_2130 - .L_2129)
.L_2129:
        /*0004*/ 	.word	0x00000082


	//----- nvinfo : EIATTR_SW2861232_WAR
	.align		4
.L_2130:
        /*0008*/ 	.byte	0x01, 0x35
	.zero		2


	//----- nvinfo : EIATTR_PARAM_CBANK
	.align		4
        /*000c*/ 	.byte	0x04, 0x0a
        /*000e*/ 	.short	(.L_2132 - .L_2131)
	.align		4
.L_2131:
        /*0010*/ 	.word	index@(.nv.constant0._ZN2at6native13reduce_kernelILi128ELi4ENS0_8ReduceOpIaNS0_14func_wrapper_tIbZZZNS0_15and_kernel_cudaERNS_14TensorIteratorEENKUlvE_clEvENKUlvE0_clEvEUlbaE_EEjbLi4ELi4EEEEEvT1_)
        /*0014*/ 	.short	0x0160
        /*0016*/ 	.short	0x0410


	//----- nvinfo : EIATTR_CBANK_PARAM_SIZE
	.align		4
.L_2132:
        /*0018*/ 	.byte	0x03, 0x19
        /*001a*/ 	.short	0x0410


	//----- nvinfo : EIATTR_KPARAM_INFO
	.align		4
        /*001c*/ 	.byte	0x04, 0x17
        /*001e*/ 	.short	(.L_2134 - .L_2133)
.L_2133:
        /*0020*/ 	.word	0x00000000
        /*0024*/ 	.short	0x0000
        /*0026*/ 	.short	0x0000
        /*0028*/ 	.byte	0x00, 0xf0, 0x41, 0x10


	//----- nvinfo : EIATTR_MAXREG_COUNT
	.align		4
.L_2134:
        /*002c*/ 	.byte	0x03, 0x1b
        /*002e*/ 	.short	0x0080


	//----- nvinfo : EIATTR_NUM_BARRIERS
	.align		4
        /*0030*/ 	.byte	0x02, 0x4c
        /*0032*/ 	.byte	0x01
	.zero		1


	//----- nvinfo : EIATTR_EXTERNS
	.align		4
        /*0034*/ 	.byte	0x04, 0x0f
        /*0036*/ 	.short	(.L_2136 - .L_2135)


	//   ....[0]....
	.align		4
.L_2135:
        /*0038*/ 	.word	index@(__assertfail)


	//----- nvinfo : EIATTR_MERCURY_ISA_VERSION
	.align		4
.L_2136:
        /*003c*/ 	.byte	0x03, 0x5f
        /*003e*/ 	.short	0x0000


	//----- nvinfo : EIATTR_INT_WARP_WIDE_INSTR_OFFSETS
	.align		4
        /*0040*/ 	.byte	0x04, 0x31
        /*0042*/ 	.short	(.L_2138 - .L_2137)


	//   ....[0]....
.L_2137:
        /*0044*/ 	.word	0x00012560


	//   ....[1]....
        /*0048*/ 	.word	0x00012630


	//----- nvinfo : EIATTR_COOP_GROUP_MASK_REGIDS
	.align		4
.L_2138:
        /*004c*/ 	.byte	0x04, 0x29
        /*004e*/ 	.short	(.L_2140 - .L_2139)


	//   ....[0]....
.L_2139:
        /*0050*/ 	.word	0xffffffff


	//   ....[1]....
        /*0054*/ 	.word	0xffffffff


	//   ....[2]....
        /*0058*/ 	.word	0xffffffff


	//   ....[3]....
        /*005c*/ 	.word	0xffffffff


	//   ....[4]....
        /*0060*/ 	.word	0xffffffff


	//   ....[5]....
        /*0064*/ 	.word	0xffffffff


	//   ....[6]....
        /*0068*/ 	.word	0xffffffff


	//   ....[7]....
        /*006c*/ 	.word	0xffffffff


	//----- nvinfo : EIATTR_COOP_GROUP_INSTR_OFFSETS
	.align		4
.L_2140:
        /*0070*/ 	.byte	0x04, 0x28
        /*0072*/ 	.short	(.L_2142 - .L_2141)


	//   ....[0]....
.L_2141:
        /*0074*/ 	.word	0x0000bc10


	//   ....[1]....
        /*0078*/ 	.word	0x0000bc40


	//   ....[2]....
        /*007c*/ 	.word	0x0000bc70


	//   ....[3]....
        /*0080*/ 	.word	0x0000bc80


	//   ....[4]....
        /*0084*/ 	.word	0x00013250


	//   ....[5]....
        /*0088*/ 	.word	0x00013280


	//   ....[6]....
        /*008c*/ 	.word	0x000132b0


	//   ....[7]....
        /*0090*/ 	.word	0x000132c0


	//----- nvinfo : EIATTR_SYSCALL_OFFSETS
	.align		4
.L_2142:
        /*0094*/ 	.byte	0x04, 0x46
        /*0096*/ 	.short	(.L_2144 - .L_2143)


	//   ....[0]....
.L_2143:
        /*0098*/ 	.word	0x00000f10


	//   ....[1]....
        /*009c*/ 	.word	0x000136a0


	//   ....[2]....
        /*00a0*/ 	.word	0x00013840


	//   ....[3]....
        /*00a4*/ 	.word	0x000139e0


	//   ....[4]....
        /*00a8*/ 	.word	0x00013b80


	//   ....[5]....
        /*00ac*/ 	.word	0x00013fa0


	//   ....[6]....
        /*00b0*/ 	.word	0x00014140


	//   ....[7]....
        /*00b4*/ 	.word	0x000142e0


	//   ....[8]....
        /*00b8*/ 	.word	0x00014480


	//   ....[9]....
        /*00bc*/ 	.word	0x00014930


	//   ....[10]....
        /*00c0*/ 	.word	0x00014ad0


	//   ....[11]....
        /*00c4*/ 	.word	0x00014c70


	//   ....[12]....
        /*00c8*/ 	.word	0x00014e10


	//   ....[13]....
        /*00cc*/ 	.word	0x00015230


	//   ....[14]....
        /*00d0*/ 	.word	0x000153d0


	//   ....[15]....
        /*00d4*/ 	.word	0x00015570


	//   ....[16]....
        /*00d8*/ 	.word	0x00015710


	//----- nvinfo : EIATTR_EXIT_INSTR_OFFSETS
	.align		4
.L_2144:
        /*00dc*/ 	.byte	0x04, 0x1c
        /*00de*/ 	.short	(.L_2146 - .L_2145)


	//   ....[0]....
.L_2145:
        /*00e0*/ 	.word	0x000126c0


	//   ....[1]....
        /*00e4*/ 	.word	0x000133a0


	//   ....[2]....
        /*00e8*/ 	.word	0x00013be0


	//   ....[3]....
        /*00ec*/ 	.word	0x00013c30


	//   ....[4]....
        /*00f0*/ 	.word	0x000144e0


	//   ....[5]....
        /*00f4*/ 	.word	0x000145b0


	//   ....[6]....
        /*00f8*/ 	.word	0x000145d0


	//   ....[7]....
        /*00fc*/ 	.word	0x00014600


	//   ....[8]....
        /*0100*/ 	.word	0x00014630


	//   ....[9]....
        /*0104*/ 	.word	0x00014e70


	//   ....[10]....
        /*0108*/ 	.word	0x00014ec0


	//   ....[11]....
        /*010c*/ 	.word	0x00015770


	//   ....[12]....
        /*0110*/ 	.word	0x00015840


	//----- nvinfo : EIATTR_MAX_THREADS
	.align		4
.L_2146:
        /*0114*/ 	.byte	0x04, 0x05
        /*0116*/ 	.short	(.L_2148 - .L_2147)
.L_2147:
        /*0118*/ 	.word	0x00000080
        /*011c*/ 	.word	0x00000001
        /*0120*/ 	.word	0x00000001


	//----- nvinfo : EIATTR_CRS_STACK_SIZE
	.align		4
.L_2148:
        /*0124*/ 	.byte	0x04, 0x1e
        /*0126*/ 	.short	(.L_2150 - .L_2149)
.L_2149:
        /*0128*/ 	.word	0x00000000
.L_2150:


//--------------------- .nv.info._ZN2at6native13reduce_kernelILi512ELi1ENS0_8ReduceOpIhNS0_14func_wrapper_tIbZZZNS0_15and_kernel_cudaERNS_14TensorIteratorEENKUlvE_clEvENKUlvE_clEvEUlbhE_EEjbLi4ELi4EEEEEvT1_ --------------------------
	.section	.nv.info._ZN2at6native13reduce_kernelILi512ELi1ENS0_8ReduceOpIhNS0_14func_wrapper_tIbZZZNS0_15and_kernel_cudaERNS_14TensorIteratorEENKUlvE_clEvENKUlvE_clEvEUlbhE_EEjbLi4ELi4EEEEEvT1_,"",@"SHT_CUDA_INFO"
	.sectionflags	@""
	.align	4


	//----- nvinfo : EIATTR_CUDA_API_VERSION
	.align		4
        /*0000*/ 	.byte	0x04, 0x37
        /*0002*/ 	.short	(.L_2152 - .L_2151)
.L_2151:
        /*0004*/ 	.word	0x00000082


	//----- nvinfo : EIATTR_SW2861232_WAR
	.align		4
.L_2152:
        /*0008*/ 	.byte	0x01, 0x35
	.zero		2


	//----- nvinfo : EIATTR_PARAM_CBANK
	.align		4
        /*000c*/ 	.byte	0x04, 0x0a
        /*000e*/ 	.short	(.L_2154 - .L_2153)
	.align		4
.L_2153:
        /*0010*/ 	.word	index@(.nv.constant0._ZN2at6native13reduce_kernelILi512ELi1ENS0_8ReduceOpIhNS0_14func_wrapper_tIbZZZNS0_15and_kernel_cudaERNS_14TensorIteratorEENKUlvE_clEvENKUlvE_clEvEUlbhE_EEjbLi4ELi4EEEEEvT1_)
        /*0014*/ 	.short	0x0160
        /*0016*/ 	.short	0x0410


	//----- nvinfo : EIATTR_CBANK_PARAM_SIZE
	.align		4
.L_2154:
        /*0018*/ 	.byte	0x03, 0x19
        /*001a*/ 	.short	0x0410


	//----- nvinfo : EIATTR_KPARAM_INFO
	.align		4
        /*001c*/ 	.byte	0x04, 0x17
        /*001e*/ 	.short	(.L_2156 - .L_2155)
.L_2155:
        /*0020*/ 	.word	0x00000000
        /*0024*/ 	.short	0x0000
        /*0026*/ 	.short	0x0000
        /*0028*/ 	.byte	0x00, 0xf0, 0x41, 0x10


	//----- nvinfo : EIATTR_MAXREG_COUNT
	.align		4
.L_2156:
        /*002c*/ 	.byte	0x03, 0x1b
        /*002e*/ 	.short	0x0020


	//----- nvinfo : EIATTR_NUM_BARRIERS
	.align		4
        /*0030*/ 	.byte	0x02, 0x4c
        /*0032*/ 	.byte	0x01
	.zero		1


	//----- nvinfo : EIATTR_EXTERNS
	.align		4
        /*0034*/ 	.byte	0x04, 0x0f
        /*0036*/ 	.short	(.L_2158 - .L_2157)


	//   ....[0]....
	.align		4
.L_2157:
        /*0038*/ 	.word	index@(__assertfail)


	//----- nvinfo : EIATTR_MERCURY_ISA_VERSION
	.align		4
.L_2158:
        /*003c*/ 	.byte	0x03, 0x5f
        /*003e*/ 	.short	0x0000


	//----- nvinfo : EIATTR_INT_WARP_WIDE_INSTR_OFFSETS
	.align		4
        /*0040*/ 	.byte	0x04, 0x31
        /*0042*/ 	.short	(.L_2160 - .L_2159)


	//   ....[0]....
.L_2159:
        /*0044*/ 	.word	0x0000b3a0


	//   ....[1]....
        /*0048*/ 	.word	0x0000b470


	//----- nvinfo : EIATTR_COOP_GROUP_MASK_REGIDS
	.align		4
.L_2160:
        /*004c*/ 	.byte	0x04, 0x29
        /*004e*/ 	.short	(.L_2162 - .L_2161)


	//   ....[0]....
.L_2161:
        /*0050*/ 	.word	0xffffffff


	//   ....[1]....
        /*0054*/ 	.word	0xffffffff


	//----- nvinfo : EIATTR_COOP_GROUP_INSTR_OFFSETS
	.align		4
.L_2162:
        /*0058*/ 	.byte	0x04, 0x28
        /*005a*/ 	.short	(.L_2164 - .L_2163)


	//   ....[0]....
.L_2163:
        /*005c*/ 	.word	0x00009700


	//   ....[1]....
        /*0060*/ 	.word	0x0000bb50


	//----- nvinfo : EIATTR_SYSCALL_OFFSETS
	.align		4
.L_2164:
        /*0064*/ 	.byte	0x04, 0x46
        /*0066*/ 	.short	(.L_2166 - .L_2165)


	//   ....[0]....
.L_2165:
        /*0068*/ 	.word	0x0000bde0


	//   ....[1]....
        /*006c*/ 	.word	0x0000c070


	//   ....[2]....
        /*0070*/ 	.word	0x0000c3c0


	//   ....[3]....
        /*0074*/ 	.word	0x0000c670


	//----- nvinfo : EIATTR_EXIT_INSTR_OFFSETS
	.align		4
.L_2166:
        /*0078*/ 	.byte	0x04, 0x1c
        /*007a*/ 	.short	(.L_2168 - .L_2167)


	//   ....[0]....
.L_2167:
        /*007c*/ 	.word	0x0000b500


	//   ....[1]....
        /*0080*/ 	.word	0x0000bbb0


	//   ....[2]....
        /*0084*/ 	.word	0x0000be40


	//   ....[3]....
        /*0088*/ 	.word	0x0000be60


	//   ....[4]....
        /*008c*/ 	.word	0x0000c0d0


	//   ....[5]....
        /*0090*/ 	.word	0x0000c110


	//   ....[6]....
        /*0094*/ 	.word	0x0000c130


	//   ....[7]....
        /*0098*/ 	.word	0x0000c160


	//   ....[8]....
        /*009c*/ 	.word	0x0000c190


	//   ....[9]....
        /*00a0*/ 	.word	0x0000c420


	//   ....[10]....
        /*00a4*/ 	.word	0x0000c440


	//   ....[11]....
        /*00a8*/ 	.word	0x0000c6b0


	//   ....[12]....
        /*00ac*/ 	.word	0x0000c6d0


	//----- nvinfo : EIATTR_MAX_THREADS
	.align		4
.L_2168:
        /*00b0*/ 	.byte	0x04, 0x05
        /*00b2*/ 	.short	(.L_2170 - .L_2169)
.L_2169:
        /*00b4*/ 	.word	0x00000200
        /*00b8*/ 	.word	0x00000001
        /*00bc*/ 	.word	0x00000001


	//----- nvinfo : EIATTR_CRS_STACK_SIZE
	.align		4
.L_2170:
        /*00c0*/ 	.byte	0x04, 0x1e
        /*00c2*/ 	.short	(.L_2172 - .L_2171)
.L_2171:
        /*00c4*/ 	.word	0x00000000
.L_2172:


//--------------------- .nv.info._ZN2at6native13reduce_kernelILi256ELi2ENS0_8ReduceOpIhNS0_14func_wrapper_tIbZZZNS0_15and_kernel_cudaERNS_14TensorIteratorEENKUlvE_clEvENKUlvE_clEvEUlbhE_EEjbLi4ELi4EEEEEvT1_ --------------------------
	.section	.nv.info._ZN2at6native13reduce_kernelILi256ELi2ENS0_8ReduceOpIhNS0_14func_wrapper_tIbZZZNS0_15and_kernel_cudaERNS_14TensorIteratorEENKUlvE_clEvENKUlvE_clEvEUlbhE_EEjbLi4ELi4EEEEEvT1_,"",@"SHT_CUDA_INFO"
	.sectionflags	@""
	.align	4


	//----- nvinfo : EIATTR_CUDA_API_VERSION
	.align		4
        /*0000*/ 	.byte	0x04, 0x37
        /*0002*/ 	.short	(.L_2174 - .L_2173)
.L_2173:
        /*0004*/ 	.word	0x00000082


	//----- nvinfo : EIATTR_SW2861232_WAR
	.align		4
.L_2174:
        /*0008*/ 	.byte	0x01, 0x35
	.zero		2


	//----- nvinfo : EIATTR_PARAM_CBANK
	.align		4
        /*000c*/ 	.byte	0x04, 0x0a
        /*000e*/ 	.short	(.L_2176 - .L_2175)
	.align		4
.L_2175:
        /*0010*/ 	.word	index@(.nv.constant0._ZN2at6native13reduce_kernelILi256ELi2ENS0_8ReduceOpIhNS0_14func_wrapper_tIbZZZNS0_15and_kernel_cudaERNS_14TensorIteratorEENKUlvE_clEvENKUlvE_clEvEUlbhE_EEjbLi4ELi4EEEEEvT1_)
        /*0014*/ 	.short	0x0160
        /*0016*/ 	.short	0x0410


	//----- nvinfo : EIATTR_CBANK_PARAM_SIZE
	.align		4
.L_2176:
        /*0018*/ 	.byte	0x03, 0x19
        /*001a*/ 	.short	0x0410


	//----- nvinfo : EIATTR_KPARAM_INFO
	.align		4
        /*001c*/ 	.byte	0x04, 0x17
        /*001e*/ 	.short	(.L_2178 - .L_2177)
.L_2177:
        /*0020*/ 	.word	0x00000000
        /*0024*/ 	.short	0x0000
        /*0026*/ 	.short	0x0000
        /*0028*/ 	.byte	0x00, 0xf0, 0x41, 0x10


	//----- nvinfo : EIATTR_MAXREG_COUNT
	.align		4
.L_2178:
        /*002c*/ 	.byte	0x03, 0x1b
        /*002e*/ 	.short	0x0040


	//----- nvinfo : EIATTR_NUM_BARRIERS
	.align		4
        /*0030*/ 	.byte	0x02, 0x4c
        /*0032*/ 	.byte	0x01
	.zero		1


	//----- nvinfo : EIATTR_EXTERNS
	.align		4
        /*0034*/ 	.byte	0x04, 0x0f
        /*0036*/ 	.short	(.L_2180 - .L_2179)


	//   ....[0]....
	.align		4
.L_2179:
        /*0038*/ 	.word	index@(__assertfail)


	//----- nvinfo : EIATTR_MERCURY_ISA_VERSION
	.align		4
.L_2180:
        /*003c*/ 	.byte	0x03, 0x5f
        /*003e*/ 	.short	0x0000


	//----- nvinfo : EIATTR_INT_WARP_WIDE_INSTR_OFFSETS
	.align		4
        /*0040*/ 	.byte	0x04, 0x31
        /*0042*/ 	.short	(.L_2182 - .L_2181)


	//   ....[0]....
.L_2181:
        /*0044*/ 	.word	0x0000dce0


	//   ....[1]....
        /*0048*/ 	.word	0x0000ddb0


	//----- nvinfo : EIATTR_COOP_GROUP_MASK_REGIDS
	.align		4
.L_2182:
        /*004c*/ 	.byte	0x04, 0x29
        /*004e*/ 	.short	(.L_2184 - .L_2183)


	//   ....[0]....
.L_2183:
        /*0050*/ 	.word	0xffffffff


	//   ....[1]....
        /*0054*/ 	.word	0xffffffff


	//   ....[2]....
        /*0058*/ 	.word	0xffffffff


	//   ....[3]....
        /*005c*/ 	.word	0xffffffff


	//----- nvinfo : EIATTR_COOP_GROUP_INSTR_OFFSETS
	.align		4
.L_2184:
        /*0060*/ 	.byte	0x04, 0x28
        /*0062*/ 	.short	(.L_2186 - .L_2185)


	//   ....[0]....
.L_2185:
        /*0064*/ 	.word	0x0000a6d0


	//   ....[1]....
        /*0068*/ 	.word	0x0000a6f0


	//   ....[2]....
        /*006c*/ 	.word	0x0000e6d0


	//   ....[3]....
        /*0070*/ 	.word	0x0000e6f0


	//----- nvinfo : EIATTR_SYSCALL_OFFSETS
	.align		4
.L_2186:
        /*0074*/ 	.byte	0x04, 0x46
        /*0076*/ 	.short	(.L_2188 - .L_2187)


	//   ....[0]....
.L_2187:
        /*0078*/ 	.word	0x00000f70


	//   ....[1]....
        /*007c*/ 	.word	0x0000e9f0


	//   ....[2]....
        /*0080*/ 	.word	0x0000eb90


	//   ....[3]....
        /*0084*/ 	.word	0x0000eeb0


	//   ....[4]....
        /*0088*/ 	.word	0x0000f050


	//   ....[5]....
        /*008c*/ 	.word	0x0000f420


	//   ....[6]....
        /*0090*/ 	.word	0x0000f5c0


	//   ....[7]....
        /*0094*/ 	.word	0x0000f8e0


	//   ....[8]....
        /*0098*/ 	.word	0x0000fa80


	//----- nvinfo : EIATTR_EXIT_INSTR_OFFSETS
	.align		4
.L_2188:
        /*009c*/ 	.byte	0x04, 0x1c
        /*009e*/ 	.short	(.L_2190 - .L_2189)


	//   ....[0]....
.L_2189:
        /*00a0*/ 	.word	0x0000de40


	//   ....[1]....
        /*00a4*/ 	.word	0x0000e770


	//   ....[2]....
        /*00a8*/ 	.word	0x0000ebf0


	//   ....[3]....
        /*00ac*/ 	.word	0x0000ec20


	//   ....[4]....
        /*00b0*/ 	.word	0x0000f0b0


	//   ....[5]....
        /*00b4*/ 	.word	0x0000f120


	//   ....[6]....
        /*00b8*/ 	.word	0x0000f140


	//   ....[7]....
        /*00bc*/ 	.word	0x0000f170


	//   ....[8]....
        /*00c0*/ 	.word	0x0000f1a0


	//   ....[9]....
        /*00c4*/ 	.word	0x0000f620


	//   ....[10]....
        /*00c8*/ 	.word	0x0000f650


	//   ....[11]....
        /*00cc*/ 	.word	0x0000fae0


	//   ....[12]....
        /*00d0*/ 	.word	0x0000fb50


	//----- nvinfo : EIATTR_MAX_THREADS
	.align		4
.L_2190:
        /*00d4*/ 	.byte	0x04, 0x05
        /*00d6*/ 	.short	(.L_2192 - .L_2191)
.L_2191:
        /*00d8*/ 	.word	0x00000100
        /*00dc*/ 	.word	0x00000001
        /*00e0*/ 	.word	0x00000001


	//----- nvinfo : EIATTR_CRS_STACK_SIZE
	.align		4
.L_2192:
        /*00e4*/ 	.byte	0x04, 0x1e
        /*00e6*/ 	.short	(.L_2194 - .L_2193)
.L_2193:
        /*00e8*/ 	.word	0x00000000
.L_2194:


//--------------------- .nv.info._ZN2at6native13reduce_kernelILi128ELi4ENS0_8ReduceOpIhNS0_14func_wrapper_tIbZZZNS0_15and_kernel_cudaERNS_14TensorIteratorEENKUlvE_clEvENKUlvE_clEvEUlbhE_EEjbLi4ELi4EEEEEvT1_ --------------------------
	.section	.nv.info._ZN2at6native13reduce_kernelILi128ELi4ENS0_8ReduceOpIhNS0_14func_wrapper_tIbZZZNS0_15and_kernel_cudaERNS_14TensorIteratorEENKUlvE_clEvENKUlvE_clEvEUlbhE_EEjbLi4ELi4EEEEEvT1_,"",@"SHT_CUDA_INFO"
	.sectionflags	@""
	.align	4


	//----- nvinfo : EIATTR_CUDA_API_VERSION
	.align		4
        /*0000*/ 	.byte	0x04, 0x37
        /*0002*/ 	.short	(.L_2196 - .L_2195)
.L_2195:
        /*0004*/ 	.word	0x00000082


	//----- nvinfo : EIATTR_SW2861232_WAR
	.align		4
.L_2196:
        /*0008*/ 	.byte	0x01, 0x35
	.zero		2


	//----- nvinfo : EIATTR_PARAM_CBANK
	.align		4
        /*000c*/ 	.byte	0x04, 0x0a
        /*000e*/ 	.short	(.L_2198 - .L_2197)
	.align		4
.L_2197:
        /*0010*/ 	.word	index@(.nv.constant0._ZN2at6native13reduce_kernelILi128ELi4ENS0_8ReduceOpIhNS0_14func_wrapper_tIbZZZNS0_15and_kernel_cudaERNS_14TensorIteratorEENKUlvE_clEvENKUlvE_clEvEUlbhE_EEjbLi4ELi4EEEEEvT1_)
        /*0014*/ 	.short	0x0160
        /*0016*/ 	.short	0x0410


	//----- nvinfo : EIATTR_CBANK_PARAM_SIZE
	.align		4
.L_2198:
        /*0018*/ 	.byte	0x03, 0x19
        /*001a*/ 	.short	0x0410


	//----- nvinfo : EIATTR_KPARAM_INFO
	.align		4
        /*001c*/ 	.byte	0x04, 0x17
        /*001e*/ 	.short	(.L_2200 - .L_2199)
.L_2199:
        /*0020*/ 	.word	0x00000000
        /*0024*/ 	.short	0x0000
        /*0026*/ 	.short	0x0000
        /*0028*/ 	.byte	0x00, 0xf0, 0x41, 0x10


	//----- nvinfo : EIATTR_MAXREG_COUNT
	.align		4
.L_2200:
        /*002c*/ 	.byte	0x03, 0x1b
        /*002e*/ 	.short	0x0080


	//----- nvinfo : EIATTR_NUM_BARRIERS
	.align		4
        /*0030*/ 	.byte	0x02, 0x4c
        /*0032*/ 	.byte	0x01
	.zero		1


	//----- nvinfo : EIATTR_EXTERNS
	.align		4
        /*0034*/ 	.byte	0x04, 0x0f
        /*0036*/ 	.short	(.L_2202 - .L_2201)


	//   ....[0]....
	.align		4
.L_2201:
        /*0038*/ 	.word	index@(__assertfail)


	//----- nvinfo : EIATTR_MERCURY_ISA_VERSION
	.align		4
.L_2202:
        /*003c*/ 	.byte	0x03, 0x5f
        /*003e*/ 	.short	0x0000


	//----- nvinfo : EIATTR_INT_WARP_WIDE_INSTR_OFFSETS
	.align		4
        /*0040*/ 	.byte	0x04, 0x31
        /*0042*/ 	.short	(.L_2204 - .L_2203)


	//   ....[0]....
.L_2203:
        /*0044*/ 	.word	0x00012560


	//   ....[1]....
        /*0048*/ 	.word	0x00012630


	//----- nvinfo : EIATTR_COOP_GROUP_MASK_REGIDS
	.align		4
.L_2204:
        /*004c*/ 	.byte	0x04, 0x29
        /*004e*/ 	.short	(.L_2206 - .L_2205)


	//   ....[0]....
.L_2205:
        /*0050*/ 	.word	0xffffffff


	//   ....[1]....
        /*0054*/ 	.word	0xffffffff


	//   ....[2]....
        /*0058*/ 	.word	0xffffffff


	//   ....[3]....
        /*005c*/ 	.word	0xffffffff


	//   ....[4]....
        /*0060*/ 	.word	0xffffffff


	//   ....[5]....
        /*0064*/ 	.word	0xffffffff


	//   ....[6]....
        /*0068*/ 	.word	0xffffffff


	//   ....[7]....
        /*006c*/ 	.word	0xffffffff


	//----- nvinfo : EIATTR_COOP_GROUP_INSTR_OFFSETS
	.align		4
.L_2206:
        /*0070*/ 	.byte	0x04, 0x28
        /*0072*/ 	.short	(.L_2208 - .L_2207)


	//   ....[0]....
.L_2207:
        /*0074*/ 	.word	0x0000bc10


	//   ....[1]....
        /*0078*/ 	.word	0x0000bc40


	//   ....[2]....
        /*007c*/ 	.word	0x0000bc70


	//   ....[3]....
        /*0080*/ 	.word	0x0000bc80


	//   ....[4]....
        /*0084*/ 	.word	0x00013250


	//   ....[5]....
        /*0088*/ 	.word	0x00013280


	//   ....[6]....
        /*008c*/ 	.word	0x000132b0


	//   ....[7]....
        /*0090*/ 	.word	0x000132c0


	//----- nvinfo : EIATTR_SYSCALL_OFFSETS
	.align		4
.L_2208:
        /*0094*/ 	.byte	0x04, 0x46
        /*0096*/ 	.short	(.L_2210 - .L_2209)


	//   ....[0]....
.L_2209:
        /*0098*/ 	.word	0x00000f10


	//   ....[1]....
        /*009c*/ 	.word	0x000136a0


	//   ....[2]....
        /*00a0*/ 	.word	0x00013840


	//   ....[3]....
        /*00a4*/ 	.word	0x000139e0


	//   ....[4]....
        /*00a8*/ 	.word	0x00013b80


	//   ....[5]....
        /*00ac*/ 	.word	0x00013fa0


	//   ....[6]....
        /*00b0*/ 	.word	0x00014140


	//   ....[7]....
        /*00b4*/ 	.word	0x000142e0


	//   ....[8]....
        /*00b8*/ 	.word	0x00014480


	//   ....[9]....
        /*00bc*/ 	.word	0x00014930


	//   ....[10]....
        /*00c0*/ 	.word	0x00014ad0


	//   ....[11]....
        /*00c4*/ 	.word	0x00014c70


	//   ....[12]....
        /*00c8*/ 	.word	0x00014e10


	//   ....[13]....
        /*00cc*/ 	.word	0x00015230


	//   ....[14]....
        /*00d0*/ 	.word	0x000153d0


	//   ....[15]....
        /*00d4*/ 	.word	0x00015570


	//   ....[16]....
        /*00d8*/ 	.word	0x00015710


	//----- nvinfo : EIATTR_EXIT_INSTR_OFFSETS
	.align		4
.L_2210:
        /*00dc*/ 	.byte	0x04, 0x1c
        /*00de*/ 	.short	(.L_2212 - .L_2211)


	//   ....[0]....
.L_2211:
        /*00e0*/ 	.word	0x000126c0


	//   ....[1]....
        /*00e4*/ 	.word	0x000133a0


	//   ....[2]....
        /*00e8*/ 	.word	0x00013be0


	//   ....[3]....
        /*00ec*/ 	.word	0x00013c30


	//   ....[4]....
        /*00f0*/ 	.word	0x000144e0


	//   ....[5]....
        /*00f4*/ 	.word	0x000145b0


	//   ....[6]....
        /*00f8*/ 	.word	0x000145d0


	//   ....[7]....
        /*00fc*/ 	.word	0x00014600


	//   ....[8]....
        /*0100*/ 	.word	0x00014630


	//   ....[9]....
        /*0104*/ 	.word	0x00014e70


	//   ....[10]....
        /*0108*/ 	.word	0x00014ec0


	//   ....[11]....
        /*010c*/ 	.word	0x00015770


	//   ....[12]....
        /*0110*/ 	.word	0x00015840


	//----- nvinfo : EIATTR_MAX_THREADS
	.align		4
.L_2212:
        /*0114*/ 	.byte	0x04, 0x05
        /*0116*/ 	.short	(.L_2214 - .L_2213)
.L_2213:
        /*0118*/ 	.word	0x00000080
        /*011c*/ 	.word	0x00000001
        /*0120*/ 	.word	0x00000001


	//----- nvinfo : EIATTR_CRS_STACK_SIZE
	.align		4
.L_2214:
        /*0124*/ 	.byte	0x04, 0x1e
        /*0126*/ 	.short	(.L_2216 - .L_2215)
.L_2215:
        /*0128*/ 	.word	0x00000000
.L_2216:


//--------------------- .nv.callgraph             --------------------------
	.section	.nv.callgraph,"",@"SHT_CUDA_CALLGRAPH"
	.align	4
	.sectionentsize	8
	.align		4
        /*0000*/ 	.word	0x00000000
	.align		4
        /*0004*/ 	.word	0xffffffff
	.align		4
        /*0008*/ 	.word	index@(_ZN2at6native13reduce_kernelILi512ELi1ENS0_8ReduceOpIbNS0_14func_wrapper_tIbZZZNS0_14or_kernel_cudaERNS_14TensorIteratorEENKUlvE_clEvENKUlvE10_clEvEUlbbE_EEjbLi4ELi4EEEEEvT1_)
	.align		4
        /*000c*/ 	.word	index@(__assertfail)
	.align		4
        /*0010*/ 	.word	index@(_ZN2at6native13reduce_kernelILi256ELi2ENS0_8ReduceOpIbNS0_14func_wrapper_tIbZZZNS0_14or_kernel_cudaERNS_14TensorIteratorEENKUlvE_clEvENKUlvE10_clEvEUlbbE_EEjbLi4ELi4EEEEEvT1_)
	.align		4
        /*0014*/ 	.word	index@(__assertfail)
	.align		4
        /*0018*/ 	.word	index@(_ZN2at6native13reduce_kernelILi128ELi4ENS0_8ReduceOpIbNS0_14func_wrapper_tIbZZZNS0_14or_kernel_cudaERNS_14TensorIteratorEENKUlvE_clEvENKUlvE10_clEvEUlbbE_EEjbLi4ELi4EEEEEvT1_)
	.align		4
        /*001c*/ 	.word	index@(__assertfail)
	.align		4
        /*0020*/ 	.word	index@(_ZN2at6native13reduce_kernelILi512ELi1ENS0_8ReduceOpIN3c108BFloat16ENS0_14func_wrapper_tIbZZZNS0_14or_kernel_cudaERNS_14TensorIteratorEENKUlvE_clEvENKUlvE9_clEvEUlbS4_E_EEjbLi4ELi4EEEEEvT1_)
	.align		4
        /*0024*/ 	.word	index@(__assertfail)
	.align		4
        /*0028*/ 	.word	index@(_ZN2at6native13reduce_kernelILi256ELi2ENS0_8ReduceOpIN3c108BFloat16ENS0_14func_wrapper_tIbZZZNS0_14or_kernel_cudaERNS_14TensorIteratorEENKUlvE_clEvENKUlvE9_clEvEUlbS4_E_EEjbLi4ELi4EEEEEvT1_)
	.align		4
        /*002c*/ 	.word	index@(__assertfail)
	.align		4
        /*0030*/ 	.word	index@(_ZN2at6native13reduce_kernelILi128ELi4ENS0_8ReduceOpIN3c108BFloat16ENS0_14func_wrapper_tIbZZZNS0_14or_kernel_cudaERNS_14TensorIteratorEENKUlvE_clEvENKUlvE9_clEvEUlbS4_E_EEjbLi4ELi4EEEEEvT1_)
	.align		4
        /*0034*/ 	.word	index@(__assertfail)
	.align		4
        /*0038*/ 	.word	index@(_ZN2at6native13reduce_kernelILi512ELi1ENS0_8ReduceOpIN3c104HalfENS0_14func_wrapper_tIbZZZNS0_14or_kernel_cudaERNS_14TensorIteratorEENKUlvE_clEvENKUlvE8_clEvEUlbS4_E_EEjbLi4ELi4EEEEEvT1_)
	.align		4
        /*003c*/ 	.word	index@(__assertfail)
	.align		4
        /*0040*/ 	.word	index@(_ZN2at6native13reduce_kernelILi256ELi2ENS0_8ReduceOpIN3c104HalfENS0_14func_wrapper_tIbZZZNS0_14or_kernel_cudaERNS_14TensorIteratorEENKUlvE_clEvENKUlvE8_clEvEUlbS4_E_EEjbLi4ELi4EEEEEvT1_)
	.align		4
        /*0044*/ 	.word	index@(__assertfail)
	.align		4
        /*0048*/ 	.word	index@(_ZN2at6native13reduce_kernelILi128ELi4ENS0_8ReduceOpIN3c104HalfENS0_14func_wrapper_tIbZZZNS0_14or_kernel_cudaERNS_14TensorIteratorEENKUlvE_clEvENKUlvE8_clEvEUlbS4_E_EEjbLi4ELi4EEEEEvT1_)
	.align		4
        /*004c*/ 	.word	index@(__assertfail)
	.align		4
        /*0050*/ 	.word	index@(_ZN2at6native13reduce_kernelILi512ELi1ENS0_8ReduceOpIN3c107complexIfEENS0_14func_wrapper_tIbZZZNS0_14or_kernel_cudaERNS_14TensorIteratorEENKUlvE_clEvENKUlvE7_clEvEUlbS5_E_EEjbLi4ELi4EEEEEvT1_)
	.align		4
        /*0054*/ 	.word	index@(__assertfail)
	.align		4
        /*0058*/ 	.word	index@(_ZN2at6native13reduce_kernelILi256ELi2ENS0_8ReduceOpIN3c107complexIfEENS0_14func_wrapper_tIbZZZNS0_14or_kernel_cudaERNS_14TensorIteratorEENKUlvE_clEvENKUlvE7_clEvEUlbS5_E_EEjbLi4ELi4EEEEEvT1_)
	.align		4
        /*005c*/ 	.word	index@(__assertfail)
	.align		4
        /*0060*/ 	.word	index@(_ZN2at6native13reduce_kernelILi128ELi4ENS0_8ReduceOpIN3c107complexIfEENS0_14func_wrapper_tIbZZZNS0_14or_kernel_cudaERNS_14TensorIteratorEENKUlvE_clEvENKUlvE7_clEvEUlbS5_E_EEjbLi4ELi4EEEEEvT1_)
	.align		4
        /*0064*/ 	.word	index@(__assertfail)
	.align		4
        /*0068*/ 	.word	index@(_ZN2at6native13reduce_kernelILi256ELi1ENS0_8ReduceOpIN3c107complexIdEENS0_14func_wrapper_tIbZZZNS0_14or_kernel_cudaERNS_14TensorIteratorEENKUlvE_clEvENKUlvE6_clEvEUlbS5_E_EEjbLi4ELi4EEEEEvT1_)
	.align		4
        /*006c*/ 	.word	index@(__assertfail)
	.align		4
        /*0070*/ 	.word	index@(_ZN2at6native13reduce_kernelILi128ELi2ENS0_8ReduceOpIN3c107complexIdEENS0_14func_wrapper_tIbZZZNS0_14or_kernel_cudaERNS_14TensorIteratorEENKUlvE_clEvENKUlvE6_clEvEUlbS5_E_EEjbLi4ELi4EEEEEvT1_)
	.align		4
        /*0074*/ 	.word	index@(__assertfail)
	.align		4
        /*0078*/ 	.word	index@(_ZN2at6native13reduce_kernelILi64ELi4ENS0_8ReduceOpIN3c107complexIdEENS0_14func_wrapper_tIbZZZNS0_14or_kernel_cudaERNS_14TensorIteratorEENKUlvE_clEvENKUlvE6_clEvEUlbS5_E_EEjbLi4ELi4EEEEEvT1_)
	.align		4
        /*007c*/ 	.word	index@(__assertfail)
	.align		4
        /*0080*/ 	.word	index@(_ZN2at6native13reduce_kernelILi512ELi1ENS0_8ReduceOpIfNS0_14func_wrapper_tIbZZZNS0_14or_kernel_cudaERNS_14TensorIteratorEENKUlvE_clEvENKUlvE5_clEvEUlbfE_EEjbLi4ELi4EEEEEvT1_)
	.align		4
        /*0084*/ 	.word	index@(__assertfail)
	.align		4
        /*0088*/ 	.word	index@(_ZN2at6native13reduce_kernelILi256ELi2ENS0_8ReduceOpIfNS0_14func_wrapper_tIbZZZNS0_14or_kernel_cudaERNS_14TensorIteratorEENKUlvE_clEvENKUlvE5_clEvEUlbfE_EEjbLi4ELi4EEEEEvT1_)
	.align		4
        /*008c*/ 	.word	index@(__assertfail)
	.align		4
        /*0090*/ 	.word	index@(_ZN2at6native13reduce_kernelILi128ELi4ENS0_8ReduceOpIfNS0_14func_wrapper_tIbZZZNS0_14or_kernel_cudaERNS_14TensorIteratorEENKUlvE_clEvENKUlvE5_clEvEUlbfE_EEjbLi4ELi4EEEEEvT1_)
	.align		4
        /*0094*/ 	.word	index@(__assertfail)
	.align		4
        /*0098*/ 	.word	index@(_ZN2at6native13reduce_kernelILi512ELi1ENS0_8ReduceOpIdNS0_14func_wrapper_tIbZZZNS0_14or_kernel_cudaERNS_14TensorIteratorEENKUlvE_clEvENKUlvE4_clEvEUlbdE_EEjbLi4ELi4EEEEEvT1_)
	.align		4
        /*009c*/ 	.word	index@(__assertfail)
	.align		4
        /*00a0*/ 	.word	index@(_ZN2at6native13reduce_kernelILi256ELi2ENS0_8ReduceOpIdNS0_14func_wrapper_tIbZZZNS0_14or_kernel_cudaERNS_14TensorIteratorEENKUlvE_clEvENKUlvE4_clEvEUlbdE_EEjbLi4ELi4EEEEEvT1_)
	.align		4
        /*00a4*/ 	.word	index@(__assertfail)
	.align		4
        /*00a8*/ 	.word	index@(_ZN2at6native13reduce_kernelILi128ELi4ENS0_8ReduceOpIdNS0_14func_wrapper_tIbZZZNS0_14or_kernel_cudaERNS_14TensorIteratorEENKUlvE_clEvENKUlvE4_clEvEUlbdE_EEjbLi4ELi4EEEEEvT1_)
	.align		4
        /*00ac*/ 	.word	index@(__assertfail)
	.align		4
        /*00b0*/ 	.word	index@(_ZN2at6native13reduce_kernelILi512ELi1ENS0_8ReduceOpIsNS0_14func_wrapper_tIbZZZNS0_14or_kernel_cudaERNS_14TensorIteratorEENKUlvE_clEvENKUlvE3_clEvEUlbsE_EEjbLi4ELi4EEEEEvT1_)
	.align		4
        /*00b4*/ 	.word	index@(__assertfail)
	.align		4
        /*00b8*/ 	.word	index@(_ZN2at6native13reduce_kernelILi256ELi2ENS0_8ReduceOpIsNS0_14func_wrapper_tIbZZZNS0_14or_kernel_cudaERNS_14TensorIteratorEENKUlvE_clEvENKUlvE3_clEvEUlbsE_EEjbLi4ELi4EEEEEvT1_)
	.align		4
        /*00bc*/ 	.word	index@(__assertfail)
	.align		4
        /*00c0*/ 	.word	index@(_ZN2at6native13reduce_kernelILi128ELi4ENS0_8ReduceOpIsNS0_14func_wrapper_tIbZZZNS0_14or_kernel_cudaERNS_14TensorIteratorEENKUlvE_clEvENKUlvE3_clEvEUlbsE_EEjbLi4ELi4EEEEEvT1_)
	.align		4
        /*00c4*/ 	.word	index@(__assertfail)
	.align		4
        /*00c8*/ 	.word	index@(_ZN2at6native13reduce_kernelILi512ELi1ENS0_8ReduceOpIlNS0_14func_wrapper_tIbZZZNS0_14or_kernel_cudaERNS_14TensorIteratorEENKUlvE_clEvENKUlvE2_clEvEUlblE_EEjbLi4ELi4EEEEEvT1_)
	.align		4
        /*00cc*/ 	.word	index@(__assertfail)
	.align		4
        /*00d0*/ 	.word	index@(_ZN2at6native13reduce_kernelILi256ELi2ENS0_8ReduceOpIlNS0_14func_wrapper_tIbZZZNS0_14or_kernel_cudaERNS_14TensorIteratorEENKUlvE_clEvENKUlvE2_clEvEUlblE_EEjbLi4ELi4EEEEEvT1_)
	.align		4
        /*00d4*/ 	.word	index@(__assertfail)
	.align		4
        /*00d8*/ 	.word	index@(_ZN2at6native13reduce_kernelILi128ELi4ENS0_8ReduceOpIlNS0_14func_wrapper_tIbZZZNS0_14or_kernel_cudaERNS_14TensorIteratorEENKUlvE_clEvENKUlvE2_clEvEUlblE_EEjbLi4ELi4EEEEEvT1_)
	.align		4
        /*00dc*/ 	.word	index@(__assertfail)
	.align		4
        /*00e0*/ 	.word	index@(_ZN2at6native13reduce_kernelILi512ELi1ENS0_8ReduceOpIiNS0_14func_wrapper_tIbZZZNS0_14or_kernel_cudaERNS_14TensorIteratorEENKUlvE_clEvENKUlvE1_clEvEUlbiE_EEjbLi4ELi4EEEEEvT1_)
	.align		4
        /*00e4*/ 	.word	index@(__assertfail)
	.align		4
        /*00e8*/ 	.word	index@(_ZN2at6native13reduce_kernelILi256ELi2ENS0_8ReduceOpIiNS0_14func_wrapper_tIbZZZNS0_14or_kernel_cudaERNS_14TensorIteratorEENKUlvE_clEvENKUlvE1_clEvEUlbiE_EEjbLi4ELi4EEEEEvT1_)
	.align		4
        /*00ec*/ 	.word	index@(__assertfail)
	.align		4
        /*00f0*/ 	.word	index@(_ZN2at6native13reduce_kernelILi128ELi4ENS0_8ReduceOpIiNS0_14func_wrapper_tIbZZZNS0_14or_kernel_cudaERNS_14TensorIteratorEENKUlvE_clEvENKUlvE1_clEvEUlbiE_EEjbLi4ELi4EEEEEvT1_)
	.align		4
        /*00f4*/ 	.word	index@(__assertfail)
	.align		4
        /*00f8*/ 	.word	index@(_ZN2at6native13reduce_kernelILi512ELi1ENS0_8ReduceOpIaNS0_14func_wrapper_tIbZZZNS0_14or_kernel_cudaERNS_14TensorIteratorEENKUlvE_clEvENKUlvE0_clEvEUlbaE_EEjbLi4ELi4EEEEEvT1_)
	.align		4
        /*00fc*/ 	.word	index@(__assertfail)
	.align		4
        /*0100*/ 	.word	index@(_ZN2at6native13reduce_kernelILi256ELi2ENS0_8ReduceOpIaNS0_14func_wrapper_tIbZZZNS0_14or_kernel_cudaERNS_14TensorIteratorEENKUlvE_clEvENKUlvE0_clEvEUlbaE_EEjbLi4ELi4EEEEEvT1_)
	.align		4
        /*0104*/ 	.word	index@(__assertfail)
	.align		4
        /*0108*/ 	.word	index@(_ZN2at6native13reduce_kernelILi128ELi4ENS0_8ReduceOpIaNS0_14func_wrapper_tIbZZZNS0_14or_kernel_cudaERNS_14TensorIteratorEENKUlvE_clEvENKUlvE0_clEvEUlbaE_EEjbLi4ELi4EEEEEvT1_)
	.align		4
        /*010c*/ 	.word	index@(__assertfail)
	.align		4
        /*0110*/ 	.word	index@(_ZN2at6native13reduce_kernelILi512ELi1ENS0_8ReduceOpIhNS0_14func_wrapper_tIbZZZNS0_14or_kernel_cudaERNS_14TensorIteratorEENKUlvE_clEvENKUlvE_clEvEUlbhE_EEjbLi4ELi4EEEEEvT1_)
	.align		4
        /*0114*/ 	.word	index@(__assertfail)
	.align		4
        /*0118*/ 	.word	index@(_ZN2at6native13reduce_kernelILi256ELi2ENS0_8ReduceOpIhNS0_14func_wrapper_tIbZZZNS0_14or_kernel_cudaERNS_14TensorIteratorEENKUlvE_clEvENKUlvE_clEvEUlbhE_EEjbLi4ELi4EEEEEvT1_)
	.align		4
        /*011c*/ 	.word	index@(__assertfail)
	.align		4
        /*0120*/ 	.word	index@(_ZN2at6native13reduce_kernelILi128ELi4ENS0_8ReduceOpIhNS0_14func_wrapper_tIbZZZNS0_14or_kernel_cudaERNS_14TensorIteratorEENKUlvE_clEvENKUlvE_clEvEUlbhE_EEjbLi4ELi4EEEEEvT1_)
	.align		4
        /*0124*/ 	.word	index@(__assertfail)
	.align		4
        /*0128*/ 	.word	index@(_ZN2at6native13reduce_kernelILi512ELi1ENS0_8ReduceOpIbNS0_14func_wrapper_tIbZZZNS0_15and_kernel_cudaERNS_14TensorIteratorEENKUlvE_clEvENKUlvE10_clEvEUlbbE_EEjbLi4ELi4EEEEEvT1_)
	.align		4
        /*012c*/ 	.word	index@(__assertfail)
	.align		4
        /*0130*/ 	.word	index@(_ZN2at6native13reduce_kernelILi256ELi2ENS0_8ReduceOpIbNS0_14func_wrapper_tIbZZZNS0_15and_kernel_cudaERNS_14TensorIteratorEENKUlvE_clEvENKUlvE10_clEvEUlbbE_EEjbLi4ELi4EEEEEvT1_)
	.align		4
        /*0134*/ 	.word	index@(__assertfail)
	.align		4
        /*0138*/ 	.word	index@(_ZN2at6native13reduce_kernelILi128ELi4ENS0_8ReduceOpIbNS0_14func_wrapper_tIbZZZNS0_15and_kernel_cudaERNS_14TensorIteratorEENKUlvE_clEvENKUlvE10_clEvEUlbbE_EEjbLi4ELi4EEEEEvT1_)
	.align		4
        /*013c*/ 	.word	index@(__assertfail)
	.align		4
        /*0140*/ 	.word	index@(_ZN2at6native13reduce_kernelILi512ELi1ENS0_8ReduceOpIN3c108BFloat16ENS0_14func_wrapper_tIbZZZNS0_15and_kernel_cudaERNS_14TensorIteratorEENKUlvE_clEvENKUlvE9_clEvEUlbS4_E_EEjbLi4ELi4EEEEEvT1_)
	.align		4
        /*0144*/ 	.word	index@(__assertfail)
	.align		4
        /*0148*/ 	.word	index@(_ZN2at6native13reduce_kernelILi256ELi2ENS0_8ReduceOpIN3c108BFloat16ENS0_14func_wrapper_tIbZZZNS0_15and_kernel_cudaERNS_14TensorIteratorEENKUlvE_clEvENKUlvE9_clEvEUlbS4_E_EEjbLi4ELi4EEEEEvT1_)
	.align		4
        /*014c*/ 	.word	index@(__assertfail)
	.align		4
        /*0150*/ 	.word	index@(_ZN2at6native13reduce_kernelILi128ELi4ENS0_8ReduceOpIN3c108BFloat16ENS0_14func_wrapper_tIbZZZNS0_15and_kernel_cudaERNS_14TensorIteratorEENKUlvE_clEvENKUlvE9_clEvEUlbS4_E_EEjbLi4ELi4EEEEEvT1_)
	.align		4
        /*0154*/ 	.word	index@(__assertfail)
	.align		4
        /*0158*/ 	.word	index@(_ZN2at6native13reduce_kernelILi512ELi1ENS0_8ReduceOpIN3c104HalfENS0_14func_wrapper_tIbZZZNS0_15and_kernel_cudaERNS_14TensorIteratorEENKUlvE_clEvENKUlvE8_clEvEUlbS4_E_EEjbLi4ELi4EEEEEvT1_)
	.align		4
        /*015c*/ 	.word	index@(__assertfail)
	.align		4
        /*0160*/ 	.word	index@(_ZN2at6native13reduce_kernelILi256ELi2ENS0_8ReduceOpIN3c104HalfENS0_14func_wrapper_tIbZZZNS0_15and_kernel_cudaERNS_14TensorIteratorEENKUlvE_clEvENKUlvE8_clEvEUlbS4_E_EEjbLi4ELi4EEEEEvT1_)
	.align		4
        /*0164*/ 	.word	index@(__assertfail)
	.align		4
        /*0168*/ 	.word	index@(_ZN2at6native13reduce_kernelILi128ELi4ENS0_8ReduceOpIN3c104HalfENS0_14func_wrapper_tIbZZZNS0_15and_kernel_cudaERNS_14TensorIteratorEENKUlvE_clEvENKUlvE8_clEvEUlbS4_E_EEjbLi4ELi4EEEEEvT1_)
	.align		4
        /*016c*/ 	.word	index@(__assertfail)
	.align		4
        /*0170*/ 	.word	index@(_ZN2at6native13reduce_kernelILi512ELi1ENS0_8ReduceOpIN3c107complexIfEENS0_14func_wrapper_tIbZZZNS0_15and_kernel_cudaERNS_14TensorIteratorEENKUlvE_clEvENKUlvE7_clEvEUlbS5_E_EEjbLi4ELi4EEEEEvT1_)
	.align		4
        /*0174*/ 	.word	index@(__assertfail)
	.align		4
        /*0178*/ 	.word	index@(_ZN2at6native13reduce_kernelILi256ELi2ENS0_8ReduceOpIN3c107complexIfEENS0_14func_wrapper_tIbZZZNS0_15and_kernel_cudaERNS_14TensorIteratorEENKUlvE_clEvENKUlvE7_clEvEUlbS5_E_EEjbLi4ELi4EEEEEvT1_)
	.align		4
        /*017c*/ 	.word	index@(__assertfail)
	.align		4
        /*0180*/ 	.word	index@(_ZN2at6native13reduce_kernelILi128ELi4ENS0_8ReduceOpIN3c107complexIfEENS0_14func_wrapper_tIbZZZNS0_15and_kernel_cudaERNS_14TensorIteratorEENKUlvE_clEvENKUlvE7_clEvEUlbS5_E_EEjbLi4ELi4EEEEEvT1_)
	.align		4
        /*0184*/ 	.word	index@(__assertfail)
	.align		4
        /*0188*/ 	.word	index@(_ZN2at6native13reduce_kernelILi256ELi1ENS0_8ReduceOpIN3c107complexIdEENS0_14func_wrapper_tIbZZZNS0_15and_kernel_cudaERNS_14TensorIteratorEENKUlvE_clEvENKUlvE6_clEvEUlbS5_E_EEjbLi4ELi4EEEEEvT1_)
	.align		4
        /*018c*/ 	.word	index@(__assertfail)
	.align		4
        /*0190*/ 	.word	index@(_ZN2at6native13reduce_kernelILi128ELi2ENS0_8ReduceOpIN3c107complexIdEENS0_14func_wrapper_tIbZZZNS0_15and_kernel_cudaERNS_14TensorIteratorEENKUlvE_clEvENKUlvE6_clEvEUlbS5_E_EEjbLi4ELi4EEEEEvT1_)
	.align		4
        /*0194*/ 	.word	index@(__assertfail)
	.align		4
        /*0198*/ 	.word	index@(_ZN2at6native13reduce_kernelILi64ELi4ENS0_8ReduceOpIN3c107complexIdEENS0_14func_wrapper_tIbZZZNS0_15and_kernel_cudaERNS_14TensorIteratorEENKUlvE_clEvENKUlvE6_clEvEUlbS5_E_EEjbLi4ELi4EEEEEvT1_)
	.align		4
        /*019c*/ 	.word	index@(__assertfail)
	.align		4
        /*01a0*/ 	.word	index@(_ZN2at6native13reduce_kernelILi512ELi1ENS0_8ReduceOpIfNS0_14func_wrapper_tIbZZZNS0_15and_kernel_cudaERNS_14TensorIteratorEENKUlvE_clEvENKUlvE5_clEvEUlbfE_EEjbLi4ELi4EEEEEvT1_)
	.align		4
        /*01a4*/ 	.word	index@(__assertfail)
	.align		4
        /*01a8*/ 	.word	index@(_ZN2at6native13reduce_kernelILi256ELi2ENS0_8ReduceOpIfNS0_14func_wrapper_tIbZZZNS0_15and_kernel_cudaERNS_14TensorIteratorEENKUlvE_clEvENKUlvE5_clEvEUlbfE_EEjbLi4ELi4EEEEEvT1_)
	.align		4
        /*01ac*/ 	.word	index@(__assertfail)
	.align		4
        /*01b0*/ 	.word	index@(_ZN2at6native13reduce_kernelILi128ELi4ENS0_8ReduceOpIfNS0_14func_wrapper_tIbZZZNS0_15and_kernel_cudaERNS_14TensorIteratorEENKUlvE_clEvENKUlvE5_clEvEUlbfE_EEjbLi4ELi4EEEEEvT1_)
	.align		4
        /*01b4*/ 	.word	index@(__assertfail)
	.align		4
        /*01b8*/ 	.word	index@(_ZN2at6native13reduce_kernelILi512ELi1ENS0_8ReduceOpIdNS0_14func_wrapper_tIbZZZNS0_15and_kernel_cudaERNS_14TensorIteratorEENKUlvE_clEvENKUlvE4_clEvEUlbdE_EEjbLi4ELi4EEEEEvT1_)
	.align		4
        /*01bc*/ 	.word	index@(__assertfail)
	.align		4
        /*01c0*/ 	.word	index@(_ZN2at6native13reduce_kernelILi256ELi2ENS0_8ReduceOpIdNS0_14func_wrapper_tIbZZZNS0_15and_kernel_cudaERNS_14TensorIteratorEENKUlvE_clEvENKUlvE4_clEvEUlbdE_EEjbLi4ELi4EEEEEvT1_)
	.align		4
        /*01c4*/ 	.word	index@(__assertfail)
	.align		4
        /*01c8*/ 	.word	index@(_ZN2at6native13reduce_kernelILi128ELi4ENS0_8ReduceOpIdNS0_14func_wrapper_tIbZZZNS0_15and_kernel_cudaERNS_14TensorIteratorEENKUlvE_clEvENKUlvE4_clEvEUlbdE_EEjbLi4ELi4EEEEEvT1_)
	.align		4
        /*01cc*/ 	.word	index@(__assertfail)
	.align		4
        /*01d0*/ 	.word	index@(_ZN2at6native13reduce_kernelILi512ELi1ENS0_8ReduceOpIsNS0_14func_wrapper_tIbZZZNS0_15and_kernel_cudaERNS_14TensorIteratorEENKUlvE_clEvENKUlvE3_clEvEUlbsE_EEjbLi4ELi4EEEEEvT1_)
	.align		4
        /*01d4*/ 	.word	index@(__assertfail)
	.align		4
        /*01d8*/ 	.word	index@(_ZN2at6native13reduce_kernelILi256ELi2ENS0_8ReduceOpIsNS0_14func_wrapper_tIbZZZNS0_15and_kernel_cudaERNS_14TensorIteratorEENKUlvE_clEvENKUlvE3_clEvEUlbsE_EEjbLi4ELi4EEEEEvT1_)
	.align		4
        /*01dc*/ 	.word	index@(__assertfail)
	.align		4
        /*01e0*/ 	.word	index@(_ZN2at6native13reduce_kernelILi128ELi4ENS0_8ReduceOpIsNS0_14func_wrapper_tIbZZZNS0_15and_kernel_cudaERNS_14TensorIteratorEENKUlvE_clEvENKUlvE3_clEvEUlbsE_EEjbLi4ELi4EEEEEvT1_)
	.align		4
        /*01e4*/ 	.word	index@(__assertfail)
	.align		4
        /*01e8*/ 	.word	index@(_ZN2at6native13reduce_kernelILi512ELi1ENS0_8ReduceOpIlNS0_14func_wrapper_tIbZZZNS0_15and_kernel_cudaERNS_14TensorIteratorEENKUlvE_clEvENKUlvE2_clEvEUlblE_EEjbLi4ELi4EEEEEvT1_)
	.align		4
        /*01ec*/ 	.word	index@(__assertfail)
	.align		4
        /*01f0*/ 	.word	index@(_ZN2at6native13reduce_kernelILi256ELi2ENS0_8ReduceOpIlNS0_14func_wrapper_tIbZZZNS0_15and_kernel_cudaERNS_14TensorIteratorEENKUlvE_clEvENKUlvE2_clEvEUlblE_EEjbLi4ELi4EEEEEvT1_)
	.align		4
        /*01f4*/ 	.word	index@(__assertfail)
	.align		4
        /*01f8*/ 	.word	index@(_ZN2at6native13reduce_kernelILi128ELi4ENS0_8ReduceOpIlNS0_14func_wrapper_tIbZZZNS0_15and_kernel_cudaERNS_14TensorIteratorEENKUlvE_clEvENKUlvE2_clEvEUlblE_EEjbLi4ELi4EEEEEvT1_)
	.align		4
        /*01fc*/ 	.word	index@(__assertfail)
	.align		4
        /*0200*/ 	.word	index@(_ZN2at6native13reduce_kernelILi512ELi1ENS0_8ReduceOpIiNS0_14func_wrapper_tIbZZZNS0_15and_kernel_cudaERNS_14TensorIteratorEENKUlvE_clEvENKUlvE1_clEvEUlbiE_EEjbLi4ELi4EEEEEvT1_)
	.align		4
        /*0204*/ 	.word	index@(__assertfail)
	.align		4
        /*0208*/ 	.word	index@(_ZN2at6native13reduce_kernelILi256ELi2ENS0_8ReduceOpIiNS0_14func_wrapper_tIbZZZNS0_15and_kernel_cudaERNS_14TensorIteratorEENKUlvE_clEvENKUlvE1_clEvEUlbiE_EEjbLi4ELi4EEEEEvT1_)
	.align		4
        /*020c*/ 	.word	index@(__assertfail)
	.align		4
        /*0210*/ 	.word	index@(_ZN2at6native13reduce_kernelILi128ELi4ENS0_8ReduceOpIiNS0_14func_wrapper_tIbZZZNS0_15and_kernel_cudaERNS_14TensorIteratorEENKUlvE_clEvENKUlvE1_clEvEUlbiE_EEjbLi4ELi4EEEEEvT1_)
	.align		4
        /*0214*/ 	.word	index@(__assertfail)
	.align		4
        /*0218*/ 	.word	index@(_ZN2at6native13reduce_kernelILi512ELi1ENS0_8ReduceOpIaNS0_14func_wrapper_tIbZZZNS0_15and_kernel_cudaERNS_14TensorIteratorEENKUlvE_clEvENKUlvE0_clEvEUlbaE_EEjbLi4ELi4EEEEEvT1_)
	.align		4
        /*021c*/ 	.word	index@(__assertfail)
	.align		4
        /*0220*/ 	.word	index@(_ZN2at6native13reduce_kernelILi256ELi2ENS0_8ReduceOpIaNS0_14func_wrapper_tIbZZZNS0_15and_kernel_cudaERNS_14TensorIteratorEENKUlvE_clEvENKUlvE0_clEvEUlbaE_EEjbLi4ELi4EEEEEvT1_)
	.align		4
        /*0224*/ 	.word	index@(__assertfail)
	.align		4
        /*0228*/ 	.word	index@(_ZN2at6native13reduce_kernelILi128ELi4ENS0_8ReduceOpIaNS0_14func_wrapper_tIbZZZNS0_15and_kernel_cudaERNS_14TensorIteratorEENKUlvE_clEvENKUlvE0_clEvEUlbaE_EEjbLi4ELi4EEEEEvT1_)
	.align		4
        /*022c*/ 	.word	index@(__assertfail)
	.align		4
        /*0230*/ 	.word	index@(_ZN2at6native13reduce_kernelILi512ELi1ENS0_8ReduceOpIhNS0_14func_wrapper_tIbZZZNS0_15and_kernel_cudaERNS_14TensorIteratorEENKUlvE_clEvENKUlvE_clEvEUlbhE_EEjbLi4ELi4EEEEEvT1_)
	.align		4
        /*0234*/ 	.word	index@(__assertfail)
	.align		4
        /*0238*/ 	.word	index@(_ZN2at6native13reduce_kernelILi256ELi2ENS0_8ReduceOpIhNS0_14func_wrapper_tIbZZZNS0_15and_kernel_cudaERNS_14TensorIteratorEENKUlvE_clEvENKUlvE_clEvEUlbhE_EEjbLi4ELi4EEEEEvT1_)
	.align		4
        /*023c*/ 	.word	index@(__assertfail)
	.align		4
        /*0240*/ 	.word	index@(_ZN2at6native13reduce_kernelILi128ELi4ENS0_8ReduceOpIhNS0_14func_wrapper_tIbZZZNS0_15and_kernel_cudaERNS_14TensorIteratorEENKUlvE_clEvENKUlvE_clEvEUlbhE_EEjbLi4ELi4EEEEEvT1_)
	.align		4
        /*0244*/ 	.word	index@(__assertfail)
	.align		4
        /*0248*/ 	.word	0x00000000
	.align		4
        /*024c*/ 	.word	0xfffffffe
	.align		4
        /*0250*/ 	.word	0x00000000
	.align		4
        /*0254*/ 	.word	0xfffffffd
	.align		4
        /*0258*/ 	.word	0x00000000
	.align		4
        /*025c*/ 	.word	0xfffffffc


//--------------------- .nv.rel.action            --------------------------
	.section	.nv.rel.action,"",@"SHT_CUDA_RELOCINFO"
	.align	8
	.sectionentsize	8
        /*0000*/ 	.byte	0x73, 0x00, 0x00, 0x00, 0x00, 0x00, 0x00, 0x00, 0x00, 0x00, 0x00, 0x11, 0x25, 0x00, 0x05, 0x36


//--------------------- .nv.constant4             --------------------------
	.section	.nv.constant4,"a",@progbits
	.align	8
	.align		8
.nv.constant4:
        /*0000*/ 	.dword	__assertfail
	.align		8
        /*0008*/ 	.dword	__unnamed_1
	.align		8
        /*0010*/ 	.dword	__unnamed_2
	.align		8
        /*0018*/ 	.dword	__unnamed_3
	.align		8
        /*0020*/ 	.dword	__unnamed_4
	.align		8
        /*0028*/ 	.dword	__unnamed_5
	.align		8
        /*0030*/ 	.dword	__unnamed_6
	.align		8
        /*0038*/ 	.dword	__unnamed_7
	.align		8
        /*0040*/ 	.dword	__unnamed_8
	.align		8
        /*0048*/ 	.dword	__unnamed_9
	.align		8
        /*0050*/ 	.dword	__unnamed_10
	.align		8
        /*0058*/ 	.dword	__unnamed_11
	.align		8
        /*0060*/ 	.dword	__unnamed_12
	.align		8
        /*0068*/ 	.dword	__unnamed_13
	.align		8
        /*0070*/ 	.dword	__unnamed_14
	.align		8
        /*0078*/ 	.dword	__unnamed_15
	.align		8
        /*0080*/ 	.dword	__unnamed_16
	.align		8
        /*0088*/ 	.dword	__unnamed_17
	.align		8
        /*0090*/ 	.dword	__unnamed_18
	.align		8
        /*0098*/ 	.dword	__unnamed_19
	.align		8
        /*00a0*/ 	.dword	__unnamed_20
	.align		8
        /*00a8*/ 	.dword	__unnamed_21
	.align		8
        /*00b0*/ 	.dword	__unnamed_22
	.align		8
        /*00b8*/ 	.dword	__unnamed_23
	.align		8
        /*00c0*/ 	.dword	__unnamed_24
	.align		8
        /*00c8*/ 	.dword	__unnamed_25
	.align		8
        /*00d0*/ 	.dword	__unnamed_26
	.align		8
        /*00d8*/ 	.dword	__unnamed_27
	.align		8
        /*00e0*/ 	.dword	__unnamed_28
	.align		8
        /*00e8*/ 	.dword	__unnamed_29
	.align		8
        /*00f0*/ 	.dword	__unnamed_30
	.align		8
        /*00f8*/ 	.dword	__unnamed_31
	.align		8
        /*0100*/ 	.dword	__unnamed_32
	.align		8
        /*0108*/ 	.dword	__unnamed_33
	.align		8
        /*0110*/ 	.dword	__unnamed_34
	.align		8
        /*0118*/ 	.dword	__unnamed_35
	.align		8
        /*0120*/ 	.dword	__unnamed_36
	.align		8
        /*0128*/ 	.dword	__unnamed_37
	.align		8
        /*0130*/ 	.dword	__unnamed_38
	.align		8
        /*0138*/ 	.dword	__unnamed_39
	.align		8
        /*0140*/ 	.dword	__unnamed_40
	.align		8
        /*0148*/ 	.dword	__unnamed_41
	.align		8
        /*0150*/ 	.dword	__unnamed_42
	.align		8
        /*0158*/ 	.dword	__unnamed_43
	.align		8
        /*0160*/ 	.dword	__unnamed_44
	.align		8
        /*0168*/ 	.dword	__unnamed_45
	.align		8
        /*0170*/ 	.dword	__unnamed_46
	.align		8
        /*0178*/ 	.dword	__unnamed_47
	.align		8
        /*0180*/ 	.dword	__unnamed_48
	.align		8
        /*0188*/ 	.dword	__unnamed_49
	.align		8
        /*0190*/ 	.dword	__unnamed_50
	.align		8
        /*0198*/ 	.dword	__unnamed_51
	.align		8
        /*01a0*/ 	.dword	__unnamed_52
	.align		8
        /*01a8*/ 	.dword	__unnamed_53
	.align		8
        /*01b0*/ 	.dword	__unnamed_54
	.align		8
        /*01b8*/ 	.dword	__unnamed_55
	.align		8
        /*01c0*/ 	.dword	__unnamed_56
	.align		8
        /*01c8*/ 	.dword	__unnamed_57
	.align		8
        /*01d0*/ 	.dword	__unnamed_58
	.align		8
        /*01d8*/ 	.dword	__unnamed_59
	.align		8
        /*01e0*/ 	.dword	__unnamed_60
	.align		8
        /*01e8*/ 	.dword	__unnamed_61
	.align		8
        /*01f0*/ 	.dword	__unnamed_62
	.align		8
        /*01f8*/ 	.dword	__unnamed_63
	.align		8
        /*0200*/ 	.dword	__unnamed_64
	.align		8
        /*0208*/ 	.dword	__unnamed_65
	.align		8
        /*0210*/ 	.dword	__unnamed_66
	.align		8
        /*0218*/ 	.dword	__unnamed_67
	.align		8
        /*0220*/ 	.dword	__unnamed_68
	.align		8
        /*0228*/ 	.dword	__unnamed_69
	.align		8
        /*0230*/ 	.dword	__unnamed_70
	.align		8
        /*0238*/ 	.dword	__unnamed_71
	.align		8
        /*0240*/ 	.dword	__unnamed_72
	.align		8
        /*0248*/ 	.dword	__unnamed_73
	.align		8
        /*0250*/ 	.dword	__unnamed_74
	.align		8
        /*0258*/ 	.dword	__unnamed_75
	.align		8
        /*0260*/ 	.dword	__unnamed_76
	.align		8
        /*0268*/ 	.dword	__unnamed_77
	.align		8
        /*0270*/ 	.dword	__unnamed_78
	.align		8
        /*0278*/ 	.dword	__unnamed_79
	.align		8
        /*0280*/ 	.dword	__unnamed_80
	.align		8
        /*0288*/ 	.dword	__unnamed_81
	.align		8
        /*0290*/ 	.dword	__unnamed_82
	.align		8
        /*0298*/ 	.dword	__unnamed_83
	.align		8
        /*02a0*/ 	.dword	__unnamed_84
	.align		8
        /*02a8*/ 	.dword	__unnamed_85
	.align		8
        /*02b0*/ 	.dword	__unnamed_86
	.align		8
        /*02b8*/ 	.dword	__unnamed_87
	.align		8
        /*02c0*/ 	.dword	__unnamed_88
	.align		8
        /*02c8*/ 	.dword	__unnamed_89
	.align		8
        /*02d0*/ 	.dword	__unnamed_90
	.align		8
        /*02d8*/ 	.dword	__unnamed_91
	.align		8
        /*02e0*/ 	.dword	__unnamed_92
	.align		8
        /*02e8*/ 	.dword	__unnamed_93
	.align		8
        /*02f0*/ 	.dword	__unnamed_94
	.align		8
        /*02f8*/ 	.dword	__unnamed_95
	.align		8
        /*0300*/ 	.dword	__unnamed_96
	.align		8
        /*0308*/ 	.dword	__unnamed_97
	.align		8
        /*0310*/ 	.dword	__unnamed_98
	.align		8
        /*0318*/ 	.dword	__unnamed_99
	.align		8
        /*0320*/ 	.dword	__unnamed_100
	.align		8
        /*0328*/ 	.dword	__unnamed_101
	.align		8
        /*0330*/ 	.dword	__unnamed_102
	.align		8
        /*0338*/ 	.dword	__unnamed_103
	.align		8
        /*0340*/ 	.dword	__unnamed_104
	.align		8
        /*0348*/ 	.dword	__unnamed_105
	.align		8
        /*0350*/ 	.dword	__unnamed_106
	.align		8
        /*0358*/ 	.dword	__unnamed_107
	.align		8
        /*0360*/ 	.dword	__unnamed_108
	.align		8
        /*0368*/ 	.dword	__unnamed_109
	.align		8
        /*0370*/ 	.dword	__unnamed_110
	.align		8
        /*0378*/ 	.dword	__unnamed_111
	.align		8
        /*0380*/ 	.dword	__unnamed_112
	.align		8
        /*0388*/ 	.dword	__unnamed_113
	.align		8
        /*0390*/ 	.dword	__unnamed_114
	.align		8
        /*0398*/ 	.dword	__unnamed_115
	.align		8
        /*03a0*/ 	.dword	__unnamed_116
	.align		8
        /*03a8*/ 	.dword	__unnamed_117
	.align		8
        /*03b0*/ 	.dword	__unnamed_118
	.align		8
        /*03b8*/ 	.dword	__unnamed_119
	.align		8
        /*03c0*/ 	.dword	__unnamed_120
	.align		8
        /*03c8*/ 	.dword	__unnamed_121
	.align		8
        /*03d0*/ 	.dword	__unnamed_122
	.align		8
        /*03d8*/ 	.dword	__unnamed_123
	.align		8
        /*03e0*/ 	.dword	__unnamed_124
	.align		8
        /*03e8*/ 	.dword	__unnamed_125
	.align		8
        /*03f0*/ 	.dword	__unnamed_126
	.align		8
        /*03f8*/ 	.dword	__unnamed_127
	.align		8
        /*0400*/ 	.dword	__unnamed_128
	.align		8
        /*0408*/ 	.dword	__unnamed_129
	.align		8
        /*0410*/ 	.dword	__unnamed_130
	.align		8
        /*0418*/ 	.dword	__unnamed_131
	.align		8
        /*0420*/ 	.dword	__unnamed_132
	.align		8
        /*0428*/ 	.dword	__unnamed_133
	.align		8
        /*0430*/ 	.dword	__unnamed_134
	.align		8
        /*0438*/ 	.dword	__unnamed_135
	.align		8
        /*0440*/ 	.dword	__unnamed_136
	.align		8
        /*0448*/ 	.dword	__unnamed_137
	.align		8
        /*0450*/ 	.dword	__unnamed_138
	.align		8
        /*0458*/ 	.dword	__unnamed_139
	.align		8
        /*0460*/ 	.dword	__unnamed_140
	.align		8
        /*0468*/ 	.dword	__unnamed_141
	.align		8
        /*0470*/ 	.dword	__unnamed_142
	.align		8
        /*0478*/ 	.dword	__unnamed_143
	.align		8
        /*0480*/ 	.dword	__unnamed_144
	.align		8
        /*0488*/ 	.dword	__unnamed_145
	.align		8
        /*0490*/ 	.dword	__unnamed_146
	.align		8
        /*0498*/ 	.dword	__unnamed_147
	.align		8
        /*04a0*/ 	.dword	__unnamed_148
	.align		8
        /*04a8*/ 	.dword	__unnamed_149
	.align		8
        /*04b0*/ 	.dword	__unnamed_150
	.align		8
        /*04b8*/ 	.dword	__unnamed_151
	.align		8
        /*04c0*/ 	.dword	__unnamed_152
	.align		8
        /*04c8*/ 	.dword	__unnamed_153
	.align		8
        /*04d0*/ 	.dword	__unnamed_154
	.align		8
        /*04d8*/ 	.dword	__unnamed_155
	.align		8
        /*04e0*/ 	.dword	__unnamed_156
	.align		8
        /*04e8*/ 	.dword	__unnamed_157
	.align		8
        /*04f0*/ 	.dword	__unnamed_158
	.align		8
        /*04f8*/ 	.dword	__unnamed_159
	.align		8
        /*0500*/ 	.dword	__unnamed_160
	.align		8
        /*0508*/ 	.dword	__unnamed_161
	.align		8
        /*0510*/ 	.dword	__unnamed_162
	.align		8
        /*0518*/ 	.dword	__unnamed_163
	.align		8
        /*0520*/ 	.dword	__unnamed_164
	.align		8
        /*0528*/ 	.dword	__unnamed_165
	.align		8
        /*0530*/ 	.dword	__unnamed_166
	.align		8
        /*0538*/ 	.dword	__unnamed_167
	.align		8
        /*0540*/ 	.dword	__unnamed_168
	.align		8
        /*0548*/ 	.dword	_ZN51_INTERNAL_e3e432fe_20_ReduceLogicKernel_cu_066a645d4cuda3std3__45__cpo5beginE
	.align		8
        /*0550*/ 	.dword	_ZN51_INTERNAL_e3e432fe_20_ReduceLogicKernel_cu_066a645d4cuda3std3__45__cpo3endE
	.align		8
        /*0558*/ 	.dword	_ZN51_INTERNAL_e3e432fe_20_ReduceLogicKernel_cu_066a645d4cuda3std3__45__cpo6cbeginE
	.align		8
        /*0560*/ 	.dword	_ZN51_INTERNAL_e3e432fe_20_ReduceLogicKernel_cu_066a645d4cuda3std3__45__cpo4cendE
	.align		8
        /*0568*/ 	.dword	_ZN51_INTERNAL_e3e432fe_20_ReduceLogicKernel_cu_066a645d4cuda3std3__45__cpo6rbeginE
	.align		8
        /*0570*/ 	.dword	_ZN51_INTERNAL_e3e432fe_20_ReduceLogicKernel_cu_066a645d4cuda3std3__45__cpo4rendE
	.align		8
        /*0578*/ 	.dword	_ZN51_INTERNAL_e3e432fe_20_ReduceLogicKernel_cu_066a645d4cuda3std3__45__cpo7crbeginE
	.align		8
        /*0580*/ 	.dword	_ZN51_INTERNAL_e3e432fe_20_ReduceLogicKernel_cu_066a645d4cuda3std3__45__cpo5crendE
	.align		8
        /*0588*/ 	.dword	_ZN51_INTERNAL_e3e432fe_20_ReduceLogicKernel_cu_066a645d4cuda3std3__453_GLOBAL__N__e3e432fe_20_ReduceLogicKernel_cu_066a645d6ignoreE
	.align		8
        /*0590*/ 	.dword	_ZN51_INTERNAL_e3e432fe_20_ReduceLogicKernel_cu_066a645d4cuda3std3__419piecewise_constructE
	.align		8
        /*0598*/ 	.dword	_ZN51_INTERNAL_e3e432fe_20_ReduceLogicKernel_cu_066a645d4cuda3std3__48in_placeE
	.align		8
        /*05a0*/ 	.dword	_ZN51_INTERNAL_e3e432fe_20_ReduceLogicKernel_cu_066a645d4cuda3std3__420unreachable_sentinelE
	.align		8
        /*05a8*/ 	.dword	_ZN51_INTERNAL_e3e432fe_20_ReduceLogicKernel_cu_066a645d4cuda3std6ranges3__45__cpo4swapE
	.align		8
        /*05b0*/ 	.dword	_ZN51_INTERNAL_e3e432fe_20_ReduceLogicKernel_cu_066a645d4cuda3std6ranges3__45__cpo9iter_moveE
	.align		8
        /*05b8*/ 	.dword	_ZN51_INTERNAL_e3e432fe_20_ReduceLogicKernel_cu_066a645d4cuda3std6ranges3__45__cpo5beginE
	.align		8
        /*05c0*/ 	.dword	_ZN51_INTERNAL_e3e432fe_20_ReduceLogicKernel_cu_066a645d4cuda3std6ranges3__45__cpo3endE
	.align		8
        /*05c8*/ 	.dword	_ZN51_INTERNAL_e3e432fe_20_ReduceLogicKernel_cu_066a645d4cuda3std6ranges3__45__cpo6cbeginE
	.align		8
        /*05d0*/ 	.dword	_ZN51_INTERNAL_e3e432fe_20_ReduceLogicKernel_cu_066a645d4cuda3std6ranges3__45__cpo4cendE
	.align		8
        /*05d8*/ 	.dword	_ZN51_INTERNAL_e3e432fe_20_ReduceLogicKernel_cu_066a645d4cuda3std6ranges3__45__cpo7advanceE
	.align		8
        /*05e0*/ 	.dword	_ZN51_INTERNAL_e3e432fe_20_ReduceLogicKernel_cu_066a645d4cuda3std6ranges3__45__cpo9iter_swapE
	.align		8
        /*05e8*/ 	.dword	_ZN51_INTERNAL_e3e432fe_20_ReduceLogicKernel_cu_066a645d4cuda3std6ranges3__45__cpo4nextE
	.align		8
        /*05f0*/ 	.dword	_ZN51_INTERNAL_e3e432fe_20_ReduceLogicKernel_cu_066a645d4cuda3std6ranges3__45__cpo4prevE
	.align		8
        /*05f8*/ 	.dword	_ZN51_INTERNAL_e3e432fe_20_ReduceLogicKernel_cu_066a645d4cuda3std6ranges3__45__cpo4dataE
	.align		8
        /*0600*/ 	.dword	_ZN51_INTERNAL_e3e432fe_20_ReduceLogicKernel_cu_066a645d4cuda3std6ranges3__45__cpo5cdataE
	.align		8
        /*0608*/ 	.dword	_ZN51_INTERNAL_e3e432fe_20_ReduceLogicKernel_cu_066a645d4cuda3std6ranges3__45__cpo4sizeE
	.align		8
        /*0610*/ 	.dword	_ZN51_INTERNAL_e3e432fe_20_ReduceLogicKernel_cu_066a645d4cuda3std6ranges3__45__cpo5ssizeE
	.align		8
        /*0618*/ 	.dword	_ZN51_INTERNAL_e3e432fe_20_ReduceLogicKernel_cu_066a645d4cuda3std6ranges3__45__cpo8distanceE
	.align		8
        /*0620*/ 	.dword	_ZN51_INTERNAL_e3e432fe_20_ReduceLogicKernel_cu_066a645d6thrust23THRUST_300001_SM_800_NS6system6detail10sequential3seqE
	.align		8
        /*0628*/ 	.dword	$str$6
	.align		8
        /*0630*/ 	.dword	$str$7
	.align		8
        /*0638*/ 	.dword	$str$8
	.align		8
        /*0640*/ 	.dword	$str$9
	.align		8
        /*0648*/ 	.dword	$str$10


//--------------------- .nv.constant0._ZN2at6native13reduce_kernelILi512ELi1ENS0_8ReduceOpIbNS0_14func_wrapper_tIbZZZNS0_14or_kernel_cudaERNS_14TensorIteratorEENKUlvE_clEvENKUlvE10_clEvEUlbbE_EEjbLi4ELi4EEEEEvT1_ --------------------------
	.section	.nv.constant0._ZN2at6native13reduce_kernelILi512ELi1ENS0_8ReduceOpIbNS0_14func_wrapper_tIbZZZNS0_14or_kernel_cudaERNS_14TensorIteratorEENKUlvE_clEvENKUlvE10_clEvEUlbbE_EEjbLi4ELi4EEEEEvT1_,"a",@progbits
	.sectionflags	@""
	.align	4
.nv.constant0._ZN2at6native13reduce_kernelILi512ELi1ENS0_8ReduceOpIbNS0_14func_wrapper_tIbZZZNS0_14or_kernel_cudaERNS_14TensorIteratorEENKUlvE_clEvENKUlvE10_clEvEUlbbE_EEjbLi4ELi4EEEEEvT1_:
	.zero		1392


//--------------------- .nv.constant0._ZN2at6native13reduce_kernelILi256ELi2ENS0_8ReduceOpIbNS0_14func_wrapper_tIbZZZNS0_14or_kernel_cudaERNS_14TensorIteratorEENKUlvE_clEvENKUlvE10_clEvEUlbbE_EEjbLi4ELi4EEEEEvT1_ --------------------------
	.section	.nv.constant0._ZN2at6native13reduce_kernelILi256ELi2ENS0_8ReduceOpIbNS0_14func_wrapper_tIbZZZNS0_14or_kernel_cudaERNS_14TensorIteratorEENKUlvE_clEvENKUlvE10_clEvEUlbbE_EEjbLi4ELi4EEEEEvT1_,"a",@progbits
	.sectionflags	@""
	.align	4
.nv.constant0._ZN2at6native13reduce_kernelILi256ELi2ENS0_8ReduceOpIbNS0_14func_wrapper_tIbZZZNS0_14or_kernel_cudaERNS_14TensorIteratorEENKUlvE_clEvENKUlvE10_clEvEUlbbE_EEjbLi4ELi4EEEEEvT1_:
	.zero		1392


//--------------------- .nv.constant0._ZN2at6native13reduce_kernelILi128ELi4ENS0_8ReduceOpIbNS0_14func_wrapper_tIbZZZNS0_14or_kernel_cudaERNS_14TensorIteratorEENKUlvE_clEvENKUlvE10_clEvEUlbbE_EEjbLi4ELi4EEEEEvT1_ --------------------------
	.section	.nv.constant0._ZN2at6native13reduce_kernelILi128ELi4ENS0_8ReduceOpIbNS0_14func_wrapper_tIbZZZNS0_14or_kernel_cudaERNS_14TensorIteratorEENKUlvE_clEvENKUlvE10_clEvEUlbbE_EEjbLi4ELi4EEEEEvT1_,"a",@progbits
	.sectionflags	@""
	.align	4
.nv.constant0._ZN2at6native13reduce_kernelILi128ELi4ENS0_8ReduceOpIbNS0_14func_wrapper_tIbZZZNS0_14or_kernel_cudaERNS_14TensorIteratorEENKUlvE_clEvENKUlvE10_clEvEUlbbE_EEjbLi4ELi4EEEEEvT1_:
	.zero		1392


//--------------------- .nv.constant0._ZN2at6native13reduce_kernelILi512ELi1ENS0_8ReduceOpIN3c108BFloat16ENS0_14func_wrapper_tIbZZZNS0_14or_kernel_cudaERNS_14TensorIteratorEENKUlvE_clEvENKUlvE9_clEvEUlbS4_E_EEjbLi4ELi4EEEEEvT1_ --------------------------
	.section	.nv.constant0._ZN2at6native13reduce_kernelILi512ELi1ENS0_8ReduceOpIN3c108BFloat16ENS0_14func_wrapper_tIbZZZNS0_14or_kernel_cudaERNS_14TensorIteratorEENKUlvE_clEvENKUlvE9_clEvEUlbS4_E_EEjbLi4ELi4EEEEEvT1_,"a",@progbits
	.sectionflags	@""
	.align	4
.nv.constant0._ZN2at6native13reduce_kernelILi512ELi1ENS0_8ReduceOpIN3c108BFloat16ENS0_14func_wrapper_tIbZZZNS0_14or_kernel_cudaERNS_14TensorIteratorEENKUlvE_clEvENKUlvE9_clEvEUlbS4_E_EEjbLi4ELi4EEEEEvT1_:
	.zero		1392


//--------------------- .nv.constant0._ZN2at6native13reduce_kernelILi256ELi2ENS0_8ReduceOpIN3c108BFloat16ENS0_14func_wrapper_tIbZZZNS0_14or_kernel_cudaERNS_14TensorIteratorEENKUlvE_clEvENKUlvE9_clEvEUlbS4_E_EEjbLi4ELi4EEEEEvT1_ --------------------------
	.section	.nv.constant0._ZN2at6native13reduce_kernelILi256ELi2ENS0_8ReduceOpIN3c108BFloat16ENS0_14func_wrapper_tIbZZZNS0_14or_kernel_cudaERNS_14TensorIteratorEENKUlvE_clEvENKUlvE9_clEvEUlbS4_E_EEjbLi4ELi4EEEEEvT1_,"a",@progbits
	.sectionflags	@""
	.align	4
.nv.constant0._ZN2at6native13reduce_kernelILi256ELi2ENS0_8ReduceOpIN3c108BFloat16ENS0_14func_wrapper_tIbZZZNS0_14or_kernel_cudaERNS_14TensorIteratorEENKUlvE_clEvENKUlvE9_clEvEUlbS4_E_EEjbLi4ELi4EEEEEvT1_:
	.zero		1392


//--------------------- .nv.constant0._ZN2at6native13reduce_kernelILi128ELi4ENS0_8ReduceOpIN3c108BFloat16ENS0_14func_wrapper_tIbZZZNS0_14or_kernel_cudaERNS_14TensorIteratorEENKUlvE_clEvENKUlvE9_clEvEUlbS4_E_EEjbLi4ELi4EEEEEvT1_ --------------------------
	.section	.nv.constant0._ZN2at6native13reduce_kernelILi128ELi4ENS0_8ReduceOpIN3c108BFloat16ENS0_14func_wrapper_tIbZZZNS0_14or_kernel_cudaERNS_14TensorIteratorEENKUlvE_clEvENKUlvE9_clEvEUlbS4_E_EEjbLi4ELi4EEEEEvT1_,"a",@progbits
	.sectionflags	@""
	.align	4
.nv.constant0._ZN2at6native13reduce_kernelILi128ELi4ENS0_8ReduceOpIN3c108BFloat16ENS0_14func_wrapper_tIbZZZNS0_14or_kernel_cudaERNS_14TensorIteratorEENKUlvE_clEvENKUlvE9_clEvEUlbS4_E_EEjbLi4ELi4EEEEEvT1_:
	.zero		1392


//--------------------- .nv.constant0._ZN2at6native13reduce_kernelILi512ELi1ENS0_8ReduceOpIN3c104HalfENS0_14func_wrapper_tIbZZZNS0_14or_kernel_cudaERNS_14TensorIteratorEENKUlvE_clEvENKUlvE8_clEvEUlbS4_E_EEjbLi4ELi4EEEEEvT1_ --------------------------
	.section	.nv.constant0._ZN2at6native13reduce_kernelILi512ELi1ENS0_8ReduceOpIN3c104HalfENS0_14func_wrapper_tIbZZZNS0_14or_kernel_cudaERNS_14TensorIteratorEENKUlvE_clEvENKUlvE8_clEvEUlbS4_E_EEjbLi4ELi4EEEEEvT1_,"a",@progbits
	.sectionflags	@""
	.align	4
.nv.constant0._ZN2at6native13reduce_kernelILi512ELi1ENS0_8ReduceOpIN3c104HalfENS0_14func_wrapper_tIbZZZNS0_14or_kernel_cudaERNS_14TensorIteratorEENKUlvE_clEvENKUlvE8_clEvEUlbS4_E_EEjbLi4ELi4EEEEEvT1_:
	.zero		1392


//--------------------- .nv.constant0._ZN2at6native13reduce_kernelILi256ELi2ENS0_8ReduceOpIN3c104HalfENS0_14func_wrapper_tIbZZZNS0_14or_kernel_cudaERNS_14TensorIteratorEENKUlvE_clEvENKUlvE8_clEvEUlbS4_E_EEjbLi4ELi4EEEEEvT1_ --------------------------
	.section	.nv.constant0._ZN2at6native13reduce_kernelILi256ELi2ENS0_8ReduceOpIN3c104HalfENS0_14func_wrapper_tIbZZZNS0_14or_kernel_cudaERNS_14TensorIteratorEENKUlvE_clEvENKUlvE8_clEvEUlbS4_E_EEjbLi4ELi4EEEEEvT1_,"a",@progbits
	.sectionflags	@""
	.align	4
.nv.constant0._ZN2at6native13reduce_kernelILi256ELi2ENS0_8ReduceOpIN3c104HalfENS0_14func_wrapper_tIbZZZNS0_14or_kernel_cudaERNS_14TensorIteratorEENKUlvE_clEvENKUlvE8_clEvEUlbS4_E_EEjbLi4ELi4EEEEEvT1_:
	.zero		1392


//--------------------- .nv.constant0._ZN2at6native13reduce_kernelILi128ELi4ENS0_8ReduceOpIN3c104HalfENS0_14func_wrapper_tIbZZZNS0_14or_kernel_cudaERNS_14TensorIteratorEENKUlvE_clEvENKUlvE8_clEvEUlbS4_E_EEjbLi4ELi4EEEEEvT1_ --------------------------
	.section	.nv.constant0._ZN2at6native13reduce_kernelILi128ELi4ENS0_8ReduceOpIN3c104HalfENS0_14func_wrapper_tIbZZZNS0_14or_kernel_cudaERNS_14TensorIteratorEENKUlvE_clEvENKUlvE8_clEvEUlbS4_E_EEjbLi4ELi4EEEEEvT1_,"a",@progbits
	.sectionflags	@""
	.align	4
.nv.constant0._ZN2at6native13reduce_kernelILi128ELi4ENS0_8ReduceOpIN3c104HalfENS0_14func_wrapper_tIbZZZNS0_14or_kernel_cudaERNS_14TensorIteratorEENKUlvE_clEvENKUlvE8_clEvEUlbS4_E_EEjbLi4ELi4EEEEEvT1_:
	.zero		1392


//--------------------- .nv.constant0._ZN2at6native13reduce_kernelILi512ELi1ENS0_8ReduceOpIN3c107complexIfEENS0_14func_wrapper_tIbZZZNS0_14or_kernel_cudaERNS_14TensorIteratorEENKUlvE_clEvENKUlvE7_clEvEUlbS5_E_EEjbLi4ELi4EEEEEvT1_ --------------------------
	.section	.nv.constant0._ZN2at6native13reduce_kernelILi512ELi1ENS0_8ReduceOpIN3c107complexIfEENS0_14func_wrapper_tIbZZZNS0_14or_kernel_cudaERNS_14TensorIteratorEENKUlvE_clEvENKUlvE7_clEvEUlbS5_E_EEjbLi4ELi4EEEEEvT1_,"a",@progbits
	.sectionflags	@""
	.align	4
.nv.constant0._ZN2at6native13reduce_kernelILi512ELi1ENS0_8ReduceOpIN3c107complexIfEENS0_14func_wrapper_tIbZZZNS0_14or_kernel_cudaERNS_14TensorIteratorEENKUlvE_clEvENKUlvE7_clEvEUlbS5_E_EEjbLi4ELi4EEEEEvT1_:
	.zero		1392


//--------------------- .nv.constant0._ZN2at6native13reduce_kernelILi256ELi2ENS0_8ReduceOpIN3c107complexIfEENS0_14func_wrapper_tIbZZZNS0_14or_kernel_cudaERNS_14TensorIteratorEENKUlvE_clEvENKUlvE7_clEvEUlbS5_E_EEjbLi4ELi4EEEEEvT1_ --------------------------
	.section	.nv.constant0._ZN2at6native13reduce_kernelILi256ELi2ENS0_8ReduceOpIN3c107complexIfEENS0_14func_wrapper_tIbZZZNS0_14or_kernel_cudaERNS_14TensorIteratorEENKUlvE_clEvENKUlvE7_clEvEUlbS5_E_EEjbLi4ELi4EEEEEvT1_,"a",@progbits
	.sectionflags	@""
	.align	4
.nv.constant0._ZN2at6native13reduce_kernelILi256ELi2ENS0_8ReduceOpIN3c107complexIfEENS0_14func_wrapper_tIbZZZNS0_14or_kernel_cudaERNS_14TensorIteratorEENKUlvE_clEvENKUlvE7_clEvEUlbS5_E_EEjbLi4ELi4EEEEEvT1_:
	.zero		1392


//--------------------- .nv.constant0._ZN2at6native13reduce_kernelILi128ELi4ENS0_8ReduceOpIN3c107complexIfEENS0_14func_wrapper_tIbZZZNS0_14or_kernel_cudaERNS_14TensorIteratorEENKUlvE_clEvENKUlvE7_clEvEUlbS5_E_EEjbLi4ELi4EEEEEvT1_ --------------------------
	.section	.nv.constant0._ZN2at6native13reduce_kernelILi128ELi4ENS0_8ReduceOpIN3c107complexIfEENS0_14func_wrapper_tIbZZZNS0_14or_kernel_cudaERNS_14TensorIteratorEENKUlvE_clEvENKUlvE7_clEvEUlbS5_E_EEjbLi4ELi4EEEEEvT1_,"a",@progbits
	.sectionflags	@""
	.align	4
.nv.constant0._ZN2at6native13reduce_kernelILi128ELi4ENS0_8ReduceOpIN3c107complexIfEENS0_14func_wrapper_tIbZZZNS0_14or_kernel_cudaERNS_14TensorIteratorEENKUlvE_clEvENKUlvE7_clEvEUlbS5_E_EEjbLi4ELi4EEEEEvT1_:
	.zero		1392


//--------------------- .nv.constant0._ZN2at6native13reduce_kernelILi256ELi1ENS0_8ReduceOpIN3c107complexIdEENS0_14func_wrapper_tIbZZZNS0_14or_kernel_cudaERNS_14TensorIteratorEENKUlvE_clEvENKUlvE6_clEvEUlbS5_E_EEjbLi4ELi4EEEEEvT1_ --------------------------
	.section	.nv.constant0._ZN2at6native13reduce_kernelILi256ELi1ENS0_8ReduceOpIN3c107complexIdEENS0_14func_wrapper_tIbZZZNS0_14or_kernel_cudaERNS_14TensorIteratorEENKUlvE_clEvENKUlvE6_clEvEUlbS5_E_EEjbLi4ELi4EEEEEvT1_,"a",@progbits
	.sectionflags	@""
	.align	4
.nv.constant0._ZN2at6native13reduce_kernelILi256ELi1ENS0_8ReduceOpIN3c107complexIdEENS0_14func_wrapper_tIbZZZNS0_14or_kernel_cudaERNS_14TensorIteratorEENKUlvE_clEvENKUlvE6_clEvEUlbS5_E_EEjbLi4ELi4EEEEEvT1_:
	.zero		1392


//--------------------- .nv.constant0._ZN2at6native13reduce_kernelILi128ELi2ENS0_8ReduceOpIN3c107complexIdEENS0_14func_wrapper_tIbZZZNS0_14or_kernel_cudaERNS_14TensorIteratorEENKUlvE_clEvENKUlvE6_clEvEUlbS5_E_EEjbLi4ELi4EEEEEvT1_ --------------------------
	.section	.nv.constant0._ZN2at6native13reduce_kernelILi128ELi2ENS0_8ReduceOpIN3c107complexIdEENS0_14func_wrapper_tIbZZZNS0_14or_kernel_cudaERNS_14TensorIteratorEENKUlvE_clEvENKUlvE6_clEvEUlbS5_E_EEjbLi4ELi4EEEEEvT1_,"a",@progbits
	.sectionflags	@""
	.align	4
.nv.constant0._ZN2at6native13reduce_kernelILi128ELi2ENS0_8ReduceOpIN3c107complexIdEENS0_14func_wrapper_tIbZZZNS0_14or_kernel_cudaERNS_14TensorIteratorEENKUlvE_clEvENKUlvE6_clEvEUlbS5_E_EEjbLi4ELi4EEEEEvT1_:
	.zero		1392


//--------------------- .nv.constant0._ZN2at6native13reduce_kernelILi64ELi4ENS0_8ReduceOpIN3c107complexIdEENS0_14func_wrapper_tIbZZZNS0_14or_kernel_cudaERNS_14TensorIteratorEENKUlvE_clEvENKUlvE6_clEvEUlbS5_E_EEjbLi4ELi4EEEEEvT1_ --------------------------
	.section	.nv.constant0._ZN2at6native13reduce_kernelILi64ELi4ENS0_8ReduceOpIN3c107complexIdEENS0_14func_wrapper_tIbZZZNS0_14or_kernel_cudaERNS_14TensorIteratorEENKUlvE_clEvENKUlvE6_clEvEUlbS5_E_EEjbLi4ELi4EEEEEvT1_,"a",@progbits
	.sectionflags	@""
	.align	4
.nv.constant0._ZN2at6native13reduce_kernelILi64ELi4ENS0_8ReduceOpIN3c107complexIdEENS0_14func_wrapper_tIbZZZNS0_14or_kernel_cudaERNS_14TensorIteratorEENKUlvE_clEvENKUlvE6_clEvEUlbS5_E_EEjbLi4ELi4EEEEEvT1_:
	.zero		1392


//--------------------- .nv.constant0._ZN2at6native13reduce_kernelILi512ELi1ENS0_8ReduceOpIfNS0_14func_wrapper_tIbZZZNS0_14or_kernel_cudaERNS_14TensorIteratorEENKUlvE_clEvENKUlvE5_clEvEUlbfE_EEjbLi4ELi4EEEEEvT1_ --------------------------
	.section	.nv.constant0._ZN2at6native13reduce_kernelILi512ELi1ENS0_8ReduceOpIfNS0_14func_wrapper_tIbZZZNS0_14or_kernel_cudaERNS_14TensorIteratorEENKUlvE_clEvENKUlvE5_clEvEUlbfE_EEjbLi4ELi4EEEEEvT1_,"a",@progbits
	.sectionflags	@""
	.align	4
.nv.constant0._ZN2at6native13reduce_kernelILi512ELi1ENS0_8ReduceOpIfNS0_14func_wrapper_tIbZZZNS0_14or_kernel_cudaERNS_14TensorIteratorEENKUlvE_clEvENKUlvE5_clEvEUlbfE_EEjbLi4ELi4EEEEEvT1_:
	.zero		1392


//--------------------- .nv.constant0._ZN2at6native13reduce_kernelILi256ELi2ENS0_8ReduceOpIfNS0_14func_wrapper_tIbZZZNS0_14or_kernel_cudaERNS_14TensorIteratorEENKUlvE_clEvENKUlvE5_clEvEUlbfE_EEjbLi4ELi4EEEEEvT1_ --------------------------
	.section	.nv.constant0._ZN2at6native13reduce_kernelILi256ELi2ENS0_8ReduceOpIfNS0_14func_wrapper_tIbZZZNS0_14or_kernel_cudaERNS_14TensorIteratorEENKUlvE_clEvENKUlvE5_clEvEUlbfE_EEjbLi4ELi4EEEEEvT1_,"a",@progbits
	.sectionflags	@""
	.align	4
.nv.constant0._ZN2at6native13reduce_kernelILi256ELi2ENS0_8ReduceOpIfNS0_14func_wrapper_tIbZZZNS0_14or_kernel_cudaERNS_14TensorIteratorEENKUlvE_clEvENKUlvE5_clEvEUlbfE_EEjbLi4ELi4EEEEEvT1_:
	.zero		1392


//--------------------- .nv.constant0._ZN2at6native13reduce_kernelILi128ELi4ENS0_8ReduceOpIfNS0_14func_wrapper_tIbZZZNS0_14or_kernel_cudaERNS_14TensorIteratorEENKUlvE_clEvENKUlvE5_clEvEUlbfE_EEjbLi4ELi4EEEEEvT1_ --------------------------
	.section	.nv.constant0._ZN2at6native13reduce_kernelILi128ELi4ENS0_8ReduceOpIfNS0_14func_wrapper_tIbZZZNS0_14or_kernel_cudaERNS_14TensorIteratorEENKUlvE_clEvENKUlvE5_clEvEUlbfE_EEjbLi4ELi4EEEEEvT1_,"a",@progbits
	.sectionflags	@""
	.align	4
.nv.constant0._ZN2at6native13reduce_kernelILi128ELi4ENS0_8ReduceOpIfNS0_14func_wrapper_tIbZZZNS0_14or_kernel_cudaERNS_14TensorIteratorEENKUlvE_clEvENKUlvE5_clEvEUlbfE_EEjbLi4ELi4EEEEEvT1_:
	.zero		1392


//--------------------- .nv.constant0._ZN2at6native13reduce_kernelILi512ELi1ENS0_8ReduceOpIdNS0_14func_wrapper_tIbZZZNS0_14or_kernel_cudaERNS_14TensorIteratorEENKUlvE_clEvENKUlvE4_clEvEUlbdE_EEjbLi4ELi4EEEEEvT1_ --------------------------
	.section	.nv.constant0._ZN2at6native13reduce_kernelILi512ELi1ENS0_8ReduceOpIdNS0_14func_wrapper_tIbZZZNS0_14or_kernel_cudaERNS_14TensorIteratorEENKUlvE_clEvENKUlvE4_clEvEUlbdE_EEjbLi4ELi4EEEEEvT1_,"a",@progbits
	.sectionflags	@""
	.align	4
.nv.constant0._ZN2at6native13reduce_kernelILi512ELi1ENS0_8ReduceOpIdNS0_14func_wrapper_tIbZZZNS0_14or_kernel_cudaERNS_14TensorIteratorEENKUlvE_clEvENKUlvE4_clEvEUlbdE_EEjbLi4ELi4EEEEEvT1_:
	.zero		1392


//--------------------- .nv.constant0._ZN2at6native13reduce_kernelILi256ELi2ENS0_8ReduceOpIdNS0_14func_wrapper_tIbZZZNS0_14or_kernel_cudaERNS_14TensorIteratorEENKUlvE_clEvENKUlvE4_clEvEUlbdE_EEjbLi4ELi4EEEEEvT1_ --------------------------
	.section	.nv.constant0._ZN2at6native13reduce_kernelILi256ELi2ENS0_8ReduceOpIdNS0_14func_wrapper_tIbZZZNS0_14or_kernel_cudaERNS_14TensorIteratorEENKUlvE_clEvENKUlvE4_clEvEUlbdE_EEjbLi4ELi4EEEEEvT1_,"a",@progbits
	.sectionflags	@""
	.align	4
.nv.constant0._ZN2at6native13reduce_kernelILi256ELi2ENS0_8ReduceOpIdNS0_14func_wrapper_tIbZZZNS0_14or_kernel_cudaERNS_14TensorIteratorEENKUlvE_clEvENKUlvE4_clEvEUlbdE_EEjbLi4ELi4EEEEEvT1_:
	.zero		1392


//--------------------- .nv.constant0._ZN2at6native13reduce_kernelILi128ELi4ENS0_8ReduceOpIdNS0_14func_wrapper_tIbZZZNS0_14or_kernel_cudaERNS_14TensorIteratorEENKUlvE_clEvENKUlvE4_clEvEUlbdE_EEjbLi4ELi4EEEEEvT1_ --------------------------
	.section	.nv.constant0._ZN2at6native13reduce_kernelILi128ELi4ENS0_8ReduceOpIdNS0_14func_wrapper_tIbZZZNS0_14or_kernel_cudaERNS_14TensorIteratorEENKUlvE_clEvENKUlvE4_clEvEUlbdE_EEjbLi4ELi4EEEEEvT1_,"a",@progbits
	.sectionflags	@""
	.align	4
.nv.constant0._ZN2at6native13reduce_kernelILi128ELi4ENS0_8ReduceOpIdNS0_14func_wrapper_tIbZZZNS0_14or_kernel_cudaERNS_14TensorIteratorEENKUlvE_clEvENKUlvE4_clEvEUlbdE_EEjbLi4ELi4EEEEEvT1_:
	.zero		1392


//--------------------- .nv.constant0._ZN2at6native13reduce_kernelILi512ELi1ENS0_8ReduceOpIsNS0_14func_wrapper_tIbZZZNS0_14or_kernel_cudaERNS_14TensorIteratorEENKUlvE_clEvENKUlvE3_clEvEUlbsE_EEjbLi4ELi4EEEEEvT1_ --------------------------
	.section	.nv.constant0._ZN2at6native13reduce_kernelILi512ELi1ENS0_8ReduceOpIsNS0_14func_wrapper_tIbZZZNS0_14or_kernel_cudaERNS_14TensorIteratorEENKUlvE_clEvENKUlvE3_clEvEUlbsE_EEjbLi4ELi4EEEEEvT1_,"a",@progbits
	.sectionflags	@""
	.align	4
.nv.constant0._ZN2at6native13reduce_kernelILi512ELi1ENS0_8ReduceOpIsNS0_14func_wrapper_tIbZZZNS0_14or_kernel_cudaERNS_14TensorIteratorEENKUlvE_clEvENKUlvE3_clEvEUlbsE_EEjbLi4ELi4EEEEEvT1_:
	.zero		1392


//--------------------- .nv.constant0._ZN2at6native13reduce_kernelILi256ELi2ENS0_8ReduceOpIsNS0_14func_wrapper_tIbZZZNS0_14or_kernel_cudaERNS_14TensorIteratorEENKUlvE_clEvENKUlvE3_clEvEUlbsE_EEjbLi4ELi4EEEEEvT1_ --------------------------
	.section	.nv.constant0._ZN2at6native13reduce_kernelILi256ELi2ENS0_8ReduceOpIsNS0_14func_wrapper_tIbZZZNS0_14or_kernel_cudaERNS_14TensorIteratorEENKUlvE_clEvENKUlvE3_clEvEUlbsE_EEjbLi4ELi4EEEEEvT1_,"a",@progbits
	.sectionflags	@""
	.align	4
.nv.constant0._ZN2at6native13reduce_kernelILi256ELi2ENS0_8ReduceOpIsNS0_14func_wrapper_tIbZZZNS0_14or_kernel_cudaERNS_14TensorIteratorEENKUlvE_clEvENKUlvE3_clEvEUlbsE_EEjbLi4ELi4EEEEEvT1_:
	.zero		1392


//--------------------- .nv.constant0._ZN2at6native13reduce_kernelILi128ELi4ENS0_8ReduceOpIsNS0_14func_wrapper_tIbZZZNS0_14or_kernel_cudaERNS_14TensorIteratorEENKUlvE_clEvENKUlvE3_clEvEUlbsE_EEjbLi4ELi4EEEEEvT1_ --------------------------
	.section	.nv.constant0._ZN2at6native13reduce_kernelILi128ELi4ENS0_8ReduceOpIsNS0_14func_wrapper_tIbZZZNS0_14or_kernel_cudaERNS_14TensorIteratorEENKUlvE_clEvENKUlvE3_clEvEUlbsE_EEjbLi4ELi4EEEEEvT1_,"a",@progbits
	.sectionflags	@""
	.align	4
.nv.constant0._ZN2at6native13reduce_kernelILi128ELi4ENS0_8ReduceOpIsNS0_14func_wrapper_tIbZZZNS0_14or_kernel_cudaERNS_14TensorIteratorEENKUlvE_clEvENKUlvE3_clEvEUlbsE_EEjbLi4ELi4EEEEEvT1_:
	.zero		1392


//--------------------- .nv.constant0._ZN2at6native13reduce_kernelILi512ELi1ENS0_8ReduceOpIlNS0_14func_wrapper_tIbZZZNS0_14or_kernel_cudaERNS_14TensorIteratorEENKUlvE_clEvENKUlvE2_clEvEUlblE_EEjbLi4ELi4EEEEEvT1_ --------------------------
	.section	.nv.constant0._ZN2at6native13reduce_kernelILi512ELi1ENS0_8ReduceOpIlNS0_14func_wrapper_tIbZZZNS0_14or_kernel_cudaERNS_14TensorIteratorEENKUlvE_clEvENKUlvE2_clEvEUlblE_EEjbLi4ELi4EEEEEvT1_,"a",@progbits
	.sectionflags	@""
	.align	4
.nv.constant0._ZN2at6native13reduce_kernelILi512ELi1ENS0_8ReduceOpIlNS0_14func_wrapper_tIbZZZNS0_14or_kernel_cudaERNS_14TensorIteratorEENKUlvE_clEvENKUlvE2_clEvEUlblE_EEjbLi4ELi4EEEEEvT1_:
	.zero		1392


//--------------------- .nv.constant0._ZN2at6native13reduce_kernelILi256ELi2ENS0_8ReduceOpIlNS0_14func_wrapper_tIbZZZNS0_14or_kernel_cudaERNS_14TensorIteratorEENKUlvE_clEvENKUlvE2_clEvEUlblE_EEjbLi4ELi4EEEEEvT1_ --------------------------
	.section	.nv.constant0._ZN2at6native13reduce_kernelILi256ELi2ENS0_8ReduceOpIlNS0_14func_wrapper_tIbZZZNS0_14or_kernel_cudaERNS_14TensorIteratorEENKUlvE_clEvENKUlvE2_clEvEUlblE_EEjbLi4ELi4EEEEEvT1_,"a",@progbits
	.sectionflags	@""
	.align	4
.nv.constant0._ZN2at6native13reduce_kernelILi256ELi2ENS0_8ReduceOpIlNS0_14func_wrapper_tIbZZZNS0_14or_kernel_cudaERNS_14TensorIteratorEENKUlvE_clEvENKUlvE2_clEvEUlblE_EEjbLi4ELi4EEEEEvT1_:
	.zero		1392


//--------------------- .nv.constant0._ZN2at6native13reduce_kernelILi128ELi4ENS0_8ReduceOpIlNS0_14func_wrapper_tIbZZZNS0_14or_kernel_cudaERNS_14TensorIteratorEENKUlvE_clEvENKUlvE2_clEvEUlblE_EEjbLi4ELi4EEEEEvT1_ --------------------------
	.section	.nv.constant0._ZN2at6native13reduce_kernelILi128ELi4ENS0_8ReduceOpIlNS0_14func_wrapper_tIbZZZNS0_14or_kernel_cudaERNS_14TensorIteratorEENKUlvE_clEvENKUlvE2_clEvEUlblE_EEjbLi4ELi4EEEEEvT1_,"a",@progbits
	.sectionflags	@""
	.align	4
.nv.constant0._ZN2at6native13reduce_kernelILi128ELi4ENS0_8ReduceOpIlNS0_14func_wrapper_tIbZZZNS0_14or_kernel_cudaERNS_14TensorIteratorEENKUlvE_clEvENKUlvE2_clEvEUlblE_EEjbLi4ELi4EEEEEvT1_:
	.zero		1392


//--------------------- .nv.constant0._ZN2at6native13reduce_kernelILi512ELi1ENS0_8ReduceOpIiNS0_14func_wrapper_tIbZZZNS0_14or_kernel_cudaERNS_14TensorIteratorEENKUlvE_clEvENKUlvE1_clEvEUlbiE_EEjbLi4ELi4EEEEEvT1_ --------------------------
	.section	.nv.constant0._ZN2at6native13reduce_kernelILi512ELi1ENS0_8ReduceOpIiNS0_14func_wrapper_tIbZZZNS0_14or_kernel_cudaERNS_14TensorIteratorEENKUlvE_clEvENKUlvE1_clEvEUlbiE_EEjbLi4ELi4EEEEEvT1_,"a",@progbits
	.sectionflags	@""
	.align	4
.nv.constant0._ZN2at6native13reduce_kernelILi512ELi1ENS0_8ReduceOpIiNS0_14func_wrapper_tIbZZZNS0_14or_kernel_cudaERNS_14TensorIteratorEENKUlvE_clEvENKUlvE1_clEvEUlbiE_EEjbLi4ELi4EEEEEvT1_:
	.zero		1392


//--------------------- .nv.constant0._ZN2at6native13reduce_kernelILi256ELi2ENS0_8ReduceOpIiNS0_14func_wrapper_tIbZZZNS0_14or_kernel_cudaERNS_14TensorIteratorEENKUlvE_clEvENKUlvE1_clEvEUlbiE_EEjbLi4ELi4EEEEEvT1_ --------------------------
	.section	.nv.constant0._ZN2at6native13reduce_kernelILi256ELi2ENS0_8ReduceOpIiNS0_14func_wrapper_tIbZZZNS0_14or_kernel_cudaERNS_14TensorIteratorEENKUlvE_clEvENKUlvE1_clEvEUlbiE_EEjbLi4ELi4EEEEEvT1_,"a",@progbits
	.sectionflags	@""
	.align	4
.nv.constant0._ZN2at6native13reduce_kernelILi256ELi2ENS0_8ReduceOpIiNS0_14func_wrapper_tIbZZZNS0_14or_kernel_cudaERNS_14TensorIteratorEENKUlvE_clEvENKUlvE1_clEvEUlbiE_EEjbLi4ELi4EEEEEvT1_:
	.zero		1392


//--------------------- .nv.constant0._ZN2at6native13reduce_kernelILi128ELi4ENS0_8ReduceOpIiNS0_14func_wrapper_tIbZZZNS0_14or_kernel_cudaERNS_14TensorIteratorEENKUlvE_clEvENKUlvE1_clEvEUlbiE_EEjbLi4ELi4EEEEEvT1_ --------------------------
	.section	.nv.constant0._ZN2at6native13reduce_kernelILi128ELi4ENS0_8ReduceOpIiNS0_14func_wrapper_tIbZZZNS0_14or_kernel_cudaERNS_14TensorIteratorEENKUlvE_clEvENKUlvE1_clEvEUlbiE_EEjbLi4ELi4EEEEEvT1_,"a",@progbits
	.sectionflags	@""
	.align	4
.nv.constant0._ZN2at6native13reduce_kernelILi128ELi4ENS0_8ReduceOpIiNS0_14func_wrapper_tIbZZZNS0_14or_kernel_cudaERNS_14TensorIteratorEENKUlvE_clEvENKUlvE1_clEvEUlbiE_EEjbLi4ELi4EEEEEvT1_:
	.zero		1392


//--------------------- .nv.constant0._ZN2at6native13reduce_kernelILi512ELi1ENS0_8ReduceOpIaNS0_14func_wrapper_tIbZZZNS0_14or_kernel_cudaERNS_14TensorIteratorEENKUlvE_clEvENKUlvE0_clEvEUlbaE_EEjbLi4ELi4EEEEEvT1_ --------------------------
	.section	.nv.constant0._ZN2at6native13reduce_kernelILi512ELi1ENS0_8ReduceOpIaNS0_14func_wrapper_tIbZZZNS0_14or_kernel_cudaERNS_14TensorIteratorEENKUlvE_clEvENKUlvE0_clEvEUlbaE_EEjbLi4ELi4EEEEEvT1_,"a",@progbits
	.sectionflags	@""
	.align	4
.nv.constant0._ZN2at6native13reduce_kernelILi512ELi1ENS0_8ReduceOpIaNS0_14func_wrapper_tIbZZZNS0_14or_kernel_cudaERNS_14TensorIteratorEENKUlvE_clEvENKUlvE0_clEvEUlbaE_EEjbLi4ELi4EEEEEvT1_:
	.zero		1392


//--------------------- .nv.constant0._ZN2at6native13reduce_kernelILi256ELi2ENS0_8ReduceOpIaNS0_14func_wrapper_tIbZZZNS0_14or_kernel_cudaERNS_14TensorIteratorEENKUlvE_clEvENKUlvE0_clEvEUlbaE_EEjbLi4ELi4EEEEEvT1_ --------------------------
	.section	.nv.constant0._ZN2at6native13reduce_kernelILi256ELi2ENS0_8ReduceOpIaNS0_14func_wrapper_tIbZZZNS0_14or_kernel_cudaERNS_14TensorIteratorEENKUlvE_clEvENKUlvE0_clEvEUlbaE_EEjbLi4ELi4EEEEEvT1_,"a",@progbits
	.sectionflags	@""
	.align	4
.nv.constant0._ZN2at6native13reduce_kernelILi256ELi2ENS0_8ReduceOpIaNS0_14func_wrapper_tIbZZZNS0_14or_kernel_cudaERNS_14TensorIteratorEENKUlvE_clEvENKUlvE0_clEvEUlbaE_EEjbLi4ELi4EEEEEvT1_:
	.zero		1392


//--------------------- .nv.constant0._ZN2at6native13reduce_kernelILi128ELi4ENS0_8ReduceOpIaNS0_14func_wrapper_tIbZZZNS0_14or_kernel_cudaERNS_14TensorIteratorEENKUlvE_clEvENKUlvE0_clEvEUlbaE_EEjbLi4ELi4EEEEEvT1_ --------------------------
	.section	.nv.constant0._ZN2at6native13reduce_kernelILi128ELi4ENS0_8ReduceOpIaNS0_14func_wrapper_tIbZZZNS0_14or_kernel_cudaERNS_14TensorIteratorEENKUlvE_clEvENKUlvE0_clEvEUlbaE_EEjbLi4ELi4EEEEEvT1_,"a",@progbits
	.sectionflags	@""
	.align	4
.nv.constant0._ZN2at6native13reduce_kernelILi128ELi4ENS0_8ReduceOpIaNS0_14func_wrapper_tIbZZZNS0_14or_kernel_cudaERNS_14TensorIteratorEENKUlvE_clEvENKUlvE0_clEvEUlbaE_EEjbLi4ELi4EEEEEvT1_:
	.zero		1392


//--------------------- .nv.constant0._ZN2at6native13reduce_kernelILi512ELi1ENS0_8ReduceOpIhNS0_14func_wrapper_tIbZZZNS0_14or_kernel_cudaERNS_14TensorIteratorEENKUlvE_clEvENKUlvE_clEvEUlbhE_EEjbLi4ELi4EEEEEvT1_ --------------------------
	.section	.nv.constant0._ZN2at6native13reduce_kernelILi512ELi1ENS0_8ReduceOpIhNS0_14func_wrapper_tIbZZZNS0_14or_kernel_cudaERNS_14TensorIteratorEENKUlvE_clEvENKUlvE_clEvEUlbhE_EEjbLi4ELi4EEEEEvT1_,"a",@progbits
	.sectionflags	@""
	.align	4
.nv.constant0._ZN2at6native13reduce_kernelILi512ELi1ENS0_8ReduceOpIhNS0_14func_wrapper_tIbZZZNS0_14or_kernel_cudaERNS_14TensorIteratorEENKUlvE_clEvENKUlvE_clEvEUlbhE_EEjbLi4ELi4EEEEEvT1_:
	.zero		1392


//--------------------- .nv.constant0._ZN2at6native13reduce_kernelILi256ELi2ENS0_8ReduceOpIhNS0_14func_wrapper_tIbZZZNS0_14or_kernel_cudaERNS_14TensorIteratorEENKUlvE_clEvENKUlvE_clEvEUlbhE_EEjbLi4ELi4EEEEEvT1_ --------------------------
	.section	.nv.constant0._ZN2at6native13reduce_kernelILi256ELi2ENS0_8ReduceOpIhNS0_14func_wrapper_tIbZZZNS0_14or_kernel_cudaERNS_14TensorIteratorEENKUlvE_clEvENKUlvE_clEvEUlbhE_EEjbLi4ELi4EEEEEvT1_,"a",@progbits
	.sectionflags	@""
	.align	4
.nv.constant0._ZN2at6native13reduce_kernelILi256ELi2ENS0_8ReduceOpIhNS0_14func_wrapper_tIbZZZNS0_14or_kernel_cudaERNS_14TensorIteratorEENKUlvE_clEvENKUlvE_clEvEUlbhE_EEjbLi4ELi4EEEEEvT1_:
	.zero		1392


//--------------------- .nv.constant0._ZN2at6native13reduce_kernelILi128ELi4ENS0_8ReduceOpIhNS0_14func_wrapper_tIbZZZNS0_14or_kernel_cudaERNS_14TensorIteratorEENKUlvE_clEvENKUlvE_clEvEUlbhE_EEjbLi4ELi4EEEEEvT1_ --------------------------
	.section	.nv.constant0._ZN2at6native13reduce_kernelILi128ELi4ENS0_8ReduceOpIhNS0_14func_wrapper_tIbZZZNS0_14or_kernel_cudaERNS_14TensorIteratorEENKUlvE_clEvENKUlvE_clEvEUlbhE_EEjbLi4ELi4EEEEEvT1_,"a",@progbits
	.sectionflags	@""
	.align	4
.nv.constant0._ZN2at6native13reduce_kernelILi128ELi4ENS0_8ReduceOpIhNS0_14func_wrapper_tIbZZZNS0_14or_kernel_cudaERNS_14TensorIteratorEENKUlvE_clEvENKUlvE_clEvEUlbhE_EEjbLi4ELi4EEEEEvT1_:
	.zero		1392


//--------------------- .nv.constant0._ZN2at6native13reduce_kernelILi512ELi1ENS0_8ReduceOpIbNS0_14func_wrapper_tIbZZZNS0_15and_kernel_cudaERNS_14TensorIteratorEENKUlvE_clEvENKUlvE10_clEvEUlbbE_EEjbLi4ELi4EEEEEvT1_ --------------------------
	.section	.nv.constant0._ZN2at6native13reduce_kernelILi512ELi1ENS0_8ReduceOpIbNS0_14func_wrapper_tIbZZZNS0_15and_kernel_cudaERNS_14TensorIteratorEENKUlvE_clEvENKUlvE10_clEvEUlbbE_EEjbLi4ELi4EEEEEvT1_,"a",@progbits
	.sectionflags	@""
	.align	4
.nv.constant0._ZN2at6native13reduce_kernelILi512ELi1ENS0_8ReduceOpIbNS0_14func_wrapper_tIbZZZNS0_15and_kernel_cudaERNS_14TensorIteratorEENKUlvE_clEvENKUlvE10_clEvEUlbbE_EEjbLi4ELi4EEEEEvT1_:
	.zero		1392


//--------------------- .nv.constant0._ZN2at6native13reduce_kernelILi256ELi2ENS0_8ReduceOpIbNS0_14func_wrapper_tIbZZZNS0_15and_kernel_cudaERNS_14TensorIteratorEENKUlvE_clEvENKUlvE10_clEvEUlbbE_EEjbLi4ELi4EEEEEvT1_ --------------------------
	.section	.nv.constant0._ZN2at6native13reduce_kernelILi256ELi2ENS0_8ReduceOpIbNS0_14func_wrapper_tIbZZZNS0_15and_kernel_cudaERNS_14TensorIteratorEENKUlvE_clEvENKUlvE10_clEvEUlbbE_EEjbLi4ELi4EEEEEvT1_,"a",@progbits
	.sectionflags	@""
	.align	4
.nv.constant0._ZN2at6native13reduce_kernelILi256ELi2ENS0_8ReduceOpIbNS0_14func_wrapper_tIbZZZNS0_15and_kernel_cudaERNS_14TensorIteratorEENKUlvE_clEvENKUlvE10_clEvEUlbbE_EEjbLi4ELi4EEEEEvT1_:
	.zero		1392


//--------------------- .nv.constant0._ZN2at6native13reduce_kernelILi128ELi4ENS0_8ReduceOpIbNS0_14func_wrapper_tIbZZZNS0_15and_kernel_cudaERNS_14TensorIteratorEENKUlvE_clEvENKUlvE10_clEvEUlbbE_EEjbLi4ELi4EEEEEvT1_ --------------------------
	.section	.nv.constant0._ZN2at6native13reduce_kernelILi128ELi4ENS0_8ReduceOpIbNS0_14func_wrapper_tIbZZZNS0_15and_kernel_cudaERNS_14TensorIteratorEENKUlvE_clEvENKUlvE10_clEvEUlbbE_EEjbLi4ELi4EEEEEvT1_,"a",@progbits
	.sectionflags	@""
	.align	4
.nv.constant0._ZN2at6native13reduce_kernelILi128ELi4ENS0_8ReduceOpIbNS0_14func_wrapper_tIbZZZNS0_15and_kernel_cudaERNS_14TensorIteratorEENKUlvE_clEvENKUlvE10_clEvEUlbbE_EEjbLi4ELi4EEEEEvT1_:
	.zero		1392


//--------------------- .nv.constant0._ZN2at6native13reduce_kernelILi512ELi1ENS0_8ReduceOpIN3c108BFloat16ENS0_14func_wrapper_tIbZZZNS0_15and_kernel_cudaERNS_14TensorIteratorEENKUlvE_clEvENKUlvE9_clEvEUlbS4_E_EEjbLi4ELi4EEEEEvT1_ --------------------------
	.section	.nv.constant0._ZN2at6native13reduce_kernelILi512ELi1ENS0_8ReduceOpIN3c108BFloat16ENS0_14func_wrapper_tIbZZZNS0_15and_kernel_cudaERNS_14TensorIteratorEENKUlvE_clEvENKUlvE9_clEvEUlbS4_E_EEjbLi4ELi4EEEEEvT1_,"a",@progbits
	.sectionflags	@""
	.align	4
.nv.constant0._ZN2at6native13reduce_kernelILi512ELi1ENS0_8ReduceOpIN3c108BFloat16ENS0_14func_wrapper_tIbZZZNS0_15and_kernel_cudaERNS_14TensorIteratorEENKUlvE_clEvENKUlvE9_clEvEUlbS4_E_EEjbLi4ELi4EEEEEvT1_:
	.zero		1392


//--------------------- .nv.constant0._ZN2at6native13reduce_kernelILi256ELi2ENS0_8ReduceOpIN3c108BFloat16ENS0_14func_wrapper_tIbZZZNS0_15and_kernel_cudaERNS_14TensorIteratorEENKUlvE_clEvENKUlvE9_clEvEUlbS4_E_EEjbLi4ELi4EEEEEvT1_ --------------------------
	.section	.nv.constant0._ZN2at6native13reduce_kernelILi256ELi2ENS0_8ReduceOpIN3c108BFloat16ENS0_14func_wrapper_tIbZZZNS0_15and_kernel_cudaERNS_14TensorIteratorEENKUlvE_clEvENKUlvE9_clEvEUlbS4_E_EEjbLi4ELi4EEEEEvT1_,"a",@progbits
	.sectionflags	@""
	.align	4
.nv.constant0._ZN2at6native13reduce_kernelILi256ELi2ENS0_8ReduceOpIN3c108BFloat16ENS0_14func_wrapper_tIbZZZNS0_15and_kernel_cudaERNS_14TensorIteratorEENKUlvE_clEvENKUlvE9_clEvEUlbS4_E_EEjbLi4ELi4EEEEEvT1_:
	.zero		1392


//--------------------- .nv.constant0._ZN2at6native13reduce_kernelILi128ELi4ENS0_8ReduceOpIN3c108BFloat16ENS0_14func_wrapper_tIbZZZNS0_15and_kernel_cudaERNS_14TensorIteratorEENKUlvE_clEvENKUlvE9_clEvEUlbS4_E_EEjbLi4ELi4EEEEEvT1_ --------------------------
	.section	.nv.constant0._ZN2at6native13reduce_kernelILi128ELi4ENS0_8ReduceOpIN3c108BFloat16ENS0_14func_wrapper_tIbZZZNS0_15and_kernel_cudaERNS_14TensorIteratorEENKUlvE_clEvENKUlvE9_clEvEUlbS4_E_EEjbLi4ELi4EEEEEvT1_,"a",@progbits
	.sectionflags	@""
	.align	4
.nv.constant0._ZN2at6native13reduce_kernelILi128ELi4ENS0_8ReduceOpIN3c108BFloat16ENS0_14func_wrapper_tIbZZZNS0_15and_kernel_cudaERNS_14TensorIteratorEENKUlvE_clEvENKUlvE9_clEvEUlbS4_E_EEjbLi4ELi4EEEEEvT1_:
	.zero		1392


//--------------------- .nv.constant0._ZN2at6native13reduce_kernelILi512ELi1ENS0_8ReduceOpIN3c104HalfENS0_14func_wrapper_tIbZZZNS0_15and_kernel_cudaERNS_14TensorIteratorEENKUlvE_clEvENKUlvE8_clEvEUlbS4_E_EEjbLi4ELi4EEEEEvT1_ --------------------------
	.section	.nv.constant0._ZN2at6native13reduce_kernelILi512ELi1ENS0_8ReduceOpIN3c104HalfENS0_14func_wrapper_tIbZZZNS0_15and_kernel_cudaERNS_14TensorIteratorEENKUlvE_clEvENKUlvE8_clEvEUlbS4_E_EEjbLi4ELi4EEEEEvT1_,"a",@progbits
	.sectionflags	@""
	.align	4
.nv.constant0._ZN2at6native13reduce_kernelILi512ELi1ENS0_8ReduceOpIN3c104HalfENS0_14func_wrapper_tIbZZZNS0_15and_kernel_cudaERNS_14TensorIteratorEENKUlvE_clEvENKUlvE8_clEvEUlbS4_E_EEjbLi4ELi4EEEEEvT1_:
	.zero		1392


//--------------------- .nv.constant0._ZN2at6native13reduce_kernelILi256ELi2ENS0_8ReduceOpIN3c104HalfENS0_14func_wrapper_tIbZZZNS0_15and_kernel_cudaERNS_14TensorIteratorEENKUlvE_clEvENKUlvE8_clEvEUlbS4_E_EEjbLi4ELi4EEEEEvT1_ --------------------------
	.section	.nv.constant0._ZN2at6native13reduce_kernelILi256ELi2ENS0_8ReduceOpIN3c104HalfENS0_14func_wrapper_tIbZZZNS0_15and_kernel_cudaERNS_14TensorIteratorEENKUlvE_clEvENKUlvE8_clEvEUlbS4_E_EEjbLi4ELi4EEEEEvT1_,"a",@progbits
	.sectionflags	@""
	.align	4
.nv.constant0._ZN2at6native13reduce_kernelILi256ELi2ENS0_8ReduceOpIN3c104HalfENS0_14func_wrapper_tIbZZZNS0_15and_kernel_cudaERNS_14TensorIteratorEENKUlvE_clEvENKUlvE8_clEvEUlbS4_E_EEjbLi4ELi4EEEEEvT1_:
	.zero		1392


//--------------------- .nv.constant0._ZN2at6native13reduce_kernelILi128ELi4ENS0_8ReduceOpIN3c104HalfENS0_14func_wrapper_tIbZZZNS0_15and_kernel_cudaERNS_14TensorIteratorEENKUlvE_clEvENKUlvE8_clEvEUlbS4_E_EEjbLi4ELi4EEEEEvT1_ --------------------------
	.section	.nv.constant0._ZN2at6native13reduce_kernelILi128ELi4ENS0_8ReduceOpIN3c104HalfENS0_14func_wrapper_tIbZZZNS0_15and_kernel_cudaERNS_14TensorIteratorEENKUlvE_clEvENKUlvE8_clEvEUlbS4_E_EEjbLi4ELi4EEEEEvT1_,"a",@progbits
	.sectionflags	@""
	.align	4
.nv.constant0._ZN2at6native13reduce_kernelILi128ELi4ENS0_8ReduceOpIN3c104HalfENS0_14func_wrapper_tIbZZZNS0_15and_kernel_cudaERNS_14TensorIteratorEENKUlvE_clEvENKUlvE8_clEvEUlbS4_E_EEjbLi4ELi4EEEEEvT1_:
	.zero		1392


//--------------------- .nv.constant0._ZN2at6native13reduce_kernelILi512ELi1ENS0_8ReduceOpIN3c107complexIfEENS0_14func_wrapper_tIbZZZNS0_15and_kernel_cudaERNS_14TensorIteratorEENKUlvE_clEvENKUlvE7_clEvEUlbS5_E_EEjbLi4ELi4EEEEEvT1_ --------------------------
	.section	.nv.constant0._ZN2at6native13reduce_kernelILi512ELi1ENS0_8ReduceOpIN3c107complexIfEENS0_14func_wrapper_tIbZZZNS0_15and_kernel_cudaERNS_14TensorIteratorEENKUlvE_clEvENKUlvE7_clEvEUlbS5_E_EEjbLi4ELi4EEEEEvT1_,"a",@progbits
	.sectionflags	@""
	.align	4
.nv.constant0._ZN2at6native13reduce_kernelILi512ELi1ENS0_8ReduceOpIN3c107complexIfEENS0_14func_wrapper_tIbZZZNS0_15and_kernel_cudaERNS_14TensorIteratorEENKUlvE_clEvENKUlvE7_clEvEUlbS5_E_EEjbLi4ELi4EEEEEvT1_:
	.zero		1392


//--------------------- .nv.constant0._ZN2at6native13reduce_kernelILi256ELi2ENS0_8ReduceOpIN3c107complexIfEENS0_14func_wrapper_tIbZZZNS0_15and_kernel_cudaERNS_14TensorIteratorEENKUlvE_clEvENKUlvE7_clEvEUlbS5_E_EEjbLi4ELi4EEEEEvT1_ --------------------------
	.section	.nv.constant0._ZN2at6native13reduce_kernelILi256ELi2ENS0_8ReduceOpIN3c107complexIfEENS0_14func_wrapper_tIbZZZNS0_15and_kernel_cudaERNS_14TensorIteratorEENKUlvE_clEvENKUlvE7_clEvEUlbS5_E_EEjbLi4ELi4EEEEEvT1_,"a",@progbits
	.sectionflags	@""
	.align	4
.nv.constant0._ZN2at6native13reduce_kernelILi256ELi2ENS0_8ReduceOpIN3c107complexIfEENS0_14func_wrapper_tIbZZZNS0_15and_kernel_cudaERNS_14TensorIteratorEENKUlvE_clEvENKUlvE7_clEvEUlbS5_E_EEjbLi4ELi4EEEEEvT1_:
	.zero		1392


//--------------------- .nv.constant0._ZN2at6native13reduce_kernelILi128ELi4ENS0_8ReduceOpIN3c107complexIfEENS0_14func_wrapper_tIbZZZNS0_15and_kernel_cudaERNS_14TensorIteratorEENKUlvE_clEvENKUlvE7_clEvEUlbS5_E_EEjbLi4ELi4EEEEEvT1_ --------------------------
	.section	.nv.constant0._ZN2at6native13reduce_kernelILi128ELi4ENS0_8ReduceOpIN3c107complexIfEENS0_14func_wrapper_tIbZZZNS0_15and_kernel_cudaERNS_14TensorIteratorEENKUlvE_clEvENKUlvE7_clEvEUlbS5_E_EEjbLi4ELi4EEEEEvT1_,"a",@progbits
	.sectionflags	@""
	.align	4
.nv.constant0._ZN2at6native13reduce_kernelILi128ELi4ENS0_8ReduceOpIN3c107complexIfEENS0_14func_wrapper_tIbZZZNS0_15and_kernel_cudaERNS_14TensorIteratorEENKUlvE_clEvENKUlvE7_clEvEUlbS5_E_EEjbLi4ELi4EEEEEvT1_:
	.zero		1392


//--------------------- .nv.constant0._ZN2at6native13reduce_kernelILi256ELi1ENS0_8ReduceOpIN3c107complexIdEENS0_14func_wrapper_tIbZZZNS0_15and_kernel_cudaERNS_14TensorIteratorEENKUlvE_clEvENKUlvE6_clEvEUlbS5_E_EEjbLi4ELi4EEEEEvT1_ --------------------------
	.section	.nv.constant0._ZN2at6native13reduce_kernelILi256ELi1ENS0_8ReduceOpIN3c107complexIdEENS0_14func_wrapper_tIbZZZNS0_15and_kernel_cudaERNS_14TensorIteratorEENKUlvE_clEvENKUlvE6_clEvEUlbS5_E_EEjbLi4ELi4EEEEEvT1_,"a",@progbits
	.sectionflags	@""
	.align	4
.nv.constant0._ZN2at6native13reduce_kernelILi256ELi1ENS0_8ReduceOpIN3c107complexIdEENS0_14func_wrapper_tIbZZZNS0_15and_kernel_cudaERNS_14TensorIteratorEENKUlvE_clEvENKUlvE6_clEvEUlbS5_E_EEjbLi4ELi4EEEEEvT1_:
	.zero		1392


//--------------------- .nv.constant0._ZN2at6native13reduce_kernelILi128ELi2ENS0_8ReduceOpIN3c107complexIdEENS0_14func_wrapper_tIbZZZNS0_15and_kernel_cudaERNS_14TensorIteratorEENKUlvE_clEvENKUlvE6_clEvEUlbS5_E_EEjbLi4ELi4EEEEEvT1_ --------------------------
	.section	.nv.constant0._ZN2at6native13reduce_kernelILi128ELi2ENS0_8ReduceOpIN3c107complexIdEENS0_14func_wrapper_tIbZZZNS0_15and_kernel_cudaERNS_14TensorIteratorEENKUlvE_clEvENKUlvE6_clEvEUlbS5_E_EEjbLi4ELi4EEEEEvT1_,"a",@progbits
	.sectionflags	@""
	.align	4
.nv.constant0._ZN2at6native13reduce_kernelILi128ELi2ENS0_8ReduceOpIN3c107complexIdEENS0_14func_wrapper_tIbZZZNS0_15and_kernel_cudaERNS_14TensorIteratorEENKUlvE_clEvENKUlvE6_clEvEUlbS5_E_EEjbLi4ELi4EEEEEvT1_:
	.zero		1392


//--------------------- .nv.constant0._ZN2at6native13reduce_kernelILi64ELi4ENS0_8ReduceOpIN3c107complexIdEENS0_14func_wrapper_tIbZZZNS0_15and_kernel_cudaERNS_14TensorIteratorEENKUlvE_clEvENKUlvE6_clEvEUlbS5_E_EEjbLi4ELi4EEEEEvT1_ --------------------------
	.section	.nv.constant0._ZN2at6native13reduce_kernelILi64ELi4ENS0_8ReduceOpIN3c107complexIdEENS0_14func_wrapper_tIbZZZNS0_15and_kernel_cudaERNS_14TensorIteratorEENKUlvE_clEvENKUlvE6_clEvEUlbS5_E_EEjbLi4ELi4EEEEEvT1_,"a",@progbits
	.sectionflags	@""
	.align	4
.nv.constant0._ZN2at6native13reduce_kernelILi64ELi4ENS0_8ReduceOpIN3c107complexIdEENS0_14func_wrapper_tIbZZZNS0_15and_kernel_cudaERNS_14TensorIteratorEENKUlvE_clEvENKUlvE6_clEvEUlbS5_E_EEjbLi4ELi4EEEEEvT1_:
	.zero		1392


//--------------------- .nv.constant0._ZN2at6native13reduce_kernelILi512ELi1ENS0_8ReduceOpIfNS0_14func_wrapper_tIbZZZNS0_15and_kernel_cudaERNS_14TensorIteratorEENKUlvE_clEvENKUlvE5_clEvEUlbfE_EEjbLi4ELi4EEEEEvT1_ --------------------------
	.section	.nv.constant0._ZN2at6native13reduce_kernelILi512ELi1ENS0_8ReduceOpIfNS0_14func_wrapper_tIbZZZNS0_15and_kernel_cudaERNS_14TensorIteratorEENKUlvE_clEvENKUlvE5_clEvEUlbfE_EEjbLi4ELi4EEEEEvT1_,"a",@progbits
	.sectionflags	@""
	.align	4
.nv.constant0._ZN2at6native13reduce_kernelILi512ELi1ENS0_8ReduceOpIfNS0_14func_wrapper_tIbZZZNS0_15and_kernel_cudaERNS_14TensorIteratorEENKUlvE_clEvENKUlvE5_clEvEUlbfE_EEjbLi4ELi4EEEEEvT1_:
	.zero		1392


//--------------------- .nv.constant0._ZN2at6native13reduce_kernelILi256ELi2ENS0_8ReduceOpIfNS0_14func_wrapper_tIbZZZNS0_15and_kernel_cudaERNS_14TensorIteratorEENKUlvE_clEvENKUlvE5_clEvEUlbfE_EEjbLi4ELi4EEEEEvT1_ --------------------------
	.section	.nv.constant0._ZN2at6native13reduce_kernelILi256ELi2ENS0_8ReduceOpIfNS0_14func_wrapper_tIbZZZNS0_15and_kernel_cudaERNS_14TensorIteratorEENKUlvE_clEvENKUlvE5_clEvEUlbfE_EEjbLi4ELi4EEEEEvT1_,"a",@progbits
	.sectionflags	@""
	.align	4
.nv.constant0._ZN2at6native13reduce_kernelILi256ELi2ENS0_8ReduceOpIfNS0_14func_wrapper_tIbZZZNS0_15and_kernel_cudaERNS_14TensorIteratorEENKUlvE_clEvENKUlvE5_clEvEUlbfE_EEjbLi4ELi4EEEEEvT1_:
	.zero		1392


//--------------------- .nv.constant0._ZN2at6native13reduce_kernelILi128ELi4ENS0_8ReduceOpIfNS0_14func_wrapper_tIbZZZNS0_15and_kernel_cudaERNS_14TensorIteratorEENKUlvE_clEvENKUlvE5_clEvEUlbfE_EEjbLi4ELi4EEEEEvT1_ --------------------------
	.section	.nv.constant0._ZN2at6native13reduce_kernelILi128ELi4ENS0_8ReduceOpIfNS0_14func_wrapper_tIbZZZNS0_15and_kernel_cudaERNS_14TensorIteratorEENKUlvE_clEvENKUlvE5_clEvEUlbfE_EEjbLi4ELi4EEEEEvT1_,"a",@progbits
	.sectionflags	@""
	.align	4
.nv.constant0._ZN2at6native13reduce_kernelILi128ELi4ENS0_8ReduceOpIfNS0_14func_wrapper_tIbZZZNS0_15and_kernel_cudaERNS_14TensorIteratorEENKUlvE_clEvENKUlvE5_clEvEUlbfE_EEjbLi4ELi4EEEEEvT1_:
	.zero		1392


//--------------------- .nv.constant0._ZN2at6native13reduce_kernelILi512ELi1ENS0_8ReduceOpIdNS0_14func_wrapper_tIbZZZNS0_15and_kernel_cudaERNS_14TensorIteratorEENKUlvE_clEvENKUlvE4_clEvEUlbdE_EEjbLi4ELi4EEEEEvT1_ --------------------------
	.section	.nv.constant0._ZN2at6native13reduce_kernelILi512ELi1ENS0_8ReduceOpIdNS0_14func_wrapper_tIbZZZNS0_15and_kernel_cudaERNS_14TensorIteratorEENKUlvE_clEvENKUlvE4_clEvEUlbdE_EEjbLi4ELi4EEEEEvT1_,"a",@progbits
	.sectionflags	@""
	.align	4
.nv.constant0._ZN2at6native13reduce_kernelILi512ELi1ENS0_8ReduceOpIdNS0_14func_wrapper_tIbZZZNS0_15and_kernel_cudaERNS_14TensorIteratorEENKUlvE_clEvENKUlvE4_clEvEUlbdE_EEjbLi4ELi4EEEEEvT1_:
	.zero		1392


//--------------------- .nv.constant0._ZN2at6native13reduce_kernelILi256ELi2ENS0_8ReduceOpIdNS0_14func_wrapper_tIbZZZNS0_15and_kernel_cudaERNS_14TensorIteratorEENKUlvE_clEvENKUlvE4_clEvEUlbdE_EEjbLi4ELi4EEEEEvT1_ --------------------------
	.section	.nv.constant0._ZN2at6native13reduce_kernelILi256ELi2ENS0_8ReduceOpIdNS0_14func_wrapper_tIbZZZNS0_15and_kernel_cudaERNS_14TensorIteratorEENKUlvE_clEvENKUlvE4_clEvEUlbdE_EEjbLi4ELi4EEEEEvT1_,"a",@progbits
	.sectionflags	@""
	.align	4
.nv.constant0._ZN2at6native13reduce_kernelILi256ELi2ENS0_8ReduceOpIdNS0_14func_wrapper_tIbZZZNS0_15and_kernel_cudaERNS_14TensorIteratorEENKUlvE_clEvENKUlvE4_clEvEUlbdE_EEjbLi4ELi4EEEEEvT1_:
	.zero		1392


//--------------------- .nv.constant0._ZN2at6native13reduce_kernelILi128ELi4ENS0_8ReduceOpIdNS0_14func_wrapper_tIbZZZNS0_15and_kernel_cudaERNS_14TensorIteratorEENKUlvE_clEvENKUlvE4_clEvEUlbdE_EEjbLi4ELi4EEEEEvT1_ --------------------------
	.section	.nv.constant0._ZN2at6native13reduce_kernelILi128ELi4ENS0_8ReduceOpIdNS0_14func_wrapper_tIbZZZNS0_15and_kernel_cudaERNS_14TensorIteratorEENKUlvE_clEvENKUlvE4_clEvEUlbdE_EEjbLi4ELi4EEEEEvT1_,"a",@progbits
	.sectionflags	@""
	.align	4
.nv.constant0._ZN2at6native13reduce_kernelILi128ELi4ENS0_8ReduceOpIdNS0_14func_wrapper_tIbZZZNS0_15and_kernel_cudaERNS_14TensorIteratorEENKUlvE_clEvENKUlvE4_clEvEUlbdE_EEjbLi4ELi4EEEEEvT1_:
	.zero		1392


//--------------------- .nv.constant0._ZN2at6native13reduce_kernelILi512ELi1ENS0_8ReduceOpIsNS0_14func_wrapper_tIbZZZNS0_15and_kernel_cudaERNS_14TensorIteratorEENKUlvE_clEvENKUlvE3_clEvEUlbsE_EEjbLi4ELi4EEEEEvT1_ --------------------------
	.section	.nv.constant0._ZN2at6native13reduce_kernelILi512ELi1ENS0_8ReduceOpIsNS0_14func_wrapper_tIbZZZNS0_15and_kernel_cudaERNS_14TensorIteratorEENKUlvE_clEvENKUlvE3_clEvEUlbsE_EEjbLi4ELi4EEEEEvT1_,"a",@progbits
	.sectionflags	@""
	.align	4
.nv.constant0._ZN2at6native13reduce_kernelILi512ELi1ENS0_8ReduceOpIsNS0_14func_wrapper_tIbZZZNS0_15and_kernel_cudaERNS_14TensorIteratorEENKUlvE_clEvENKUlvE3_clEvEUlbsE_EEjbLi4ELi4EEEEEvT1_:
	.zero		1392


//--------------------- .nv.constant0._ZN2at6native13reduce_kernelILi256ELi2ENS0_8ReduceOpIsNS0_14func_wrapper_tIbZZZNS0_15and_kernel_cudaERNS_14TensorIteratorEENKUlvE_clEvENKUlvE3_clEvEUlbsE_EEjbLi4ELi4EEEEEvT1_ --------------------------
	.section	.nv.constant0._ZN2at6native13reduce_kernelILi256ELi2ENS0_8ReduceOpIsNS0_14func_wrapper_tIbZZZNS0_15and_kernel_cudaERNS_14TensorIteratorEENKUlvE_clEvENKUlvE3_clEvEUlbsE_EEjbLi4ELi4EEEEEvT1_,"a",@progbits
	.sectionflags	@""
	.align	4
.nv.constant0._ZN2at6native13reduce_kernelILi256ELi2ENS0_8ReduceOpIsNS0_14func_wrapper_tIbZZZNS0_15and_kernel_cudaERNS_14TensorIteratorEENKUlvE_clEvENKUlvE3_clEvEUlbsE_EEjbLi4ELi4EEEEEvT1_:
	.zero		1392


//--------------------- .nv.constant0._ZN2at6native13reduce_kernelILi128ELi4ENS0_8ReduceOpIsNS0_14func_wrapper_tIbZZZNS0_15and_kernel_cudaERNS_14TensorIteratorEENKUlvE_clEvENKUlvE3_clEvEUlbsE_EEjbLi4ELi4EEEEEvT1_ --------------------------
	.section	.nv.constant0._ZN2at6native13reduce_kernelILi128ELi4ENS0_8ReduceOpIsNS0_14func_wrapper_tIbZZZNS0_15and_kernel_cudaERNS_14TensorIteratorEENKUlvE_clEvENKUlvE3_clEvEUlbsE_EEjbLi4ELi4EEEEEvT1_,"a",@progbits
	.sectionflags	@""
	.align	4
.nv.constant0._ZN2at6native13reduce_kernelILi128ELi4ENS0_8ReduceOpIsNS0_14func_wrapper_tIbZZZNS0_15and_kernel_cudaERNS_14TensorIteratorEENKUlvE_clEvENKUlvE3_clEvEUlbsE_EEjbLi4ELi4EEEEEvT1_:
	.zero		1392


//--------------------- .nv.constant0._ZN2at6native13reduce_kernelILi512ELi1ENS0_8ReduceOpIlNS0_14func_wrapper_tIbZZZNS0_15and_kernel_cudaERNS_14TensorIteratorEENKUlvE_clEvENKUlvE2_clEvEUlblE_EEjbLi4ELi4EEEEEvT1_ --------------------------
	.section	.nv.constant0._ZN2at6native13reduce_kernelILi512ELi1ENS0_8ReduceOpIlNS0_14func_wrapper_tIbZZZNS0_15and_kernel_cudaERNS_14TensorIteratorEENKUlvE_clEvENKUlvE2_clEvEUlblE_EEjbLi4ELi4EEEEEvT1_,"a",@progbits
	.sectionflags	@""
	.align	4
.nv.constant0._ZN2at6native13reduce_kernelILi512ELi1ENS0_8ReduceOpIlNS0_14func_wrapper_tIbZZZNS0_15and_kernel_cudaERNS_14TensorIteratorEENKUlvE_clEvENKUlvE2_clEvEUlblE_EEjbLi4ELi4EEEEEvT1_:
	.zero		1392


//--------------------- .nv.constant0._ZN2at6native13reduce_kernelILi256ELi2ENS0_8ReduceOpIlNS0_14func_wrapper_tIbZZZNS0_15and_kernel_cudaERNS_14TensorIteratorEENKUlvE_clEvENKUlvE2_clEvEUlblE_EEjbLi4ELi4EEEEEvT1_ --------------------------
	.section	.nv.constant0._ZN2at6native13reduce_kernelILi256ELi2ENS0_8ReduceOpIlNS0_14func_wrapper_tIbZZZNS0_15and_kernel_cudaERNS_14TensorIteratorEENKUlvE_clEvENKUlvE2_clEvEUlblE_EEjbLi4ELi4EEEEEvT1_,"a",@progbits
	.sectionflags	@""
	.align	4
.nv.constant0._ZN2at6native13reduce_kernelILi256ELi2ENS0_8ReduceOpIlNS0_14func_wrapper_tIbZZZNS0_15and_kernel_cudaERNS_14TensorIteratorEENKUlvE_clEvENKUlvE2_clEvEUlblE_EEjbLi4ELi4EEEEEvT1_:
	.zero		1392


//--------------------- .nv.constant0._ZN2at6native13reduce_kernelILi128ELi4ENS0_8ReduceOpIlNS0_14func_wrapper_tIbZZZNS0_15and_kernel_cudaERNS_14TensorIteratorEENKUlvE_clEvENKUlvE2_clEvEUlblE_EEjbLi4ELi4EEEEEvT1_ --------------------------
	.section	.nv.constant0._ZN2at6native13reduce_kernelILi128ELi4ENS0_8ReduceOpIlNS0_14func_wrapper_tIbZZZNS0_15and_kernel_cudaERNS_14TensorIteratorEENKUlvE_clEvENKUlvE2_clEvEUlblE_EEjbLi4ELi4EEEEEvT1_,"a",@progbits
	.sectionflags	@""
	.align	4
.nv.constant0._ZN2at6native13reduce_kernelILi128ELi4ENS0_8ReduceOpIlNS0_14func_wrapper_tIbZZZNS0_15and_kernel_cudaERNS_14TensorIteratorEENKUlvE_clEvENKUlvE2_clEvEUlblE_EEjbLi4ELi4EEEEEvT1_:
	.zero		1392


//--------------------- .nv.constant0._ZN2at6native13reduce_kernelILi512ELi1ENS0_8ReduceOpIiNS0_14func_wrapper_tIbZZZNS0_15and_kernel_cudaERNS_14TensorIteratorEENKUlvE_clEvENKUlvE1_clEvEUlbiE_EEjbLi4ELi4EEEEEvT1_ --------------------------
	.section	.nv.constant0._ZN2at6native13reduce_kernelILi512ELi1ENS0_8ReduceOpIiNS0_14func_wrapper_tIbZZZNS0_15and_kernel_cudaERNS_14TensorIteratorEENKUlvE_clEvENKUlvE1_clEvEUlbiE_EEjbLi4ELi4EEEEEvT1_,"a",@progbits
	.sectionflags	@""
	.align	4
.nv.constant0._ZN2at6native13reduce_kernelILi512ELi1ENS0_8ReduceOpIiNS0_14func_wrapper_tIbZZZNS0_15and_kernel_cudaERNS_14TensorIteratorEENKUlvE_clEvENKUlvE1_clEvEUlbiE_EEjbLi4ELi4EEEEEvT1_:
	.zero		1392


//--------------------- .nv.constant0._ZN2at6native13reduce_kernelILi256ELi2ENS0_8ReduceOpIiNS0_14func_wrapper_tIbZZZNS0_15and_kernel_cudaERNS_14TensorIteratorEENKUlvE_clEvENKUlvE1_clEvEUlbiE_EEjbLi4ELi4EEEEEvT1_ --------------------------
	.section	.nv.constant0._ZN2at6native13reduce_kernelILi256ELi2ENS0_8ReduceOpIiNS0_14func_wrapper_tIbZZZNS0_15and_kernel_cudaERNS_14TensorIteratorEENKUlvE_clEvENKUlvE1_clEvEUlbiE_EEjbLi4ELi4EEEEEvT1_,"a",@progbits
	.sectionflags	@""
	.align	4
.nv.constant0._ZN2at6native13reduce_kernelILi256ELi2ENS0_8ReduceOpIiNS0_14func_wrapper_tIbZZZNS0_15and_kernel_cudaERNS_14TensorIteratorEENKUlvE_clEvENKUlvE1_clEvEUlbiE_EEjbLi4ELi4EEEEEvT1_:
	.zero		1392


//--------------------- .nv.constant0._ZN2at6native13reduce_kernelILi128ELi4ENS0_8ReduceOpIiNS0_14func_wrapper_tIbZZZNS0_15and_kernel_cudaERNS_14TensorIteratorEENKUlvE_clEvENKUlvE1_clEvEUlbiE_EEjbLi4ELi4EEEEEvT1_ --------------------------
	.section	.nv.constant0._ZN2at6native13reduce_kernelILi128ELi4ENS0_8ReduceOpIiNS0_14func_wrapper_tIbZZZNS0_15and_kernel_cudaERNS_14TensorIteratorEENKUlvE_clEvENKUlvE1_clEvEUlbiE_EEjbLi4ELi4EEEEEvT1_,"a",@progbits
	.sectionflags	@""
	.align	4
.nv.constant0._ZN2at6native13reduce_kernelILi128ELi4ENS0_8ReduceOpIiNS0_14func_wrapper_tIbZZZNS0_15and_kernel_cudaERNS_14TensorIteratorEENKUlvE_clEvENKUlvE1_clEvEUlbiE_EEjbLi4ELi4EEEEEvT1_:
	.zero		1392


//--------------------- .nv.constant0._ZN2at6native13reduce_kernelILi512ELi1ENS0_8ReduceOpIaNS0_14func_wrapper_tIbZZZNS0_15and_kernel_cudaERNS_14TensorIteratorEENKUlvE_clEvENKUlvE0_clEvEUlbaE_EEjbLi4ELi4EEEEEvT1_ --------------------------
	.section	.nv.constant0._ZN2at6native13reduce_kernelILi512ELi1ENS0_8ReduceOpIaNS0_14func_wrapper_tIbZZZNS0_15and_kernel_cudaERNS_14TensorIteratorEENKUlvE_clEvENKUlvE0_clEvEUlbaE_EEjbLi4ELi4EEEEEvT1_,"a",@progbits
	.sectionflags	@""
	.align	4
.nv.constant0._ZN2at6native13reduce_kernelILi512ELi1ENS0_8ReduceOpIaNS0_14func_wrapper_tIbZZZNS0_15and_kernel_cudaERNS_14TensorIteratorEENKUlvE_clEvENKUlvE0_clEvEUlbaE_EEjbLi4ELi4EEEEEvT1_:
	.zero		1392


//--------------------- .nv.constant0._ZN2at6native13reduce_kernelILi256ELi2ENS0_8ReduceOpIaNS0_14func_wrapper_tIbZZZNS0_15and_kernel_cudaERNS_14TensorIteratorEENKUlvE_clEvENKUlvE0_clEvEUlbaE_EEjbLi4ELi4EEEEEvT1_ --------------------------
	.section	.nv.constant0._ZN2at6native13reduce_kernelILi256ELi2ENS0_8ReduceOpIaNS0_14func_wrapper_tIbZZZNS0_15and_kernel_cudaERNS_14TensorIteratorEENKUlvE_clEvENKUlvE0_clEvEUlbaE_EEjbLi4ELi4EEEEEvT1_,"a",@progbits
	.sectionflags	@""
	.align	4
.nv.constant0._ZN2at6native13reduce_kernelILi256ELi2ENS0_8ReduceOpIaNS0_14func_wrapper_tIbZZZNS0_15and_kernel_cudaERNS_14TensorIteratorEENKUlvE_clEvENKUlvE0_clEvEUlbaE_EEjbLi4ELi4EEEEEvT1_:
	.zero		1392


//--------------------- .nv.constant0._ZN2at6native13reduce_kernelILi128ELi4ENS0_8ReduceOpIaNS0_14func_wrapper_tIbZZZNS0_15and_kernel_cudaERNS_14TensorIteratorEENKUlvE_clEvENKUlvE0_clEvEUlbaE_EEjbLi4ELi4EEEEEvT1_ --------------------------
	.section	.nv.constant0._ZN2at6native13reduce_kernelILi128ELi4ENS0_8ReduceOpIaNS0_14func_wrapper_tIbZZZNS0_15and_kernel_cudaERNS_14TensorIteratorEENKUlvE_clEvENKUlvE0_clEvEUlbaE_EEjbLi4ELi4EEEEEvT1_,"a",@progbits
	.sectionflags	@""
	.align	4
.nv.constant0._ZN2at6native13reduce_kernelILi128ELi4ENS0_8ReduceOpIaNS0_14func_wrapper_tIbZZZNS0_15and_kernel_cudaERNS_14TensorIteratorEENKUlvE_clEvENKUlvE0_clEvEUlbaE_EEjbLi4ELi4EEEEEvT1_:
	.zero		1392


//--------------------- .nv.constant0._ZN2at6native13reduce_kernelILi512ELi1ENS0_8ReduceOpIhNS0_14func_wrapper_tIbZZZNS0_15and_kernel_cudaERNS_14TensorIteratorEENKUlvE_clEvENKUlvE_clEvEUlbhE_EEjbLi4ELi4EEEEEvT1_ --------------------------
	.section	.nv.constant0._ZN2at6native13reduce_kernelILi512ELi1ENS0_8ReduceOpIhNS0_14func_wrapper_tIbZZZNS0_15and_kernel_cudaERNS_14TensorIteratorEENKUlvE_clEvENKUlvE_clEvEUlbhE_EEjbLi4ELi4EEEEEvT1_,"a",@progbits
	.sectionflags	@""
	.align	4
.nv.constant0._ZN2at6native13reduce_kernelILi512ELi1ENS0_8ReduceOpIhNS0_14func_wrapper_tIbZZZNS0_15and_kernel_cudaERNS_14TensorIteratorEENKUlvE_clEvENKUlvE_clEvEUlbhE_EEjbLi4ELi4EEEEEvT1_:
	.zero		1392


//--------------------- .nv.constant0._ZN2at6native13reduce_kernelILi256ELi2ENS0_8ReduceOpIhNS0_14func_wrapper_tIbZZZNS0_15and_kernel_cudaERNS_14TensorIteratorEENKUlvE_clEvENKUlvE_clEvEUlbhE_EEjbLi4ELi4EEEEEvT1_ --------------------------
	.section	.nv.constant0._ZN2at6native13reduce_kernelILi256ELi2ENS0_8ReduceOpIhNS0_14func_wrapper_tIbZZZNS0_15and_kernel_cudaERNS_14TensorIteratorEENKUlvE_clEvENKUlvE_clEvEUlbhE_EEjbLi4ELi4EEEEEvT1_,"a",@progbits
	.sectionflags	@""
	.align	4
.nv.constant0._ZN2at6native13reduce_kernelILi256ELi2ENS0_8ReduceOpIhNS0_14func_wrapper_tIbZZZNS0_15and_kernel_cudaERNS_14TensorIteratorEENKUlvE_clEvENKUlvE_clEvEUlbhE_EEjbLi4ELi4EEEEEvT1_:
	.zero		1392


//--------------------- .nv.constant0._ZN2at6native13reduce_kernelILi128ELi4ENS0_8ReduceOpIhNS0_14func_wrapper_tIbZZZNS0_15and_kernel_cudaERNS_14TensorIteratorEENKUlvE_clEvENKUlvE_clEvEUlbhE_EEjbLi4ELi4EEEEEvT1_ --------------------------
	.section	.nv.constant0._ZN2at6native13reduce_kernelILi128ELi4ENS0_8ReduceOpIhNS0_14func_wrapper_tIbZZZNS0_15and_kernel_cudaERNS_14TensorIteratorEENKUlvE_clEvENKUlvE_clEvEUlbhE_EEjbLi4ELi4EEEEEvT1_,"a",@progbits
	.sectionflags	@""
	.align	4
.nv.constant0._ZN2at6native13reduce_kernelILi128ELi4ENS0_8ReduceOpIhNS0_14func_wrapper_tIbZZZNS0_15and_kernel_cudaERNS_14TensorIteratorEENKUlvE_clEvENKUlvE_clEvEUlbhE_EEjbLi4ELi4EEEEEvT1_:
	.zero		1392


//--------------------- .text._ZN2at6native13reduce_kernelILi512ELi1ENS0_8ReduceOpIbNS0_14func_wrapper_tIbZZZNS0_14or_kernel_cudaERNS_14TensorIteratorEENKUlvE_clEvENKUlvE10_clEvEUlbbE_EEjbLi4ELi4EEEEEvT1_ --------------------------
	.section	.text._ZN2at6native13reduce_kernelILi512ELi1ENS0_8ReduceOpIbNS0_14func_wrapper_tIbZZZNS0_14or_kernel_cudaERNS_14TensorIteratorEENKUlvE_clEvENKUlvE10_clEvEUlbbE_EEjbLi4ELi4EEEEEvT1_,"ax",@progbits
	.sectioninfo	@"SHI_REGISTERS=26"
	.align	128
        .global         _ZN2at6native13reduce_kernelILi512ELi1ENS0_8ReduceOpIbNS0_14func_wrapper_tIbZZZNS0_14or_kernel_cudaERNS_14TensorIteratorEENKUlvE_clEvENKUlvE10_clEvEUlbbE_EEjbLi4ELi4EEEEEvT1_
        .type           _ZN2at6native13reduce_kernelILi512ELi1ENS0_8ReduceOpIbNS0_14func_wrapper_tIbZZZNS0_14or_kernel_cudaERNS_14TensorIteratorEENKUlvE_clEvENKUlvE10_clEvEUlbbE_EEjbLi4ELi4EEEEEvT1_,@function
        .size           _ZN2at6native13reduce_kernelILi512ELi1ENS0_8ReduceOpIbNS0_14func_wrapper_tIbZZZNS0_14or_kernel_cudaERNS_14TensorIteratorEENKUlvE_clEvENKUlvE10_clEvEUlbbE_EEjbLi4ELi4EEEEEvT1_,(.L_x_7613 - _ZN2at6native13reduce_kernelILi512ELi1ENS0_8ReduceOpIbNS0_14func_wrapper_tIbZZZNS0_14or_kernel_cudaERNS_14TensorIteratorEENKUlvE_clEvENKUlvE10_clEvEUlbbE_EEjbLi4ELi4EEEEEvT1_)
        .other          _ZN2at6native13reduce_kernelILi512ELi1ENS0_8ReduceOpIbNS0_14func_wrapper_tIbZZZNS0_14or_kernel_cudaERNS_14TensorIteratorEENKUlvE_clEvENKUlvE10_clEvEUlbbE_EEjbLi4ELi4EEEEEvT1_,@"STO_CUDA_ENTRY STV_DEFAULT"
_ZN2at6native13reduce_kernelILi512ELi1ENS0_8ReduceOpIbNS0_14func_wrapper_tIbZZZNS0_14or_kernel_cudaERNS_14TensorIteratorEENKUlvE_clEvENKUlvE10_clEvEUlbbE_EEjbLi4ELi4EEEEEvT1_:
.text._ZN2at6native13reduce_kernelILi512ELi1ENS0_8ReduceOpIbNS0_14func_wrapper_tIbZZZNS0_14or_kernel_cudaERNS_14TensorIteratorEENKUlvE_clEvENKUlvE10_clEvEUlbbE_EEjbLi4ELi4EEEEEvT1_:
[----:B------:R-:W-:Y:S02]  /*0000*/  IMAD.MOV.U32 R1, RZ, RZ, c[0x0][0x28] ;  /* 0x00000a00ff017624 */ /* 0x000fe400078e00ff */
[----:B------:R-:W0:Y:S01]  /*0010*/  S2R R23, SR_TID.X ;  /* 0x0000000000177919 */ /* 0x000e220000002100 */
[----:B------:R-:W-:Y:S01]  /*0020*/  ISETP.NE.AND P0, PT, RZ, c[0x0][0x338], PT ;  /* 0x0000ce00ff007a0c */ /* 0x000fe20003f05270 */
[----:B------:R-:W-:-:S12]  /*0030*/  IMAD.MOV.U32 R21, RZ, RZ, RZ ;  /* 0x000000ffff157224 */ /* 0x000fd800078e00ff */
[----:B------:R-:W-:Y:S05]  /*0040*/  @!P0 BRA `(.L_x_0) ;  /* 0x00000cb000008947 */ /* 0x000fea0003800000 */
[----:B------:R-:W1:Y:S01]  /*0050*/  S2R R3, SR_TID.Y ;  /* 0x0000000000037919 */ /* 0x000e620000002200 */
[----:B0-----:R-:W-:Y:S01]  /*0060*/  IMAD R0, R23, c[0x0][0x188], RZ ;  /* 0x0000620017007a24 */ /* 0x001fe200078e02ff */
[----:B------:R-:W-:Y:S02]  /*0070*/  HFMA2.MMA R2, -RZ, RZ, 0, 0 ;  /* 0x00000000ff027435 */ /* 0x000fe400000001ff */
[----:B------:R-:W0:Y:S01]  /*0080*/  S2R R5, SR_CTAID.X ;  /* 0x0000000000057919 */ /* 0x000e220000002500 */
[----:B-1----:R-:W-:-:S04]  /*0090*/  IMAD R0, R3, c[0x0][0x18c], R0 ;  /* 0x0000630003007a24 */ /* 0x002fc800078e0200 */
[----:B0-----:R-:W-:Y:S02]  /*00a0*/  IMAD R3, R5, c[0x0][0x174], R0 ;  /* 0x00005d0005037a24 */ /* 0x001fe400078e0200 */
[----:B------:R-:W-:Y:S02]  /*00b0*/  IMAD.MOV.U32 R0, RZ, RZ, c[0x0][0x338] ;  /* 0x0000ce00ff007624 */ /* 0x000fe400078e00ff */
[----:B------:R-:W-:-:S03]  /*00c0*/  IMAD.HI.U32 R4, R3, c[0x0][0x340], R2 ;  /* 0x0000d00003047a27 */ /* 0x000fc600078e0002 */
[----:B------:R-:W-:Y:S02]  /*00d0*/  ISETP.NE.AND P0, PT, R0, 0x1, PT ;  /* 0x000000010000780c */ /* 0x000fe40003f05270 */
[----:B------:R-:W-:-:S05]  /*00e0*/  SHF.R.U32.HI R5, RZ, c[0x0][0x344], R4 ;  /* 0x0000d100ff057a19 */ /* 0x000fca0000011604 */
[----:B------:R-:W-:-:S04]  /*00f0*/  IMAD.MOV R2, RZ, RZ, -R5 ;  /* 0x000000ffff027224 */ /* 0x000fc800078e0a05 */
[----:B------:R-:W-:-:S04]  /*0100*/  IMAD R2, R2, c[0x0][0x33c], R3 ;  /* 0x0000cf0002027a24 */ /* 0x000fc800078e0203 */
[----:B------:R-:W-:Y:S01]  /*0110*/  IMAD R21, R2, c[0x0][0x46c], RZ ;  /* 0x00011b0002157a24 */ /* 0x000fe200078e02ff */
[----:B------:R-:W-:Y:S05]  /*0120*/  @!P0 BRA `(.L_x_0) ;  /* 0x00000bd000008947 */ /* 0x000fea0003800000 */
[----:B------:R-:W-:Y:S02]  /*0130*/  MOV R4, RZ ;  /* 0x000000ff00047202 */ /* 0x000fe40000000f00 */
[----:B------:R-:W-:-:S03]  /*0140*/  ISETP.NE.AND P0, PT, R0, 0x2, PT ;  /* 0x000000020000780c */ /* 0x000fc60003f05270 */
[----:B------:R-:W-:-:S05]  /*0150*/  IMAD.HI.U32 R2, R5, c[0x0][0x34c], R4 ;  /* 0x0000d30005027a27 */ /* 0x000fca00078e0004 */
[----:B------:R-:W-:-:S05]  /*0160*/  SHF.R.U32.HI R3, RZ, c[0x0][0x350], R2 ;  /* 0x0000d400ff037a19 */ /* 0x000fca0000011602 */
[----:B------:R-:W-:-:S04]  /*0170*/  IMAD.MOV R4, RZ, RZ, -R3 ;  /* 0x000000ffff047224 */ /* 0x000fc800078e0a03 */
[----:B------:R-:W-:-:S04]  /*0180*/  IMAD R4, R4, c[0x0][0x348], R5 ;  /* 0x0000d20004047a24 */ /* 0x000fc800078e0205 */
[----:B------:R-:W-:Y:S01]  /*0190*/  IMAD R21, R4, c[0x0][0x474], R21 ;  /* 0x00011d0004157a24 */ /* 0x000fe200078e0215 */
[----:B------:R-:W-:Y:S05]  /*01a0*/  @!P0 BRA `(.L_x_0) ;  /* 0x00000b5000008947 */ /* 0x000fea0003800000 */
[----:B------:R-:W-:Y:S01]  /*01b0*/  IMAD.MOV.U32 R2, RZ, RZ, RZ ;  /* 0x000000ffff027224 */ /* 0x000fe200078e00ff */
[----:B------:R-:W-:-:S03]  /*01c0*/  ISETP.NE.AND P0, PT, R0, 0x3, PT ;  /* 0x000000030000780c */ /* 0x000fc60003f05270 */
[----:B------:R-:W-:-:S05]  /*01d0*/  IMAD.HI.U32 R4, R3, c[0x0][0x358], R2 ;  /* 0x0000d60003047a27 */ /* 0x000fca00078e0002 */
[----:B------:R-:W-:-:S04]  /*01e0*/  SHF.R.U32.HI R5, RZ, c[0x0][0x35c], R4 ;  /* 0x0000d700ff057a19 */ /* 0x000fc80000011604 */
[----:B------:R-:W-:-:S05]  /*01f0*/  IADD3 R2, -R5, RZ, RZ ;  /* 0x000000ff05027210 */ /* 0x000fca0007ffe1ff */
[----:B------:R-:W-:-:S04]  /*0200*/  IMAD R2, R2, c[0x0][0x354], R3 ;  /* 0x0000d50002027a24 */ /* 0x000fc800078e0203 */
[----:B------:R-:W-:Y:S01]  /*0210*/  IMAD R21, R2, c[0x0][0x47c], R21 ;  /* 0x00011f0002157a24 */ /* 0x000fe200078e0215 */
[----:B------:R-:W-:Y:S05]  /*0220*/  @!P0 BRA `(.L_x_0) ;  /* 0x00000ad000008947 */ /* 0x000fea0003800000 */
[----:B------:R-:W-:Y:S01]  /*0230*/  IMAD.MOV.U32 R4, RZ, RZ, RZ ;  /* 0x000000ffff047224 */ /* 0x000fe200078e00ff */
[----:B------:R-:W-:-:S03]  /*0240*/  ISETP.NE.AND P0, PT, R0, 0x4, PT ;  /* 0x000000040000780c */ /* 0x000fc60003f05270 */
[----:B------:R-:W-:-:S05]  /*0250*/  IMAD.HI.U32 R2, R5, c[0x0][0x364], R4 ;  /* 0x0000d90005027a27 */ /* 0x000fca00078e0004 */
[----:B------:R-:W-:-:S05]  /*0260*/  SHF.R.U32.HI R3, RZ, c[0x0][0x368], R2 ;  /* 0x0000da00ff037a19 */ /* 0x000fca0000011602 */
[----:B------:R-:W-:-:S04]  /*0270*/  IMAD.MOV R4, RZ, RZ, -R3 ;  /* 0x000000ffff047224 */ /* 0x000fc800078e0a03 */
[----:B------:R-:W-:-:S04]  /*0280*/  IMAD R4, R4, c[0x0][0x360], R5 ;  /* 0x0000d80004047a24 */ /* 0x000fc800078e0205 */
[----:B------:R-:W-:Y:S01]  /*0290*/  IMAD R21, R4, c[0x0][0x484], R21 ;  /* 0x0001210004157a24 */ /* 0x000fe200078e0215 */
        /* <DEDUP_REMOVED lines=25> */
[----:B------:R-:W-:Y:S01]  /*0430*/  HFMA2.MMA R4, -RZ, RZ, 0, 0 ;  /* 0x00000000ff047435 */ /* 0x000fe200000001ff */
[----:B------:R-:W-:-:S09]  /*0440*/  ISETP.NE.AND P0, PT, R0, 0x8, PT ;  /* 0x000000080000780c */ /* 0x000fd20003f05270 */
        /* <DEDUP_REMOVED lines=126> */
[----:B------:R-:W-:Y:S01]  /*0c30*/  ISETP.NE.AND P0, PT, R0, 0x18, PT ;  /* 0x000000180000780c */ /* 0x000fe20003f05270 */
[----:B------:R-:W-:-:S04]  /*0c40*/  IMAD.MOV.U32 R4, RZ, RZ, RZ ;  /* 0x000000ffff047224 */ /* 0x000fc800078e00ff */
[----:B------:R-:W-:-:S05]  /*0c50*/  IMAD.HI.U32 R2, R5, c[0x0][0x454], R4 ;  /* 0x0001150005027a27 */ /* 0x000fca00078e0004 */
[----:B------:R-:W-:-:S03]  /*0c60*/  SHF.R.U32.HI R3, RZ, c[0x0][0x458], R2 ;  /* 0x00011600ff037a19 */ /* 0x000fc60000011602 */
[----:B------:R-:W-:Y:S02]  /*0c70*/  @P0 MOV R2, RZ ;  /* 0x000000ff00020202 */ /* 0x000fe40000000f00 */
[----:B------:R-:W-:-:S03]  /*0c80*/  IMAD.MOV R4, RZ, RZ, -R3 ;  /* 0x000000ffff047224 */ /* 0x000fc600078e0a03 */
[----:B------:R-:W-:-:S04]  /*0c90*/  @P0 IMAD.HI.U32 R0, R3, c[0x0][0x460], R2 ;  /* 0x0001180003000a27 */ /* 0x000fc800078e0002 */
[----:B------:R-:W-:Y:S01]  /*0ca0*/  IMAD R4, R4, c[0x0][0x450], R5 ;  /* 0x0001140004047a24 */ /* 0x000fe200078e0205 */
[----:B------:R-:W-:-:S03]  /*0cb0*/  @P0 SHF.R.U32.HI R0, RZ, c[0x0][0x464], R0 ;  /* 0x00011900ff000a19 */ /* 0x000fc60000011600 */
[----:B------:R-:W-:Y:S02]  /*0cc0*/  IMAD R21, R4, c[0x0][0x524], R21 ;  /* 0x0001490004157a24 */ /* 0x000fe400078e0215 */
[----:B------:R-:W-:-:S04]  /*0cd0*/  @P0 IMAD.MOV R2, RZ, RZ, -R0 ;  /* 0x000000ffff020224 */ /* 0x000fc800078e0a00 */
[----:B------:R-:W-:-:S04]  /*0ce0*/  @P0 IMAD R2, R2, c[0x0][0x45c], R3 ;  /* 0x0001170002020a24 */ /* 0x000fc800078e0203 */
[----:B------:R-:W-:Y:S02]  /*0cf0*/  @P0 IMAD R21, R2, c[0x0][0x52c], R21 ;  /* 0x00014b0002150a24 */ /* 0x000fe400078e0215 */
.L_x_0:
[----:B------:R-:W1:Y:S01]  /*0d00*/  S2R R20, SR_TID.Y ;  /* 0x0000000000147919 */ /* 0x000e620000002200 */
[C---:B0-----:R-:W-:Y:S01]  /*0d10*/  IMAD R3, R23.reuse, c[0x0][0x17c], RZ ;  /* 0x00005f0017037a24 */ /* 0x041fe200078e02ff */
[----:B------:R-:W-:Y:S01]  /*0d20*/  ULDC.64 UR36, c[0x0][0x118] ;  /* 0x0000460000247ab9 */ /* 0x000fe20000000a00 */
[----:B------:R-:W-:Y:S01]  /*0d30*/  IMAD R5, R23, c[0x0][0x188], RZ ;  /* 0x0000620017057a24 */ /* 0x000fe200078e02ff */
[----:B------:R-:W0:Y:S01]  /*0d40*/  S2R R0, SR_CTAID.Y ;  /* 0x0000000000007919 */ /* 0x000e220000002600 */
[----:B------:R-:W-:Y:S03]  /*0d50*/  BSSY B0, `(.L_x_1) ;  /* 0x0000867000007945 */ /* 0x000fe60003800000 */
[----:B------:R-:W2:Y:S01]  /*0d60*/  S2R R16, SR_CTAID.X ;  /* 0x0000000000107919 */ /* 0x000ea20000002500 */
[C---:B-1----:R-:W-:Y:S02]  /*0d70*/  IMAD R3, R20.reuse, c[0x0][0x180], R3 ;  /* 0x0000600014037a24 */ /* 0x042fe400078e0203 */
[----:B------:R-:W-:-:S02]  /*0d80*/  IMAD R5, R20, c[0x0][0x18c], R5 ;  /* 0x0000630014057a24 */ /* 0x000fc400078e0205 */
[----:B0-----:R-:W-:Y:S02]  /*0d90*/  IMAD R11, R0, c[0x0][0x184], R3 ;  /* 0x00006100000b7a24 */ /* 0x001fe400078e0203 */
[----:B--2---:R-:W-:-:S03]  /*0da0*/  IMAD R17, R16, c[0x0][0x174], R5 ;  /* 0x00005d0010117a24 */ /* 0x004fc600078e0205 */
[----:B------:R-:W-:-:S04]  /*0db0*/  ISETP.GE.U32.AND P0, PT, R11, c[0x0][0x168], PT ;  /* 0x00005a000b007a0c */ /* 0x000fc80003f06070 */
[----:B------:R-:W-:-:S13]  /*0dc0*/  ISETP.GE.U32.OR P0, PT, R17, c[0x0][0x16c], P0 ;  /* 0x00005b0011007a0c */ /* 0x000fda0000706470 */
[----:B------:R-:W-:Y:S05]  /*0dd0*/  @P0 BRA `(.L_x_2) ;  /* 0x000085e000000947 */ /* 0x000fea0003800000 */
[----:B------:R-:W-:Y:S01]  /*0de0*/  ULDC.U8 UR4, c[0x0][0x19c] ;  /* 0x0000670000047ab9 */ /* 0x000fe20000000000 */
[----:B------:R-:W-:Y:S01]  /*0df0*/  HFMA2.MMA R10, -RZ, RZ, 0, 0 ;  /* 0x00000000ff0a7435 */ /* 0x000fe200000001ff */
[----:B------:R-:W-:-:S13]  /*0e00*/  ISETP.NE.AND P0, PT, RZ, UR4, PT ;  /* 0x00000004ff007c0c */ /* 0x000fda000bf05270 */
[----:B------:R-:W-:Y:S05]  /*0e10*/  @!P0 BRA `(.L_x_3) ;  /* 0x0000072000008947 */ /* 0x000fea0003800000 */
[----:B------:R-:W0:Y:S01]  /*0e20*/  LDC.U8 R7, c[0x0][0x161] ;  /* 0x00005840ff077b82 */ /* 0x000e220000000000 */
[----:B------:R-:W-:Y:S01]  /*0e30*/  IADD3 R2, R21, c[0x0][0x530], RZ ;  /* 0x00014c0015027a10 */ /* 0x000fe20007ffe0ff */
[----:B------:R-:W-:Y:S01]  /*0e40*/  BSSY B1, `(.L_x_4) ;  /* 0x0000027000017945 */ /* 0x000fe20003800000 */
[----:B------:R-:W-:Y:S02]  /*0e50*/  IMAD.MOV.U32 R5, RZ, RZ, c[0x0][0x168] ;  /* 0x00005a00ff057624 */ /* 0x000fe400078e00ff */
[----:B------:R-:W-:Y:S02]  /*0e60*/  LOP3.LUT P0, R8, R2, 0x3, RZ, 0xc0, !PT ;  /* 0x0000000302087812 */ /* 0x000fe4000780c0ff */
[----:B0-----:R-:W-:-:S11]  /*0e70*/  PRMT R4, R7, 0x7610, R4 ;  /* 0x0000761007047816 */ /* 0x001fd60000000004 */
[----:B------:R-:W-:Y:S05]  /*0e80*/  @!P0 BRA `(.L_x_5) ;  /* 0x0000022000008947 */ /* 0x000fea0003800000 */
[C---:B------:R-:W-:Y:S01]  /*0e90*/  ISETP.GE.U32.AND P0, PT, R23.reuse, R8, PT ;  /* 0x000000081700720c */ /* 0x040fe20003f06070 */
[----:B------:R-:W-:Y:S01]  /*0ea0*/  IMAD.MOV R6, RZ, RZ, -R8 ;  /* 0x000000ffff067224 */ /* 0x000fe200078e0a08 */
[----:B------:R-:W-:Y:S02]  /*0eb0*/  BSSY B2, `(.L_x_6) ;  /* 0x000001b000027945 */ /* 0x000fe40003800000 */
[----:B------:R-:W-:Y:S02]  /*0ec0*/  ISETP.GT.U32.OR P0, PT, R23, 0x3, !P0 ;  /* 0x000000031700780c */ /* 0x000fe40004704470 */
[----:B------:R-:W-:-:S11]  /*0ed0*/  SHF.R.S32.HI R9, RZ, 0x1f, R6 ;  /* 0x0000001fff097819 */ /* 0x000fd60000011406 */
[----:B------:R-:W-:Y:S05]  /*0ee0*/  @P0 BRA `(.L_x_7) ;  /* 0x0000017000000947 */ /* 0x000fea0003800000 */
[----:B------:R-:W-:Y:S01]  /*0ef0*/  ISETP.NE.AND P0, PT, RZ, c[0x0][0x180], PT ;  /* 0x00006000ff007a0c */ /* 0x000fe20003f05270 */
[----:B------:R-:W-:Y:S01]  /*0f00*/  BSSY B3, `(.L_x_8) ;  /* 0x0000009000037945 */ /* 0x000fe20003800000 */
[----:B------:R-:W-:Y:S02]  /*0f10*/  ISETP.NE.AND P1, PT, R20, RZ, PT ;  /* 0x000000ff1400720c */ /* 0x000fe40003f25270 */
[----:B------:R-:W-:-:S11]  /*0f20*/  PRMT R2, RZ, 0x7610, R2 ;  /* 0x00007610ff027816 */ /* 0x000fd60000000002 */
[----:B------:R-:W-:Y:S05]  /*0f30*/  @P0 BRA P1, `(.L_x_9) ;  /* 0x0000005000000947 */ /* 0x000fea0000800000 */
[----:B------:R-:W-:Y:S02]  /*0f40*/  ISETP.NE.AND P0, PT, RZ, c[0x0][0x184], PT ;  /* 0x00006100ff007a0c */ /* 0x000fe40003f05270 */
[----:B------:R-:W-:-:S11]  /*0f50*/  MOV R2, 0x1 ;  /* 0x0000000100027802 */ /* 0x000fd60000000f00 */
[----:B------:R-:W-:-:S04]  /*0f60*/  @P0 ISETP.NE.AND P1, PT, R0, RZ, PT ;  /* 0x000000ff0000020c */ /* 0x000fc80003f25270 */
[----:B------:R-:W-:-:S04]  /*0f70*/  @P0 SEL R3, RZ, 0x1, P1 ;  /* 0x00000001ff030807 */ /* 0x000fc80000800000 */
[----:B------:R-:W-:Y:S02]  /*0f80*/  @P0 PRMT R2, R3, 0x7610, R2 ;  /* 0x0000761003020816 */ /* 0x000fe40000000002 */
.L_x_9:
[----:B------:R-:W-:Y:S05]  /*0f90*/  BSYNC B3 ;  /* 0x0000000000037941 */ /* 0x000fea0003800000 */
.L_x_8:
[----:B------:R-:W-:-:S04]  /*0fa0*/  PRMT R2, R2, 0x9910, RZ ;  /* 0x0000991002027816 */ /* 0x000fc800000000ff */
[----:B------:R-:W-:-:S13]  /*0fb0*/  ISETP.NE.AND P0, PT, R2, RZ, PT ;  /* 0x000000ff0200720c */ /* 0x000fda0003f05270 */
[----:B------:R-:W-:Y:S05]  /*0fc0*/  @!P0 BRA `(.L_x_7) ;  /* 0x0000009000008947 */ /* 0x000fea0003800000 */
[----:B------:R-:W-:-:S04]  /*0fd0*/  IADD3 R2, P0, P1, R6, R21, R23 ;  /* 0x0000001506027210 */ /* 0x000fc8000791e017 */
[----:B------:R-:W-:Y:S02]  /*0fe0*/  IADD3 R2, P2, R2, c[0x0][0x530], RZ ;  /* 0x00014c0002027a10 */ /* 0x000fe40007f5e0ff */
[----:B------:R-:W-:-:S04]  /*0ff0*/  IADD3.X R3, R9, R10, RZ, P0, P1 ;  /* 0x0000000a09037210 */ /* 0x000fc800007e24ff */
[----:B------:R-:W-:-:S05]  /*1000*/  IADD3.X R3, R3, c[0x0][0x534], RZ, P2, !PT ;  /* 0x00014d0003037a10 */ /* 0x000fca00017fe4ff */
[----:B------:R-:W2:Y:S02]  /*1010*/  LDG.E.U8 R2, [R2.64] ;  /* 0x0000002402027981 */ /* 0x000ea4000c1e1100 */
[----:B--2---:R-:W-:-:S04]  /*1020*/  ISETP.NE.AND P0, PT, R2, RZ, PT ;  /* 0x000000ff0200720c */ /* 0x004fc80003f05270 */
[----:B------:R-:W-:-:S04]  /*1030*/  SEL R5, RZ, 0x1, !P0 ;  /* 0x00000001ff057807 */ /* 0x000fc80004000000 */
[----:B------:R-:W-:-:S04]  /*1040*/  LOP3.LUT P0, RZ, R4, 0xff, R5, 0xc8, !PT ;  /* 0x000000ff04ff7812 */ /* 0x000fc8000780c805 */
[----:B------:R-:W-:-:S04]  /*1050*/  SEL R4, RZ, 0x1, !P0 ;  /* 0x00000001ff047807 */ /* 0x000fc80004000000 */
.L_x_7:
[----:B------:R-:W-:Y:S05]  /*1060*/  BSYNC B2 ;  /* 0x0000000000027941 */ /* 0x000fea0003800000 */
.L_x_6:
[----:B------:R-:W-:Y:S02]  /*1070*/  IADD3 R21, P0, P1, R21, 0x4, R6 ;  /* 0x0000000415157810 */ /* 0x000fe4000791e006 */
[----:B------:R-:W-:Y:S02]  /*1080*/  IADD3 R5, R8, c[0x0][0x168], RZ ;  /* 0x00005a0008057a10 */ /* 0x000fe40007ffe0ff */
[----:B------:R-:W-:Y:S02]  /*1090*/  IADD3.X R10, R10, RZ, R9, P0, P1 ;  /* 0x000000ff0a0a7210 */ /* 0x000fe400007e2409 */
[----:B------:R-:W-:Y:S02]  /*10a0*/  IADD3 R5, R5, -0x4, RZ ;  /* 0xfffffffc05057810 */ /* 0x000fe40007ffe0ff */
.L_x_5:
[----:B------:R-:W-:Y:S05]  /*10b0*/  BSYNC B1 ;  /* 0x0000000000017941 */ /* 0x000fea0003800000 */
.L_x_4:
[----:B------:R-:W-:Y:S01]  /*10c0*/  LEA R2, R11, 0x3, 0x2 ;  /* 0x000000030b027811 */ /* 0x000fe200078e10ff */
[----:B------:R-:W-:Y:S01]  /*10d0*/  BSSY B1, `(.L_x_10) ;  /* 0x0000026000017945 */ /* 0x000fe20003800000 */
[----:B------:R-:W-:Y:S02]  /*10e0*/  ISETP.NE.AND P0, PT, RZ, c[0x0][0x180], PT ;  /* 0x00006000ff007a0c */ /* 0x000fe40003f05270 */
[----:B------:R-:W-:-:S02]  /*10f0*/  ISETP.GE.U32.AND P2, PT, R2, R5, PT ;  /* 0x000000050200720c */ /* 0x000fc40003f46070 */
[----:B------:R-:W-:Y:S02]  /*1100*/  IADD3 R2, P3, R21, c[0x0][0x530], RZ ;  /* 0x00014c0015027a10 */ /* 0x000fe40007f7e0ff */
[----:B------:R-:W-:Y:S02]  /*1110*/  ISETP.NE.AND P1, PT, R20, RZ, PT ;  /* 0x000000ff1400720c */ /* 0x000fe40003f25270 */
[C---:B------:R-:W-:Y:S02]  /*1120*/  PRMT R8, R7.reuse, 0x7610, R8 ;  /* 0x0000761007087816 */ /* 0x040fe40000000008 */
[----:B------:R-:W-:Y:S02]  /*1130*/  PRMT R6, R7, 0x7610, R6 ;  /* 0x0000761007067816 */ /* 0x000fe40000000006 */
[----:B------:R-:W-:-:S03]  /*1140*/  IADD3.X R3, R10, c[0x0][0x534], RZ, P3, !PT ;  /* 0x00014d000a037a10 */ /* 0x000fc60001ffe4ff */
[----:B------:R-:W-:Y:S05]  /*1150*/  @P2 BRA `(.L_x_11) ;  /* 0x000001d000002947 */ /* 0x000fea0003800000 */
[----:B------:R-:W-:Y:S01]  /*1160*/  IMAD.MOV.U32 R9, RZ, RZ, R11 ;  /* 0x000000ffff097224 */ /* 0x000fe200078e000b */
[C---:B------:R-:W-:Y:S02]  /*1170*/  PRMT R6, R8.reuse, 0x7610, R6 ;  /* 0x0000761008067816 */ /* 0x040fe40000000006 */
[----:B------:R-:W-:Y:S02]  /*1180*/  PRMT R7, R8, 0x7610, R7 ;  /* 0x0000761008077816 */ /* 0x000fe40000000007 */
.L_x_12:
[----:B------:R-:W-:-:S06]  /*1190*/  IMAD.WIDE.U32 R10, R9, 0x4, R2 ;  /* 0x00000004090a7825 */ /* 0x000fcc00078e0002 */
[----:B------:R-:W2:Y:S01]  /*11a0*/  LDG.E R10, [R10.64] ;  /* 0x000000240a0a7981 */ /* 0x000ea2000c1e1900 */
[----:B------:R-:W-:-:S04]  /*11b0*/  IADD3 R9, R9, c[0x0][0x170], RZ ;  /* 0x00005c0009097a10 */ /* 0x000fc80007ffe0ff */
[----:B------:R-:W-:-:S04]  /*11c0*/  LEA R14, R9, 0x3, 0x2 ;  /* 0x00000003090e7811 */ /* 0x000fc800078e10ff */
[----:B------:R-:W-:Y:S02]  /*11d0*/  ISETP.GE.U32.AND P2, PT, R14, R5, PT ;  /* 0x000000050e00720c */ /* 0x000fe40003f46070 */
[C---:B--2---:R-:W-:Y:S02]  /*11e0*/  PRMT R12, R10.reuse, 0x7770, RZ ;  /* 0x000077700a0c7816 */ /* 0x044fe400000000ff */
[C---:B------:R-:W-:Y:S02]  /*11f0*/  PRMT R13, R10.reuse, 0x7771, RZ ;  /* 0x000077710a0d7816 */ /* 0x040fe400000000ff */
[C---:B------:R-:W-:Y:S02]  /*1200*/  PRMT R14, R10.reuse, 0x7772, RZ ;  /* 0x000077720a0e7816 */ /* 0x040fe400000000ff */
[----:B------:R-:W-:Y:S02]  /*1210*/  PRMT R15, R10, 0x7773, RZ ;  /* 0x000077730a0f7816 */ /* 0x000fe400000000ff */
[----:B------:R-:W-:-:S02]  /*1220*/  ISETP.NE.AND P3, PT, R12, RZ, PT ;  /* 0x000000ff0c00720c */ /* 0x000fc40003f65270 */
[----:B------:R-:W-:Y:S02]  /*1230*/  ISETP.NE.AND P4, PT, R13, RZ, PT ;  /* 0x000000ff0d00720c */ /* 0x000fe40003f85270 */
[----:B------:R-:W-:Y:S02]  /*1240*/  ISETP.NE.AND P5, PT, R14, RZ, PT ;  /* 0x000000ff0e00720c */ /* 0x000fe40003fa5270 */
[----:B------:R-:W-:Y:S02]  /*1250*/  ISETP.NE.AND P6, PT, R15, RZ, PT ;  /* 0x000000ff0f00720c */ /* 0x000fe40003fc5270 */
[----:B------:R-:W-:Y:S02]  /*1260*/  SEL R11, RZ, 0x1, !P3 ;  /* 0x00000001ff0b7807 */ /* 0x000fe40005800000 */
[----:B------:R-:W-:Y:S02]  /*1270*/  SEL R10, RZ, 0x1, !P4 ;  /* 0x00000001ff0a7807 */ /* 0x000fe40006000000 */
[----:B------:R-:W-:-:S02]  /*1280*/  SEL R13, RZ, 0x1, !P5 ;  /* 0x00000001ff0d7807 */ /* 0x000fc40006800000 */
[----:B------:R-:W-:Y:S02]  /*1290*/  SEL R15, RZ, 0x1, !P6 ;  /* 0x00000001ff0f7807 */ /* 0x000fe40007000000 */
[----:B------:R-:W-:Y:S02]  /*12a0*/  LOP3.LUT P3, RZ, R4, 0xff, R11, 0xc8, !PT ;  /* 0x000000ff04ff7812 */ /* 0x000fe4000786c80b */
[----:B------:R-:W-:Y:S02]  /*12b0*/  LOP3.LUT P4, RZ, R7, 0xff, R10, 0xc8, !PT ;  /* 0x000000ff07ff7812 */ /* 0x000fe4000788c80a */
[----:B------:R-:W-:Y:S02]  /*12c0*/  LOP3.LUT P5, RZ, R6, 0xff, R13, 0xc8, !PT ;  /* 0x000000ff06ff7812 */ /* 0x000fe400078ac80d */
[----:B------:R-:W-:Y:S02]  /*12d0*/  LOP3.LUT P6, RZ, R8, 0xff, R15, 0xc8, !PT ;  /* 0x000000ff08ff7812 */ /* 0x000fe400078cc80f */
[----:B------:R-:W-:-:S02]  /*12e0*/  SEL R4, RZ, 0x1, !P3 ;  /* 0x00000001ff047807 */ /* 0x000fc40005800000 */
[----:B------:R-:W-:Y:S02]  /*12f0*/  SEL R7, RZ, 0x1, !P4 ;  /* 0x00000001ff077807 */ /* 0x000fe40006000000 */
[----:B------:R-:W-:Y:S02]  /*1300*/  SEL R6, RZ, 0x1, !P5 ;  /* 0x00000001ff067807 */ /* 0x000fe40006800000 */
[----:B------:R-:W-:Y:S01]  /*1310*/  SEL R8, RZ, 0x1, !P6 ;  /* 0x00000001ff087807 */ /* 0x000fe20007000000 */
[----:B------:R-:W-:Y:S05]  /*1320*/  @!P2 BRA `(.L_x_12) ;  /* 0xfffffe600000a947 */ /* 0x000fea000383ffff */
.L_x_11:
[----:B------:R-:W-:Y:S05]  /*1330*/  BSYNC B1 ;  /* 0x0000000000017941 */ /* 0x000fea0003800000 */
.L_x_10:
[----:B------:R-:W-:Y:S01]  /*1340*/  BSSY B1, `(.L_x_13) ;  /* 0x0000008000017945 */ /* 0x000fe20003800000 */
[----:B------:R-:W-:Y:S01]  /*1350*/  PRMT R9, RZ, 0x7610, R9 ;  /* 0x00007610ff097816 */ /* 0x000fe20000000009 */
[----:B------:R-:W-:Y:S05]  /*1360*/  @P0 BRA P1, `(.L_x_14) ;  /* 0x0000005000000947 */ /* 0x000fea0000800000 */
[----:B------:R-:W-:Y:S01]  /*1370*/  ISETP.NE.AND P0, PT, RZ, c[0x0][0x184], PT ;  /* 0x00006100ff007a0c */ /* 0x000fe20003f05270 */
[----:B------:R-:W-:-:S12]  /*1380*/  IMAD.MOV.U32 R9, RZ, RZ, 0x1 ;  /* 0x00000001ff097424 */ /* 0x000fd800078e00ff */
[----:B------:R-:W-:-:S04]  /*1390*/  @P0 ISETP.NE.AND P1, PT, R0, RZ, PT ;  /* 0x000000ff0000020c */ /* 0x000fc80003f25270 */
[----:B------:R-:W-:-:S04]  /*13a0*/  @P0 SEL R0, RZ, 0x1, P1 ;  /* 0x00000001ff000807 */ /* 0x000fc80000800000 */
[----:B------:R-:W-:Y:S02]  /*13b0*/  @P0 PRMT R9, R0, 0x7610, R9 ;  /* 0x0000761000090816 */ /* 0x000fe40000000009 */
.L_x_14:
[----:B------:R-:W-:Y:S05]  /*13c0*/  BSYNC B1 ;  /* 0x0000000000017941 */ /* 0x000fea0003800000 */
.L_x_13:
[----:B------:R-:W-:Y:S01]  /*13d0*/  PRMT R0, R9, 0x9910, RZ ;  /* 0x0000991009007816 */ /* 0x000fe200000000ff */
[----:B------:R-:W-:Y:S03]  /*13e0*/  BSSY B1, `(.L_x_15) ;  /* 0x000000e000017945 */ /* 0x000fe60003800000 */
[----:B------:R-:W-:-:S13]  /*13f0*/  ISETP.NE.AND P0, PT, R0, RZ, PT ;  /* 0x000000ff0000720c */ /* 0x000fda0003f05270 */
[----:B------:R-:W-:Y:S05]  /*1400*/  @!P0 BRA `(.L_x_16) ;  /* 0x000000b000008947 */ /* 0x000fea0003800000 */
[----:B------:R-:W-:-:S04]  /*1410*/  LOP3.LUT R0, R5, 0xfffffffc, RZ, 0xc0, !PT ;  /* 0xfffffffc05007812 */ /* 0x000fc800078ec0ff */
[----:B------:R-:W-:-:S04]  /*1420*/  IADD3 R9, R0, R23, RZ ;  /* 0x0000001700097210 */ /* 0x000fc80007ffe0ff */
[----:B------:R-:W-:-:S13]  /*1430*/  ISETP.GE.U32.AND P0, PT, R9, R5, PT ;  /* 0x000000050900720c */ /* 0x000fda0003f06070 */
[----:B------:R-:W-:Y:S05]  /*1440*/  @P0 BRA `(.L_x_16) ;  /* 0x0000007000000947 */ /* 0x000fea0003800000 */
[----:B------:R-:W-:-:S04]  /*1450*/  IADD3 R2, P0, R9, R2, RZ ;  /* 0x0000000209027210 */ /* 0x000fc80007f1e0ff */
[----:B------:R-:W-:-:S05]  /*1460*/  LEA.HI.X.SX32 R3, R9, R3, 0x1, P0 ;  /* 0x0000000309037211 */ /* 0x000fca00000f0eff */
[----:B------:R-:W2:Y:S02]  /*1470*/  LDG.E.U8 R2, [R2.64] ;  /* 0x0000002402027981 */ /* 0x000ea4000c1e1100 */
[----:B--2---:R-:W-:-:S04]  /*1480*/  ISETP.NE.AND P0, PT, R2, RZ, PT ;  /* 0x000000ff0200720c */ /* 0x004fc80003f05270 */
[----:B------:R-:W-:-:S04]  /*1490*/  SEL R5, RZ, 0x1, !P0 ;  /* 0x00000001ff057807 */ /* 0x000fc80004000000 */
[----:B------:R-:W-:-:S04]  /*14a0*/  LOP3.LUT P0, RZ, R4, 0xff, R5, 0xc8, !PT ;  /* 0x000000ff04ff7812 */ /* 0x000fc8000780c805 */
[----:B------:R-:W-:-:S04]  /*14b0*/  SEL R4, RZ, 0x1, !P0 ;  /* 0x00000001ff047807 */ /* 0x000fc80004000000 */
.L_x_16:
[----:B------:R-:W-:Y:S05]  /*14c0*/  BSYNC B1 ;  /* 0x0000000000017941 */ /* 0x000fea0003800000 */
.L_x_15:
[----:B------:R-:W-:-:S04]  /*14d0*/  LOP3.LUT P0, RZ, R7, 0xff, R4, 0xc8, !PT ;  /* 0x000000ff07ff7812 */ /* 0x000fc8000780c804 */
[----:B------:R-:W-:-:S04]  /*14e0*/  SEL R3, RZ, 0x1, !P0 ;  /* 0x00000001ff037807 */ /* 0x000fc80004000000 */
[----:B------:R-:W-:-:S04]  /*14f0*/  LOP3.LUT P0, RZ, R6, 0xff, R3, 0xc8, !PT ;  /* 0x000000ff06ff7812 */ /* 0x000fc8000780c803 */
[----:B------:R-:W-:-:S04]  /*1500*/  SEL R3, RZ, 0x1, !P0 ;  /* 0x00000001ff037807 */ /* 0x000fc80004000000 */
[----:B------:R-:W-:-:S04]  /*1510*/  LOP3.LUT P0, RZ, R8, 0xff, R3, 0xc8, !PT ;  /* 0x000000ff08ff7812 */ /* 0x000fc8000780c803 */
[----:B------:R-:W-:Y:S01]  /*1520*/  SEL R19, RZ, 0x1, !P0 ;  /* 0x00000001ff137807 */ /* 0x000fe20004000000 */
[----:B------:R-:W-:Y:S05]  /*1530*/  BRA `(.L_x_2) ;  /* 0x00007e8000007947 */ /* 0x000fea0003800000 */
.L_x_3:
[----:B------:R-:W-:-:S05]  /*1540*/  IMAD.MOV.U32 R0, RZ, RZ, 0x1 ;  /* 0x00000001ff007424 */ /* 0x000fca00078e00ff */
[C---:B------:R-:W-:Y:S02]  /*1550*/  ISETP.NE.AND P0, PT, R0.reuse, c[0x0][0x1a4], PT ;  /* 0x0000690000007a0c */ /* 0x040fe40003f05270 */
[----:B------:R-:W-:-:S13]  /*1560*/  ISETP.EQ.AND P1, PT, R0, c[0x0][0x2d4], PT ;  /* 0x0000b50000007a0c */ /* 0x000fda0003f22270 */
[----:B------:R-:W-:Y:S05]  /*1570*/  @!P0 BRA P1, `(.L_x_17) ;  /* 0x0000773000008947 */ /* 0x000fea0000800000 */
[----:B------:R-:W-:Y:S01]  /*1580*/  ULDC.U8 UR4, c[0x0][0x161] ;  /* 0x0000584000047ab9 */ /* 0x000fe20000000000 */
[----:B------:R-:W-:Y:S01]  /*1590*/  IMAD.MOV.U32 R18, RZ, RZ, c[0x0][0x170] ;  /* 0x00005c00ff127624 */ /* 0x000fe200078e00ff */
[----:B------:R-:W-:-:S03]  /*15a0*/  MOV R8, UR4 ;  /* 0x0000000400087c02 */ /* 0x000fc60008000f00 */
[----:B------:R-:W-:Y:S01]  /*15b0*/  IMAD R0, R18, 0x3, R11 ;  /* 0x0000000312007824 */ /* 0x000fe200078e020b */
[----:B------:R-:W-:Y:S05]  /*15c0*/  @!P0 BRA `(.L_x_18) ;  /* 0x00006fa000008947 */ /* 0x000fea0003800000 */
[----:B------:R-:W-:Y:S01]  /*15d0*/  ISETP.GE.U32.AND P0, PT, R0, c[0x0][0x168], PT ;  /* 0x00005a0000007a0c */ /* 0x000fe20003f06070 */
[----:B------:R-:W-:Y:S01]  /*15e0*/  BSSY B1, `(.L_x_19) ;  /* 0x000039a000017945 */ /* 0x000fe20003800000 */
[C---:B------:R-:W-:Y:S02]  /*15f0*/  PRMT R9, R8.reuse, 0x7610, R9 ;  /* 0x0000761008097816 */ /* 0x040fe40000000009 */
[C---:B------:R-:W-:Y:S02]  /*1600*/  PRMT R7, R8.reuse, 0x7610, R7 ;  /* 0x0000761008077816 */ /* 0x040fe40000000007 */
[----:B------:R-:W-:-:S07]  /*1610*/  PRMT R6, R8, 0x7610, R6 ;  /* 0x0000761008067816 */ /* 0x000fce0000000006 */
[----:B------:R-:W-:Y:S05]  /*1620*/  @P0 BRA `(.L_x_20) ;  /* 0x0000395000000947 */ /* 0x000fea0003800000 */
[----:B------:R-:W-:Y:S01]  /*1630*/  BSSY B2, `(.L_x_20) ;  /* 0x0000394000027945 */ /* 0x000fe20003800000 */
[----:B------:R-:W-:Y:S02]  /*1640*/  ISETP.NE.AND P0, PT, RZ, c[0x0][0x1a4], PT ;  /* 0x00006900ff007a0c */ /* 0x000fe40003f05270 */
[C---:B------:R-:W-:Y:S02]  /*1650*/  PRMT R9, R8.reuse, 0x7610, R9 ;  /* 0x0000761008097816 */ /* 0x040fe40000000009 */
[C---:B------:R-:W-:Y:S02]  /*1660*/  PRMT R7, R8.reuse, 0x7610, R7 ;  /* 0x0000761008077816 */ /* 0x040fe40000000007 */
[----:B------:R-:W-:-:S04]  /*1670*/  PRMT R6, R8, 0x7610, R6 ;  /* 0x0000761008067816 */ /* 0x000fc80000000006 */
.L_x_26:
[----:B------:R-:W-:Y:S02]  /*1680*/  IMAD.MOV.U32 R0, RZ, RZ, RZ ;  /* 0x000000ffff007224 */ /* 0x000fe400078e00ff */
[----:B------:R-:W-:Y:S01]  /*1690*/  IMAD.MOV.U32 R2, RZ, RZ, RZ ;  /* 0x000000ffff027224 */ /* 0x000fe200078e00ff */
[----:B------:R-:W-:Y:S05]  /*16a0*/  @!P0 BRA `(.L_x_21) ;  /* 0x00000d1000008947 */ /* 0x000fea0003800000 */
[----:B------:R-:W-:Y:S01]  /*16b0*/  HFMA2.MMA R2, -RZ, RZ, 0, 0 ;  /* 0x00000000ff027435 */ /* 0x000fe200000001ff */
[----:B------:R-:W-:-:S02]  /*16c0*/  IMAD.MOV.U32 R3, RZ, RZ, R11 ;  /* 0x000000ffff037224 */ /* 0x000fc400078e000b */
[----:B------:R-:W-:-:S05]  /*16d0*/  IMAD.MOV.U32 R12, RZ, RZ, c[0x0][0x1a4] ;  /* 0x00006900ff0c7624 */ /* 0x000fca00078e00ff */
[----:B------:R-:W-:Y:S02]  /*16e0*/  ISETP.NE.AND P1, PT, R12, 0x2, PT ;  /* 0x000000020c00780c */ /* 0x000fe40003f25270 */
[----:B------:R-:W-:-:S05]  /*16f0*/  IMAD.HI.U32 R2, R11, c[0x0][0x1ac], R2 ;  /* 0x00006b000b027a27 */ /* 0x000fca00078e0002 */
[----:B------:R-:W-:Y:S01]  /*1700*/  SHF.R.U32.HI R3, RZ, c[0x0][0x1b0], R2 ;  /* 0x00006c00ff037a19 */ /* 0x000fe20000011602 */
[----:B------:R-:W-:-:S03]  /*1710*/  IMAD.MOV.U32 R2, RZ, RZ, RZ ;  /* 0x000000ffff027224 */ /* 0x000fc600078e00ff */
[C---:B------:R-:W-:Y:S01]  /*1720*/  IADD3 R4, -R3.reuse, RZ, RZ ;  /* 0x000000ff03047210 */ /* 0x040fe20007ffe1ff */
[----:B------:R-:W-:-:S05]  /*1730*/  IMAD.HI.U32 R2, R3, c[0x0][0x1b8], R2 ;  /* 0x00006e0003027a27 */ /* 0x000fca00078e0002 */
[----:B------:R-:W-:Y:S01]  /*1740*/  SHF.R.U32.HI R13, RZ, c[0x0][0x1bc], R2 ;  /* 0x00006f00ff0d7a19 */ /* 0x000fe20000011602 */
[----:B------:R-:W-:-:S04]  /*1750*/  IMAD R2, R4, c[0x0][0x1a8], R11 ;  /* 0x00006a0004027a24 */ /* 0x000fc800078e020b */
[----:B------:R-:W-:Y:S02]  /*1760*/  IMAD.MOV R5, RZ, RZ, -R13 ;  /* 0x000000ffff057224 */ /* 0x000fe400078e0a0d */
[----:B------:R-:W-:Y:S02]  /*1770*/  IMAD R2, R2, c[0x0][0x2d4], RZ ;  /* 0x0000b50002027a24 */ /* 0x000fe400078e02ff */
[----:B------:R-:W-:-:S04]  /*1780*/  IMAD R3, R5, c[0x0][0x1b4], R3 ;  /* 0x00006d0005037a24 */ /* 0x000fc800078e0203 */
[----:B------:R-:W-:Y:S01]  /*1790*/  IMAD R2, R3, c[0x0][0x2d8], R2 ;  /* 0x0000b60003027a24 */ /* 0x000fe200078e0202 */
[----:B------:R-:W-:Y:S05]  /*17a0*/  @!P1 BRA `(.L_x_21) ;  /* 0x00000c1000009947 */ /* 0x000fea0003800000 */
[----:B------:R-:W-:Y:S01]  /*17b0*/  MOV R4, RZ ;  /* 0x000000ff00047202 */ /* 0x000fe20000000f00 */
[----:B------:R-:W-:Y:S01]  /*17c0*/  IMAD.MOV.U32 R5, RZ, RZ, R13 ;  /* 0x000000ffff057224 */ /* 0x000fe200078e000d */
        /* <DEDUP_REMOVED lines=15> */
[----:B------:R-:W-:Y:S01]  /*18c0*/  MOV R5, R13 ;  /* 0x0000000d00057202 */ /* 0x000fe20000000f00 */
        /* <DEDUP_REMOVED lines=17> */
[----:B------:R-:W-:Y:S01]  /*19e0*/  ISETP.NE.AND P1, PT, R12, 0x7, PT ;  /* 0x000000070c00780c */ /* 0x000fe20003f25270 */
[----:B------:R-:W-:-:S04]  /*19f0*/  IMAD.MOV.U32 R5, RZ, RZ, R13 ;  /* 0x000000ffff057224 */ /* 0x000fc800078e000d */
        /* <DEDUP_REMOVED lines=15> */
[----:B------:R-:W-:Y:S01]  /*1af0*/  IMAD.MOV.U32 R5, RZ, RZ, R13 ;  /* 0x000000ffff057224 */ /* 0x000fe200078e000d */
[----:B------:R-:W-:-:S08]  /*1b00*/  ISETP.NE.AND P1, PT, R12, 0x9, PT ;  /* 0x000000090c00780c */ /* 0x000fd00003f25270 */
        /* <DEDUP_REMOVED lines=126> */
[----:B------:R-:W-:Y:S01]  /*22f0*/  IMAD.MOV.U32 R4, RZ, RZ, RZ ;  /* 0x000000ffff047224 */ /* 0x000fe200078e00ff */
[----:B------:R-:W-:-:S05]  /*2300*/  MOV R5, R15 ;  /* 0x0000000f00057202 */ /* 0x000fca0000000f00 */
[----:B------:R-:W-:-:S05]  /*2310*/  IMAD.HI.U32 R4, R15, c[0x0][0x2c0], R4 ;  /* 0x0000b0000f047a27 */ /* 0x000fca00078e0004 */
[----:B------:R-:W-:Y:S01]  /*2320*/  SHF.R.U32.HI R5, RZ, c[0x0][0x2c4], R4 ;  /* 0x0000b100ff057a19 */ /* 0x000fe20000011604 */
[----:B------:R-:W-:-:S04]  /*2330*/  @P1 IMAD.MOV.U32 R4, RZ, RZ, RZ ;  /* 0x000000ffff041224 */ /* 0x000fc800078e00ff */
[----:B------:R-:W-:-:S04]  /*2340*/  @P1 IMAD.HI.U32 R3, R5, c[0x0][0x2cc], R4 ;  /* 0x0000b30005031a27 */ /* 0x000fc800078e0004 */
[----:B------:R-:W-:Y:S01]  /*2350*/  IMAD.MOV R12, RZ, RZ, -R5 ;  /* 0x000000ffff0c7224 */ /* 0x000fe200078e0a05 */
[----:B------:R-:W-:-:S03]  /*2360*/  @P1 SHF.R.U32.HI R4, RZ, c[0x0][0x2d0], R3 ;  /* 0x0000b400ff041a19 */ /* 0x000fc60000011603 */
[----:B------:R-:W-:Y:S01]  /*2370*/  IMAD R3, R12, c[0x0][0x2bc], R15 ;  /* 0x0000af000c037a24 */ /* 0x000fe200078e020f */
[----:B------:R-:W-:-:S03]  /*2380*/  @P1 IADD3 R4, -R4, RZ, RZ ;  /* 0x000000ff04041210 */ /* 0x000fc60007ffe1ff */
[----:B------:R-:W-:Y:S02]  /*2390*/  IMAD R2, R3, c[0x0][0x330], R2 ;  /* 0x0000cc0003027a24 */ /* 0x000fe400078e0202 */
[----:B------:R-:W-:-:S04]  /*23a0*/  @P1 IMAD R5, R4, c[0x0][0x2c8], R5 ;  /* 0x0000b20004051a24 */ /* 0x000fc800078e0205 */
[----:B------:R-:W-:-:S05]  /*23b0*/  @P1 IMAD R2, R5, c[0x0][0x334], R2 ;  /* 0x0000cd0005021a24 */ /* 0x000fca00078e0202 */
.L_x_21:
[----:B------:R-:W-:-:S04]  /*23c0*/  IADD3 R2, P1, P2, R2, c[0x0][0x530], R21 ;  /* 0x00014c0002027a10 */ /* 0x000fc80007a3e015 */
[----:B------:R-:W-:-:S05]  /*23d0*/  IADD3.X R3, RZ, c[0x0][0x534], R10, P1, P2 ;  /* 0x00014d00ff037a10 */ /* 0x000fca0000fe440a */
[----:B------:R-:W2:Y:S01]  /*23e0*/  LDG.E.U8 R2, [R2.64] ;  /* 0x0000002402027981 */ /* 0x000ea2000c1e1100 */
[----:B------:R-:W-:Y:S02]  /*23f0*/  IADD3 R11, R11, c[0x0][0x170], RZ ;  /* 0x00005c000b0b7a10 */ /* 0x000fe40007ffe0ff */
[----:B--2---:R-:W-:-:S04]  /*2400*/  ISETP.NE.AND P1, PT, R2, RZ, PT ;  /* 0x000000ff0200720c */ /* 0x004fc80003f25270 */
[----:B------:R-:W-:Y:S01]  /*2410*/  SEL R5, RZ, 0x1, !P1 ;  /* 0x00000001ff057807 */ /* 0x000fe20004800000 */
[----:B------:R-:W-:Y:S05]  /*2420*/  @!P0 BRA `(.L_x_22) ;  /* 0x00000db000008947 */ /* 0x000fea0003800000 */
[----:B------:R-:W-:Y:S02]  /*2430*/  IMAD.MOV.U32 R2, RZ, RZ, RZ ;  /* 0x000000ffff027224 */ /* 0x000fe400078e00ff */
[----:B------:R-:W-:Y:S02]  /*2440*/  IMAD.MOV.U32 R3, RZ, RZ, R11 ;  /* 0x000000ffff037224 */ /* 0x000fe400078e000b */
[----:B------:R-:W-:Y:S02]  /*2450*/  IMAD.MOV.U32 R4, RZ, RZ, c[0x0][0x1a4] ;  /* 0x00006900ff047624 */ /* 0x000fe400078e00ff */
[----:B------:R-:W-:-:S03]  /*2460*/  IMAD.HI.U32 R2, R11, c[0x0][0x1ac], R2 ;  /* 0x00006b000b027a27 */ /* 0x000fc600078e0002 */
[----:B------:R-:W-:Y:S02]  /*2470*/  ISETP.NE.AND P1, PT, R4, 0x2, PT ;  /* 0x000000020400780c */ /* 0x000fe40003f25270 */
[----:B------:R-:W-:Y:S01]  /*2480*/  SHF.R.U32.HI R3, RZ, c[0x0][0x1b0], R2 ;  /* 0x00006c00ff037a19 */ /* 0x000fe20000011602 */
[----:B------:R-:W-:-:S10]  /*2490*/  HFMA2.MMA R2, -RZ, RZ, 0, 0 ;  /* 0x00000000ff027435 */ /* 0x000fd400000001ff */
[----:B------:R-:W-:-:S04]  /*24a0*/  IMAD.HI.U32 R0, R3, c[0x0][0x1b8], R2 ;  /* 0x00006e0003007a27 */ /* 0x000fc800078e0002 */
[----:B------:R-:W-:Y:S01]  /*24b0*/  IMAD.MOV R2, RZ, RZ, -R3 ;  /* 0x000000ffff027224 */ /* 0x000fe200078e0a03 */
[----:B------:R-:W-:-:S03]  /*24c0*/  SHF.R.U32.HI R12, RZ, c[0x0][0x1bc], R0 ;  /* 0x00006f00ff0c7a19 */ /* 0x000fc60000011600 */
[----:B------:R-:W-:Y:S01]  /*24d0*/  IMAD R0, R2, c[0x0][0x1a8], R11 ;  /* 0x00006a0002007a24 */ /* 0x000fe200078e020b */
[----:B------:R-:W-:-:S03]  /*24e0*/  IADD3 R2, -R12, RZ, RZ ;  /* 0x000000ff0c027210 */ /* 0x000fc60007ffe1ff */
[----:B------:R-:W-:Y:S02]  /*24f0*/  IMAD R0, R0, c[0x0][0x2d4], RZ ;  /* 0x0000b50000007a24 */ /* 0x000fe400078e02ff */
        /* <DEDUP_REMOVED lines=192> */
[----:B------:R-:W-:Y:S01]  /*3100*/  ISETP.NE.AND P1, PT, R4, 0x18, PT ;  /* 0x000000180400780c */ /* 0x000fe20003f25270 */
[----:B------:R-:W-:Y:S02]  /*3110*/  IMAD.MOV.U32 R2, RZ, RZ, RZ ;  /* 0x000000ffff027224 */ /* 0x000fe400078e00ff */
[----:B------:R-:W-:-:S04]  /*3120*/  IMAD.MOV.U32 R3, RZ, RZ, R14 ;  /* 0x000000ffff037224 */ /* 0x000fc800078e000e */
[----:B------:R-:W-:-:S05]  /*3130*/  IMAD.HI.U32 R2, R14, c[0x0][0x2c0], R2 ;  /* 0x0000b0000e027a27 */ /* 0x000fca00078e0002 */
[----:B------:R-:W-:Y:S02]  /*3140*/  SHF.R.U32.HI R3, RZ, c[0x0][0x2c4], R2 ;  /* 0x0000b100ff037a19 */ /* 0x000fe40000011602 */
[----:B------:R-:W-:-:S03]  /*3150*/  @P1 MOV R2, RZ ;  /* 0x000000ff00021202 */ /* 0x000fc60000000f00 */
[--C-:B------:R-:W-:Y:S02]  /*3160*/  IMAD.MOV R13, RZ, RZ, -R3.reuse ;  /* 0x000000ffff0d7224 */ /* 0x100fe400078e0a03 */
[----:B------:R-:W-:-:S04]  /*3170*/  @P1 IMAD.HI.U32 R2, R3, c[0x0][0x2cc], R2 ;  /* 0x0000b30003021a27 */ /* 0x000fc800078e0002 */
[----:B------:R-:W-:Y:S01]  /*3180*/  IMAD R13, R13, c[0x0][0x2bc], R14 ;  /* 0x0000af000d0d7a24 */ /* 0x000fe200078e020e */
[----:B------:R-:W-:-:S03]  /*3190*/  @P1 SHF.R.U32.HI R2, RZ, c[0x0][0x2d0], R2 ;  /* 0x0000b400ff021a19 */ /* 0x000fc60000011602 */
[----:B------:R-:W-:Y:S02]  /*31a0*/  IMAD R0, R13, c[0x0][0x330], R0 ;  /* 0x0000cc000d007a24 */ /* 0x000fe400078e0200 */
[----:B------:R-:W-:-:S04]  /*31b0*/  @P1 IMAD.MOV R2, RZ, RZ, -R2 ;  /* 0x000000ffff021224 */ /* 0x000fc800078e0a02 */
[----:B------:R-:W-:-:S04]  /*31c0*/  @P1 IMAD R3, R2, c[0x0][0x2c8], R3 ;  /* 0x0000b20002031a24 */ /* 0x000fc800078e0203 */
[----:B------:R-:W-:-:S05]  /*31d0*/  @P1 IMAD R0, R3, c[0x0][0x334], R0 ;  /* 0x0000cd0003001a24 */ /* 0x000fca00078e0200 */
.L_x_22:
[----:B------:R-:W-:-:S04]  /*31e0*/  IADD3 R2, P1, P2, R0, c[0x0][0x530], R21 ;  /* 0x00014c0000027a10 */ /* 0x000fc80007a3e015 */
[----:B------:R-:W-:-:S05]  /*31f0*/  IADD3.X R3, RZ, c[0x0][0x534], R10, P1, P2 ;  /* 0x00014d00ff037a10 */ /* 0x000fca0000fe440a */
[----:B------:R-:W2:Y:S01]  /*3200*/  LDG.E.U8 R2, [R2.64] ;  /* 0x0000002402027981 */ /* 0x000ea2000c1e1100 */
[----:B------:R-:W-:Y:S01]  /*3210*/  IADD3 R11, R11, c[0x0][0x170], RZ ;  /* 0x00005c000b0b7a10 */ /* 0x000fe20007ffe0ff */
[----:B------:R-:W-:Y:S01]  /*3220*/  IMAD.MOV.U32 R12, RZ, RZ, RZ ;  /* 0x000000ffff0c7224 */ /* 0x000fe200078e00ff */
[----:B------:R-:W-:Y:S02]  /*3230*/  MOV R14, RZ ;  /* 0x000000ff000e7202 */ /* 0x000fe40000000f00 */
[----:B--2---:R-:W-:-:S04]  /*3240*/  ISETP.NE.AND P1, PT, R2, RZ, PT ;  /* 0x000000ff0200720c */ /* 0x004fc80003f25270 */
[----:B------:R-:W-:Y:S01]  /*3250*/  SEL R4, RZ, 0x1, !P1 ;  /* 0x00000001ff047807 */ /* 0x000fe20004800000 */
[----:B------:R-:W-:Y:S05]  /*3260*/  @!P0 BRA `(.L_x_23) ;  /* 0x00000db000008947 */ /* 0x000fea0003800000 */
[----:B------:R-:W-:Y:S01]  /*3270*/  MOV R3, R11 ;  /* 0x0000000b00037202 */ /* 0x000fe20000000f00 */
[----:B------:R-:W-:-:S04]  /*3280*/  IMAD.MOV.U32 R2, RZ, RZ, RZ ;  /* 0x000000ffff027224 */ /* 0x000fc800078e00ff */
[----:B------:R-:W-:-:S05]  /*3290*/  IMAD.HI.U32 R2, R11, c[0x0][0x1ac], R2 ;  /* 0x00006b000b027a27 */ /* 0x000fca00078e0002 */
[----:B------:R-:W-:Y:S01]  /*32a0*/  SHF.R.U32.HI R3, RZ, c[0x0][0x1b0], R2 ;  /* 0x00006c00ff037a19 */ /* 0x000fe20000011602 */
[----:B------:R-:W-:-:S04]  /*32b0*/  IMAD.MOV.U32 R2, RZ, RZ, RZ ;  /* 0x000000ffff027224 */ /* 0x000fc800078e00ff */
[----:B------:R-:W-:-:S04]  /*32c0*/  IMAD.HI.U32 R0, R3, c[0x0][0x1b8], R2 ;  /* 0x00006e0003007a27 */ /* 0x000fc800078e0002 */
[----:B------:R-:W-:Y:S01]  /*32d0*/  IMAD.MOV R2, RZ, RZ, -R3 ;  /* 0x000000ffff027224 */ /* 0x000fe200078e0a03 */
[----:B------:R-:W-:Y:S02]  /*32e0*/  SHF.R.U32.HI R15, RZ, c[0x0][0x1bc], R0 ;  /* 0x00006f00ff0f7a19 */ /* 0x000fe40000011600 */
[----:B------:R-:W-:Y:S01]  /*32f0*/  MOV R0, c[0x0][0x1a4] ;  /* 0x0000690000007a02 */ /* 0x000fe20000000f00 */
[----:B------:R-:W-:Y:S02]  /*3300*/  IMAD R2, R2, c[0x0][0x1a8], R11 ;  /* 0x00006a0002027a24 */ /* 0x000fe400078e020b */
[----:B------:R-:W-:Y:S01]  /*3310*/  IMAD.MOV R13, RZ, RZ, -R15 ;  /* 0x000000ffff0d7224 */ /* 0x000fe200078e0a0f */
[----:B------:R-:W-:Y:S01]  /*3320*/  ISETP.NE.AND P1, PT, R0, 0x2, PT ;  /* 0x000000020000780c */ /* 0x000fe20003f25270 */
[----:B------:R-:W-:Y:S02]  /*3330*/  IMAD R2, R2, c[0x0][0x2d4], RZ ;  /* 0x0000b50002027a24 */ /* 0x000fe400078e02ff */
[----:B------:R-:W-:-:S04]  /*3340*/  IMAD R3, R13, c[0x0][0x1b4], R3 ;  /* 0x00006d000d037a24 */ /* 0x000fc800078e0203 */
[----:B------:R-:W-:-:S06]  /*3350*/  IMAD R12, R3, c[0x0][0x2d8], R2 ;  /* 0x0000b600030c7a24 */ /* 0x000fcc00078e0202 */
        /* <DEDUP_REMOVED lines=204> */
.L_x_23:
        /* <DEDUP_REMOVED lines=13> */
[----:B------:R-:W-:-:S04]  /*40f0*/  HFMA2.MMA R2, -RZ, RZ, 0, 0 ;  /* 0x00000000ff027435 */ /* 0x000fc800000001ff */
[----:B------:R-:W-:-:S06]  /*4100*/  IMAD.MOV R14, RZ, RZ, -R3 ;  /* 0x000000ffff0e7224 */ /* 0x000fcc00078e0a03 */
[----:B------:R-:W-:-:S05]  /*4110*/  IMAD.HI.U32 R2, R3, c[0x0][0x1b8], R2 ;  /* 0x00006e0003027a27 */ /* 0x000fca00078e0002 */
[----:B------:R-:W-:Y:S01]  /*4120*/  SHF.R.U32.HI R15, RZ, c[0x0][0x1bc], R2 ;  /* 0x00006f00ff0f7a19 */ /* 0x000fe20000011602 */
[----:B------:R-:W-:-:S03]  /*4130*/  IMAD R2, R14, c[0x0][0x1a8], R11 ;  /* 0x00006a000e027a24 */ /* 0x000fc600078e020b */
[----:B------:R-:W-:Y:S01]  /*4140*/  IADD3 R13, -R15, RZ, RZ ;  /* 0x000000ff0f0d7210 */ /* 0x000fe20007ffe1ff */
[----:B------:R-:W-:-:S04]  /*4150*/  IMAD R2, R2, c[0x0][0x2d4], RZ ;  /* 0x0000b50002027a24 */ /* 0x000fc800078e02ff */
        /* <DEDUP_REMOVED lines=206> */
.L_x_24:
[----:B------:R-:W-:-:S04]  /*4e40*/  IADD3 R14, P1, P2, R14, c[0x0][0x530], R21 ;  /* 0x00014c000e0e7a10 */ /* 0x000fc80007a3e015 */
[----:B------:R-:W-:-:S05]  /*4e50*/  IADD3.X R15, RZ, c[0x0][0x534], R10, P1, P2 ;  /* 0x00014d00ff0f7a10 */ /* 0x000fca0000fe440a */
[----:B------:R-:W2:Y:S01]  /*4e60*/  LDG.E.U8 R14, [R14.64] ;  /* 0x000000240e0e7981 */ /* 0x000ea2000c1e1100 */
[----:B------:R-:W-:Y:S02]  /*4e70*/  IADD3 R11, R11, c[0x0][0x170], RZ ;  /* 0x00005c000b0b7a10 */ /* 0x000fe40007ffe0ff */
[----:B------:R-:W-:Y:S02]  /*4e80*/  MOV R2, c[0x0][0x170] ;  /* 0x00005c0000027a02 */ /* 0x000fe40000000f00 */
[----:B------:R-:W-:Y:S02]  /*4e90*/  LOP3.LUT P2, RZ, R8, 0xff, R5, 0xc8, !PT ;  /* 0x000000ff08ff7812 */ /* 0x000fe4000784c805 */
[----:B------:R-:W-:Y:S01]  /*4ea0*/  LOP3.LUT P3, RZ, R7, 0xff, R0, 0xc8, !PT ;  /* 0x000000ff07ff7812 */ /* 0x000fe2000786c800 */
[----:B------:R-:W-:Y:S01]  /*4eb0*/  IMAD R2, R2, 0x3, R11 ;  /* 0x0000000302027824 */ /* 0x000fe200078e020b */
[----:B------:R-:W-:Y:S02]  /*4ec0*/  SEL R8, RZ, 0x1, !P2 ;  /* 0x00000001ff087807 */ /* 0x000fe40005000000 */
[----:B------:R-:W-:-:S02]  /*4ed0*/  SEL R7, RZ, 0x1, !P3 ;  /* 0x00000001ff077807 */ /* 0x000fc40005800000 */
[----:B------:R-:W-:Y:S02]  /*4ee0*/  ISETP.GE.U32.AND P5, PT, R2, c[0x0][0x168], PT ;  /* 0x00005a0002007a0c */ /* 0x000fe40003fa6070 */
[----:B--2---:R-:W-:-:S04]  /*4ef0*/  ISETP.NE.AND P1, PT, R14, RZ, PT ;  /* 0x000000ff0e00720c */ /* 0x004fc80003f25270 */
[----:B------:R-:W-:Y:S02]  /*4f00*/  SEL R3, RZ, 0x1, !P1 ;  /* 0x00000001ff037807 */ /* 0x000fe40004800000 */
[----:B------:R-:W-:Y:S02]  /*4f10*/  LOP3.LUT P1, RZ, R9, 0xff, R4, 0xc8, !PT ;  /* 0x000000ff09ff7812 */ /* 0x000fe4000782c804 */
[----:B------:R-:W-:Y:S02]  /*4f20*/  LOP3.LUT P4, RZ, R6, 0xff, R3, 0xc8, !PT ;  /* 0x000000ff06ff7812 */ /* 0x000fe4000788c803 */
[----:B------:R-:W-:Y:S02]  /*4f30*/  SEL R9, RZ, 0x1, !P1 ;  /* 0x00000001ff097807 */ /* 0x000fe40004800000 */
[----:B------:R-:W-:Y:S01]  /*4f40*/  SEL R6, RZ, 0x1, !P4 ;  /* 0x00000001ff067807 */ /* 0x000fe20006000000 */
[----:B------:R-:W-:Y:S01]  /*4f50*/  @P5 CALL.REL.NOINC `(.L_x_25) ;  /* 0x0000001000005944 */ /* 0x000fe20003c00000 */
[----:B------:R-:W-:Y:S05]  /*4f60*/  BRA `(.L_x_26) ;  /* 0xffffc71000007947 */ /* 0x000fea000383ffff */
.L_x_25:
[----:B------:R-:W-:Y:S05]  /*4f70*/  BSYNC B2 ;  /* 0x0000000000027941 */ /* 0x000fea0003800000 */
.L_x_20:
[----:B------:R-:W-:Y:S05]  /*4f80*/  BSYNC B1 ;  /* 0x0000000000017941 */ /* 0x000fea0003800000 */
.L_x_19:
[----:B------:R-:W-:Y:S01]  /*4f90*/  ISETP.GE.U32.AND P0, PT, R11, c[0x0][0x168], PT ;  /* 0x00005a000b007a0c */ /* 0x000fe20003f06070 */
[----:B------:R-:W-:-:S12]  /*4fa0*/  BSSY B1, `(.L_x_27) ;  /* 0x0000341000017945 */ /* 0x000fd80003800000 */
[----:B------:R-:W-:Y:S05]  /*4fb0*/  @P0 BRA `(.L_x_28) ;  /* 0x000033f000000947 */ /* 0x000fea0003800000 */
[----:B------:R-:W-:Y:S01]  /*4fc0*/  ISETP.NE.AND P1, PT, RZ, c[0x0][0x1a4], PT ;  /* 0x00006900ff007a0c */ /* 0x000fe20003f25270 */
[----:B------:R-:W-:-:S12]  /*4fd0*/  IMAD.MOV.U32 R18, RZ, RZ, RZ ;  /* 0x000000ffff127224 */ /* 0x000fd800078e00ff */
[----:B------:R-:W-:Y:S05]  /*4fe0*/  @!P1 BRA `(.L_x_29) ;  /* 0x00000c7000009947 */ /* 0x000fea0003800000 */
[----:B------:R-:W-:Y:S01]  /*4ff0*/  MOV R13, R11 ;  /* 0x0000000b000d7202 */ /* 0x000fe20000000f00 */
[----:B------:R-:W-:Y:S02]  /*5000*/  IMAD.MOV.U32 R12, RZ, RZ, RZ ;  /* 0x000000ffff0c7224 */ /* 0x000fe400078e00ff */
        /* <DEDUP_REMOVED lines=196> */
[----:B------:R-:W-:-:S05]  /*5c50*/  @P2 IMAD R18, R15, c[0x0][0x334], R18 ;  /* 0x0000cd000f122a24 */ /* 0x000fca00078e0212 */
.L_x_29:
[----:B------:R-:W-:-:S04]  /*5c60*/  IADD3 R18, P2, P3, R18, c[0x0][0x530], R21 ;  /* 0x00014c0012127a10 */ /* 0x000fc80007b5e015 */
[----:B------:R-:W-:-:S05]  /*5c70*/  IADD3.X R19, RZ, c[0x0][0x534], R10, P2, P3 ;  /* 0x00014d00ff137a10 */ /* 0x000fca00017e640a */
[----:B------:R-:W2:Y:S01]  /*5c80*/  LDG.E.U8 R18, [R18.64] ;  /* 0x0000002412127981 */ /* 0x000ea2000c1e1100 */
[----:B------:R-:W-:-:S04]  /*5c90*/  IADD3 R15, R11, c[0x0][0x170], RZ ;  /* 0x00005c000b0f7a10 */ /* 0x000fc80007ffe0ff */
[----:B------:R-:W-:Y:S02]  /*5ca0*/  ISETP.GE.U32.AND P3, PT, R15, c[0x0][0x168], PT ;  /* 0x00005a000f007a0c */ /* 0x000fe40003f66070 */
[----:B--2---:R-:W-:-:S04]  /*5cb0*/  ISETP.NE.AND P2, PT, R18, RZ, PT ;  /* 0x000000ff1200720c */ /* 0x004fc80003f45270 */
[----:B------:R-:W-:-:S07]  /*5cc0*/  SEL R5, RZ, 0x1, !P2 ;  /* 0x00000001ff057807 */ /* 0x000fce0005000000 */
[----:B------:R-:W-:Y:S05]  /*5cd0*/  @P3 BRA `(.L_x_28) ;  /* 0x000026d000003947 */ /* 0x000fea0003800000 */
[----:B------:R-:W-:Y:S01]  /*5ce0*/  HFMA2.MMA R4, -RZ, RZ, 0, 0 ;  /* 0x00000000ff047435 */ /* 0x000fe200000001ff */
[----:B------:R-:W-:Y:S09]  /*5cf0*/  @!P1 BRA `(.L_x_30) ;  /* 0x00000c6000009947 */ /* 0x000ff20003800000 */
[----:B------:R-:W-:Y:S02]  /*5d00*/  IMAD.MOV.U32 R14, RZ, RZ, RZ ;  /* 0x000000ffff0e7224 */ /* 0x000fe400078e00ff */
[----:B------:R-:W-:Y:S02]  /*5d10*/  IMAD.MOV.U32 R2, RZ, RZ, c[0x0][0x1a4] ;  /* 0x00006900ff027624 */ /* 0x000fe400078e00ff */
[----:B------:R-:W-:-:S03]  /*5d20*/  IMAD.HI.U32 R12, R15, c[0x0][0x1ac], R14 ;  /* 0x00006b000f0c7a27 */ /* 0x000fc600078e000e */
[----:B------:R-:W-:Y:S02]  /*5d30*/  ISETP.NE.AND P2, PT, R2, 0x1, PT ;  /* 0x000000010200780c */ /* 0x000fe40003f45270 */
[----:B------:R-:W-:-:S04]  /*5d40*/  SHF.R.U32.HI R13, RZ, c[0x0][0x1b0], R12 ;  /* 0x00006c00ff0d7a19 */ /* 0x000fc8000001160c */
[----:B------:R-:W-:-:S05]  /*5d50*/  IADD3 R19, -R13, RZ, RZ ;  /* 0x000000ff0d137210 */ /* 0x000fca0007ffe1ff */
[----:B------:R-:W-:-:S04]  /*5d60*/  IMAD R4, R19, c[0x0][0x1a8], R15 ;  /* 0x00006a0013047a24 */ /* 0x000fc800078e020f */
[----:B------:R-:W-:Y:S01]  /*5d70*/  IMAD R4, R4, c[0x0][0x2d4], RZ ;  /* 0x0000b50004047a24 */ /* 0x000fe200078e02ff */
        /* <DEDUP_REMOVED lines=190> */
.L_x_30:
        /* <DEDUP_REMOVED lines=8> */
[----:B------:R-:W-:Y:S01]  /*69e0*/  IMAD.MOV.U32 R2, RZ, RZ, RZ ;  /* 0x000000ffff027224 */ /* 0x000fe200078e00ff */
[----:B------:R-:W-:Y:S05]  /*69f0*/  @!P1 BRA `(.L_x_31) ;  /* 0x00000c6000009947 */ /* 0x000fea0003800000 */
[----:B------:R-:W-:Y:S01]  /*6a00*/  IMAD.MOV.U32 R14, RZ, RZ, RZ ;  /* 0x000000ffff0e7224 */ /* 0x000fe200078e00ff */
[----:B------:R-:W-:-:S03]  /*6a10*/  MOV R0, c[0x0][0x1a4] ;  /* 0x0000690000007a02 */ /* 0x000fc60000000f00 */
[----:B------:R-:W-:Y:S01]  /*6a20*/  IMAD.HI.U32 R12, R15, c[0x0][0x1ac], R14 ;  /* 0x00006b000f0c7a27 */ /* 0x000fe200078e000e */
[----:B------:R-:W-:-:S04]  /*6a30*/  ISETP.NE.AND P2, PT, R0, 0x1, PT ;  /* 0x000000010000780c */ /* 0x000fc80003f45270 */
[----:B------:R-:W-:-:S05]  /*6a40*/  SHF.R.U32.HI R13, RZ, c[0x0][0x1b0], R12 ;  /* 0x00006c00ff0d7a19 */ /* 0x000fca000001160c */
[----:B------:R-:W-:-:S04]  /*6a50*/  IMAD.MOV R19, RZ, RZ, -R13 ;  /* 0x000000ffff137224 */ /* 0x000fc800078e0a0d */
[----:B------:R-:W-:-:S04]  /*6a60*/  IMAD R2, R19, c[0x0][0x1a8], R15 ;  /* 0x00006a0013027a24 */ /* 0x000fc800078e020f */
[----:B------:R-:W-:Y:S01]  /*6a70*/  IMAD R2, R2, c[0x0][0x2d4], RZ ;  /* 0x0000b50002027a24 */ /* 0x000fe200078e02ff */
        /* <DEDUP_REMOVED lines=186> */
[----:B------:R-:W-:Y:S01]  /*7620*/  IMAD R2, R13, c[0x0][0x330], R2 ;  /* 0x0000cc000d027a24 */ /* 0x000fe200078e0202 */
[----:B------:R-:W-:-:S05]  /*7630*/  @P2 IADD3 R18, -R0, RZ, RZ ;  /* 0x000000ff00122210 */ /* 0x000fca0007ffe1ff */
[----:B------:R-:W-:-:S04]  /*7640*/  @P2 IMAD R19, R18, c[0x0][0x2c8], R19 ;  /* 0x0000b20012132a24 */ /* 0x000fc800078e0213 */
[----:B------:R-:W-:-:S05]  /*7650*/  @P2 IMAD R2, R19, c[0x0][0x334], R2 ;  /* 0x0000cd0013022a24 */ /* 0x000fca00078e0202 */
.L_x_31:
        /* <DEDUP_REMOVED lines=10> */
[----:B------:R-:W-:-:S10]  /*7700*/  HFMA2.MMA R14, -RZ, RZ, 0, 0 ;  /* 0x00000000ff0e7435 */ /* 0x000fd400000001ff */
[----:B------:R-:W-:-:S04]  /*7710*/  IMAD.HI.U32 R2, R15, c[0x0][0x1ac], R14 ;  /* 0x00006b000f027a27 */ /* 0x000fc800078e000e */
[----:B------:R-:W-:Y:S01]  /*7720*/  IMAD.MOV.U32 R14, RZ, RZ, c[0x0][0x1a4] ;  /* 0x00006900ff0e7624 */ /* 0x000fe200078e00ff */
[----:B------:R-:W-:-:S04]  /*7730*/  SHF.R.U32.HI R3, RZ, c[0x0][0x1b0], R2 ;  /* 0x00006c00ff037a19 */ /* 0x000fc80000011602 */
[----:B------:R-:W-:Y:S02]  /*7740*/  ISETP.NE.AND P1, PT, R14, 0x1, PT ;  /* 0x000000010e00780c */ /* 0x000fe40003f25270 */
[----:B------:R-:W-:-:S05]  /*7750*/  IADD3 R13, -R3, RZ, RZ ;  /* 0x000000ff030d7210 */ /* 0x000fca0007ffe1ff */
[----:B------:R-:W-:-:S04]  /*7760*/  IMAD R15, R13, c[0x0][0x1a8], R15 ;  /* 0x00006a000d0f7a24 */ /* 0x000fc800078e020f */
[----:B------:R-:W-:Y:S02]  /*7770*/  IMAD R18, R15, c[0x0][0x2d4], RZ ;  /* 0x0000b5000f127a24 */ /* 0x000fe400078e02ff */
        /* <DEDUP_REMOVED lines=190> */
.L_x_32:
[----:B------:R-:W-:-:S04]  /*8360*/  IADD3 R18, P1, P2, R18, c[0x0][0x530], R21 ;  /* 0x00014c0012127a10 */ /* 0x000fc80007a3e015 */
[----:B------:R-:W-:-:S05]  /*8370*/  IADD3.X R19, RZ, c[0x0][0x534], R10, P1, P2 ;  /* 0x00014d00ff137a10 */ /* 0x000fca0000fe440a */
[----:B------:R-:W2:Y:S02]  /*8380*/  LDG.E.U8 R18, [R18.64] ;  /* 0x0000002412127981 */ /* 0x000ea4000c1e1100 */
[----:B--2---:R-:W-:-:S04]  /*8390*/  ISETP.NE.AND P1, PT, R18, RZ, PT ;  /* 0x000000ff1200720c */ /* 0x004fc80003f25270 */
[----:B------:R-:W-:-:S04]  /*83a0*/  SEL R3, RZ, 0x1, !P1 ;  /* 0x00000001ff037807 */ /* 0x000fc80004800000 */
.L_x_28:
[----:B------:R-:W-:Y:S05]  /*83b0*/  BSYNC B1 ;  /* 0x0000000000017941 */ /* 0x000fea0003800000 */
.L_x_27:
[----:B------:R-:W-:Y:S01]  /*83c0*/  BSSY B1, `(.L_x_33) ;  /* 0x0000013000017945 */ /* 0x000fe20003800000 */
[----:B------:R-:W-:Y:S05]  /*83d0*/  @P0 BRA `(.L_x_34) ;  /* 0x0000011000000947 */ /* 0x000fea0003800000 */
[----:B------:R-:W-:Y:S02]  /*83e0*/  IADD3 R2, R11, c[0x0][0x170], RZ ;  /* 0x00005c000b027a10 */ /* 0x000fe40007ffe0ff */
[----:B------:R-:W-:Y:S02]  /*83f0*/  LOP3.LUT P0, RZ, R5, 0xff, R8, 0xc8, !PT ;  /* 0x000000ff05ff7812 */ /* 0x000fe4000780c808 */
[----:B------:R-:W-:Y:S02]  /*8400*/  ISETP.GE.U32.AND P1, PT, R2, c[0x0][0x168], PT ;  /* 0x00005a0002007a0c */ /* 0x000fe40003f26070 */
[----:B------:R-:W-:-:S11]  /*8410*/  SEL R8, RZ, 0x1, !P0 ;  /* 0x00000001ff087807 */ /* 0x000fd60004000000 */
        /* <DEDUP_REMOVED lines=10> */
[----:B------:R-:W-:-:S04]  /*84c0*/  @!P2 LOP3.LUT P1, RZ, R3, 0xff, R6, 0xc8, !PT ;  /* 0x000000ff03ffa812 */ /* 0x000fc8000782c806 */
[----:B------:R-:W-:-:S04]  /*84d0*/  @!P2 SEL R0, RZ, 0x1, !P1 ;  /* 0x00000001ff00a807 */ /* 0x000fc80004800000 */
[----:B------:R-:W-:Y:S02]  /*84e0*/  @!P2 PRMT R6, R0, 0x7610, R6 ;  /* 0x000076100006a816 */ /* 0x000fe40000000006 */
.L_x_34:
[----:B------:R-:W-:Y:S05]  /*84f0*/  BSYNC B1 ;  /* 0x0000000000017941 */ /* 0x000fea0003800000 */
.L_x_33:
[----:B------:R-:W-:-:S04]  /*8500*/  LOP3.LUT P0, RZ, R9, 0xff, R8, 0xc8, !PT ;  /* 0x000000ff09ff7812 */ /* 0x000fc8000780c808 */
[----:B------:R-:W-:-:S04]  /*8510*/  SEL R0, RZ, 0x1, !P0 ;  /* 0x00000001ff007807 */ /* 0x000fc80004000000 */
[----:B------:R-:W-:-:S04]  /*8520*/  LOP3.LUT P0, RZ, R7, 0xff, R0, 0xc8, !PT ;  /* 0x000000ff07ff7812 */ /* 0x000fc8000780c800 */
[----:B------:R-:W-:-:S04]  /*8530*/  SEL R3, RZ, 0x1, !P0 ;  /* 0x00000001ff037807 */ /* 0x000fc80004000000 */
[----:B------:R-:W-:-:S04]  /*8540*/  LOP3.LUT P0, RZ, R6, 0xff, R3, 0xc8, !PT ;  /* 0x000000ff06ff7812 */ /* 0x000fc8000780c803 */
[----:B------:R-:W-:Y:S01]  /*8550*/  SEL R19, RZ, 0x1, !P0 ;  /* 0x00000001ff137807 */ /* 0x000fe20004000000 */
[----:B------:R-:W-:Y:S05]  /*8560*/  BRA `(.L_x_2) ;  /* 0x00000e5000007947 */ /* 0x000fea0003800000 */
.L_x_18:
[----:B------:R-:W-:Y:S01]  /*8570*/  ISETP.GE.U32.AND P0, PT, R0, c[0x0][0x168], PT ;  /* 0x00005a0000007a0c */ /* 0x000fe20003f06070 */
[----:B------:R-:W-:Y:S01]  /*8580*/  BSSY B1, `(.L_x_35) ;  /* 0x0000032000017945 */ /* 0x000fe20003800000 */
[C---:B------:R-:W-:Y:S02]  /*8590*/  PRMT R5, R8.reuse, 0x7610, R5 ;  /* 0x0000761008057816 */ /* 0x040fe40000000005 */
[C---:B------:R-:W-:Y:S02]  /*85a0*/  PRMT R0, R8.reuse, 0x7610, R0 ;  /* 0x0000761008007816 */ /* 0x040fe40000000000 */
[----:B------:R-:W-:-:S07]  /*85b0*/  PRMT R4, R8, 0x7610, R4 ;  /* 0x0000761008047816 */ /* 0x000fce0000000004 */
[----:B------:R-:W-:Y:S05]  /*85c0*/  @P0 BRA `(.L_x_36) ;  /* 0x000002d000000947 */ /* 0x000fea0003800000 */
[----:B------:R-:W-:Y:S01]  /*85d0*/  BSSY B2, `(.L_x_37) ;  /* 0x000002b000027945 */ /* 0x000fe20003800000 */
[C---:B------:R-:W-:Y:S02]  /*85e0*/  PRMT R5, R8.reuse, 0x7610, R5 ;  /* 0x0000761008057816 */ /* 0x040fe40000000005 */
[C---:B------:R-:W-:Y:S02]  /*85f0*/  PRMT R0, R8.reuse, 0x7610, R0 ;  /* 0x0000761008007816 */ /* 0x040fe40000000000 */
[----:B------:R-:W-:Y:S02]  /*8600*/  PRMT R4, R8, 0x7610, R4 ;  /* 0x0000761008047816 */ /* 0x000fe40000000004 */
.L_x_38:
[C---:B------:R-:W-:Y:S01]  /*8610*/  IADD3 R2, R11.reuse, c[0x0][0x170], RZ ;  /* 0x00005c000b027a10 */ /* 0x040fe20007ffe0ff */
[----:B------:R-:W-:-:S03]  /*8620*/  IMAD R14, R11, c[0x0][0x2d4], RZ ;  /* 0x0000b5000b0e7a24 */ /* 0x000fc600078e02ff */
[C---:B------:R-:W-:Y:S01]  /*8630*/  IADD3 R3, R2.reuse, c[0x0][0x170], RZ ;  /* 0x00005c0002037a10 */ /* 0x040fe20007ffe0ff */
[----:B------:R-:W-:Y:S01]  /*8640*/  IMAD R2, R2, c[0x0][0x2d4], RZ ;  /* 0x0000b50002027a24 */ /* 0x000fe200078e02ff */
[--C-:B------:R-:W-:Y:S02]  /*8650*/  IADD3 R14, P0, P1, R14, c[0x0][0x530], R21.reuse ;  /* 0x00014c000e0e7a10 */ /* 0x100fe4000791e015 */
[C---:B------:R-:W-:Y:S01]  /*8660*/  IADD3 R11, R3.reuse, c[0x0][0x170], RZ ;  /* 0x00005c00030b7a10 */ /* 0x040fe20007ffe0ff */
[----:B------:R-:W-:Y:S01]  /*8670*/  IMAD R6, R3, c[0x0][0x2d4], RZ ;  /* 0x0000b50003067a24 */ /* 0x000fe200078e02ff */
[----:B------:R-:W-:Y:S02]  /*8680*/  IADD3 R12, P2, P3, R2, c[0x0][0x530], R21 ;  /* 0x00014c00020c7a10 */ /* 0x000fe40007b5e015 */
[--C-:B------:R-:W-:Y:S01]  /*8690*/  IADD3.X R15, RZ, c[0x0][0x534], R10.reuse, P0, P1 ;  /* 0x00014d00ff0f7a10 */ /* 0x100fe200007e240a */
[----:B------:R-:W-:Y:S01]  /*86a0*/  IMAD R2, R11, c[0x0][0x2d4], RZ ;  /* 0x0000b5000b027a24 */ /* 0x000fe200078e02ff */
[----:B------:R-:W-:-:S02]  /*86b0*/  IADD3.X R13, RZ, c[0x0][0x534], R10, P2, P3 ;  /* 0x00014d00ff0d7a10 */ /* 0x000fc400017e640a */
[--C-:B------:R-:W-:Y:S01]  /*86c0*/  IADD3 R6, P0, P1, R6, c[0x0][0x530], R21.reuse ;  /* 0x00014c0006067a10 */ /* 0x100fe2000791e015 */
[----:B------:R-:W2:Y:S01]  /*86d0*/  LDG.E.U8 R14, [R14.64] ;  /* 0x000000240e0e7981 */ /* 0x000ea2000c1e1100 */
[----:B------:R-:W-:Y:S02]  /*86e0*/  IADD3 R2, P2, P3, R2, c[0x0][0x530], R21 ;  /* 0x00014c0002027a10 */ /* 0x000fe40007b5e015 */
[--C-:B------:R-:W-:Y:S01]  /*86f0*/  IADD3.X R7, RZ, c[0x0][0x534], R10.reuse, P0, P1 ;  /* 0x00014d00ff077a10 */ /* 0x100fe200007e240a */
[----:B------:R-:W3:Y:S01]  /*8700*/  LDG.E.U8 R12, [R12.64] ;  /* 0x000000240c0c7981 */ /* 0x000ee2000c1e1100 */
[----:B------:R-:W-:-:S03]  /*8710*/  IADD3.X R3, RZ, c[0x0][0x534], R10, P2, P3 ;  /* 0x00014d00ff037a10 */ /* 0x000fc600017e640a */
[----:B------:R-:W4:Y:S04]  /*8720*/  LDG.E.U8 R6, [R6.64] ;  /* 0x0000002406067981 */ /* 0x000f28000c1e1100 */
[----:B------:R-:W5:Y:S01]  /*8730*/  LDG.E.U8 R2, [R2.64] ;  /* 0x0000002402027981 */ /* 0x000f62000c1e1100 */
[----:B------:R-:W-:-:S05]  /*8740*/  IADD3 R11, R11, c[0x0][0x170], RZ ;  /* 0x00005c000b0b7a10 */ /* 0x000fca0007ffe0ff */
[----:B------:R-:W-:-:S05]  /*8750*/  IMAD R9, R18, 0x3, R11 ;  /* 0x0000000312097824 */ /* 0x000fca00078e020b */
[----:B------:R-:W-:Y:S02]  /*8760*/  ISETP.GE.U32.AND P0, PT, R9, c[0x0][0x168], PT ;  /* 0x00005a0009007a0c */ /* 0x000fe40003f06070 */
[----:B--2---:R-:W-:Y:S02]  /*8770*/  ISETP.NE.AND P1, PT, R14, RZ, PT ;  /* 0x000000ff0e00720c */ /* 0x004fe40003f25270 */
[----:B---3--:R-:W-:Y:S02]  /*8780*/  ISETP.NE.AND P2, PT, R12, RZ, PT ;  /* 0x000000ff0c00720c */ /* 0x008fe40003f45270 */
[----:B----4-:R-:W-:Y:S02]  /*8790*/  ISETP.NE.AND P3, PT, R6, RZ, PT ;  /* 0x000000ff0600720c */ /* 0x010fe40003f65270 */
[----:B-----5:R-:W-:Y:S02]  /*87a0*/  ISETP.NE.AND P4, PT, R2, RZ, PT ;  /* 0x000000ff0200720c */ /* 0x020fe40003f85270 */
[----:B------:R-:W-:-:S02]  /*87b0*/  SEL R9, RZ, 0x1, !P1 ;  /* 0x00000001ff097807 */ /* 0x000fc40004800000 */
[----:B------:R-:W-:Y:S02]  /*87c0*/  SEL R12, RZ, 0x1, !P2 ;  /* 0x00000001ff0c7807 */ /* 0x000fe40005000000 */
[----:B------:R-:W-:Y:S02]  /*87d0*/  SEL R15, RZ, 0x1, !P3 ;  /* 0x00000001ff0f7807 */ /* 0x000fe40005800000 */
[----:B------:R-:W-:Y:S02]  /*87e0*/  SEL R7, RZ, 0x1, !P4 ;  /* 0x00000001ff077807 */ /* 0x000fe40006000000 */
[----:B------:R-:W-:Y:S02]  /*87f0*/  LOP3.LUT P1, RZ, R8, 0xff, R9, 0xc8, !PT ;  /* 0x000000ff08ff7812 */ /* 0x000fe4000782c809 */
[----:B------:R-:W-:Y:S02]  /*8800*/  LOP3.LUT P2, RZ, R5, 0xff, R12, 0xc8, !PT ;  /* 0x000000ff05ff7812 */ /* 0x000fe4000784c80c */
[----:B------:R-:W-:-:S02]  /*8810*/  LOP3.LUT P3, RZ, R0, 0xff, R15, 0xc8, !PT ;  /* 0x000000ff00ff7812 */ /* 0x000fc4000786c80f */
[----:B------:R-:W-:Y:S02]  /*8820*/  LOP3.LUT P4, RZ, R4, 0xff, R7, 0xc8, !PT ;  /* 0x000000ff04ff7812 */ /* 0x000fe4000788c807 */
[----:B------:R-:W-:Y:S02]  /*8830*/  SEL R8, RZ, 0x1, !P1 ;  /* 0x00000001ff087807 */ /* 0x000fe40004800000 */
[----:B------:R-:W-:Y:S02]  /*8840*/  SEL R5, RZ, 0x1, !P2 ;  /* 0x00000001ff057807 */ /* 0x000fe40005000000 */
[----:B------:R-:W-:Y:S02]  /*8850*/  SEL R0, RZ, 0x1, !P3 ;  /* 0x00000001ff007807 */ /* 0x000fe40005800000 */
[----:B------:R-:W-:Y:S01]  /*8860*/  SEL R4, RZ, 0x1, !P4 ;  /* 0x00000001ff047807 */ /* 0x000fe20006000000 */
[----:B------:R-:W-:Y:S05]  /*8870*/  @!P0 BRA `(.L_x_38) ;  /* 0xfffffd9000008947 */ /* 0x000fea000383ffff */
[----:B------:R-:W-:Y:S05]  /*8880*/  BSYNC B2 ;  /* 0x0000000000027941 */ /* 0x000fea0003800000 */
.L_x_37:
[----:B------:R-:W-:Y:S02]  /*8890*/  PRMT R6, R12, 0x7610, R6 ;  /* 0x000076100c067816 */ /* 0x000fe40000000006 */
.L_x_36:
[----:B------:R-:W-:Y:S05]  /*88a0*/  BSYNC B1 ;  /* 0x0000000000017941 */ /* 0x000fea0003800000 */
.L_x_35:
[----:B------:R-:W-:Y:S01]  /*88b0*/  ISETP.GE.U32.AND P0, PT, R11, c[0x0][0x168], PT ;  /* 0x00005a000b007a0c */ /* 0x000fe20003f06070 */
[----:B------:R-:W-:-:S12]  /*88c0*/  BSSY B1, `(.L_x_39) ;  /* 0x0000023000017945 */ /* 0x000fd80003800000 */
[----:B------:R-:W-:Y:S05]  /*88d0*/  @P0 BRA `(.L_x_40) ;  /* 0x0000021000000947 */ /* 0x000fea0003800000 */
[----:B------:R-:W-:-:S05]  /*88e0*/  IMAD R2, R11, c[0x0][0x2d4], RZ ;  /* 0x0000b5000b027a24 */ /* 0x000fca00078e02ff */
        /* <DEDUP_REMOVED lines=17> */
[C---:B------:R-:W-:Y:S01]  /*8a00*/  IADD3 R3, R12.reuse, c[0x0][0x170], RZ ;  /* 0x00005c000c037a10 */ /* 0x040fe20007ffe0ff */
[----:B------:R-:W-:-:S03]  /*8a10*/  IMAD R2, R12, c[0x0][0x2d4], RZ ;  /* 0x0000b5000c027a24 */ /* 0x000fc600078e02ff */
[----:B------:R-:W-:Y:S02]  /*8a20*/  ISETP.GE.U32.AND P1, PT, R3, c[0x0][0x168], PT ;  /* 0x00005a0003007a0c */ /* 0x000fe40003f26070 */
[----:B------:R-:W-:-:S11]  /*8a30*/  IADD3 R2, P2, P3, R2, c[0x0][0x530], R21 ;  /* 0x00014c0002027a10 */ /* 0x000fd60007b5e015 */
[----:B------:R-:W-:Y:S01]  /*8a40*/  @!P1 IMAD R12, R3, c[0x0][0x2d4], RZ ;  /* 0x0000b500030c9a24 */ /* 0x000fe200078e02ff */
[----:B------:R-:W-:-:S04]  /*8a50*/  IADD3.X R3, RZ, c[0x0][0x534], R10, P2, P3 ;  /* 0x00014d00ff037a10 */ /* 0x000fc800017e640a */
[----:B------:R-:W-:Y:S01]  /*8a60*/  @!P1 IADD3 R12, P4, P5, R12, c[0x0][0x530], R21 ;  /* 0x00014c000c0c9a10 */ /* 0x000fe20007d9e015 */
[----:B------:R-:W2:Y:S03]  /*8a70*/  LDG.E.U8 R2, [R2.64] ;  /* 0x0000002402027981 */ /* 0x000ea6000c1e1100 */
[----:B------:R-:W-:-:S05]  /*8a80*/  @!P1 IADD3.X R13, RZ, c[0x0][0x534], R10, P4, P5 ;  /* 0x00014d00ff0d9a10 */ /* 0x000fca00027ea40a */
[----:B------:R-:W3:Y:S01]  /*8a90*/  @!P1 LDG.E.U8 R12, [R12.64] ;  /* 0x000000240c0c9981 */ /* 0x000ee2000c1e1100 */
[----:B--2---:R-:W-:Y:S02]  /*8aa0*/  ISETP.NE.AND P2, PT, R2, RZ, PT ;  /* 0x000000ff0200720c */ /* 0x004fe40003f45270 */
[----:B---3--:R-:W-:-:S04]  /*8ab0*/  @!P1 ISETP.NE.AND P3, PT, R12, RZ, PT ;  /* 0x000000ff0c00920c */ /* 0x008fc80003f65270 */
[----:B------:R-:W-:Y:S02]  /*8ac0*/  @!P1 SEL R10, RZ, 0x1, !P3 ;  /* 0x00000001ff0a9807 */ /* 0x000fe40005800000 */
[----:B------:R-:W-:Y:S02]  /*8ad0*/  SEL R15, RZ, 0x1, !P2 ;  /* 0x00000001ff0f7807 */ /* 0x000fe40005000000 */
[----:B------:R-:W-:Y:S02]  /*8ae0*/  @!P1 PRMT R7, R10, 0x7610, R7 ;  /* 0x000076100a079816 */ /* 0x000fe40000000007 */
.L_x_40:
[----:B------:R-:W-:Y:S05]  /*8af0*/  BSYNC B1 ;  /* 0x0000000000017941 */ /* 0x000fea0003800000 */
.L_x_39:
        /* <DEDUP_REMOVED lines=19> */
.L_x_42:
[----:B------:R-:W-:Y:S05]  /*8c30*/  BSYNC B1 ;  /* 0x0000000000017941 */ /* 0x000fea0003800000 */
.L_x_41:
[----:B------:R-:W-:-:S04]  /*8c40*/  LOP3.LUT P0, RZ, R5, 0xff, R8, 0xc8, !PT ;  /* 0x000000ff05ff7812 */ /* 0x000fc8000780c808 */
[----:B------:R-:W-:-:S04]  /*8c50*/  SEL R3, RZ, 0x1, !P0 ;  /* 0x00000001ff037807 */ /* 0x000fc80004000000 */
[----:B------:R-:W-:-:S04]  /*8c60*/  LOP3.LUT P0, RZ, R0, 0xff, R3, 0xc8, !PT ;  /* 0x000000ff00ff7812 */ /* 0x000fc8000780c803 */
[----:B------:R-:W-:-:S04]  /*8c70*/  SEL R3, RZ, 0x1, !P0 ;  /* 0x00000001ff037807 */ /* 0x000fc80004000000 */
[----:B------:R-:W-:-:S04]  /*8c80*/  LOP3.LUT P0, RZ, R4, 0xff, R3, 0xc8, !PT ;  /* 0x000000ff04ff7812 */ /* 0x000fc8000780c803 */
[----:B------:R-:W-:Y:S01]  /*8c90*/  SEL R19, RZ, 0x1, !P0 ;  /* 0x00000001ff137807 */ /* 0x000fe20004000000 */
[----:B------:R-:W-:Y:S05]  /*8ca0*/  BRA `(.L_x_2) ;  /* 0x0000071000007947 */ /* 0x000fea0003800000 */
.L_x_17:
[----:B------:R-:W-:Y:S01]  /*8cb0*/  IMAD.MOV.U32 R7, RZ, RZ, c[0x0][0x170] ;  /* 0x00005c00ff077624 */ /* 0x000fe200078e00ff */
[----:B------:R-:W-:Y:S01]  /*8cc0*/  ULDC.U8 UR4, c[0x0][0x161] ;  /* 0x0000584000047ab9 */ /* 0x000fe20000000000 */
[----:B------:R-:W-:Y:S01]  /*8cd0*/  BSSY B1, `(.L_x_43) ;  /* 0x0000033000017945 */ /* 0x000fe20003800000 */
[----:B------:R-:W-:Y:S01]  /*8ce0*/  IMAD.U32 R5, RZ, RZ, UR4 ;  /* 0x00000004ff057e24 */ /* 0x000fe2000f8e00ff */
[----:B------:R-:W-:Y:S01]  /*8cf0*/  MOV R6, UR4 ;  /* 0x0000000400067c02 */ /* 0x000fe20008000f00 */
[----:B------:R-:W-:Y:S01]  /*8d00*/  IMAD R0, R7, 0x3, R11 ;  /* 0x0000000307007824 */ /* 0x000fe200078e020b */
[----:B------:R-:W-:Y:S01]  /*8d10*/  MOV R18, R11 ;  /* 0x0000000b00127202 */ /* 0x000fe20000000f00 */
[----:B------:R-:W-:-:S03]  /*8d20*/  IMAD.U32 R4, RZ, RZ, UR4 ;  /* 0x00000004ff047e24 */ /* 0x000fc6000f8e00ff */
[----:B------:R-:W-:Y:S02]  /*8d30*/  ISETP.GE.U32.AND P0, PT, R0, c[0x0][0x168], PT ;  /* 0x00005a0000007a0c */ /* 0x000fe40003f06070 */
[----:B------:R-:W-:-:S11]  /*8d40*/  MOV R0, UR4 ;  /* 0x0000000400007c02 */ /* 0x000fd60008000f00 */
[----:B------:R-:W-:Y:S05]  /*8d50*/  @P0 BRA `(.L_x_44) ;  /* 0x000002a000000947 */ /* 0x000fea0003800000 */
[----:B------:R-:W-:Y:S01]  /*8d60*/  BSSY B2, `(.L_x_45) ;  /* 0x0000027000027945 */ /* 0x000fe20003800000 */
[C---:B------:R-:W-:Y:S02]  /*8d70*/  PRMT R0, R5.reuse, 0x7610, R0 ;  /* 0x0000761005007816 */ /* 0x040fe40000000000 */
[C---:B------:R-:W-:Y:S02]  /*8d80*/  PRMT R4, R5.reuse, 0x7610, R4 ;  /* 0x0000761005047816 */ /* 0x040fe40000000004 */
[----:B------:R-:W-:Y:S02]  /*8d90*/  PRMT R6, R5, 0x7610, R6 ;  /* 0x0000761005067816 */ /* 0x000fe40000000006 */
.L_x_46:
[C---:B------:R-:W-:Y:S02]  /*8da0*/  IADD3 R12, R18.reuse, c[0x0][0x170], RZ ;  /* 0x00005c00120c7a10 */ /* 0x040fe40007ffe0ff */
[--C-:B------:R-:W-:Y:S02]  /*8db0*/  IADD3 R14, P0, P1, R18, c[0x0][0x530], R21.reuse ;  /* 0x00014c00120e7a10 */ /* 0x100fe4000791e015 */
[C---:B------:R-:W-:Y:S02]  /*8dc0*/  IADD3 R8, R12.reuse, c[0x0][0x170], RZ ;  /* 0x00005c000c087a10 */ /* 0x040fe40007ffe0ff */
[----:B------:R-:W-:-:S02]  /*8dd0*/  IADD3 R12, P2, P3, R12, c[0x0][0x530], R21 ;  /* 0x00014c000c0c7a10 */ /* 0x000fc40007b5e015 */
[C---:B------:R-:W-:Y:S02]  /*8de0*/  IADD3 R18, R8.reuse, c[0x0][0x170], RZ ;  /* 0x00005c0008127a10 */ /* 0x040fe40007ffe0ff */
[--C-:B------:R-:W-:Y:S02]  /*8df0*/  IADD3.X R15, RZ, c[0x0][0x534], R10.reuse, P0, P1 ;  /* 0x00014d00ff0f7a10 */ /* 0x100fe400007e240a */
[--C-:B------:R-:W-:Y:S02]  /*8e00*/  IADD3.X R13, RZ, c[0x0][0x534], R10.reuse, P2, P3 ;  /* 0x00014d00ff0d7a10 */ /* 0x100fe400017e640a */
        /* <DEDUP_REMOVED lines=29> */
.L_x_45:
[----:B------:R-:W-:Y:S02]  /*8fe0*/  PRMT R12, R14, 0x7610, R12 ;  /* 0x000076100e0c7816 */ /* 0x000fe4000000000c */
[----:B------:R-:W-:-:S02]  /*8ff0*/  PRMT R7, R3, 0x7610, R7 ;  /* 0x0000761003077816 */ /* 0x000fc40000000007 */
.L_x_44:
[----:B------:R-:W-:Y:S05]  /*9000*/  BSYNC B1 ;  /* 0x0000000000017941 */ /* 0x000fea0003800000 */
.L_x_43:
[----:B------:R-:W-:Y:S01]  /*9010*/  ISETP.GE.U32.AND P0, PT, R18, c[0x0][0x168], PT ;  /* 0x00005a0012007a0c */ /* 0x000fe20003f06070 */
[----:B------:R-:W-:-:S12]  /*9020*/  BSSY B1, `(.L_x_47) ;  /* 0x000001f000017945 */ /* 0x000fd80003800000 */
[----:B------:R-:W-:Y:S05]  /*9030*/  @P0 BRA `(.L_x_48) ;  /* 0x000001d000000947 */ /* 0x000fea0003800000 */
        /* <DEDUP_REMOVED lines=16> */
[C---:B------:R-:W-:Y:S02]  /*9140*/  IADD3 R14, R8.reuse, c[0x0][0x170], RZ ;  /* 0x00005c00080e7a10 */ /* 0x040fe40007ffe0ff */
[----:B------:R-:W-:Y:S02]  /*9150*/  IADD3 R2, P2, P3, R8, c[0x0][0x530], R21 ;  /* 0x00014c0008027a10 */ /* 0x000fe40007b5e015 */
[----:B------:R-:W-:Y:S02]  /*9160*/  ISETP.GE.U32.AND P1, PT, R14, c[0x0][0x168], PT ;  /* 0x00005a000e007a0c */ /* 0x000fe40003f26070 */
[----:B------:R-:W-:-:S05]  /*9170*/  IADD3.X R3, RZ, c[0x0][0x534], R10, P2, P3 ;  /* 0x00014d00ff037a10 */ /* 0x000fca00017e640a */
[----:B------:R-:W2:Y:S06]  /*9180*/  LDG.E.U8 R2, [R2.64] ;  /* 0x0000002402027981 */ /* 0x000eac000c1e1100 */
[----:B------:R-:W-:-:S04]  /*9190*/  @!P1 IADD3 R8, P4, P5, R14, c[0x0][0x530], R21 ;  /* 0x00014c000e089a10 */ /* 0x000fc80007d9e015 */
[----:B------:R-:W-:-:S05]  /*91a0*/  @!P1 IADD3.X R9, RZ, c[0x0][0x534], R10, P4, P5 ;  /* 0x00014d00ff099a10 */ /* 0x000fca00027ea40a */
[----:B------:R-:W3:Y:S01]  /*91b0*/  @!P1 LDG.E.U8 R8, [R8.64] ;  /* 0x0000002408089981 */ /* 0x000ee2000c1e1100 */
[----:B--2---:R-:W-:-:S04]  /*91c0*/  ISETP.NE.AND P2, PT, R2, RZ, PT ;  /* 0x000000ff0200720c */ /* 0x004fc80003f45270 */
[----:B------:R-:W-:Y:S02]  /*91d0*/  SEL R13, RZ, 0x1, !P2 ;  /* 0x00000001ff0d7807 */ /* 0x000fe40005000000 */
[----:B---3--:R-:W-:-:S04]  /*91e0*/  @!P1 ISETP.NE.AND P3, PT, R8, RZ, PT ;  /* 0x000000ff0800920c */ /* 0x008fc80003f65270 */
[----:B------:R-:W-:-:S04]  /*91f0*/  @!P1 SEL R10, RZ, 0x1, !P3 ;  /* 0x00000001ff0a9807 */ /* 0x000fc80005800000 */
[----:B------:R-:W-:Y:S02]  /*9200*/  @!P1 PRMT R7, R10, 0x7610, R7 ;  /* 0x000076100a079816 */ /* 0x000fe40000000007 */
.L_x_48:
[----:B------:R-:W-:Y:S05]  /*9210*/  BSYNC B1 ;  /* 0x0000000000017941 */ /* 0x000fea0003800000 */
.L_x_47:
        /* <DEDUP_REMOVED lines=19> */
.L_x_50:
[----:B------:R-:W-:Y:S05]  /*9350*/  BSYNC B1 ;  /* 0x0000000000017941 */ /* 0x000fea0003800000 */
.L_x_49:
[----:B------:R-:W-:-:S04]  /*9360*/  LOP3.LUT P0, RZ, R0, 0xff, R5, 0xc8, !PT ;  /* 0x000000ff00ff7812 */ /* 0x000fc8000780c805 */
[----:B------:R-:W-:-:S04]  /*9370*/  SEL R3, RZ, 0x1, !P0 ;  /* 0x00000001ff037807 */ /* 0x000fc80004000000 */
[----:B------:R-:W-:-:S04]  /*9380*/  LOP3.LUT P0, RZ, R4, 0xff, R3, 0xc8, !PT ;  /* 0x000000ff04ff7812 */ /* 0x000fc8000780c803 */
[----:B------:R-:W-:-:S04]  /*9390*/  SEL R3, RZ, 0x1, !P0 ;  /* 0x00000001ff037807 */ /* 0x000fc80004000000 */
[----:B------:R-:W-:-:S04]  /*93a0*/  LOP3.LUT P0, RZ, R6, 0xff, R3, 0xc8, !PT ;  /* 0x000000ff06ff7812 */ /* 0x000fc8000780c803 */
[----:B------:R-:W-:-:S04]  /*93b0*/  SEL R19, RZ, 0x1, !P0 ;  /* 0x00000001ff137807 */ /* 0x000fc80004000000 */
.L_x_2:
[----:B------:R-:W-:Y:S05]  /*93c0*/  BSYNC B0 ;  /* 0x0000000000007941 */ /* 0x000fea0003800000 */
.L_x_1:
[----:B------:R-:W-:-:S13]  /*93d0*/  ISETP.NE.AND P0, PT, RZ, c[0x0][0x180], PT ;  /* 0x00006000ff007a0c */ /* 0x000fda0003f05270 */
[----:B------:R-:W-:Y:S05]  /*93e0*/  @!P0 BRA `(.L_x_51) ;  /* 0x0000014000008947 */ /* 0x000fea0003800000 */
[----:B------:R-:W-:Y:S01]  /*93f0*/  IMAD R0, R20, c[0x0][0x0], R23 ;  /* 0x0000000014007a24 */ /* 0x000fe200078e0217 */
[----:B------:R-:W-:Y:S02]  /*9400*/  ULDC UR4, c[0x0][0x4] ;  /* 0x0000010000047ab9 */ /* 0x000fe40000000800 */
[----:B------:R-:W-:Y:S02]  /*9410*/  USHF.R.U32.HI UR4, URZ, 0x1, UR4 ;  /* 0x000000013f047899 */ /* 0x000fe40008011604 */
[----:B------:R0:W-:Y:S04]  /*9420*/  STS.U8 [R0+0x10], R19 ;  /* 0x0000101300007388 */ /* 0x0001e80000000000 */
[----:B------:R-:W-:-:S13]  /*9430*/  ISETP.NE.AND P0, PT, RZ, UR4, PT ;  /* 0x00000004ff007c0c */ /* 0x000fda000bf05270 */
[----:B------:R-:W-:Y:S05]  /*9440*/  @!P0 BRA `(.L_x_51) ;  /* 0x000000e000008947 */ /* 0x000fea0003800000 */
[----:B0-----:R-:W-:-:S05]  /*9450*/  IMAD.U32 R3, RZ, RZ, UR4 ;  /* 0x00000004ff037e24 */ /* 0x001fca000f8e00ff */
.L_x_52:
[----:B------:R-:W-:Y:S01]  /*9460*/  IADD3 R2, R20, R3, RZ ;  /* 0x0000000314027210 */ /* 0x000fe20007ffe0ff */
[----:B------:R-:W-:Y:S03]  /*9470*/  BAR.SYNC.DEFER_BLOCKING 0x0 ;  /* 0x0000000000007b1d */ /* 0x000fe60000010000 */
[----:B------:R-:W-:-:S04]  /*9480*/  ISETP.GE.U32.AND P0, PT, R2, c[0x0][0x4], PT ;  /* 0x0000010002007a0c */ /* 0x000fc80003f06070 */
[----:B------:R-:W-:-:S13]  /*9490*/  ISETP.GE.U32.OR P0, PT, R20, R3, P0 ;  /* 0x000000031400720c */ /* 0x000fda0000706470 */
[----:B------:R-:W-:-:S06]  /*94a0*/  @!P0 IMAD R2, R2, c[0x0][0x0], R23 ;  /* 0x0000000002028a24 */ /* 0x000fcc00078e0217 */
[----:B------:R-:W0:Y:S02]  /*94b0*/  @!P0 LDS.U8 R2, [R2+0x10] ;  /* 0x0000100002028984 */ /* 0x000e240000000000 */
[----:B0-----:R-:W-:-:S04]  /*94c0*/  @!P0 LOP3.LUT P1, RZ, R2, 0xff, R19, 0xc8, !PT ;  /* 0x000000ff02ff8812 */ /* 0x001fc8000782c813 */
[----:B------:R-:W-:Y:S02]  /*94d0*/  @!P0 SEL R5, RZ, 0x1, !P1 ;  /* 0x00000001ff058807 */ /* 0x000fe40004800000 */
[----:B------:R-:W-:Y:S02]  /*94e0*/  ISETP.GT.AND P1, PT, R3, 0x1, PT ;  /* 0x000000010300780c */ /* 0x000fe40003f24270 */
[----:B------:R-:W-:Y:S01]  /*94f0*/  SHF.R.S32.HI R3, RZ, 0x1, R3 ;  /* 0x00000001ff037819 */ /* 0x000fe20000011403 */
[----:B------:R0:W-:Y:S01]  /*9500*/  @!P0 STS.U8 [R0+0x10], R5 ;  /* 0x0000100500008388 */ /* 0x0001e20000000000 */
[----:B------:R-:W-:-:S09]  /*9510*/  @!P0 PRMT R19, R5, 0x7610, R19 ;  /* 0x0000761005138816 */ /* 0x000fd20000000013 */
[----:B0-----:R-:W-:Y:S05]  /*9520*/  @P1 BRA `(.L_x_52) ;  /* 0xffffff3000001947 */ /* 0x001fea000383ffff */
.L_x_51:
[----:B0-----:R-:W-:-:S13]  /*9530*/  ISETP.NE.AND P0, PT, RZ, c[0x0][0x17c], PT ;  /* 0x00005f00ff007a0c */ /* 0x001fda0003f05270 */
[----:B------:R-:W-:Y:S05]  /*9540*/  @!P0 BRA `(.L_x_53) ;  /* 0x0000027000008947 */ /* 0x000fea0003800000 */
[----:B------:R-:W-:Y:S01]  /*9550*/  IMAD.MOV.U32 R2, RZ, RZ, c[0x0][0x0] ;  /* 0x00000000ff027624 */ /* 0x000fe200078e00ff */
[----:B------:R-:W-:-:S04]  /*9560*/  MOV R0, c[0x0][0x0] ;  /* 0x0000000000007a02 */ /* 0x000fc80000000f00 */
[----:B------:R-:W-:-:S13]  /*9570*/  ISETP.GT.AND P0, PT, R2, 0x20, PT ;  /* 0x000000200200780c */ /* 0x000fda0003f04270 */
[----:B------:R-:W-:Y:S05]  /*9580*/  @!P0 BRA `(.L_x_54) ;  /* 0x0000015000008947 */ /* 0x000fea0003800000 */
[----:B------:R-:W-:Y:S01]  /*9590*/  IMAD R5, R20, c[0x0][0x0], R23 ;  /* 0x0000000014057a24 */ /* 0x000fe200078e0217 */
[----:B------:R-:W-:-:S04]  /*95a0*/  LEA.HI R0, R2, c[0x0][0x0], RZ, 0x1 ;  /* 0x0000000002007a11 */ /* 0x000fc800078f08ff */
[----:B------:R0:W-:Y:S01]  /*95b0*/  STS.U8 [R5+0x10], R19 ;  /* 0x0000101305007388 */ /* 0x0001e20000000000 */
[----:B------:R-:W-:Y:S01]  /*95c0*/  SHF.R.S32.HI R2, RZ, 0x1, R0 ;  /* 0x00000001ff027819 */ /* 0x000fe20000011400 */
[----:B------:R-:W-:-:S03]  /*95d0*/  IMAD.MOV.U32 R0, RZ, RZ, 0x20 ;  /* 0x00000020ff007424 */ /* 0x000fc600078e00ff */
[----:B------:R-:W-:-:S13]  /*95e0*/  ISETP.GE.AND P0, PT, R2, 0x20, PT ;  /* 0x000000200200780c */ /* 0x000fda0003f06270 */
[----:B0-----:R-:W-:Y:S05]  /*95f0*/  @!P0 BRA `(.L_x_54) ;  /* 0x000000e000008947 */ /* 0x001fea0003800000 */
.L_x_55:
[----:B------:R-:W-:Y:S01]  /*9600*/  IADD3 R0, R23, R2, RZ ;  /* 0x0000000217007210 */ /* 0x000fe20007ffe0ff */
[----:B------:R-:W-:Y:S03]  /*9610*/  BAR.SYNC.DEFER_BLOCKING 0x0 ;  /* 0x0000000000007b1d */ /* 0x000fe60000010000 */
[----:B------:R-:W-:-:S04]  /*9620*/  ISETP.GE.U32.AND P0, PT, R0, c[0x0][0x0], PT ;  /* 0x0000000000007a0c */ /* 0x000fc80003f06070 */
[----:B------:R-:W-:-:S13]  /*9630*/  ISETP.GE.U32.OR P0, PT, R23, R2, P0 ;  /* 0x000000021700720c */ /* 0x000fda0000706470 */
[--C-:B------:R-:W-:Y:S01]  /*9640*/  @!P0 IMAD.IADD R3, R5, 0x1, R2.reuse ;  /* 0x0000000105038824 */ /* 0x100fe200078e0202 */
[----:B------:R-:W-:-:S04]  /*9650*/  SHF.R.S32.HI R2, RZ, 0x1, R2 ;  /* 0x00000001ff027819 */ /* 0x000fc80000011402 */
[----:B------:R-:W0:Y:S02]  /*9660*/  @!P0 LDS.U8 R0, [R3+0x10] ;  /* 0x0000100003008984 */ /* 0x000e240000000000 */
[----:B0-----:R-:W-:-:S04]  /*9670*/  @!P0 LOP3.LUT P1, RZ, R0, 0xff, R19, 0xc8, !PT ;  /* 0x000000ff00ff8812 */ /* 0x001fc8000782c813 */
[----:B------:R-:W-:Y:S02]  /*9680*/  @!P0 SEL R0, RZ, 0x1, !P1 ;  /* 0x00000001ff008807 */ /* 0x000fe40004800000 */
[----:B------:R-:W-:Y:S02]  /*9690*/  ISETP.GE.AND P1, PT, R2, 0x20, PT ;  /* 0x000000200200780c */ /* 0x000fe40003f26270 */
[----:B------:R-:W-:Y:S01]  /*96a0*/  @!P0 PRMT R19, R0, 0x7610, R19 ;  /* 0x0000761000138816 */ /* 0x000fe20000000013 */
[----:B------:R0:W-:Y:S10]  /*96b0*/  @!P0 STS.U8 [R5+0x10], R0 ;  /* 0x0000100005008388 */ /* 0x0001f40000000000 */
[----:B0-----:R-:W-:Y:S05]  /*96c0*/  @P1 BRA `(.L_x_55) ;  /* 0xffffff3000001947 */ /* 0x001fea000383ffff */
[----:B------:R-:W-:-:S09]  /*96d0*/  HFMA2.MMA R0, -RZ, RZ, 0, 1.9073486328125e-06 ;  /* 0x00000020ff007435 */ /* 0x000fd200000001ff */
.L_x_54:
[----:B------:R-:W-:Y:S01]  /*96e0*/  BAR.SYNC.DEFER_BLOCKING 0x0 ;  /* 0x0000000000007b1d */ /* 0x000fe20000010000 */
[----:B------:R-:W-:-:S13]  /*96f0*/  ISETP.GE.AND P0, PT, R0, 0x2, PT ;  /* 0x000000020000780c */ /* 0x000fda0003f06270 */
[----:B------:R-:W-:Y:S05]  /*9700*/  @!P0 BRA `(.L_x_53) ;  /* 0x000000b000008947 */ /* 0x000fea0003800000 */
[----:B------:R-:W-:Y:S02]  /*9710*/  IMAD.MOV.U32 R3, RZ, RZ, 0x1 ;  /* 0x00000001ff037424 */ /* 0x000fe400078e00ff */
.L_x_56:
[----:B------:R-:W-:-:S04]  /*9720*/  LOP3.LUT R2, R19, 0xffff, RZ, 0xc0, !PT ;  /* 0x0000ffff13027812 */ /* 0x000fc800078ec0ff */
[----:B------:R-:W-:-:S06]  /*9730*/  PRMT R2, R2, 0x8880, RZ ;  /* 0x0000888002027816 */ /* 0x000fcc00000000ff */
[----:B------:R0:W1:Y:S02]  /*9740*/  SHFL.DOWN PT, R2, R2, R3, 0x1f ;  /* 0x08001f0302027589 */ /* 0x00006400000e0000 */
[----:B0-----:R-:W-:-:S04]  /*9750*/  SHF.L.U32 R3, R3, 0x1, RZ ;  /* 0x0000000103037819 */ /* 0x001fc800000006ff */
[----:B------:R-:W-:Y:S02]  /*9760*/  ISETP.GE.AND P1, PT, R3, R0, PT ;  /* 0x000000000300720c */ /* 0x000fe40003f26270 */
[----:B-1----:R-:W-:-:S04]  /*9770*/  ISETP.NE.AND P0, PT, R2, RZ, PT ;  /* 0x000000ff0200720c */ /* 0x002fc80003f05270 */
[----:B------:R-:W-:-:S04]  /*9780*/  SEL R4, RZ, 0x1, !P0 ;  /* 0x00000001ff047807 */ /* 0x000fc80004000000 */
[----:B------:R-:W-:-:S04]  /*9790*/  LOP3.LUT P0, RZ, R19, 0xff, R4, 0xc8, !PT ;  /* 0x000000ff13ff7812 */ /* 0x000fc8000780c804 */
[----:B------:R-:W-:Y:S01]  /*97a0*/  SEL R19, RZ, 0x1, !P0 ;  /* 0x00000001ff137807 */ /* 0x000fe20004000000 */
[----:B------:R-:W-:Y:S05]  /*97b0*/  @!P1 BRA `(.L_x_56) ;  /* 0xffffff6000009947 */ /* 0x000fea000383ffff */
.L_x_53:
[----:B------:R-:W-:Y:S01]  /*97c0*/  ISETP.NE.AND P1, PT, RZ, c[0x0][0x338], PT ;  /* 0x0000ce00ff007a0c */ /* 0x000fe20003f25270 */
[----:B------:R-:W-:-:S12]  /*97d0*/  IMAD.MOV.U32 R18, RZ, RZ, RZ ;  /* 0x000000ffff127224 */ /* 0x000fd800078e00ff */
[----:B------:R-:W-:Y:S05]  /*97e0*/  @!P1 BRA `(.L_x_57) ;  /* 0x00000c7000009947 */ /* 0x000fea0003800000 */
[----:B------:R-:W-:Y:S01]  /*97f0*/  MOV R16, RZ ;  /* 0x000000ff00107202 */ /* 0x000fe20000000f00 */
[----:B------:R-:W-:-:S04]  /*9800*/  IMAD.MOV.U32 R0, RZ, RZ, 0x1 ;  /* 0x00000001ff007424 */ /* 0x000fc800078e00ff */
[----:B------:R-:W-:Y:S01]  /*9810*/  IMAD.HI.U32 R2, R17, c[0x0][0x340], R16 ;  /* 0x0000d00011027a27 */ /* 0x000fe200078e0010 */
[----:B------:R-:W-:-:S04]  /*9820*/  ISETP.NE.AND P0, PT, R0, c[0x0][0x338], PT ;  /* 0x0000ce0000007a0c */ /* 0x000fc80003f05270 */
[----:B------:R-:W-:-:S04]  /*9830*/  SHF.R.U32.HI R3, RZ, c[0x0][0x344], R2 ;  /* 0x0000d100ff037a19 */ /* 0x000fc80000011602 */
[----:B------:R-:W-:-:S05]  /*9840*/  IADD3 R5, -R3, RZ, RZ ;  /* 0x000000ff03057210 */ /* 0x000fca0007ffe1ff */
[----:B------:R-:W-:-:S04]  /*9850*/  IMAD R5, R5, c[0x0][0x33c], R17 ;  /* 0x0000cf0005057a24 */ /* 0x000fc800078e0211 */
[----:B------:R-:W-:Y:S01]  /*9860*/  IMAD R18, R5, c[0x0][0x468], RZ ;  /* 0x00011a0005127a24 */ /* 0x000fe200078e02ff */
        /* <DEDUP_REMOVED lines=182> */
[----:B------:R-:W-:-:S03]  /*a3d0*/  @P0 IMAD.MOV.U32 R4, RZ, RZ, RZ ;  /* 0x000000ffff040224 */ /* 0x000fc600078e00ff */
[C---:B------:R-:W-:Y:S01]  /*a3e0*/  IADD3 R2, -R5.reuse, RZ, RZ ;  /* 0x000000ff05027210 */ /* 0x040fe20007ffe1ff */
[----:B------:R-:W-:-:S04]  /*a3f0*/  @P0 IMAD.HI.U32 R0, R5, c[0x0][0x460], R4 ;  /* 0x0001180005000a27 */ /* 0x000fc800078e0004 */
[----:B------:R-:W-:Y:S01]  /*a400*/  IMAD R3, R2, c[0x0][0x450], R3 ;  /* 0x0001140002037a24 */ /* 0x000fe200078e0203 */
[----:B------:R-:W-:-:S03]  /*a410*/  @P0 SHF.R.U32.HI R0, RZ, c[0x0][0x464], R0 ;  /* 0x00011900ff000a19 */ /* 0x000fc60000011600 */
[----:B------:R-:W-:Y:S02]  /*a420*/  IMAD R18, R3, c[0x0][0x520], R18 ;  /* 0x0001480003127a24 */ /* 0x000fe400078e0212 */
[----:B------:R-:W-:-:S04]  /*a430*/  @P0 IMAD.MOV R4, RZ, RZ, -R0 ;  /* 0x000000ffff040224 */ /* 0x000fc800078e0a00 */
[----:B------:R-:W-:-:S04]  /*a440*/  @P0 IMAD R5, R4, c[0x0][0x45c], R5 ;  /* 0x0001170004050a24 */ /* 0x000fc800078e0205 */
[----:B------:R-:W-:Y:S02]  /*a450*/  @P0 IMAD R18, R5, c[0x0][0x528], R18 ;  /* 0x00014a0005120a24 */ /* 0x000fe400078e0212 */
.L_x_57:
[----:B------:R-:W-:Y:S01]  /*a460*/  ISETP.NE.U32.AND P0, PT, RZ, c[0x0][0x548], PT ;  /* 0x00015200ff007a0c */ /* 0x000fe20003f05070 */
[----:B------:R-:W-:Y:S01]  /*a470*/  CS2R R2, SRZ ;  /* 0x0000000000027805 */ /* 0x000fe2000001ff00 */
[----:B------:R-:W-:Y:S02]  /*a480*/  ISETP.NE.AND P3, PT, RZ, c[0x0][0x184], PT ;  /* 0x00006100ff007a0c */ /* 0x000fe40003f65270 */
[----:B------:R-:W-:Y:S02]  /*a490*/  ISETP.NE.AND.EX P0, PT, RZ, c[0x0][0x54c], PT, P0 ;  /* 0x00015300ff007a0c */ /* 0x000fe40003f05300 */
[----:B------:R-:W-:-:S11]  /*a4a0*/  MOV R10, RZ ;  /* 0x000000ff000a7202 */ /* 0x000fd60000000f00 */
[----:B------:R-:W-:-:S05]  /*a4b0*/  @P0 IADD3 R2, P2, R18, c[0x0][0x548], RZ ;  /* 0x0001520012020a10 */ /* 0x000fca0007f5e0ff */
[----:B------:R-:W-:-:S05]  /*a4c0*/  @P0 IMAD.X R3, RZ, RZ, c[0x0][0x54c], P2 ;  /* 0x00015300ff030624 */ /* 0x000fca00010e06ff */
[----:B------:R-:W-:Y:S01]  /*a4d0*/  @P0 MOV R10, R3 ;  /* 0x00000003000a0202 */ /* 0x000fe20000000f00 */
[----:B------:R-:W-:Y:S05]  /*a4e0*/  @!P3 BRA `(.L_x_58) ;  /* 0x00001c400000b947 */ /* 0x000fea0003800000 */
[----:B------:R-:W0:Y:S01]  /*a4f0*/  S2R R0, SR_CTAID.X ;  /* 0x0000000000007919 */ /* 0x000e220000002500 */
[----:B------:R-:W-:Y:S02]  /*a500*/  IMAD R5, R23, c[0x0][0x188], RZ ;  /* 0x0000620017057a24 */ /* 0x000fe400078e02ff */
[----:B------:R-:W-:Y:S02]  /*a510*/  IMAD.MOV.U32 R16, RZ, RZ, RZ ;  /* 0x000000ffff107224 */ /* 0x000fe400078e00ff */
[----:B------:R-:W-:-:S04]  /*a520*/  IMAD R5, R20, c[0x0][0x18c], R5 ;  /* 0x0000630014057a24 */ /* 0x000fc800078e0205 */
[----:B0-----:R-:W-:Y:S01]  /*a530*/  IMAD R5, R0, c[0x0][0x174], R5 ;  /* 0x00005d0000057a24 */ /* 0x001fe200078e0205 */
[----:B------:R-:W-:Y:S05]  /*a540*/  @!P1 BRA `(.L_x_59) ;  /* 0x00000c6000009947 */ /* 0x000fea0003800000 */
[----:B------:R-:W-:Y:S01]  /*a550*/  MOV R4, RZ ;  /* 0x000000ff00047202 */ /* 0x000fe20000000f00 */
[----:B------:R-:W-:-:S04]  /*a560*/  IMAD.MOV.U32 R11, RZ, RZ, c[0x0][0x338] ;  /* 0x0000ce00ff0b7624 */ /* 0x000fc800078e00ff */
[----:B------:R-:W-:Y:S01]  /*a570*/  IMAD.HI.U32 R6, R5, c[0x0][0x340], R4 ;  /* 0x0000d00005067a27 */ /* 0x000fe200078e0004 */
[----:B------:R-:W-:-:S04]  /*a580*/  ISETP.NE.AND P0, PT, R11, 0x1, PT ;  /* 0x000000010b00780c */ /* 0x000fc80003f05270 */
        /* <DEDUP_REMOVED lines=193> */
[----:B------:R-:W-:Y:S02]  /*b1a0*/  @P0 IMAD R16, R9, c[0x0][0x528], R16 ;  /* 0x00014a0009100a24 */ /* 0x000fe400078e0210 */
.L_x_59:
[----:B------:R-:W-:Y:S01]  /*b1b0*/  ISETP.NE.AND P0, PT, RZ, c[0x0][0x17c], PT ;  /* 0x00005f00ff007a0c */ /* 0x000fe20003f05270 */
[----:B------:R-:W-:Y:S01]  /*b1c0*/  BSSY B0, `(.L_x_60) ;  /* 0x000000a000007945 */ /* 0x000fe20003800000 */
[----:B------:R-:W-:Y:S02]  /*b1d0*/  PRMT R4, RZ, 0x7610, R4 ;  /* 0x00007610ff047816 */ /* 0x000fe40000000004 */
[----:B------:R-:W-:-:S04]  /*b1e0*/  ISETP.NE.AND P0, PT, R23, RZ, P0 ;  /* 0x000000ff1700720c */ /* 0x000fc80000705270 */
[----:B------:R-:W-:-:S13]  /*b1f0*/  ISETP.GE.OR P0, PT, R5, c[0x0][0x16c], P0 ;  /* 0x00005b0005007a0c */ /* 0x000fda0000706670 */
[----:B------:R-:W-:Y:S05]  /*b200*/  @P0 BRA `(.L_x_61) ;  /* 0x0000005000000947 */ /* 0x000fea0003800000 */
[----:B------:R-:W-:Y:S01]  /*b210*/  ISETP.NE.AND P1, PT, RZ, c[0x0][0x180], PT ;  /* 0x00006000ff007a0c */ /* 0x000fe20003f25270 */
[----:B------:R-:W-:-:S12]  /*b220*/  IMAD.MOV.U32 R4, RZ, RZ, 0x1 ;  /* 0x00000001ff047424 */ /* 0x000fd800078e00ff */
[----:B------:R-:W-:-:S04]  /*b230*/  @P1 ISETP.NE.AND P0, PT, R20, RZ, PT ;  /* 0x000000ff1400120c */ /* 0x000fc80003f05270 */
[----:B------:R-:W-:-:S04]  /*b240*/  @P1 SEL R5, RZ, 0x1, P0 ;  /* 0x00000001ff051807 */ /* 0x000fc80000000000 */
[----:B------:R-:W-:Y:S02]  /*b250*/  @P1 PRMT R4, R5, 0x7610, R4 ;  /* 0x0000761005041816 */ /* 0x000fe40000000004 */
.L_x_61:
[----:B------:R-:W-:Y:S05]  /*b260*/  BSYNC B0 ;  /* 0x0000000000007941 */ /* 0x000fea0003800000 */
.L_x_60:
[----:B------:R-:W-:Y:S01]  /*b270*/  PRMT R4, R4, 0x9910, RZ ;  /* 0x0000991004047816 */ /* 0x000fe200000000ff */
[----:B------:R-:W-:Y:S01]  /*b280*/  BSSY B0, `(.L_x_62) ;  /* 0x000000b000007945 */ /* 0x000fe20003800000 */
[----:B------:R-:W-:Y:S02]  /*b290*/  LOP3.LUT P0, RZ, R23, R20, RZ, 0xfc, !PT ;  /* 0x0000001417ff7212 */ /* 0x000fe4000780fcff */
[----:B------:R-:W-:-:S13]  /*b2a0*/  ISETP.NE.AND P1, PT, R4, RZ, PT ;  /* 0x000000ff0400720c */ /* 0x000fda0003f25270 */
[----:B------:R-:W-:Y:S05]  /*b2b0*/  @!P1 BRA `(.L_x_63) ;  /* 0x0000007000009947 */ /* 0x000fea0003800000 */
[----:B------:R-:W0:Y:S01]  /*b2c0*/  S2R R5, SR_CTAID.Y ;  /* 0x0000000000057919 */ /* 0x000e220000002600 */
[----:B------:R-:W-:Y:S01]  /*b2d0*/  ISETP.NE.AND P2, PT, RZ, c[0x0][0x17c], PT ;  /* 0x00005f00ff007a0c */ /* 0x000fe20003f45270 */
[----:B0-----:R-:W-:-:S12]  /*b2e0*/  IMAD R4, R0, c[0x0][0x10], R5 ;  /* 0x0000040000047a24 */ /* 0x001fd800078e0205 */
[----:B------:R-:W-:-:S05]  /*b2f0*/  @!P2 IMAD R4, R4, c[0x0][0x0], R23 ;  /* 0x000000000404aa24 */ /* 0x000fca00078e0217 */
[----:B------:R-:W-:-:S04]  /*b300*/  IADD3 R4, P2, R4, c[0x0][0x550], RZ ;  /* 0x0001540004047a10 */ /* 0x000fc80007f5e0ff */
[----:B------:R-:W-:-:S05]  /*b310*/  IADD3.X R5, RZ, c[0x0][0x554], RZ, P2, !PT ;  /* 0x00015500ff057a10 */ /* 0x000fca00017fe4ff */
[----:B------:R0:W-:Y:S04]  /*b320*/  STG.E.U8 [R4.64], R19 ;  /* 0x0000001304007986 */ /* 0x0001e8000c101124 */
.L_x_63:
[----:B------:R-:W-:Y:S05]  /*b330*/  BSYNC B0 ;  /* 0x0000000000007941 */ /* 0x000fea0003800000 */
.L_x_62:
[----:B------:R-:W-:Y:S01]  /*b340*/  @!PT LDS RZ, [RZ] ;  /* 0x00000000fffff984 */ /* 0x000fe20000000800 */
[----:B------:R-:W-:Y:S01]  /*b350*/  @!PT LDS RZ, [RZ] ;  /* 0x00000000fffff984 */ /* 0x000fe20000000800 */
[----:B------:R-:W-:Y:S01]  /*b360*/  @!PT LDS RZ, [RZ] ;  /* 0x00000000fffff984 */ /* 0x000fe20000000800 */
[----:B------:R-:W-:Y:S01]  /*b370*/  @!PT LDS RZ, [RZ] ;  /* 0x00000000fffff984 */ /* 0x000fe20000000800 */
[----:B------:R-:W-:Y:S06]  /*b380*/  MEMBAR.SC.GPU ;  /* 0x0000000000007992 */ /* 0x000fec0000002000 */
[----:B------:R-:W-:-:S00]  /*b390*/  ERRBAR ;  /* 0x00000000000079ab */ /* 0x000fc00000000000 */
[----:B------:R-:W-:-:S05]  /*b3a0*/  CCTL.IVALL ;  /* 0x00000000ff00798f */ /* 0x000fca0002000000 */
[----:B------:R-:W-:Y:S01]  /*b3b0*/  BSSY B0, `(.L_x_64) ;  /* 0x0000017000007945 */ /* 0x000fe20003800000 */
[----:B------:R-:W-:Y:S06]  /*b3c0*/  BAR.SYNC.DEFER_BLOCKING 0x0 ;  /* 0x0000000000007b1d */ /* 0x000fec0000010000 */
[----:B------:R-:W-:Y:S06]  /*b3d0*/  BAR.SYNC.DEFER_BLOCKING 0x0 ;  /* 0x0000000000007b1d */ /* 0x000fec0000010000 */
[----:B------:R-:W-:Y:S05]  /*b3e0*/  @P0 BRA `(.L_x_65) ;  /* 0x0000013000000947 */ /* 0x000fea0003800000 */
[----:B0-----:R-:W0:Y:S01]  /*b3f0*/  S2R R5, SR_LANEID ;  /* 0x0000000000057919 */ /* 0x001e220000000000 */
[----:B------:R-:W-:-:S02]  /*b400*/  VOTEU.ANY UR4, UPT, PT ;  /* 0x0000000000047886 */ /* 0x000fc400038e0100 */
[----:B------:R-:W0:Y:S08]  /*b410*/  FLO.U32 R8, UR4 ;  /* 0x0000000400087d00 */ /* 0x000e3000080e0000 */
[----:B------:R-:W1:Y:S01]  /*b420*/  POPC R7, UR4 ;  /* 0x0000000400077d09 */ /* 0x000e620008000000 */
[----:B0-----:R-:W-:Y:S01]  /*b430*/  ISETP.EQ.U32.AND P0, PT, R8, R5, PT ;  /* 0x000000050800720c */ /* 0x001fe20003f02070 */
[----:B------:R-:W-:-:S04]  /*b440*/  IMAD.MOV.U32 R5, RZ, RZ, 0x4 ;  /* 0x00000004ff057424 */ /* 0x000fc800078e00ff */
[----:B------:R-:W-:-:S08]  /*b450*/  IMAD.WIDE.U32 R4, R0, R5, c[0x0][0x558] ;  /* 0x0001560000047625 */ /* 0x000fd000078e0005 */
[----:B-1----:R-:W2:Y:S01]  /*b460*/  @P0 ATOMG.E.ADD.STRONG.GPU PT, R5, [R4.64], R7 ;  /* 0x00000007040509a8 */ /* 0x002ea200081ee1e4 */
[----:B------:R-:W-:-:S03]  /*b470*/  ULDC UR5, c[0x0][0x10] ;  /* 0x0000040000057ab9 */ /* 0x000fc60000000800 */
[----:B------:R-:W0:Y:S02]  /*b480*/  S2R R9, SR_LTMASK ;  /* 0x0000000000097919 */ /* 0x000e240000003900 */
[----:B0-----:R-:W-:Y:S01]  /*b490*/  LOP3.LUT R9, R9, UR4, RZ, 0xc0, !PT ;  /* 0x0000000409097c12 */ /* 0x001fe2000f8ec0ff */
[----:B------:R-:W-:Y:S02]  /*b4a0*/  UMOV UR4, 0x1 ;  /* 0x0000000100047882 */ /* 0x000fe40000000000 */
[----:B------:R-:W-:-:S03]  /*b4b0*/  UIADD3 UR4, -UR4, UR5, URZ ;  /* 0x0000000504047290 */ /* 0x000fc6000fffe13f */
[----:B------:R-:W0:Y:S01]  /*b4c0*/  POPC R9, R9 ;  /* 0x0000000900097309 */ /* 0x000e220000000000 */
[----:B--2---:R-:W0:Y:S02]  /*b4d0*/  SHFL.IDX PT, R6, R5, R8, 0x1f ;  /* 0x00001f0805067589 */ /* 0x004e2400000e0000 */
[----:B0-----:R-:W-:-:S04]  /*b4e0*/  IADD3 R6, R6, R9, RZ ;  /* 0x0000000906067210 */ /* 0x001fc80007ffe0ff */
[----:B------:R-:W-:-:S04]  /*b4f0*/  ISETP.NE.AND P0, PT, R6, UR4, PT ;  /* 0x0000000406007c0c */ /* 0x000fc8000bf05270 */
[----:B------:R-:W-:-:S05]  /*b500*/  SEL R6, RZ, 0x1, P0 ;  /* 0x00000001ff067807 */ /* 0x000fca0000000000 */
[----:B------:R0:W-:Y:S04]  /*b510*/  STS.U8 [RZ], R6 ;  /* 0x00000006ff007388 */ /* 0x0001e80000000000 */
.L_x_65:
[----:B------:R-:W-:Y:S05]  /*b520*/  BSYNC B0 ;  /* 0x0000000000007941 */ /* 0x000fea0003800000 */
.L_x_64:
[----:B------:R-:W-:Y:S06]  /*b530*/  BAR.SYNC.DEFER_BLOCKING 0x0 ;  /* 0x0000000000007b1d */ /* 0x000fec0000010000 */
[----:B0-----:R-:W0:Y:S02]  /*b540*/  LDS.U8 R4, [RZ] ;  /* 0x00000000ff047984 */ /* 0x001e240000000000 */
[----:B0-----:R-:W-:-:S13]  /*b550*/  ISETP.NE.AND P0, PT, R4, RZ, PT ;  /* 0x000000ff0400720c */ /* 0x001fda0003f05270 */
[----:B------:R-:W-:Y:S05]  /*b560*/  @!P0 EXIT ;  /* 0x000000000000894d */ /* 0x000fea0003800000 */
[----:B------:R-:W-:Y:S01]  /*b570*/  @!PT LDS RZ, [RZ] ;  /* 0x00000000fffff984 */ /* 0x000fe20000000800 */
[----:B------:R-:W-:Y:S01]  /*b580*/  @!PT LDS RZ, [RZ] ;  /* 0x00000000fffff984 */ /* 0x000fe20000000800 */
[----:B------:R-:W-:Y:S01]  /*b590*/  @!PT LDS RZ, [RZ] ;  /* 0x00000000fffff984 */ /* 0x000fe20000000800 */
[----:B------:R-:W-:Y:S01]  /*b5a0*/  @!PT LDS RZ, [RZ] ;  /* 0x00000000fffff984 */ /* 0x000fe20000000800 */
[----:B------:R-:W-:Y:S06]  /*b5b0*/  MEMBAR.SC.GPU ;  /* 0x0000000000007992 */ /* 0x000fec0000002000 */
[----:B------:R-:W-:Y:S01]  /*b5c0*/  ISETP.NE.AND P0, PT, RZ, c[0x0][0x17c], PT ;  /* 0x00005f00ff007a0c */ /* 0x000fe20003f05270 */
[----:B------:R-:W-:Y:S01]  /*b5d0*/  ULDC.U8 UR4, c[0x0][0x161] ;  /* 0x0000584000047ab9 */ /* 0x000fe20000000000 */
[----:B------:R-:W-:Y:S01]  /*b5e0*/  BSSY B0, `(.L_x_66) ;  /* 0x0000022000007945 */ /* 0x000fe20003800000 */
[----:B------:R-:W-:Y:S01]  /*b5f0*/  IMAD.U32 R17, RZ, RZ, UR4 ;  /* 0x00000004ff117e24 */ /* 0x000fe2000f8e00ff */
[----:B------:R-:W-:-:S00]  /*b600*/  ERRBAR ;  /* 0x00000000000079ab */ /* 0x000fc00000000000 */
[----:B------:R-:W-:-:S08]  /*b610*/  CCTL.IVALL ;  /* 0x00000000ff00798f */ /* 0x000fd00002000000 */
[----:B------:R-:W-:Y:S05]  /*b620*/  @!P0 BRA `(.L_x_67) ;  /* 0x0000010000008947 */ /* 0x000fea0003800000 */
[----:B------:R-:W-:Y:S01]  /*b630*/  IMAD R7, R20, c[0x0][0x0], R23 ;  /* 0x0000000014077a24 */ /* 0x000fe200078e0217 */
[----:B------:R-:W-:Y:S04]  /*b640*/  BSSY B1, `(.L_x_68) ;  /* 0x000000d000017945 */ /* 0x000fe80003800000 */
[----:B------:R-:W-:-:S13]  /*b650*/  ISETP.GE.U32.AND P0, PT, R7, c[0x0][0x178], PT ;  /* 0x00005e0007007a0c */ /* 0x000fda0003f06070 */
[----:B------:R-:W-:Y:S05]  /*b660*/  @P0 BRA `(.L_x_69) ;  /* 0x000000a000000947 */ /* 0x000fea0003800000 */
.L_x_70:
[----:B------:R-:W-:-:S05]  /*b670*/  IMAD R4, R0, c[0x0][0x10], R7 ;  /* 0x0000040000047a24 */ /* 0x000fca00078e0207 */
[----:B------:R-:W-:-:S04]  /*b680*/  IADD3 R4, P0, R4, c[0x0][0x550], RZ ;  /* 0x0001540004047a10 */ /* 0x000fc80007f1e0ff */
[----:B------:R-:W-:-:S05]  /*b690*/  IADD3.X R5, RZ, c[0x0][0x554], RZ, P0, !PT ;  /* 0x00015500ff057a10 */ /* 0x000fca00007fe4ff */
[----:B------:R-:W2:Y:S01]  /*b6a0*/  LDG.E.U8 R4, [R4.64] ;  /* 0x0000002404047981 */ /* 0x000ea2000c1e1100 */
[----:B------:R-:W-:-:S04]  /*b6b0*/  IMAD.MOV.U32 R6, RZ, RZ, c[0x0][0x0] ;  /* 0x00000000ff067624 */ /* 0x000fc800078e00ff */
[----:B------:R-:W-:-:S05]  /*b6c0*/  IMAD R7, R6, c[0x0][0x4], R7 ;  /* 0x0000010006077a24 */ /* 0x000fca00078e0207 */
[----:B------:R-:W-:Y:S02]  /*b6d0*/  ISETP.GE.U32.AND P2, PT, R7, c[0x0][0x178], PT ;  /* 0x00005e0007007a0c */ /* 0x000fe40003f46070 */
[----:B--2---:R-:W-:-:S04]  /*b6e0*/  LOP3.LUT P0, RZ, R17, 0xff, R4, 0xc8, !PT ;  /* 0x000000ff11ff7812 */ /* 0x004fc8000780c804 */
[----:B------:R-:W-:-:S07]  /*b6f0*/  SEL R17, RZ, 0x1, !P0 ;  /* 0x00000001ff117807 */ /* 0x000fce0004000000 */
[----:B------:R-:W-:Y:S05]  /*b700*/  @!P2 BRA `(.L_x_70) ;  /* 0xffffff600000a947 */ /* 0x000fea000383ffff */
.L_x_69:
[----:B------:R-:W-:Y:S05]  /*b710*/  BSYNC B1 ;  /* 0x0000000000017941 */ /* 0x000fea0003800000 */
.L_x_68:
[----:B------:R-:W-:Y:S05]  /*b720*/  BRA `(.L_x_71) ;  /* 0x000000d000007947 */ /* 0x000fea0003800000 */
.L_x_67:
[----:B------:R-:W-:-:S13]  /*b730*/  ISETP.GE.U32.AND P0, PT, R20, c[0x0][0x178], PT ;  /* 0x00005e0014007a0c */ /* 0x000fda0003f06070 */
[----:B------:R-:W-:Y:S05]  /*b740*/  @P0 BRA `(.L_x_71) ;  /* 0x000000b000000947 */ /* 0x000fea0003800000 */
[----:B------:R-:W-:-:S05]  /*b750*/  MOV R7, R20 ;  /* 0x0000001400077202 */ /* 0x000fca0000000f00 */
.L_x_72:
[----:B------:R-:W-:-:S04]  /*b760*/  IMAD R4, R0, c[0x0][0x10], R7 ;  /* 0x0000040000047a24 */ /* 0x000fc800078e0207 */
[----:B------:R-:W-:-:S05]  /*b770*/  IMAD R4, R4, c[0x0][0x0], R23 ;  /* 0x0000000004047a24 */ /* 0x000fca00078e0217 */
[----:B------:R-:W-:-:S05]  /*b780*/  IADD3 R4, P0, R4, c[0x0][0x550], RZ ;  /* 0x0001540004047a10 */ /* 0x000fca0007f1e0ff */
[----:B------:R-:W-:-:S05]  /*b790*/  IMAD.X R5, RZ, RZ, c[0x0][0x554], P0 ;  /* 0x00015500ff057624 */ /* 0x000fca00000e06ff */
[----:B------:R-:W2:Y:S01]  /*b7a0*/  LDG.E.U8 R4, [R4.64] ;  /* 0x0000002404047981 */ /* 0x000ea2000c1e1100 */
[----:B------:R-:W-:-:S04]  /*b7b0*/  IADD3 R7, R7, c[0x0][0x4], RZ ;  /* 0x0000010007077a10 */ /* 0x000fc80007ffe0ff */
[----:B------:R-:W-:Y:S02]  /*b7c0*/  ISETP.GE.U32.AND P2, PT, R7, c[0x0][0x178], PT ;  /* 0x00005e0007007a0c */ /* 0x000fe40003f46070 */
[----:B--2---:R-:W-:-:S04]  /*b7d0*/  LOP3.LUT P0, RZ, R17, 0xff, R4, 0xc8, !PT ;  /* 0x000000ff11ff7812 */ /* 0x004fc8000780c804 */
[----:B------:R-:W-:-:S07]  /*b7e0*/  SEL R17, RZ, 0x1, !P0 ;  /* 0x00000001ff117807 */ /* 0x000fce0004000000 */
[----:B------:R-:W-:Y:S05]  /*b7f0*/  @!P2 BRA `(.L_x_72) ;  /* 0xffffff600000a947 */ /* 0x000fea000383ffff */
.L_x_71:
[----:B------:R-:W-:Y:S05]  /*b800*/  BSYNC B0 ;  /* 0x0000000000007941 */ /* 0x000fea0003800000 */
.L_x_66:
[----:B------:R-:W-:Y:S01]  /*b810*/  IMAD R7, R20, c[0x0][0x0], R23 ;  /* 0x0000000014077a24 */ /* 0x000fe200078e0217 */
[----:B------:R-:W-:Y:S01]  /*b820*/  ULDC UR4, c[0x0][0x4] ;  /* 0x0000010000047ab9 */ /* 0x000fe20000000800 */
[----:B------:R-:W-:Y:S01]  /*b830*/  ISETP.NE.AND P3, PT, RZ, c[0x0][0x17c], PT ;  /* 0x00005f00ff007a0c */ /* 0x000fe20003f65270 */
[----:B------:R-:W-:Y:S02]  /*b840*/  USHF.R.U32.HI UR4, URZ, 0x1, UR4 ;  /* 0x000000013f047899 */ /* 0x000fe40008011604 */
[----:B------:R0:W-:Y:S04]  /*b850*/  STS.U8 [R7+0x10], R17 ;  /* 0x0000101107007388 */ /* 0x0001e80000000000 */
[----:B------:R-:W-:-:S13]  /*b860*/  ISETP.NE.AND P0, PT, RZ, UR4, PT ;  /* 0x00000004ff007c0c */ /* 0x000fda000bf05270 */
[----:B------:R-:W-:Y:S05]  /*b870*/  @!P0 BRA `(.L_x_73) ;  /* 0x000000e000008947 */ /* 0x000fea0003800000 */
[----:B0-----:R-:W-:-:S05]  /*b880*/  MOV R5, UR4 ;  /* 0x0000000400057c02 */ /* 0x001fca0008000f00 */
.L_x_74:
[----:B------:R-:W-:Y:S01]  /*b890*/  IMAD.IADD R0, R20, 0x1, R5 ;  /* 0x0000000114007824 */ /* 0x000fe200078e0205 */
[----:B------:R-:W-:Y:S04]  /*b8a0*/  BAR.SYNC.DEFER_BLOCKING 0x0 ;  /* 0x0000000000007b1d */ /* 0x000fe80000010000 */
        /* <DEDUP_REMOVED lines=11> */
.L_x_73:
[----:B0-----:R-:W-:Y:S05]  /*b960*/  @!P3 BRA `(.L_x_75) ;  /* 0x000002700000b947 */ /* 0x001fea0003800000 */
[----:B------:R-:W-:Y:S01]  /*b970*/  MOV R4, c[0x0][0x0] ;  /* 0x0000000000047a02 */ /* 0x000fe20000000f00 */
[----:B------:R-:W-:-:S03]  /*b980*/  IMAD.MOV.U32 R0, RZ, RZ, c[0x0][0x0] ;  /* 0x00000000ff007624 */ /* 0x000fc600078e00ff */
[----:B------:R-:W-:-:S13]  /*b990*/  ISETP.GT.AND P0, PT, R4, 0x20, PT ;  /* 0x000000200400780c */ /* 0x000fda0003f04270 */
[----:B------:R-:W-:Y:S05]  /*b9a0*/  @!P0 BRA `(.L_x_76) ;  /* 0x0000015000008947 */ /* 0x000fea0003800000 */
[----:B------:R-:W-:Y:S01]  /*b9b0*/  LEA.HI R4, R4, c[0x0][0x0], RZ, 0x1 ;  /* 0x0000000004047a11 */ /* 0x000fe200078f08ff */
[----:B------:R0:W-:Y:S01]  /*b9c0*/  STS.U8 [R7+0x10], R17 ;  /* 0x0000101107007388 */ /* 0x0001e20000000000 */
[----:B------:R-:W-:Y:S02]  /*b9d0*/  HFMA2.MMA R0, -RZ, RZ, 0, 1.9073486328125e-06 ;  /* 0x00000020ff007435 */ /* 0x000fe400000001ff */
[----:B------:R-:W-:-:S04]  /*b9e0*/  SHF.R.S32.HI R4, RZ, 0x1, R4 ;  /* 0x00000001ff047819 */ /* 0x000fc80000011404 */
[----:B------:R-:W-:-:S13]  /*b9f0*/  ISETP.GE.AND P0, PT, R4, 0x20, PT ;  /* 0x000000200400780c */ /* 0x000fda0003f06270 */
[----:B------:R-:W-:Y:S05]  /*ba00*/  @!P0 BRA `(.L_x_76) ;  /* 0x000000f000008947 */ /* 0x000fea0003800000 */
[----:B0-----:R-:W-:-:S05]  /*ba10*/  IMAD.MOV.U32 R0, RZ, RZ, R4 ;  /* 0x000000ffff007224 */ /* 0x001fca00078e0004 */
.L_x_77:
        /* <DEDUP_REMOVED lines=13> */
[----:B------:R-:W-:-:S03]  /*baf0*/  MOV R0, 0x20 ;  /* 0x0000002000007802 */ /* 0x000fc60000000f00 */
.L_x_76:
[----:B0-----:R-:W-:Y:S01]  /*bb00*/  BAR.SYNC.DEFER_BLOCKING 0x0 ;  /* 0x0000000000007b1d */ /* 0x001fe20000010000 */
[----:B------:R-:W-:-:S13]  /*bb10*/  ISETP.GE.AND P0, PT, R0, 0x2, PT ;  /* 0x000000020000780c */ /* 0x000fda0003f06270 */
[----:B------:R-:W-:Y:S05]  /*bb20*/  @!P0 BRA `(.L_x_75) ;  /* 0x000000b000008947 */ /* 0x000fea0003800000 */
[----:B------:R-:W-:Y:S02]  /*bb30*/  IMAD.MOV.U32 R5, RZ, RZ, 0x1 ;  /* 0x00000001ff057424 */ /* 0x000fe400078e00ff */
.L_x_78:
        /* <DEDUP_REMOVED lines=10> */
.L_x_75:
[----:B------:R-:W-:Y:S05]  /*bbe0*/  @!P1 EXIT ;  /* 0x000000000000994d */ /* 0x000fea0003800000 */
[----:B------:R-:W-:Y:S01]  /*bbf0*/  ISETP.NE.U32.AND P0, PT, R2, RZ, PT ;  /* 0x000000ff0200720c */ /* 0x000fe20003f05070 */
[----:B------:R-:W-:-:S03]  /*bc00*/  ULDC.U8 UR38, c[0x0][0x568] ;  /* 0x00015a0000267ab9 */ /* 0x000fc60000000000 */
[----:B------:R-:W-:-:S13]  /*bc10*/  ISETP.NE.AND.EX P0, PT, R10, RZ, PT, P0 ;  /* 0x000000ff0a00720c */ /* 0x000fda0003f05300 */
[----:B------:R-:W-:Y:S05]  /*bc20*/  @!P0 BRA `(.L_x_79) ;  /* 0x0000026000008947 */ /* 0x000fea0003800000 */
[----:B------:R-:W-:Y:S01]  /*bc30*/  ISETP.NE.AND P0, PT, RZ, UR38, PT ;  /* 0x00000026ff007c0c */ /* 0x000fe2000bf05270 */
[----:B------:R-:W-:Y:S02]  /*bc40*/  ULDC.U8 UR4, c[0x0][0x569] ;  /* 0x00015a4000047ab9 */ /* 0x000fe40000000000 */
[----:B------:R-:W-:-:S10]  /*bc50*/  ISETP.NE.AND P1, PT, RZ, UR4, PT ;  /* 0x00000004ff007c0c */ /* 0x000fd4000bf25270 */
[----:B------:R-:W-:Y:S05]  /*bc60*/  @!P0 BRA `(.L_x_80) ;  /* 0x0000003000008947 */ /* 0x000fea0003800000 */
[----:B------:R-:W2:Y:S02]  /*bc70*/  LDG.E.U8 R0, [R2.64] ;  /* 0x0000002402007981 */ /* 0x000ea4000c1e1100 */
[----:B--2---:R-:W-:-:S04]  /*bc80*/  LOP3.LUT P0, RZ, R17, 0xff, R0, 0xc8, !PT ;  /* 0x000000ff11ff7812 */ /* 0x004fc8000780c800 */
[----:B------:R-:W-:-:S04]  /*bc90*/  SEL R17, RZ, 0x1, !P0 ;  /* 0x00000001ff117807 */ /* 0x000fc80004000000 */
.L_x_80:
[----:B------:R-:W-:Y:S05]  /*bca0*/  @!P1 BRA `(.L_x_81) ;  /* 0x000001c000009947 */ /* 0x000fea0003800000 */
[----:B------:R-:W-:-:S05]  /*bcb0*/  IMAD.MOV.U32 R0, RZ, RZ, 0x1 ;  /* 0x00000001ff007424 */ /* 0x000fca00078e00ff */
[----:B------:R-:W-:-:S13]  /*bcc0*/  ISETP.NE.AND P0, PT, R0, c[0x0][0x56c], PT ;  /* 0x00015b0000007a0c */ /* 0x000fda0003f05270 */
[----:B------:R-:W-:Y:S05]  /*bcd0*/  @!P0 BRA `(.L_x_82) ;  /* 0x0000013000008947 */ /* 0x000fea0003800000 */
[----:B------:R-:W-:Y:S01]  /*bce0*/  MOV R2, 0x0 ;  /* 0x0000000000027802 */ /* 0x000fe20000000f00 */
[----:B------:R-:W-:Y:S01]  /*bcf0*/  HFMA2.MMA R8, -RZ, RZ, 0, 4.4763088226318359375e-05 ;  /* 0x000002efff087435 */ /* 0x000fe200000001ff */
[----:B------:R-:W-:Y:S01]  /*bd00*/  MOV R4, c[0x4][0x640] ;  /* 0x0101900000047a02 */ /* 0x000fe20000000f00 */
[----:B------:R-:W-:Y:S01]  /*bd10*/  HFMA2.MMA R13, -RZ, RZ, 0, 0 ;  /* 0x00000000ff0d7435 */ /* 0x000fe200000001ff */
[----:B------:R-:W-:Y:S01]  /*bd20*/  IMAD.MOV.U32 R5, RZ, RZ, c[0x4][0x644] ;  /* 0x01019100ff057624 */ /* 0x000fe200078e00ff */
[----:B------:R-:W-:Y:S01]  /*bd30*/  MOV R6, c[0x4][0x630] ;  /* 0x01018c0000067a02 */ /* 0x000fe20000000f00 */
[----:B------:R-:W0:Y:S01]  /*bd40*/  LDC.64 R2, c[0x4][R2] ;  /* 0x0100000002027b82 */ /* 0x000e220000000a00 */
[----:B------:R-:W-:Y:S01]  /*bd50*/  IMAD.MOV.U32 R7, RZ, RZ, c[0x4][0x634] ;  /* 0x01018d00ff077624 */ /* 0x000fe200078e00ff */
[----:B------:R-:W-:Y:S01]  /*bd60*/  MOV R11, c[0x4][0x524] ;  /* 0x01014900000b7a02 */ /* 0x000fe20000000f00 */
[----:B------:R-:W-:Y:S02]  /*bd70*/  IMAD.MOV.U32 R10, RZ, RZ, c[0x4][0x520] ;  /* 0x01014800ff0a7624 */ /* 0x000fe400078e00ff */
[----:B------:R-:W-:-:S03]  /*bd80*/  IMAD.MOV.U32 R12, RZ, RZ, 0x1 ;  /* 0x00000001ff0c7424 */ /* 0x000fc600078e00ff */
[----:B------:R-:W-:Y:S01]  /*bd90*/  LEPC R14 ;  /* 0x00000000000e734e */ /* 0x000fe20000000000 */
[----:B------:R-:W-:-:S02]  /*bda0*/  MOV R9, 0xbe10 ;  /* 0x0000be1000097802 */ /* 0x000fc40000000f00 */
[----:B------:R-:W-:Y:S02]  /*bdb0*/  MOV R20, 0xbd90 ;  /* 0x0000bd9000147802 */ /* 0x000fe40000000f00 */
[----:B------:R-:W-:Y:S02]  /*bdc0*/  MOV R21, 0x0 ;  /* 0x0000000000157802 */ /* 0x000fe40000000f00 */
[----:B------:R-:W-:Y:S02]  /*bdd0*/  MOV R0, 0x0 ;  /* 0x0000000000007802 */ /* 0x000fe40000000f00 */
[----:B------:R-:W-:-:S04]  /*bde0*/  IADD3 R20, P0, P1, -R20, R9, R14 ;  /* 0x0000000914147210 */ /* 0x000fc8000791e10e */
[----:B------:R-:W-:-:S04]  /*bdf0*/  IADD3.X R21, ~R0, R21, R15, P0, P1 ;  /* 0x0000001500157210 */ /* 0x000fc800007e250f */
[----:B0-----:R-:W-:Y:S05]  /*be00*/  CALL.ABS.NOINC R2 ;  /* 0x0000000002007343 */ /* 0x001fea0003c00000 */
.L_x_82:
[----:B------:R-:W-:Y:S02]  /*be10*/  IADD3 R16, P1, R16, c[0x0][0x538], RZ ;  /* 0x00014e0010107a10 */ /* 0x000fe40007f3e0ff */
[----:B------:R-:W-:-:S03]  /*be20*/  LOP3.LUT P0, RZ, R17, 0xff, RZ, 0xc0, !PT ;  /* 0x000000ff11ff7812 */ /* 0x000fc6000780c0ff */
[----:B------:R-:W-:Y:S01]  /*be30*/  IMAD.X R17, RZ, RZ, c[0x0][0x53c], P1 ;  /* 0x00014f00ff117624 */ /* 0x000fe200008e06ff */
[----:B------:R-:W-:-:S05]  /*be40*/  SEL R3, RZ, 0x1, !P0 ;  /* 0x00000001ff037807 */ /* 0x000fca0004000000 */
[----:B------:R-:W-:Y:S01]  /*be50*/  STG.E.U8 [R16.64], R3 ;  /* 0x0000000310007986 */ /* 0x000fe2000c101124 */
[----:B------:R-:W-:Y:S05]  /*be60*/  EXIT ;  /* 0x000000000000794d */ /* 0x000fea0003800000 */
.L_x_81:
[----:B------:R-:W-:Y:S01]  /*be70*/  STG.E.U8 [R2.64], R17 ;  /* 0x0000001102007986 */ /* 0x000fe2000c101124 */
[----:B------:R-:W-:Y:S05]  /*be80*/  EXIT ;  /* 0x000000000000794d */ /* 0x000fea0003800000 */
.L_x_79:
[----:B------:R-:W-:Y:S01]  /*be90*/  ISETP.NE.AND P1, PT, RZ, UR38, PT ;  /* 0x00000026ff007c0c */ /* 0x000fe2000bf25270 */
[----:B------:R-:W-:Y:S01]  /*bea0*/  ULDC.U8 UR4, c[0x0][0x569] ;  /* 0x00015a4000047ab9 */ /* 0x000fe20000000000 */
[----:B------:R-:W-:Y:S02]  /*beb0*/  IADD3 R2, P0, R16, c[0x0][0x538], RZ ;  /* 0x00014e0010027a10 */ /* 0x000fe40007f1e0ff */
[----:B------:R-:W-:Y:S02]  /*bec0*/  ISETP.NE.AND P2, PT, RZ, UR4, PT ;  /* 0x00000004ff007c0c */ /* 0x000fe4000bf45270 */
[----:B------:R-:W-:-:S07]  /*bed0*/  IADD3.X R3, RZ, c[0x0][0x53c], RZ, P0, !PT ;  /* 0x00014f00ff037a10 */ /* 0x000fce00007fe4ff */
[----:B------:R-:W-:Y:S05]  /*bee0*/  @!P1 BRA `(.L_x_83) ;  /* 0x0000003000009947 */ /* 0x000fea0003800000 */
[----:B------:R-:W2:Y:S02]  /*bef0*/  LDG.E.U8 R0, [R2.64] ;  /* 0x0000002402007981 */ /* 0x000ea4000c1e1100 */
[----:B--2---:R-:W-:-:S04]  /*bf00*/  LOP3.LUT P0, RZ, R0, 0xff, R17, 0xc8, !PT ;  /* 0x000000ff00ff7812 */ /* 0x004fc8000780c811 */
[----:B------:R-:W-:-:S04]  /*bf10*/  SEL R17, RZ, 0x1, !P0 ;  /* 0x00000001ff117807 */ /* 0x000fc80004000000 */
.L_x_83:
        /* <DEDUP_REMOVED lines=23> */
.L_x_85:
[----:B------:R-:W-:Y:S02]  /*c090*/  IADD3 R16, P1, R16, c[0x0][0x538], RZ ;  /* 0x00014e0010107a10 */ /* 0x000fe40007f3e0ff */
[----:B------:R-:W-:-:S03]  /*c0a0*/  LOP3.LUT P0, RZ, R17, 0xff, RZ, 0xc0, !PT ;  /* 0x000000ff11ff7812 */ /* 0x000fc6000780c0ff */
[----:B------:R-:W-:Y:S01]  /*c0b0*/  IMAD.X R17, RZ, RZ, c[0x0][0x53c], P1 ;  /* 0x00014f00ff117624 */ /* 0x000fe200008e06ff */
[----:B------:R-:W-:-:S05]  /*c0c0*/  SEL R3, RZ, 0x1, !P0 ;  /* 0x00000001ff037807 */ /* 0x000fca0004000000 */
[----:B------:R-:W-:Y:S01]  /*c0d0*/  STG.E.U8 [R16.64], R3 ;  /* 0x0000000310007986 */ /* 0x000fe2000c101124 */
[----:B------:R-:W-:Y:S05]  /*c0e0*/  EXIT ;  /* 0x000000000000794d */ /* 0x000fea0003800000 */
.L_x_84:
[----:B------:R-:W-:-:S04]  /*c0f0*/  LOP3.LUT P0, RZ, R17, 0xff, RZ, 0xc0, !PT ;  /* 0x000000ff11ff7812 */ /* 0x000fc8000780c0ff */
[----:B------:R-:W-:-:S05]  /*c100*/  SEL R5, RZ, 0x1, !P0 ;  /* 0x00000001ff057807 */ /* 0x000fca0004000000 */
[----:B------:R-:W-:Y:S01]  /*c110*/  STG.E.U8 [R2.64], R5 ;  /* 0x0000000502007986 */ /* 0x000fe2000c101124 */
[----:B------:R-:W-:Y:S05]  /*c120*/  EXIT ;  /* 0x000000000000794d */ /* 0x000fea0003800000 */
.L_x_58:
[----:B------:R-:W-:-:S13]  /*c130*/  ISETP.GE.AND P0, PT, R17, c[0x0][0x16c], PT ;  /* 0x00005b0011007a0c */ /* 0x000fda0003f06270 */
[----:B------:R-:W-:Y:S05]  /*c140*/  @P0 EXIT ;  /* 0x000000000000094d */ /* 0x000fea0003800000 */
[----:B------:R-:W-:Y:S02]  /*c150*/  ISETP.NE.AND P1, PT, R23, RZ, PT ;  /* 0x000000ff1700720c */ /* 0x000fe40003f25270 */
[----:B------:R-:W-:-:S13]  /*c160*/  ISETP.NE.AND P0, PT, RZ, c[0x0][0x17c], PT ;  /* 0x00005f00ff007a0c */ /* 0x000fda0003f05270 */
[----:B------:R-:W-:Y:S05]  /*c170*/  @P0 EXIT P1 ;  /* 0x000000000000094d */ /* 0x000fea0000800000 */
[----:B------:R-:W-:Y:S02]  /*c180*/  ISETP.NE.AND P1, PT, R20, RZ, PT ;  /* 0x000000ff1400720c */ /* 0x000fe40003f25270 */
[----:B------:R-:W-:-:S13]  /*c190*/  ISETP.NE.AND P0, PT, RZ, c[0x0][0x180], PT ;  /* 0x00006000ff007a0c */ /* 0x000fda0003f05270 */
[----:B------:R-:W-:Y:S05]  /*c1a0*/  @P0 EXIT P1 ;  /* 0x000000000000094d */ /* 0x000fea0000800000 */
        /* <DEDUP_REMOVED lines=11> */
.L_x_87:
[----:B------:R-:W-:Y:S05]  /*c260*/  @!P1 BRA `(.L_x_88) ;  /* 0x000001c000009947 */ /* 0x000fea0003800000 */
[----:B------:R-:W-:-:S10]  /*c270*/  HFMA2.MMA R0, -RZ, RZ, 0, 5.9604644775390625e-08 ;  /* 0x00000001ff007435 */ /* 0x000fd400000001ff */
[----:B------:R-:W-:-:S13]  /*c280*/  ISETP.NE.AND P0, PT, R0, c[0x0][0x56c], PT ;  /* 0x00015b0000007a0c */ /* 0x000fda0003f05270 */
[----:B------:R-:W-:Y:S05]  /*c290*/  @!P0 BRA `(.L_x_89) ;  /* 0x0000013000008947 */ /* 0x000fea0003800000 */
[----:B------:R-:W-:Y:S01]  /*c2a0*/  MOV R2, 0x0 ;  /* 0x0000000000027802 */ /* 0x000fe20000000f00 */
[----:B------:R-:W-:Y:S01]  /*c2b0*/  IMAD.MOV.U32 R4, RZ, RZ, c[0x4][0x640] ;  /* 0x01019000ff047624 */ /* 0x000fe200078e00ff */
[----:B------:R-:W-:Y:S01]  /*c2c0*/  MOV R5, c[0x4][0x644] ;  /* 0x0101910000057a02 */ /* 0x000fe20000000f00 */
[----:B------:R-:W-:Y:S01]  /*c2d0*/  IMAD.MOV.U32 R6, RZ, RZ, c[0x4][0x630] ;  /* 0x01018c00ff067624 */ /* 0x000fe200078e00ff */
[----:B------:R-:W-:Y:S01]  /*c2e0*/  MOV R7, c[0x4][0x634] ;  /* 0x01018d0000077a02 */ /* 0x000fe20000000f00 */
[----:B------:R-:W-:Y:S01]  /*c2f0*/  IMAD.MOV.U32 R8, RZ, RZ, 0x2ef ;  /* 0x000002efff087424 */ /* 0x000fe200078e00ff */
[----:B------:R-:W0:Y:S01]  /*c300*/  LDC.64 R2, c[0x4][R2] ;  /* 0x0100000002027b82 */ /* 0x000e220000000a00 */
[----:B------:R-:W-:Y:S01]  /*c310*/  MOV R10, c[0x4][0x520] ;  /* 0x01014800000a7a02 */ /* 0x000fe20000000f00 */
[----:B------:R-:W-:Y:S01]  /*c320*/  IMAD.MOV.U32 R11, RZ, RZ, c[0x4][0x524] ;  /* 0x01014900ff0b7624 */ /* 0x000fe200078e00ff */
[----:B------:R-:W-:Y:S01]  /*c330*/  MOV R12, 0x1 ;  /* 0x00000001000c7802 */ /* 0x000fe20000000f00 */
[----:B------:R-:W-:-:S04]  /*c340*/  IMAD.MOV.U32 R13, RZ, RZ, RZ ;  /* 0x000000ffff0d7224 */ /* 0x000fc800078e00ff */
        /* <DEDUP_REMOVED lines=8> */
.L_x_89:
[----:B------:R-:W-:Y:S02]  /*c3d0*/  IADD3 R18, P1, R18, c[0x0][0x538], RZ ;  /* 0x00014e0012127a10 */ /* 0x000fe40007f3e0ff */
[----:B------:R-:W-:Y:S02]  /*c3e0*/  LOP3.LUT P0, RZ, R19, 0xff, RZ, 0xc0, !PT ;  /* 0x000000ff13ff7812 */ /* 0x000fe4000780c0ff */
[----:B------:R-:W-:Y:S02]  /*c3f0*/  IADD3.X R19, RZ, c[0x0][0x53c], RZ, P1, !PT ;  /* 0x00014f00ff137a10 */ /* 0x000fe40000ffe4ff */
[----:B------:R-:W-:-:S05]  /*c400*/  SEL R3, RZ, 0x1, !P0 ;  /* 0x00000001ff037807 */ /* 0x000fca0004000000 */
[----:B------:R-:W-:Y:S01]  /*c410*/  STG.E.U8 [R18.64], R3 ;  /* 0x0000000312007986 */ /* 0x000fe2000c101124 */
[----:B------:R-:W-:Y:S05]  /*c420*/  EXIT ;  /* 0x000000000000794d */ /* 0x000fea0003800000 */
.L_x_88:
[----:B------:R-:W-:Y:S01]  /*c430*/  STG.E.U8 [R2.64], R19 ;  /* 0x0000001302007986 */ /* 0x000fe2000c101124 */
[----:B------:R-:W-:Y:S05]  /*c440*/  EXIT ;  /* 0x000000000000794d */ /* 0x000fea0003800000 */
.L_x_86:
[----:B------:R-:W-:Y:S01]  /*c450*/  ISETP.NE.AND P1, PT, RZ, UR38, PT ;  /* 0x00000026ff007c0c */ /* 0x000fe2000bf25270 */
[----:B------:R-:W-:Y:S01]  /*c460*/  ULDC.U8 UR4, c[0x0][0x569] ;  /* 0x00015a4000047ab9 */ /* 0x000fe20000000000 */
[----:B------:R-:W-:Y:S02]  /*c470*/  IADD3 R2, P0, R18, c[0x0][0x538], RZ ;  /* 0x00014e0012027a10 */ /* 0x000fe40007f1e0ff */
[----:B------:R-:W-:-:S03]  /*c480*/  ISETP.NE.AND P2, PT, RZ, UR4, PT ;  /* 0x00000004ff007c0c */ /* 0x000fc6000bf45270 */
[----:B------:R-:W-:-:S06]  /*c490*/  IMAD.X R3, RZ, RZ, c[0x0][0x53c], P0 ;  /* 0x00014f00ff037624 */ /* 0x000fcc00000e06ff */
[----:B------:R-:W-:Y:S05]  /*c4a0*/  @!P1 BRA `(.L_x_90) ;  /* 0x0000003000009947 */ /* 0x000fea0003800000 */
[----:B------:R-:W2:Y:S02]  /*c4b0*/  LDG.E.U8 R0, [R2.64] ;  /* 0x0000002402007981 */ /* 0x000ea4000c1e1100 */
[----:B--2---:R-:W-:-:S04]  /*c4c0*/  LOP3.LUT P0, RZ, R0, 0xff, R19, 0xc8, !PT ;  /* 0x000000ff00ff7812 */ /* 0x004fc8000780c813 */
[----:B------:R-:W-:-:S04]  /*c4d0*/  SEL R19, RZ, 0x1, !P0 ;  /* 0x00000001ff137807 */ /* 0x000fc80004000000 */
.L_x_90:
[----:B------:R-:W-:-:S04]  /*c4e0*/  LOP3.LUT P0, RZ, R19, 0xff, RZ, 0xc0, !PT ;  /* 0x000000ff13ff7812 */ /* 0x000fc8000780c0ff */
[----:B------:R-:W-:Y:S01]  /*c4f0*/  SEL R16, RZ, 0x1, !P0 ;  /* 0x00000001ff107807 */ /* 0x000fe20004000000 */
        /* <DEDUP_REMOVED lines=23> */
.L_x_92:
[----:B------:R-:W-:-:S04]  /*c670*/  IADD3 R18, P0, R18, c[0x0][0x538], RZ ;  /* 0x00014e0012127a10 */ /* 0x000fc80007f1e0ff */
[----:B------:R-:W-:-:S05]  /*c680*/  IADD3.X R19, RZ, c[0x0][0x53c], RZ, P0, !PT ;  /* 0x00014f00ff137a10 */ /* 0x000fca00007fe4ff */
[----:B------:R-:W-:Y:S01]  /*c690*/  STG.E.U8 [R18.64], R16 ;  /* 0x0000001012007986 */ /* 0x000fe2000c101124 */
[----:B------:R-:W-:Y:S05]  /*c6a0*/  EXIT ;  /* 0x000000000000794d */ /* 0x000fea0003800000 */
.L_x_91:
[----:B------:R-:W-:Y:S01]  /*c6b0*/  STG.E.U8 [R2.64], R16 ;  /* 0x0000001002007986 */ /* 0x000fe2000c101124 */
[----:B------:R-:W-:Y:S05]  /*c6c0*/  EXIT ;  /* 0x000000000000794d */ /* 0x000fea0003800000 */
.L_x_93:
[----:B------:R-:W-:-:S00]  /*c6d0*/  BRA `(.L_x_93) ;  /* 0xfffffff000007947 */ /* 0x000fc0000383ffff */
[----:B------:R-:W-:-:S00]  /*c6e0*/  NOP ;  /* 0x0000000000007918 */ /* 0x000fc00000000000 */
        /* <DEDUP_REMOVED lines=9> */
.L_x_7613:


//--------------------- .text._ZN2at6native13reduce_kernelILi256ELi2ENS0_8ReduceOpIbNS0_14func_wrapper_tIbZZZNS0_14or_kernel_cudaERNS_14TensorIteratorEENKUlvE_clEvENKUlvE10_clEvEUlbbE_EEjbLi4ELi4EEEEEvT1_ --------------------------
	.section	.text._ZN2at6native13reduce_kernelILi256ELi2ENS0_8ReduceOpIbNS0_14func_wrapper_tIbZZZNS0_14or_kernel_cudaERNS_14TensorIteratorEENKUlvE_clEvENKUlvE10_clEvEUlbbE_EEjbLi4ELi4EEEEEvT1_,"ax",@progbits
	.sectioninfo	@"SHI_REGISTERS=34"
	.align	128
        .global         _ZN2at6native13reduce_kernelILi256ELi2ENS0_8ReduceOpIbNS0_14func_wrapper_tIbZZZNS0_14or_kernel_cudaERNS_14TensorIteratorEENKUlvE_clEvENKUlvE10_clEvEUlbbE_EEjbLi4ELi4EEEEEvT1_
        .type           _ZN2at6native13reduce_kernelILi256ELi2ENS0_8ReduceOpIbNS0_14func_wrapper_tIbZZZNS0_14or_kernel_cudaERNS_14TensorIteratorEENKUlvE_clEvENKUlvE10_clEvEUlbbE_EEjbLi4ELi4EEEEEvT1_,@function
        .size           _ZN2at6native13reduce_kernelILi256ELi2ENS0_8ReduceOpIbNS0_14func_wrapper_tIbZZZNS0_14or_kernel_cudaERNS_14TensorIteratorEENKUlvE_clEvENKUlvE10_clEvEUlbbE_EEjbLi4ELi4EEEEEvT1_,(.L_x_7614 - _ZN2at6native13reduce_kernelILi256ELi2ENS0_8ReduceOpIbNS0_14func_wrapper_tIbZZZNS0_14or_kernel_cudaERNS_14TensorIteratorEENKUlvE_clEvENKUlvE10_clEvEUlbbE_EEjbLi4ELi4EEEEEvT1_)
        .other          _ZN2at6native13reduce_kernelILi256ELi2ENS0_8ReduceOpIbNS0_14func_wrapper_tIbZZZNS0_14or_kernel_cudaERNS_14TensorIteratorEENKUlvE_clEvENKUlvE10_clEvEUlbbE_EEjbLi4ELi4EEEEEvT1_,@"STO_CUDA_ENTRY STV_DEFAULT"
_ZN2at6native13reduce_kernelILi256ELi2ENS0_8ReduceOpIbNS0_14func_wrapper_tIbZZZNS0_14or_kernel_cudaERNS_14TensorIteratorEENKUlvE_clEvENKUlvE10_clEvEUlbbE_EEjbLi4ELi4EEEEEvT1_:
.text._ZN2at6native13reduce_kernelILi256ELi2ENS0_8ReduceOpIbNS0_14func_wrapper_tIbZZZNS0_14or_kernel_cudaERNS_14TensorIteratorEENKUlvE_clEvENKUlvE10_clEvEUlbbE_EEjbLi4ELi4EEEEEvT1_:
        /* <DEDUP_REMOVED lines=10> */
[----:B0-----:R-:W-:-:S04]  /*00a0*/  IMAD R0, R5, c[0x0][0x174], R0 ;  /* 0x00005d0005007a24 */ /* 0x001fc800078e0200 */
[----:B------:R-:W-:Y:S02]  /*00b0*/  IMAD.SHL.U32 R3, R0, 0x2, RZ ;  /* 0x0000000200037824 */ /* 0x000fe400078e00ff */
        /* <DEDUP_REMOVED lines=197> */
.L_x_94:
[----:B------:R-:W1:Y:S01]  /*0d10*/  S2R R2, SR_TID.Y ;  /* 0x0000000000027919 */ /* 0x000e620000002200 */
[C---:B0-----:R-:W-:Y:S01]  /*0d20*/  IMAD R5, R23.reuse, c[0x0][0x188], RZ ;  /* 0x0000620017057a24 */ /* 0x041fe200078e02ff */
[----:B------:R-:W-:Y:S01]  /*0d30*/  ULDC.64 UR36, c[0x0][0x118] ;  /* 0x0000460000247ab9 */ /* 0x000fe20000000a00 */
[----:B------:R-:W-:Y:S01]  /*0d40*/  IMAD R3, R23, c[0x0][0x17c], RZ ;  /* 0x00005f0017037a24 */ /* 0x000fe200078e02ff */
[----:B------:R-:W0:Y:S01]  /*0d50*/  S2R R0, SR_CTAID.X ;  /* 0x0000000000007919 */ /* 0x000e220000002500 */
[----:B------:R-:W-:Y:S03]  /*0d60*/  BSSY B6, `(.L_x_95) ;  /* 0x0000941000067945 */ /* 0x000fe60003800000 */
[----:B------:R-:W2:Y:S01]  /*0d70*/  S2R R22, SR_CTAID.Y ;  /* 0x0000000000167919 */ /* 0x000ea20000002600 */
[C---:B-1----:R-:W-:Y:S02]  /*0d80*/  IMAD R5, R2.reuse, c[0x0][0x18c], R5 ;  /* 0x0000630002057a24 */ /* 0x042fe400078e0205 */
[----:B------:R-:W-:-:S02]  /*0d90*/  IMAD R3, R2, c[0x0][0x180], R3 ;  /* 0x0000600002037a24 */ /* 0x000fc400078e0203 */
[----:B0-----:R-:W-:Y:S02]  /*0da0*/  IMAD R0, R0, c[0x0][0x174], R5 ;  /* 0x00005d0000007a24 */ /* 0x001fe400078e0205 */
[----:B--2---:R-:W-:Y:S02]  /*0db0*/  IMAD R27, R22, c[0x0][0x184], R3 ;  /* 0x00006100161b7a24 */ /* 0x004fe400078e0203 */
[----:B------:R-:W-:-:S03]  /*0dc0*/  IMAD.SHL.U32 R17, R0, 0x2, RZ ;  /* 0x0000000200117824 */ /* 0x000fc600078e00ff */
[----:B------:R-:W-:-:S04]  /*0dd0*/  ISETP.GE.U32.AND P0, PT, R27, c[0x0][0x168], PT ;  /* 0x00005a001b007a0c */ /* 0x000fc80003f06070 */
[----:B------:R-:W-:-:S13]  /*0de0*/  ISETP.GE.U32.OR P0, PT, R17, c[0x0][0x16c], P0 ;  /* 0x00005b0011007a0c */ /* 0x000fda0000706470 */
[----:B------:R-:W-:Y:S05]  /*0df0*/  @P0 BRA `(.L_x_96) ;  /* 0x0000937000000947 */ /* 0x000fea0003800000 */
[----:B------:R-:W-:Y:S01]  /*0e00*/  ULDC.U8 UR4, c[0x0][0x19c] ;  /* 0x0000670000047ab9 */ /* 0x000fe20000000000 */
[----:B------:R-:W-:Y:S02]  /*0e10*/  IADD3 R18, P1, R16, c[0x0][0x530], RZ ;  /* 0x00014c0010127a10 */ /* 0x000fe40007f3e0ff */
[----:B------:R-:W-:Y:S02]  /*0e20*/  ISETP.NE.AND P0, PT, RZ, UR4, PT ;  /* 0x00000004ff007c0c */ /* 0x000fe4000bf05270 */
[----:B------:R-:W-:-:S11]  /*0e30*/  IADD3.X R19, RZ, c[0x0][0x534], RZ, P1, !PT ;  /* 0x00014d00ff137a10 */ /* 0x000fd60000ffe4ff */
[----:B------:R-:W-:Y:S05]  /*0e40*/  @!P0 BRA `(.L_x_97) ;  /* 0x0000089000008947 */ /* 0x000fea0003800000 */
[----:B------:R-:W-:Y:S01]  /*0e50*/  MOV R14, 0x0 ;  /* 0x00000000000e7802 */ /* 0x000fe20000000f00 */
[----:B------:R-:W-:Y:S01]  /*0e60*/  HFMA2.MMA R12, -RZ, RZ, 0, 5.9604644775390625e-08 ;  /* 0x00000001ff0c7435 */ /* 0x000fe200000001ff */
[----:B------:R-:W-:Y:S01]  /*0e70*/  IMAD.MOV.U32 R4, RZ, RZ, c[0x4][0x628] ;  /* 0x01018a00ff047624 */ /* 0x000fe200078e00ff */
[----:B------:R-:W-:Y:S01]  /*0e80*/  MOV R7, c[0x4][0x634] ;  /* 0x01018d0000077a02 */ /* 0x000fe20000000f00 */
[----:B------:R-:W-:Y:S02]  /*0e90*/  IMAD.MOV.U32 R5, RZ, RZ, c[0x4][0x62c] ;  /* 0x01018b00ff057624 */ /* 0x000fe400078e00ff */
[----:B------:R-:W0:Y:S01]  /*0ea0*/  LDC.64 R14, c[0x4][R14] ;  /* 0x010000000e0e7b82 */ /* 0x000e220000000a00 */
[----:B------:R-:W-:Y:S02]  /*0eb0*/  IMAD.MOV.U32 R6, RZ, RZ, c[0x4][0x630] ;  /* 0x01018c00ff067624 */ /* 0x000fe400078e00ff */
[----:B------:R-:W-:Y:S02]  /*0ec0*/  IMAD.MOV.U32 R8, RZ, RZ, 0x1e3 ;  /* 0x000001e3ff087424 */ /* 0x000fe400078e00ff */
[----:B------:R-:W-:-:S02]  /*0ed0*/  IMAD.MOV.U32 R10, RZ, RZ, c[0x4][0x530] ;  /* 0x01014c00ff0a7624 */ /* 0x000fc400078e00ff */
[----:B------:R-:W-:Y:S02]  /*0ee0*/  IMAD.MOV.U32 R11, RZ, RZ, c[0x4][0x534] ;  /* 0x01014d00ff0b7624 */ /* 0x000fe400078e00ff */
[----:B------:R-:W-:Y:S02]  /*0ef0*/  IMAD.MOV.U32 R13, RZ, RZ, RZ ;  /* 0x000000ffff0d7224 */ /* 0x000fe400078e00ff */
[----:B------:R-:W-:Y:S01]  /*0f00*/  LEPC R20 ;  /* 0x000000000014734e */ /* 0x000fe20000000000 */
[----:B------:R-:W-:Y:S02]  /*0f10*/  MOV R3, 0xf80 ;  /* 0x00000f8000037802 */ /* 0x000fe40000000f00 */
[----:B------:R-:W-:Y:S02]  /*0f20*/  MOV R0, 0xf00 ;  /* 0x00000f0000007802 */ /* 0x000fe40000000f00 */
[----:B------:R-:W-:Y:S02]  /*0f30*/  MOV R9, 0x0 ;  /* 0x0000000000097802 */ /* 0x000fe40000000f00 */
[----:B------:R-:W-:Y:S02]  /*0f40*/  MOV R24, 0x0 ;  /* 0x0000000000187802 */ /* 0x000fe40000000f00 */
[----:B------:R-:W-:-:S04]  /*0f50*/  IADD3 R20, P0, P1, -R0, R3, R20 ;  /* 0x0000000300147210 */ /* 0x000fc8000791e114 */
[----:B------:R-:W-:-:S04]  /*0f60*/  IADD3.X R21, ~R24, R9, R21, P0, P1 ;  /* 0x0000000918157210 */ /* 0x000fc800007e2515 */
[----:B0-----:R-:W-:Y:S05]  /*0f70*/  CALL.ABS.NOINC R14 ;  /* 0x000000000e007343 */ /* 0x001fea0003c00000 */
        /* <DEDUP_REMOVED lines=18> */
[----:B------:R-:W-:Y:S01]  /*10a0*/  ISETP.NE.AND P0, PT, RZ, c[0x0][0x184], PT ;  /* 0x00006100ff007a0c */ /* 0x000fe20003f05270 */
[----:B------:R-:W-:-:S12]  /*10b0*/  HFMA2.MMA R3, -RZ, RZ, 0, 5.9604644775390625e-08 ;  /* 0x00000001ff037435 */ /* 0x000fd800000001ff */
[----:B------:R-:W-:-:S04]  /*10c0*/  @P0 ISETP.NE.AND P1, PT, R22, RZ, PT ;  /* 0x000000ff1600020c */ /* 0x000fc80003f25270 */
[----:B------:R-:W-:-:S04]  /*10d0*/  @P0 SEL R6, RZ, 0x1, P1 ;  /* 0x00000001ff060807 */ /* 0x000fc80000800000 */
[----:B------:R-:W-:Y:S02]  /*10e0*/  @P0 PRMT R3, R6, 0x7610, R3 ;  /* 0x0000761006030816 */ /* 0x000fe40000000003 */
.L_x_103:
[----:B------:R-:W-:Y:S05]  /*10f0*/  BSYNC B2 ;  /* 0x0000000000027941 */ /* 0x000fea0003800000 */
.L_x_102:
[----:B------:R-:W-:-:S04]  /*1100*/  PRMT R3, R3, 0x9910, RZ ;  /* 0x0000991003037816 */ /* 0x000fc800000000ff */
[----:B------:R-:W-:-:S13]  /*1110*/  ISETP.NE.AND P0, PT, R3, RZ, PT ;  /* 0x000000ff0300720c */ /* 0x000fda0003f05270 */
[----:B------:R-:W-:Y:S05]  /*1120*/  @!P0 BRA `(.L_x_101) ;  /* 0x0000009000008947 */ /* 0x000fea0003800000 */
[----:B------:R-:W-:-:S04]  /*1130*/  IADD3 R6, P0, P1, R9, R16, R23 ;  /* 0x0000001009067210 */ /* 0x000fc8000791e017 */
[----:B------:R-:W-:Y:S02]  /*1140*/  IADD3 R6, P2, R6, c[0x0][0x530], RZ ;  /* 0x00014c0006067a10 */ /* 0x000fe40007f5e0ff */
[----:B------:R-:W-:-:S04]  /*1150*/  IADD3.X R3, R19, RZ, RZ, P0, P1 ;  /* 0x000000ff13037210 */ /* 0x000fc800007e24ff */
[----:B------:R-:W-:-:S05]  /*1160*/  IADD3.X R7, R3, c[0x0][0x534], RZ, P2, !PT ;  /* 0x00014d0003077a10 */ /* 0x000fca00017fe4ff */
[----:B------:R-:W2:Y:S02]  /*1170*/  LDG.E.U8 R6, [R6.64] ;  /* 0x0000002406067981 */ /* 0x000ea4000c1e1100 */
[----:B--2---:R-:W-:-:S04]  /*1180*/  ISETP.NE.AND P0, PT, R6, RZ, PT ;  /* 0x000000ff0600720c */ /* 0x004fc80003f05270 */
[----:B------:R-:W-:-:S04]  /*1190*/  SEL R3, RZ, 0x1, !P0 ;  /* 0x00000001ff037807 */ /* 0x000fc80004000000 */
[----:B------:R-:W-:-:S04]  /*11a0*/  LOP3.LUT P0, RZ, R0, 0xff, R3, 0xc8, !PT ;  /* 0x000000ff00ff7812 */ /* 0x000fc8000780c803 */
[----:B------:R-:W-:-:S04]  /*11b0*/  SEL R0, RZ, 0x1, !P0 ;  /* 0x00000001ff007807 */ /* 0x000fc80004000000 */
.L_x_101:
[----:B------:R-:W-:Y:S05]  /*11c0*/  BSYNC B1 ;  /* 0x0000000000017941 */ /* 0x000fea0003800000 */
.L_x_100:
[----:B------:R-:W-:Y:S02]  /*11d0*/  IADD3 R18, P0, P1, R16, c[0x0][0x530], R9 ;  /* 0x00014c0010127a10 */ /* 0x000fe4000791e009 */
[----:B------:R-:W-:Y:S02]  /*11e0*/  IADD3 R3, R4, c[0x0][0x168], RZ ;  /* 0x00005a0004037a10 */ /* 0x000fe40007ffe0ff */
[----:B------:R-:W-:Y:S02]  /*11f0*/  IADD3 R18, P2, R18, 0x4, RZ ;  /* 0x0000000412127810 */ /* 0x000fe40007f5e0ff */
[----:B------:R-:W-:Y:S02]  /*1200*/  IADD3.X R19, RZ, c[0x0][0x534], R19, P0, P1 ;  /* 0x00014d00ff137a10 */ /* 0x000fe400007e2413 */
[----:B------:R-:W-:-:S03]  /*1210*/  IADD3 R3, R3, -0x4, RZ ;  /* 0xfffffffc03037810 */ /* 0x000fc60007ffe0ff */
[----:B------:R-:W-:Y:S02]  /*1220*/  IMAD.X R19, RZ, RZ, R19, P2 ;  /* 0x000000ffff137224 */ /* 0x000fe400010e0613 */
.L_x_99:
[----:B------:R-:W-:Y:S05]  /*1230*/  BSYNC B0 ;  /* 0x0000000000007941 */ /* 0x000fea0003800000 */
.L_x_98:
[----:B------:R-:W-:Y:S01]  /*1240*/  IMAD R7, R23, c[0x0][0x17c], RZ ;  /* 0x00005f0017077a24 */ /* 0x000fe200078e02ff */
[----:B------:R-:W-:Y:S01]  /*1250*/  BSSY B0, `(.L_x_104) ;  /* 0x0000027000007945 */ /* 0x000fe20003800000 */
[----:B------:R-:W-:Y:S02]  /*1260*/  ISETP.NE.AND P0, PT, RZ, c[0x0][0x180], PT ;  /* 0x00006000ff007a0c */ /* 0x000fe40003f05270 */
[C---:B------:R-:W-:Y:S01]  /*1270*/  IMAD R7, R2.reuse, c[0x0][0x180], R7 ;  /* 0x0000600002077a24 */ /* 0x040fe200078e0207 */
[----:B------:R-:W-:Y:S02]  /*1280*/  ISETP.NE.AND P1, PT, R2, RZ, PT ;  /* 0x000000ff0200720c */ /* 0x000fe40003f25270 */
[C---:B------:R-:W-:Y:S01]  /*1290*/  PRMT R6, R5.reuse, 0x7610, R6 ;  /* 0x0000761005067816 */ /* 0x040fe20000000006 */
[--C-:B------:R-:W-:Y:S01]  /*12a0*/  IMAD R8, R22, c[0x0][0x184], R7.reuse ;  /* 0x0000610016087a24 */ /* 0x100fe200078e0207 */
[----:B------:R-:W-:-:S04]  /*12b0*/  PRMT R7, R5, 0x7610, R7 ;  /* 0x0000761005077816 */ /* 0x000fc80000000007 */
[----:B------:R-:W-:-:S04]  /*12c0*/  LEA R4, R8, 0x3, 0x2 ;  /* 0x0000000308047811 */ /* 0x000fc800078e10ff */
[----:B------:R-:W-:-:S13]  /*12d0*/  ISETP.GE.U32.AND P2, PT, R4, R3, PT ;  /* 0x000000030400720c */ /* 0x000fda0003f46070 */
[----:B------:R-:W-:Y:S05]  /*12e0*/  @P2 BRA `(.L_x_105) ;  /* 0x000001d000002947 */ /* 0x000fea0003800000 */
[----:B------:R-:W-:Y:S01]  /*12f0*/  IMAD.MOV.U32 R4, RZ, RZ, R8 ;  /* 0x000000ffff047224 */ /* 0x000fe200078e0008 */
[C---:B------:R-:W-:Y:S02]  /*1300*/  PRMT R6, R7.reuse, 0x7610, R6 ;  /* 0x0000761007067816 */ /* 0x040fe40000000006 */
[----:B------:R-:W-:Y:S02]  /*1310*/  PRMT R5, R7, 0x7610, R5 ;  /* 0x0000761007057816 */ /* 0x000fe40000000005 */
.L_x_106:
        /* <DEDUP_REMOVED lines=26> */
.L_x_105:
[----:B------:R-:W-:Y:S05]  /*14c0*/  BSYNC B0 ;  /* 0x0000000000007941 */ /* 0x000fea0003800000 */
.L_x_104:
        /* <DEDUP_REMOVED lines=8> */
.L_x_108:
[----:B------:R-:W-:Y:S05]  /*1550*/  BSYNC B0 ;  /* 0x0000000000007941 */ /* 0x000fea0003800000 */
.L_x_107:
        /* <DEDUP_REMOVED lines=15> */
.L_x_110:
[----:B------:R-:W-:Y:S05]  /*1650*/  BSYNC B0 ;  /* 0x0000000000007941 */ /* 0x000fea0003800000 */
.L_x_109:
[----:B------:R-:W-:Y:S02]  /*1660*/  LOP3.LUT P0, RZ, R5, 0xff, R0, 0xc8, !PT ;  /* 0x000000ff05ff7812 */ /* 0x000fe4000780c800 */
[----:B------:R-:W-:Y:S02]  /*1670*/  PRMT R25, RZ, 0x7610, R25 ;  /* 0x00007610ff197816 */ /* 0x000fe40000000019 */
[----:B------:R-:W-:-:S04]  /*1680*/  SEL R3, RZ, 0x1, !P0 ;  /* 0x00000001ff037807 */ /* 0x000fc80004000000 */
[----:B------:R-:W-:-:S04]  /*1690*/  LOP3.LUT P0, RZ, R6, 0xff, R3, 0xc8, !PT ;  /* 0x000000ff06ff7812 */ /* 0x000fc8000780c803 */
[----:B------:R-:W-:-:S04]  /*16a0*/  SEL R0, RZ, 0x1, !P0 ;  /* 0x00000001ff007807 */ /* 0x000fc80004000000 */
[----:B------:R-:W-:-:S04]  /*16b0*/  LOP3.LUT P0, RZ, R7, 0xff, R0, 0xc8, !PT ;  /* 0x000000ff07ff7812 */ /* 0x000fc8000780c800 */
[----:B------:R-:W-:Y:S01]  /*16c0*/  SEL R22, RZ, 0x1, !P0 ;  /* 0x00000001ff167807 */ /* 0x000fe20004000000 */
[----:B------:R-:W-:Y:S05]  /*16d0*/  BRA `(.L_x_96) ;  /* 0x00008a9000007947 */ /* 0x000fea0003800000 */
.L_x_97:
[----:B------:R-:W-:-:S05]  /*16e0*/  IMAD.MOV.U32 R0, RZ, RZ, 0x1 ;  /* 0x00000001ff007424 */ /* 0x000fca00078e00ff */
[C---:B------:R-:W-:Y:S02]  /*16f0*/  ISETP.NE.AND P0, PT, R0.reuse, c[0x0][0x1a4], PT ;  /* 0x0000690000007a0c */ /* 0x040fe40003f05270 */
[----:B------:R-:W-:-:S13]  /*1700*/  ISETP.EQ.AND P1, PT, R0, c[0x0][0x2d4], PT ;  /* 0x0000b50000007a0c */ /* 0x000fda0003f22270 */
[----:B------:R-:W-:Y:S05]  /*1710*/  @!P0 BRA P1, `(.L_x_111) ;  /* 0x00007ec000008947 */ /* 0x000fea0000800000 */
[----:B------:R-:W-:Y:S01]  /*1720*/  ULDC.U8 UR4, c[0x0][0x161] ;  /* 0x0000584000047ab9 */ /* 0x000fe20000000000 */
[----:B------:R-:W-:Y:S02]  /*1730*/  IMAD.MOV.U32 R22, RZ, RZ, c[0x0][0x170] ;  /* 0x00005c00ff167624 */ /* 0x000fe400078e00ff */
[----:B------:R-:W-:Y:S02]  /*1740*/  IMAD.U32 R25, RZ, RZ, UR4 ;  /* 0x00000004ff197e24 */ /* 0x000fe4000f8e00ff */
[----:B------:R-:W-:Y:S01]  /*1750*/  IMAD R0, R22, 0x3, R27 ;  /* 0x0000000316007824 */ /* 0x000fe200078e021b */
[----:B------:R-:W-:Y:S05]  /*1760*/  @!P0 BRA `(.L_x_112) ;  /* 0x000072a000008947 */ /* 0x000fea0003800000 */
[----:B------:R-:W-:Y:S01]  /*1770*/  ISETP.GE.U32.AND P0, PT, R0, c[0x0][0x168], PT ;  /* 0x00005a0000007a0c */ /* 0x000fe20003f06070 */
[----:B------:R-:W-:Y:S01]  /*1780*/  BSSY B0, `(.L_x_113) ;  /* 0x00003a8000007945 */ /* 0x000fe20003800000 */
[C---:B------:R-:W-:Y:S02]  /*1790*/  PRMT R22, R25.reuse, 0x7610, R22 ;  /* 0x0000761019167816 */ /* 0x040fe40000000016 */
[----:B------:R-:W-:-:S02]  /*17a0*/  PRMT R21, R25, 0x7610, R21 ;  /* 0x0000761019157816 */ /* 0x000fc40000000015 */
[C---:B------:R-:W-:Y:S02]  /*17b0*/  PRMT R20, R25.reuse, 0x7610, R20 ;  /* 0x0000761019147816 */ /* 0x040fe40000000014 */
[C---:B------:R-:W-:Y:S02]  /*17c0*/  PRMT R15, R25.reuse, 0x7610, R15 ;  /* 0x00007610190f7816 */ /* 0x040fe4000000000f */
[C---:B------:R-:W-:Y:S02]  /*17d0*/  PRMT R14, R25.reuse, 0x7610, R14 ;  /* 0x00007610190e7816 */ /* 0x040fe4000000000e */
[C---:B------:R-:W-:Y:S02]  /*17e0*/  PRMT R9, R25.reuse, 0x7610, R9 ;  /* 0x0000761019097816 */ /* 0x040fe40000000009 */
[----:B------:R-:W-:Y:S01]  /*17f0*/  PRMT R8, R25, 0x7610, R8 ;  /* 0x0000761019087816 */ /* 0x000fe20000000008 */
[----:B------:R-:W-:Y:S05]  /*1800*/  @P0 BRA `(.L_x_114) ;  /* 0x000039f000000947 */ /* 0x000fea0003800000 */
[----:B------:R-:W-:Y:S01]  /*1810*/  BSSY B1, `(.L_x_115) ;  /* 0x000039c000017945 */ /* 0x000fe20003800000 */
[----:B------:R-:W-:-:S02]  /*1820*/  ISETP.NE.AND P0, PT, RZ, c[0x0][0x1a4], PT ;  /* 0x00006900ff007a0c */ /* 0x000fc40003f05270 */
[C---:B------:R-:W-:Y:S02]  /*1830*/  PRMT R22, R25.reuse, 0x7610, R22 ;  /* 0x0000761019167816 */ /* 0x040fe40000000016 */
[C---:B------:R-:W-:Y:S02]  /*1840*/  PRMT R21, R25.reuse, 0x7610, R21 ;  /* 0x0000761019157816 */ /* 0x040fe40000000015 */
[C---:B------:R-:W-:Y:S02]  /*1850*/  PRMT R20, R25.reuse, 0x7610, R20 ;  /* 0x0000761019147816 */ /* 0x040fe40000000014 */
[C---:B------:R-:W-:Y:S02]  /*1860*/  PRMT R15, R25.reuse, 0x7610, R15 ;  /* 0x00007610190f7816 */ /* 0x040fe4000000000f */
[C---:B------:R-:W-:Y:S02]  /*1870*/  PRMT R14, R25.reuse, 0x7610, R14 ;  /* 0x00007610190e7816 */ /* 0x040fe4000000000e */
[----:B------:R-:W-:-:S02]  /*1880*/  PRMT R9, R25, 0x7610, R9 ;  /* 0x0000761019097816 */ /* 0x000fc40000000009 */
[----:B------:R-:W-:Y:S02]  /*1890*/  PRMT R8, R25, 0x7610, R8 ;  /* 0x0000761019087816 */ /* 0x000fe40000000008 */
.L_x_121:
[----:B------:R-:W-:Y:S01]  /*18a0*/  HFMA2.MMA R6, -RZ, RZ, 0, 0 ;  /* 0x00000000ff067435 */ /* 0x000fe200000001ff */
[----:B------:R-:W-:Y:S01]  /*18b0*/  IMAD.MOV.U32 R3, RZ, RZ, RZ ;  /* 0x000000ffff037224 */ /* 0x000fe200078e00ff */
[----:B------:R-:W-:Y:S05]  /*18c0*/  @!P0 BRA `(.L_x_116) ;  /* 0x00000d0000008947 */ /* 0x000fea0003800000 */
[----:B------:R-:W-:Y:S02]  /*18d0*/  IMAD.MOV.U32 R26, RZ, RZ, RZ ;  /* 0x000000ffff1a7224 */ /* 0x000fe400078e00ff */
[----:B------:R-:W-:Y:S02]  /*18e0*/  IMAD.MOV.U32 R0, RZ, RZ, c[0x0][0x1a4] ;  /* 0x00006900ff007624 */ /* 0x000fe400078e00ff */
[----:B------:R-:W-:-:S03]  /*18f0*/  IMAD.HI.U32 R4, R27, c[0x0][0x1ac], R26 ;  /* 0x00006b001b047a27 */ /* 0x000fc600078e001a */
[----:B------:R-:W-:Y:S02]  /*1900*/  ISETP.NE.AND P1, PT, R0, 0x2, PT ;  /* 0x000000020000780c */ /* 0x000fe40003f25270 */
[----:B------:R-:W-:Y:S01]  /*1910*/  SHF.R.U32.HI R5, RZ, c[0x0][0x1b0], R4 ;  /* 0x00006c00ff057a19 */ /* 0x000fe20000011604 */
[----:B------:R-:W-:-:S04]  /*1920*/  IMAD.MOV.U32 R4, RZ, RZ, RZ ;  /* 0x000000ffff047224 */ /* 0x000fc800078e00ff */
[C---:B------:R-:W-:Y:S01]  /*1930*/  IMAD.HI.U32 R7, R5.reuse, c[0x0][0x1b8], R4 ;  /* 0x00006e0005077a27 */ /* 0x040fe200078e0004 */
[----:B------:R-:W-:-:S04]  /*1940*/  IADD3 R4, -R5, RZ, RZ ;  /* 0x000000ff05047210 */ /* 0x000fc80007ffe1ff */
[----:B------:R-:W-:Y:S01]  /*1950*/  SHF.R.U32.HI R7, RZ, c[0x0][0x1bc], R7 ;  /* 0x00006f00ff077a19 */ /* 0x000fe20000011607 */
[----:B------:R-:W-:-:S04]  /*1960*/  IMAD R3, R4, c[0x0][0x1a8], R27 ;  /* 0x00006a0004037a24 */ /* 0x000fc800078e021b */
[----:B------:R-:W-:Y:S02]  /*1970*/  IMAD.MOV R4, RZ, RZ, -R7 ;  /* 0x000000ffff047224 */ /* 0x000fe400078e0a07 */
[----:B------:R-:W-:Y:S02]  /*1980*/  IMAD R3, R3, c[0x0][0x2d4], RZ ;  /* 0x0000b50003037a24 */ /* 0x000fe400078e02ff */
        /* <DEDUP_REMOVED lines=182> */
[----:B------:R-:W-:Y:S01]  /*24f0*/  ISETP.NE.AND P1, PT, R0, 0x18, PT ;  /* 0x000000180000780c */ /* 0x000fe20003f25270 */
[----:B------:R-:W-:Y:S01]  /*2500*/  IMAD.MOV.U32 R5, RZ, RZ, R7 ;  /* 0x000000ffff057224 */ /* 0x000fe200078e0007 */
[----:B------:R-:W-:-:S05]  /*2510*/  MOV R4, RZ ;  /* 0x000000ff00047202 */ /* 0x000fca0000000f00 */
        /* <DEDUP_REMOVED lines=11> */
.L_x_116:
[----:B------:R-:W-:-:S04]  /*25d0*/  LOP3.LUT R3, R3, 0xfffffffe, RZ, 0xc0, !PT ;  /* 0xfffffffe03037812 */ /* 0x000fc800078ec0ff */
[----:B------:R-:W-:-:S05]  /*25e0*/  IADD3 R4, P1, R3, R18, RZ ;  /* 0x0000001203047210 */ /* 0x000fca0007f3e0ff */
[----:B------:R-:W-:-:S05]  /*25f0*/  IMAD.X R5, RZ, RZ, R19, P1 ;  /* 0x000000ffff057224 */ /* 0x000fca00008e0613 */
[----:B------:R-:W2:Y:S01]  /*2600*/  LDG.E.U16 R4, [R4.64] ;  /* 0x0000002404047981 */ /* 0x000ea2000c1e1500 */
[----:B------:R-:W-:Y:S02]  /*2610*/  IADD3 R27, R27, c[0x0][0x170], RZ ;  /* 0x00005c001b1b7a10 */ /* 0x000fe40007ffe0ff */
[C---:B--2---:R-:W-:Y:S02]  /*2620*/  PRMT R0, R4.reuse, 0x7770, RZ ;  /* 0x0000777004007816 */ /* 0x044fe400000000ff */
[----:B------:R-:W-:Y:S01]  /*2630*/  PRMT R3, R4, 0x7771, RZ ;  /* 0x0000777104037816 */ /* 0x000fe200000000ff */
        /* <DEDUP_REMOVED lines=219> */
.L_x_117:
[----:B------:R-:W-:-:S04]  /*33f0*/  LOP3.LUT R5, R6, 0xfffffffe, RZ, 0xc0, !PT ;  /* 0xfffffffe06057812 */ /* 0x000fc800078ec0ff */
[----:B------:R-:W-:-:S05]  /*3400*/  IADD3 R4, P1, R5, R18, RZ ;  /* 0x0000001205047210 */ /* 0x000fca0007f3e0ff */
[----:B------:R-:W-:-:S05]  /*3410*/  IMAD.X R5, RZ, RZ, R19, P1 ;  /* 0x000000ffff057224 */ /* 0x000fca00008e0613 */
[----:B------:R-:W2:Y:S01]  /*3420*/  LDG.E.U16 R4, [R4.64] ;  /* 0x0000002404047981 */ /* 0x000ea2000c1e1500 */
[----:B------:R-:W-:Y:S01]  /*3430*/  IADD3 R27, R27, c[0x0][0x170], RZ ;  /* 0x00005c001b1b7a10 */ /* 0x000fe20007ffe0ff */
[----:B------:R-:W-:Y:S01]  /*3440*/  IMAD.MOV.U32 R11, RZ, RZ, RZ ;  /* 0x000000ffff0b7224 */ /* 0x000fe200078e00ff */
[----:B------:R-:W-:Y:S02]  /*3450*/  MOV R13, RZ ;  /* 0x000000ff000d7202 */ /* 0x000fe40000000f00 */
[C---:B--2---:R-:W-:Y:S02]  /*3460*/  PRMT R6, R4.reuse, 0x7770, RZ ;  /* 0x0000777004067816 */ /* 0x044fe400000000ff */
[----:B------:R-:W-:Y:S01]  /*3470*/  PRMT R7, R4, 0x7771, RZ ;  /* 0x0000777104077816 */ /* 0x000fe200000000ff */
[----:B------:R-:W-:Y:S05]  /*3480*/  @!P0 BRA `(.L_x_118) ;  /* 0x00000d0000008947 */ /* 0x000fea0003800000 */
[----:B------:R-:W-:Y:S02]  /*3490*/  IMAD.MOV.U32 R26, RZ, RZ, RZ ;  /* 0x000000ffff1a7224 */ /* 0x000fe400078e00ff */
[----:B------:R-:W-:-:S02]  /*34a0*/  IMAD.MOV.U32 R10, RZ, RZ, c[0x0][0x1a4] ;  /* 0x00006900ff0a7624 */ /* 0x000fc400078e00ff */
        /* <DEDUP_REMOVED lines=206> */
.L_x_118:
        /* <DEDUP_REMOVED lines=216> */
.L_x_119:
[----:B------:R-:W-:-:S04]  /*4f10*/  LOP3.LUT R5, R13, 0xfffffffe, RZ, 0xc0, !PT ;  /* 0xfffffffe0d057812 */ /* 0x000fc800078ec0ff */
[----:B------:R-:W-:-:S05]  /*4f20*/  IADD3 R4, P1, R5, R18, RZ ;  /* 0x0000001205047210 */ /* 0x000fca0007f3e0ff */
[----:B------:R-:W-:-:S05]  /*4f30*/  IMAD.X R5, RZ, RZ, R19, P1 ;  /* 0x000000ffff057224 */ /* 0x000fca00008e0613 */
[----:B------:R-:W2:Y:S01]  /*4f40*/  LDG.E.U16 R4, [R4.64] ;  /* 0x0000002404047981 */ /* 0x000ea2000c1e1500 */
[----:B------:R-:W-:Y:S02]  /*4f50*/  ISETP.NE.AND P1, PT, R0, RZ, PT ;  /* 0x000000ff0000720c */ /* 0x000fe40003f25270 */
[----:B------:R-:W-:Y:S01]  /*4f60*/  ISETP.NE.AND P3, PT, R6, RZ, PT ;  /* 0x000000ff0600720c */ /* 0x000fe20003f65270 */
[----:B------:R-:W-:Y:S01]  /*4f70*/  IMAD.MOV.U32 R6, RZ, RZ, c[0x0][0x170] ;  /* 0x00005c00ff067624 */ /* 0x000fe200078e00ff */
[----:B------:R-:W-:Y:S02]  /*4f80*/  ISETP.NE.AND P5, PT, R11, RZ, PT ;  /* 0x000000ff0b00720c */ /* 0x000fe40003fa5270 */
[----:B------:R-:W-:Y:S02]  /*4f90*/  SEL R11, RZ, 0x1, !P1 ;  /* 0x00000001ff0b7807 */ /* 0x000fe40004800000 */
[----:B------:R-:W-:Y:S02]  /*4fa0*/  ISETP.NE.AND P2, PT, R3, RZ, PT ;  /* 0x000000ff0300720c */ /* 0x000fe40003f45270 */
[----:B------:R-:W-:-:S02]  /*4fb0*/  ISETP.NE.AND P4, PT, R10, RZ, PT ;  /* 0x000000ff0a00720c */ /* 0x000fc40003f85270 */
[----:B------:R-:W-:Y:S02]  /*4fc0*/  SEL R3, RZ, 0x1, !P3 ;  /* 0x00000001ff037807 */ /* 0x000fe40005800000 */
[----:B------:R-:W-:Y:S02]  /*4fd0*/  LOP3.LUT P3, RZ, R8, 0xff, R11, 0xc8, !PT ;  /* 0x000000ff08ff7812 */ /* 0x000fe4000786c80b */
[----:B------:R-:W-:Y:S02]  /*4fe0*/  IADD3 R27, R27, c[0x0][0x170], RZ ;  /* 0x00005c001b1b7a10 */ /* 0x000fe40007ffe0ff */
[----:B------:R-:W-:Y:S02]  /*4ff0*/  SEL R13, RZ, 0x1, !P4 ;  /* 0x00000001ff0d7807 */ /* 0x000fe40006000000 */
[----:B------:R-:W-:Y:S02]  /*5000*/  SEL R8, RZ, 0x1, !P3 ;  /* 0x00000001ff087807 */ /* 0x000fe40005800000 */
[----:B------:R-:W-:-:S02]  /*5010*/  ISETP.NE.AND P6, PT, R7, RZ, PT ;  /* 0x000000ff0700720c */ /* 0x000fc40003fc5270 */
[----:B------:R-:W-:Y:S02]  /*5020*/  SEL R10, RZ, 0x1, !P2 ;  /* 0x00000001ff0a7807 */ /* 0x000fe40005000000 */
[----:B------:R-:W-:Y:S02]  /*5030*/  SEL R0, RZ, 0x1, !P6 ;  /* 0x00000001ff007807 */ /* 0x000fe40007000000 */
[----:B------:R-:W-:Y:S02]  /*5040*/  LOP3.LUT P6, RZ, R9, 0xff, R10, 0xc8, !PT ;  /* 0x000000ff09ff7812 */ /* 0x000fe400078cc80a */
[----:B------:R-:W-:Y:S02]  /*5050*/  LOP3.LUT P1, RZ, R14, 0xff, R3, 0xc8, !PT ;  /* 0x000000ff0eff7812 */ /* 0x000fe4000782c803 */
[----:B------:R-:W-:Y:S02]  /*5060*/  SEL R12, RZ, 0x1, !P5 ;  /* 0x00000001ff0c7807 */ /* 0x000fe40006800000 */
[----:B------:R-:W-:-:S02]  /*5070*/  SEL R9, RZ, 0x1, !P6 ;  /* 0x00000001ff097807 */ /* 0x000fc40007000000 */
[----:B------:R-:W-:Y:S02]  /*5080*/  SEL R14, RZ, 0x1, !P1 ;  /* 0x00000001ff0e7807 */ /* 0x000fe40004800000 */
[----:B------:R-:W-:Y:S02]  /*5090*/  LOP3.LUT P2, RZ, R15, 0xff, R0, 0xc8, !PT ;  /* 0x000000ff0fff7812 */ /* 0x000fe4000784c800 */
[----:B------:R-:W-:Y:S02]  /*50a0*/  LOP3.LUT P5, RZ, R20, 0xff, R13, 0xc8, !PT ;  /* 0x000000ff14ff7812 */ /* 0x000fe400078ac80d */
[----:B------:R-:W-:Y:S02]  /*50b0*/  LOP3.LUT P6, RZ, R21, 0xff, R12, 0xc8, !PT ;  /* 0x000000ff15ff7812 */ /* 0x000fe400078cc80c */
[----:B------:R-:W-:Y:S02]  /*50c0*/  SEL R15, RZ, 0x1, !P2 ;  /* 0x00000001ff0f7807 */ /* 0x000fe40005000000 */
[----:B------:R-:W-:-:S02]  /*50d0*/  SEL R20, RZ, 0x1, !P5 ;  /* 0x00000001ff147807 */ /* 0x000fc40006800000 */
[----:B------:R-:W-:Y:S02]  /*50e0*/  SEL R21, RZ, 0x1, !P6 ;  /* 0x00000001ff157807 */ /* 0x000fe40007000000 */
[C---:B--2---:R-:W-:Y:S02]  /*50f0*/  PRMT R5, R4.reuse, 0x7770, RZ ;  /* 0x0000777004057816 */ /* 0x044fe400000000ff */
[----:B------:R-:W-:Y:S02]  /*5100*/  PRMT R4, R4, 0x7771, RZ ;  /* 0x0000777104047816 */ /* 0x000fe400000000ff */
[----:B------:R-:W-:Y:S02]  /*5110*/  ISETP.NE.AND P3, PT, R5, RZ, PT ;  /* 0x000000ff0500720c */ /* 0x000fe40003f65270 */
[----:B------:R-:W-:Y:S01]  /*5120*/  ISETP.NE.AND P4, PT, R4, RZ, PT ;  /* 0x000000ff0400720c */ /* 0x000fe20003f85270 */
[----:B------:R-:W-:Y:S01]  /*5130*/  IMAD R4, R6, 0x3, R27 ;  /* 0x0000000306047824 */ /* 0x000fe200078e021b */
[----:B------:R-:W-:-:S02]  /*5140*/  SEL R7, RZ, 0x1, !P3 ;  /* 0x00000001ff077807 */ /* 0x000fc40005800000 */
[----:B------:R-:W-:Y:S02]  /*5150*/  SEL R6, RZ, 0x1, !P4 ;  /* 0x00000001ff067807 */ /* 0x000fe40006000000 */
[----:B------:R-:W-:Y:S02]  /*5160*/  ISETP.GE.U32.AND P3, PT, R4, c[0x0][0x168], PT ;  /* 0x00005a0004007a0c */ /* 0x000fe40003f66070 */
[----:B------:R-:W-:Y:S02]  /*5170*/  LOP3.LUT P1, RZ, R22, 0xff, R7, 0xc8, !PT ;  /* 0x000000ff16ff7812 */ /* 0x000fe4000782c807 */
[----:B------:R-:W-:Y:S02]  /*5180*/  LOP3.LUT P4, RZ, R25, 0xff, R6, 0xc8, !PT ;  /* 0x000000ff19ff7812 */ /* 0x000fe4000788c806 */
[----:B------:R-:W-:Y:S02]  /*5190*/  SEL R22, RZ, 0x1, !P1 ;  /* 0x00000001ff167807 */ /* 0x000fe40004800000 */
[----:B------:R-:W-:-:S05]  /*51a0*/  SEL R25, RZ, 0x1, !P4 ;  /* 0x00000001ff197807 */ /* 0x000fca0006000000 */
[----:B------:R-:W-:Y:S01]  /*51b0*/  @P3 CALL.REL.NOINC `(.L_x_120) ;  /* 0x0000001000003944 */ /* 0x000fe20003c00000 */
[----:B------:R-:W-:Y:S05]  /*51c0*/  BRA `(.L_x_121) ;  /* 0xffffc6d000007947 */ /* 0x000fea000383ffff */
.L_x_120:
[----:B------:R-:W-:Y:S05]  /*51d0*/  BSYNC B1 ;  /* 0x0000000000017941 */ /* 0x000fea0003800000 */
.L_x_115:
[----:B------:R-:W-:Y:S02]  /*51e0*/  PRMT R5, R11, 0x7610, R5 ;  /* 0x000076100b057816 */ /* 0x000fe40000000005 */
[----:B------:R-:W-:Y:S02]  /*51f0*/  PRMT R4, R10, 0x7610, R4 ;  /* 0x000076100a047816 */ /* 0x000fe40000000004 */
.L_x_114:
[----:B------:R-:W-:Y:S05]  /*5200*/  BSYNC B0 ;  /* 0x0000000000007941 */ /* 0x000fea0003800000 */
.L_x_113:
[----:B------:R-:W-:Y:S01]  /*5210*/  ISETP.GE.U32.AND P0, PT, R27, c[0x0][0x168], PT ;  /* 0x00005a001b007a0c */ /* 0x000fe20003f06070 */
[----:B------:R-:W-:-:S12]  /*5220*/  BSSY B0, `(.L_x_122) ;  /* 0x0000354000007945 */ /* 0x000fd80003800000 */
[----:B------:R-:W-:Y:S05]  /*5230*/  @P0 BRA `(.L_x_123) ;  /* 0x0000352000000947 */ /* 0x000fea0003800000 */
[----:B------:R-:W-:Y:S01]  /*5240*/  ISETP.NE.AND P1, PT, RZ, c[0x0][0x1a4], PT ;  /* 0x00006900ff007a0c */ /* 0x000fe20003f25270 */
[----:B------:R-:W-:-:S12]  /*5250*/  IMAD.MOV.U32 R26, RZ, RZ, RZ ;  /* 0x000000ffff1a7224 */ /* 0x000fd800078e00ff */
[----:B------:R-:W-:Y:S05]  /*5260*/  @!P1 BRA `(.L_x_124) ;  /* 0x00000c6000009947 */ /* 0x000fea0003800000 */
[----:B------:R-:W-:Y:S01]  /*5270*/  HFMA2.MMA R26, -RZ, RZ, 0, 0 ;  /* 0x00000000ff1a7435 */ /* 0x000fe200000001ff */
[----:B------:R-:W-:-:S05]  /*5280*/  IMAD.MOV.U32 R24, RZ, RZ, c[0x0][0x1a4] ;  /* 0x00006900ff187624 */ /* 0x000fca00078e00ff */
[----:B------:R-:W-:-:S04]  /*5290*/  ISETP.NE.AND P2, PT, R24, 0x1, PT ;  /* 0x000000011800780c */ /* 0x000fc80003f45270 */
[----:B------:R-:W-:-:S05]  /*52a0*/  IMAD.HI.U32 R4, R27, c[0x0][0x1ac], R26 ;  /* 0x00006b001b047a27 */ /* 0x000fca00078e001a */
        /* <DEDUP_REMOVED lines=194> */
.L_x_124:
[----:B------:R-:W-:-:S04]  /*5ed0*/  LOP3.LUT R11, R26, 0xfffffffe, RZ, 0xc0, !PT ;  /* 0xfffffffe1a0b7812 */ /* 0x000fc800078ec0ff */
[----:B------:R-:W-:-:S05]  /*5ee0*/  IADD3 R10, P2, R11, R18, RZ ;  /* 0x000000120b0a7210 */ /* 0x000fca0007f5e0ff */
[----:B------:R-:W-:-:S05]  /*5ef0*/  IMAD.X R11, RZ, RZ, R19, P2 ;  /* 0x000000ffff0b7224 */ /* 0x000fca00010e0613 */
[----:B------:R-:W2:Y:S01]  /*5f00*/  LDG.E.U16 R10, [R10.64] ;  /* 0x000000240a0a7981 */ /* 0x000ea2000c1e1500 */
[----:B------:R-:W-:-:S04]  /*5f10*/  IADD3 R31, R27, c[0x0][0x170], RZ ;  /* 0x00005c001b1f7a10 */ /* 0x000fc80007ffe0ff */
[----:B------:R-:W-:Y:S02]  /*5f20*/  ISETP.GE.U32.AND P4, PT, R31, c[0x0][0x168], PT ;  /* 0x00005a001f007a0c */ /* 0x000fe40003f86070 */
[C---:B--2---:R-:W-:Y:S02]  /*5f30*/  PRMT R4, R10.reuse, 0x7770, RZ ;  /* 0x000077700a047816 */ /* 0x044fe400000000ff */
[----:B------:R-:W-:Y:S02]  /*5f40*/  PRMT R5, R10, 0x7771, RZ ;  /* 0x000077710a057816 */ /* 0x000fe400000000ff */
[----:B------:R-:W-:Y:S02]  /*5f50*/  ISETP.NE.AND P2, PT, R4, RZ, PT ;  /* 0x000000ff0400720c */ /* 0x000fe40003f45270 */
[----:B------:R-:W-:Y:S02]  /*5f60*/  ISETP.NE.AND P3, PT, R5, RZ, PT ;  /* 0x000000ff0500720c */ /* 0x000fe40003f65270 */
[----:B------:R-:W-:-:S02]  /*5f70*/  SEL R5, RZ, 0x1, !P2 ;  /* 0x00000001ff057807 */ /* 0x000fc40005000000 */
[----:B------:R-:W-:Y:S01]  /*5f80*/  SEL R4, RZ, 0x1, !P3 ;  /* 0x00000001ff047807 */ /* 0x000fe20005800000 */
[----:B------:R-:W-:Y:S05]  /*5f90*/  @P4 BRA `(.L_x_123) ;  /* 0x000027c000004947 */ /* 0x000fea0003800000 */
[----:B------:R-:W-:Y:S01]  /*5fa0*/  HFMA2.MMA R0, -RZ, RZ, 0, 0 ;  /* 0x00000000ff007435 */ /* 0x000fe200000001ff */
[----:B------:R-:W-:Y:S09]  /*5fb0*/  @!P1 BRA `(.L_x_125) ;  /* 0x00000c6000009947 */ /* 0x000ff20003800000 */
        /* <DEDUP_REMOVED lines=193> */
[----:B------:R-:W-:Y:S02]  /*6bd0*/  IMAD R29, R10, c[0x0][0x2bc], R29 ;  /* 0x0000af000a1d7a24 */ /* 0x000fe400078e021d */
[----:B------:R-:W-:Y:S02]  /*6be0*/  @P2 IMAD.MOV R3, RZ, RZ, -R3 ;  /* 0x000000ffff032224 */ /* 0x000fe400078e0a03 */
[----:B------:R-:W-:Y:S02]  /*6bf0*/  IMAD R0, R29, c[0x0][0x330], R0 ;  /* 0x0000cc001d007a24 */ /* 0x000fe400078e0200 */
[----:B------:R-:W-:-:S04]  /*6c00*/  @P2 IMAD R11, R3, c[0x0][0x2c8], R11 ;  /* 0x0000b200030b2a24 */ /* 0x000fc800078e020b */
[----:B------:R-:W-:-:S05]  /*6c10*/  @P2 IMAD R0, R11, c[0x0][0x334], R0 ;  /* 0x0000cd000b002a24 */ /* 0x000fca00078e0200 */
.L_x_125:
[----:B------:R-:W-:-:S04]  /*6c20*/  LOP3.LUT R11, R0, 0xfffffffe, RZ, 0xc0, !PT ;  /* 0xfffffffe000b7812 */ /* 0x000fc800078ec0ff */
[----:B------:R-:W-:-:S04]  /*6c30*/  IADD3 R10, P2, R11, R18, RZ ;  /* 0x000000120b0a7210 */ /* 0x000fc80007f5e0ff */
[----:B------:R-:W-:-:S05]  /*6c40*/  IADD3.X R11, RZ, R19, RZ, P2, !PT ;  /* 0x00000013ff0b7210 */ /* 0x000fca00017fe4ff */
        /* <DEDUP_REMOVED lines=10> */
[----:B------:R-:W-:Y:S01]  /*6cf0*/  IMAD.MOV.U32 R24, RZ, RZ, RZ ;  /* 0x000000ffff187224 */ /* 0x000fe200078e00ff */
[----:B------:R-:W-:Y:S05]  /*6d00*/  @!P1 BRA `(.L_x_126) ;  /* 0x00000c6000009947 */ /* 0x000fea0003800000 */
        /* <DEDUP_REMOVED lines=189> */
[----:B------:R-:W-:Y:S02]  /*78e0*/  @P2 IMAD.MOV.U32 R12, RZ, RZ, RZ ;  /* 0x000000ffff0c2224 */ /* 0x000fe400078e00ff */
[--C-:B------:R-:W-:Y:S02]  /*78f0*/  IMAD.MOV R29, RZ, RZ, -R13.reuse ;  /* 0x000000ffff1d7224 */ /* 0x100fe400078e0a0d */
[----:B------:R-:W-:-:S04]  /*7900*/  @P2 IMAD.HI.U32 R10, R13, c[0x0][0x2cc], R12 ;  /* 0x0000b3000d0a2a27 */ /* 0x000fc800078e000c */
[----:B------:R-:W-:Y:S01]  /*7910*/  IMAD R29, R29, c[0x0][0x2bc], R11 ;  /* 0x0000af001d1d7a24 */ /* 0x000fe200078e020b */
[----:B------:R-:W-:-:S03]  /*7920*/  @P2 SHF.R.U32.HI R10, RZ, c[0x0][0x2d0], R10 ;  /* 0x0000b400ff0a2a19 */ /* 0x000fc6000001160a */
[----:B------:R-:W-:Y:S01]  /*7930*/  IMAD R24, R29, c[0x0][0x330], R24 ;  /* 0x0000cc001d187a24 */ /* 0x000fe200078e0218 */
[----:B------:R-:W-:-:S05]  /*7940*/  @P2 IADD3 R11, -R10, RZ, RZ ;  /* 0x000000ff0a0b2210 */ /* 0x000fca0007ffe1ff */
[----:B------:R-:W-:-:S04]  /*7950*/  @P2 IMAD R13, R11, c[0x0][0x2c8], R13 ;  /* 0x0000b2000b0d2a24 */ /* 0x000fc800078e020d */
[----:B------:R-:W-:-:S05]  /*7960*/  @P2 IMAD R24, R13, c[0x0][0x334], R24 ;  /* 0x0000cd000d182a24 */ /* 0x000fca00078e0218 */
.L_x_126:
        /* <DEDUP_REMOVED lines=204> */
[----:B------:R-:W-:Y:S01]  /*8630*/  @P1 IMAD.MOV.U32 R10, RZ, RZ, RZ ;  /* 0x000000ffff0a1224 */ /* 0x000fe200078e00ff */
[----:B------:R-:W-:-:S03]  /*8640*/  IADD3 R29, -R11, RZ, RZ ;  /* 0x000000ff0b1d7210 */ /* 0x000fc60007ffe1ff */
[----:B------:R-:W-:-:S04]  /*8650*/  @P1 IMAD.HI.U32 R6, R11, c[0x0][0x2cc], R10 ;  /* 0x0000b3000b061a27 */ /* 0x000fc800078e000a */
[----:B------:R-:W-:Y:S01]  /*8660*/  IMAD R7, R29, c[0x0][0x2bc], R7 ;  /* 0x0000af001d077a24 */ /* 0x000fe200078e0207 */
[----:B------:R-:W-:-:S03]  /*8670*/  @P1 SHF.R.U32.HI R6, RZ, c[0x0][0x2d0], R6 ;  /* 0x0000b400ff061a19 */ /* 0x000fc60000011606 */
[----:B------:R-:W-:Y:S02]  /*8680*/  IMAD R26, R7, c[0x0][0x330], R26 ;  /* 0x0000cc00071a7a24 */ /* 0x000fe400078e021a */
[----:B------:R-:W-:-:S04]  /*8690*/  @P1 IMAD.MOV R10, RZ, RZ, -R6 ;  /* 0x000000ffff0a1224 */ /* 0x000fc800078e0a06 */
[----:B------:R-:W-:-:S04]  /*86a0*/  @P1 IMAD R11, R10, c[0x0][0x2c8], R11 ;  /* 0x0000b2000a0b1a24 */ /* 0x000fc800078e020b */
[----:B------:R-:W-:-:S05]  /*86b0*/  @P1 IMAD R26, R11, c[0x0][0x334], R26 ;  /* 0x0000cd000b1a1a24 */ /* 0x000fca00078e021a */
.L_x_127:
[----:B------:R-:W-:-:S04]  /*86c0*/  LOP3.LUT R7, R26, 0xfffffffe, RZ, 0xc0, !PT ;  /* 0xfffffffe1a077812 */ /* 0x000fc800078ec0ff */
[----:B------:R-:W-:-:S05]  /*86d0*/  IADD3 R18, P1, R7, R18, RZ ;  /* 0x0000001207127210 */ /* 0x000fca0007f3e0ff */
[----:B------:R-:W-:-:S05]  /*86e0*/  IMAD.X R19, RZ, RZ, R19, P1 ;  /* 0x000000ffff137224 */ /* 0x000fca00008e0613 */
[----:B------:R-:W2:Y:S02]  /*86f0*/  LDG.E.U16 R18, [R18.64] ;  /* 0x0000002412127981 */ /* 0x000ea4000c1e1500 */
[C---:B--2---:R-:W-:Y:S02]  /*8700*/  PRMT R6, R18.reuse, 0x7770, RZ ;  /* 0x0000777012067816 */ /* 0x044fe400000000ff */
[----:B------:R-:W-:Y:S02]  /*8710*/  PRMT R7, R18, 0x7771, RZ ;  /* 0x0000777112077816 */ /* 0x000fe400000000ff */
[----:B------:R-:W-:Y:S02]  /*8720*/  ISETP.NE.AND P1, PT, R6, RZ, PT ;  /* 0x000000ff0600720c */ /* 0x000fe40003f25270 */
[----:B------:R-:W-:Y:S02]  /*8730*/  ISETP.NE.AND P2, PT, R7, RZ, PT ;  /* 0x000000ff0700720c */ /* 0x000fe40003f45270 */
[----:B------:R-:W-:-:S02]  /*8740*/  SEL R7, RZ, 0x1, !P1 ;  /* 0x00000001ff077807 */ /* 0x000fc40004800000 */
[----:B------:R-:W-:-:S04]  /*8750*/  SEL R6, RZ, 0x1, !P2 ;  /* 0x00000001ff067807 */ /* 0x000fc80005000000 */
.L_x_123:
[----:B------:R-:W-:Y:S05]  /*8760*/  BSYNC B0 ;  /* 0x0000000000007941 */ /* 0x000fea0003800000 */
.L_x_122:
[----:B------:R-:W-:Y:S01]  /*8770*/  BSSY B0, `(.L_x_128) ;  /* 0x000001c000007945 */ /* 0x000fe20003800000 */
[----:B------:R-:W-:Y:S05]  /*8780*/  @P0 BRA `(.L_x_129) ;  /* 0x000001a000000947 */ /* 0x000fea0003800000 */
[----:B------:R-:W-:Y:S02]  /*8790*/  IADD3 R27, R27, c[0x0][0x170], RZ ;  /* 0x00005c001b1b7a10 */ /* 0x000fe40007ffe0ff */
[----:B------:R-:W-:Y:S02]  /*87a0*/  LOP3.LUT P0, RZ, R5, 0xff, R8, 0xc8, !PT ;  /* 0x000000ff05ff7812 */ /* 0x000fe4000780c808 */
[----:B------:R-:W-:Y:S02]  /*87b0*/  ISETP.GE.U32.AND P2, PT, R27, c[0x0][0x168], PT ;  /* 0x00005a001b007a0c */ /* 0x000fe40003f46070 */
[----:B------:R-:W-:Y:S02]  /*87c0*/  LOP3.LUT P1, RZ, R4, 0xff, R9, 0xc8, !PT ;  /* 0x000000ff04ff7812 */ /* 0x000fe4000782c809 */
[----:B------:R-:W-:Y:S02]  /*87d0*/  SEL R8, RZ, 0x1, !P0 ;  /* 0x00000001ff087807 */ /* 0x000fe40004000000 */
[----:B------:R-:W-:-:S07]  /*87e0*/  SEL R9, RZ, 0x1, !P1 ;  /* 0x00000001ff097807 */ /* 0x000fce0004800000 */
        /* <DEDUP_REMOVED lines=14> */
[--C-:B------:R-:W-:Y:S02]  /*88d0*/  @!P4 LOP3.LUT P2, RZ, R7, 0xff, R22.reuse, 0xc8, !PT ;  /* 0x000000ff07ffc812 */ /* 0x100fe4000784c816 */
[--C-:B------:R-:W-:Y:S02]  /*88e0*/  @!P4 LOP3.LUT P3, RZ, R6, 0xff, R25.reuse, 0xc8, !PT ;  /* 0x000000ff06ffc812 */ /* 0x100fe4000786c819 */
[----:B------:R-:W-:Y:S02]  /*88f0*/  @!P4 SEL R0, RZ, 0x1, !P2 ;  /* 0x00000001ff00c807 */ /* 0x000fe40005000000 */
[----:B------:R-:W-:Y:S02]  /*8900*/  @!P4 SEL R3, RZ, 0x1, !P3 ;  /* 0x00000001ff03c807 */ /* 0x000fe40005800000 */
[----:B------:R-:W-:Y:S02]  /*8910*/  @!P4 PRMT R22, R0, 0x7610, R22 ;  /* 0x000076100016c816 */ /* 0x000fe40000000016 */
[----:B------:R-:W-:-:S02]  /*8920*/  @!P4 PRMT R25, R3, 0x7610, R25 ;  /* 0x000076100319c816 */ /* 0x000fc40000000019 */
.L_x_129:
[----:B------:R-:W-:Y:S05]  /*8930*/  BSYNC B0 ;  /* 0x0000000000007941 */ /* 0x000fea0003800000 */
.L_x_128:
[----:B------:R-:W-:Y:S02]  /*8940*/  LOP3.LUT P1, RZ, R15, 0xff, R9, 0xc8, !PT ;  /* 0x000000ff0fff7812 */ /* 0x000fe4000782c809 */
[----:B------:R-:W-:-:S02]  /*8950*/  LOP3.LUT P0, RZ, R14, 0xff, R8, 0xc8, !PT ;  /* 0x000000ff0eff7812 */ /* 0x000fc4000780c808 */
[----:B------:R-:W-:Y:S02]  /*8960*/  SEL R0, RZ, 0x1, !P1 ;  /* 0x00000001ff007807 */ /* 0x000fe40004800000 */
[----:B------:R-:W-:Y:S02]  /*8970*/  SEL R3, RZ, 0x1, !P0 ;  /* 0x00000001ff037807 */ /* 0x000fe40004000000 */
[----:B------:R-:W-:Y:S02]  /*8980*/  LOP3.LUT P1, RZ, R21, 0xff, R0, 0xc8, !PT ;  /* 0x000000ff15ff7812 */ /* 0x000fe4000782c800 */
[----:B------:R-:W-:Y:S02]  /*8990*/  LOP3.LUT P0, RZ, R20, 0xff, R3, 0xc8, !PT ;  /* 0x000000ff14ff7812 */ /* 0x000fe4000780c803 */
[----:B------:R-:W-:Y:S02]  /*89a0*/  SEL R0, RZ, 0x1, !P1 ;  /* 0x00000001ff007807 */ /* 0x000fe40004800000 */
[----:B------:R-:W-:-:S02]  /*89b0*/  SEL R3, RZ, 0x1, !P0 ;  /* 0x00000001ff037807 */ /* 0x000fc40004000000 */
[----:B------:R-:W-:Y:S02]  /*89c0*/  LOP3.LUT P1, RZ, R25, 0xff, R0, 0xc8, !PT ;  /* 0x000000ff19ff7812 */ /* 0x000fe4000782c800 */
[----:B------:R-:W-:Y:S02]  /*89d0*/  LOP3.LUT P0, RZ, R22, 0xff, R3, 0xc8, !PT ;  /* 0x000000ff16ff7812 */ /* 0x000fe4000780c803 */
[----:B------:R-:W-:Y:S02]  /*89e0*/  SEL R25, RZ, 0x1, !P1 ;  /* 0x00000001ff197807 */ /* 0x000fe40004800000 */
[----:B------:R-:W-:Y:S01]  /*89f0*/  SEL R22, RZ, 0x1, !P0 ;  /* 0x00000001ff167807 */ /* 0x000fe20004000000 */
[----:B------:R-:W-:Y:S05]  /*8a00*/  BRA `(.L_x_96) ;  /* 0x0000176000007947 */ /* 0x000fea0003800000 */
.L_x_112:
        /* <DEDUP_REMOVED lines=11> */
[----:B------:R-:W-:-:S02]  /*8ac0*/  PRMT R6, R25, 0x7610, R6 ;  /* 0x0000761019067816 */ /* 0x000fc40000000006 */
[C---:B------:R-:W-:Y:S02]  /*8ad0*/  PRMT R0, R25.reuse, 0x7610, R0 ;  /* 0x0000761019007816 */ /* 0x040fe40000000000 */
[C---:B------:R-:W-:Y:S02]  /*8ae0*/  PRMT R3, R25.reuse, 0x7610, R3 ;  /* 0x0000761019037816 */ /* 0x040fe40000000003 */
[C---:B------:R-:W-:Y:S02]  /*8af0*/  PRMT R4, R25.reuse, 0x7610, R4 ;  /* 0x0000761019047816 */ /* 0x040fe40000000004 */
[C---:B------:R-:W-:Y:S02]  /*8b00*/  PRMT R14, R25.reuse, 0x7610, R14 ;  /* 0x00007610190e7816 */ /* 0x040fe4000000000e */
[C---:B------:R-:W-:Y:S02]  /*8b10*/  PRMT R5, R25.reuse, 0x7610, R5 ;  /* 0x0000761019057816 */ /* 0x040fe40000000005 */
[----:B------:R-:W-:-:S02]  /*8b20*/  PRMT R7, R25, 0x7610, R7 ;  /* 0x0000761019077816 */ /* 0x000fc40000000007 */
.L_x_133:
[C---:B------:R-:W-:Y:S01]  /*8b30*/  IMAD R8, R27.reuse, c[0x0][0x2d4], RZ ;  /* 0x0000b5001b087a24 */ /* 0x040fe200078e02ff */
[----:B------:R-:W-:-:S04]  /*8b40*/  IADD3 R27, R27, c[0x0][0x170], RZ ;  /* 0x00005c001b1b7a10 */ /* 0x000fc80007ffe0ff */
[----:B------:R-:W-:Y:S01]  /*8b50*/  LOP3.LUT R21, R8, 0xfffffffe, RZ, 0xc0, !PT ;  /* 0xfffffffe08157812 */ /* 0x000fe200078ec0ff */
[C---:B------:R-:W-:Y:S01]  /*8b60*/  IMAD R8, R27.reuse, c[0x0][0x2d4], RZ ;  /* 0x0000b5001b087a24 */ /* 0x040fe200078e02ff */
[----:B------:R-:W-:Y:S02]  /*8b70*/  IADD3 R27, R27, c[0x0][0x170], RZ ;  /* 0x00005c001b1b7a10 */ /* 0x000fe40007ffe0ff */
[-C--:B------:R-:W-:Y:S02]  /*8b80*/  IADD3 R20, P0, R21, R18.reuse, RZ ;  /* 0x0000001215147210 */ /* 0x080fe40007f1e0ff */
[----:B------:R-:W-:Y:S01]  /*8b90*/  LOP3.LUT R11, R8, 0xfffffffe, RZ, 0xc0, !PT ;  /* 0xfffffffe080b7812 */ /* 0x000fe200078ec0ff */
[C---:B------:R-:W-:Y:S01]  /*8ba0*/  IMAD R8, R27.reuse, c[0x0][0x2d4], RZ ;  /* 0x0000b5001b087a24 */ /* 0x040fe200078e02ff */
[----:B------:R-:W-:Y:S01]  /*8bb0*/  IADD3 R27, R27, c[0x0][0x170], RZ ;  /* 0x00005c001b1b7a10 */ /* 0x000fe20007ffe0ff */
[----:B------:R-:W-:Y:S01]  /*8bc0*/  IMAD.X R21, RZ, RZ, R19, P0 ;  /* 0x000000ffff157224 */ /* 0x000fe200000e0613 */
[----:B------:R-:W-:-:S02]  /*8bd0*/  IADD3 R10, P0, R11, R18, RZ ;  /* 0x000000120b0a7210 */ /* 0x000fc40007f1e0ff */
[----:B------:R-:W-:Y:S01]  /*8be0*/  LOP3.LUT R9, R8, 0xfffffffe, RZ, 0xc0, !PT ;  /* 0xfffffffe08097812 */ /* 0x000fe200078ec0ff */
[----:B------:R-:W-:Y:S01]  /*8bf0*/  IMAD R12, R27, c[0x0][0x2d4], RZ ;  /* 0x0000b5001b0c7a24 */ /* 0x000fe200078e02ff */
[----:B------:R0:W2:Y:S01]  /*8c00*/  LDG.E.U16 R20, [R20.64] ;  /* 0x0000002414147981 */ /* 0x0000a2000c1e1500 */
[----:B------:R-:W-:Y:S02]  /*8c10*/  IADD3.X R11, RZ, R19, RZ, P0, !PT ;  /* 0x00000013ff0b7210 */ /* 0x000fe400007fe4ff */
[-C--:B------:R-:W-:Y:S02]  /*8c20*/  IADD3 R8, P0, R9, R18.reuse, RZ ;  /* 0x0000001209087210 */ /* 0x080fe40007f1e0ff */
[----:B------:R-:W-:Y:S01]  /*8c30*/  LOP3.LUT R13, R12, 0xfffffffe, RZ, 0xc0, !PT ;  /* 0xfffffffe0c0d7812 */ /* 0x000fe200078ec0ff */
[----:B------:R-:W3:Y:S02]  /*8c40*/  LDG.E.U16 R10, [R10.64] ;  /* 0x000000240a0a7981 */ /* 0x000ee4000c1e1500 */
[----:B------:R-:W-:Y:S01]  /*8c50*/  IMAD.X R9, RZ, RZ, R19, P0 ;  /* 0x000000ffff097224 */ /* 0x000fe200000e0613 */
[----:B------:R-:W-:-:S04]  /*8c60*/  IADD3 R12, P0, R13, R18, RZ ;  /* 0x000000120d0c7210 */ /* 0x000fc80007f1e0ff */
[----:B------:R-:W4:Y:S01]  /*8c70*/  LDG.E.U16 R8, [R8.64] ;  /* 0x0000002408087981 */ /* 0x000f22000c1e1500 */
[----:B------:R-:W-:-:S05]  /*8c80*/  IMAD.X R13, RZ, RZ, R19, P0 ;  /* 0x000000ffff0d7224 */ /* 0x000fca00000e0613 */
[----:B------:R-:W5:Y:S01]  /*8c90*/  LDG.E.U16 R12, [R12.64] ;  /* 0x000000240c0c7981 */ /* 0x000f62000c1e1500 */
[----:B------:R-:W-:-:S05]  /*8ca0*/  IADD3 R27, R27, c[0x0][0x170], RZ ;  /* 0x00005c001b1b7a10 */ /* 0x000fca0007ffe0ff */
[----:B0-----:R-:W-:-:S05]  /*8cb0*/  IMAD R21, R22, 0x3, R27 ;  /* 0x0000000316157824 */ /* 0x001fca00078e021b */
[----:B------:R-:W-:Y:S02]  /*8cc0*/  ISETP.GE.U32.AND P0, PT, R21, c[0x0][0x168], PT ;  /* 0x00005a0015007a0c */ /* 0x000fe40003f06070 */
[C---:B--2---:R-:W-:Y:S02]  /*8cd0*/  PRMT R15, R20.reuse, 0x7770, RZ ;  /* 0x00007770140f7816 */ /* 0x044fe400000000ff */
[----:B------:R-:W-:Y:S02]  /*8ce0*/  PRMT R20, R20, 0x7771, RZ ;  /* 0x0000777114147816 */ /* 0x000fe400000000ff */
[----:B------:R-:W-:Y:S02]  /*8cf0*/  ISETP.NE.AND P1, PT, R15, RZ, PT ;  /* 0x000000ff0f00720c */ /* 0x000fe40003f25270 */
[----:B------:R-:W-:Y:S02]  /*8d00*/  ISETP.NE.AND P2, PT, R20, RZ, PT ;  /* 0x000000ff1400720c */ /* 0x000fe40003f45270 */
[----:B---3--:R-:W-:-:S02]  /*8d10*/  PRMT R11, R10, 0x7770, RZ ;  /* 0x000077700a0b7816 */ /* 0x008fc400000000ff */
[----:B------:R-:W-:Y:S02]  /*8d20*/  PRMT R10, R10, 0x7771, RZ ;  /* 0x000077710a0a7816 */ /* 0x000fe400000000ff */
[----:B------:R-:W-:Y:S02]  /*8d30*/  SEL R20, RZ, 0x1, !P2 ;  /* 0x00000001ff147807 */ /* 0x000fe40005000000 */
[----:B------:R-:W-:Y:S02]  /*8d40*/  ISETP.NE.AND P2, PT, R10, RZ, PT ;  /* 0x000000ff0a00720c */ /* 0x000fe40003f45270 */
[----:B------:R-:W-:Y:S02]  /*8d50*/  LOP3.LUT P3, RZ, R5, 0xff, R20, 0xc8, !PT ;  /* 0x000000ff05ff7812 */ /* 0x000fe4000786c814 */
[----:B------:R-:W-:Y:S02]  /*8d60*/  SEL R15, RZ, 0x1, !P2 ;  /* 0x00000001ff0f7807 */ /* 0x000fe40005000000 */
[----:B------:R-:W-:-:S02]  /*8d70*/  SEL R24, RZ, 0x1, !P1 ;  /* 0x00000001ff187807 */ /* 0x000fc40004800000 */
[C---:B----4-:R-:W-:Y:S02]  /*8d80*/  PRMT R5, R8.reuse, 0x7770, RZ ;  /* 0x0000777008057816 */ /* 0x050fe400000000ff */
[----:B------:R-:W-:Y:S02]  /*8d90*/  PRMT R8, R8, 0x7771, RZ ;  /* 0x0000777108087816 */ /* 0x000fe400000000ff */
[----:B------:R-:W-:Y:S02]  /*8da0*/  LOP3.LUT P2, RZ, R4, 0xff, R15, 0xc8, !PT ;  /* 0x000000ff04ff7812 */ /* 0x000fe4000784c80f */
[----:B------:R-:W-:Y:S02]  /*8db0*/  LOP3.LUT P4, RZ, R7, 0xff, R24, 0xc8, !PT ;  /* 0x000000ff07ff7812 */ /* 0x000fe4000788c818 */
[----:B------:R-:W-:Y:S02]  /*8dc0*/  ISETP.NE.AND P5, PT, R5, RZ, PT ;  /* 0x000000ff0500720c */ /* 0x000fe40003fa5270 */
[----:B-----5:R-:W-:-:S02]  /*8dd0*/  PRMT R4, R12, 0x7770, RZ ;  /* 0x000077700c047816 */ /* 0x020fc400000000ff */
[----:B------:R-:W-:Y:S02]  /*8de0*/  PRMT R12, R12, 0x7771, RZ ;  /* 0x000077710c0c7816 */ /* 0x000fe400000000ff */
[----:B------:R-:W-:Y:S02]  /*8df0*/  ISETP.NE.AND P6, PT, R8, RZ, PT ;  /* 0x000000ff0800720c */ /* 0x000fe40003fc5270 */
[----:B------:R-:W-:Y:S02]  /*8e00*/  SEL R7, RZ, 0x1, !P4 ;  /* 0x00000001ff077807 */ /* 0x000fe40006000000 */
[----:B------:R-:W-:Y:S02]  /*8e10*/  SEL R8, RZ, 0x1, !P5 ;  /* 0x00000001ff087807 */ /* 0x000fe40006800000 */
[----:B------:R-:W-:Y:S02]  /*8e20*/  ISETP.NE.AND P1, PT, R11, RZ, PT ;  /* 0x000000ff0b00720c */ /* 0x000fe40003f25270 */
[----:B------:R-:W-:-:S02]  /*8e30*/  ISETP.NE.AND P5, PT, R4, RZ, PT ;  /* 0x000000ff0400720c */ /* 0x000fc40003fa5270 */
[----:B------:R-:W-:Y:S02]  /*8e40*/  ISETP.NE.AND P4, PT, R12, RZ, PT ;  /* 0x000000ff0c00720c */ /* 0x000fe40003f85270 */
[----:B------:R-:W-:Y:S02]  /*8e50*/  SEL R13, RZ, 0x1, !P1 ;  /* 0x00000001ff0d7807 */ /* 0x000fe40004800000 */
[----:B------:R-:W-:Y:S02]  /*8e60*/  SEL R21, RZ, 0x1, !P6 ;  /* 0x00000001ff157807 */ /* 0x000fe40007000000 */
[----:B------:R-:W-:Y:S02]  /*8e70*/  SEL R11, RZ, 0x1, !P5 ;  /* 0x00000001ff0b7807 */ /* 0x000fe40006800000 */
[----:B------:R-:W-:Y:S02]  /*8e80*/  SEL R10, RZ, 0x1, !P4 ;  /* 0x00000001ff0a7807 */ /* 0x000fe40006000000 */
[----:B------:R-:W-:-:S02]  /*8e90*/  SEL R5, RZ, 0x1, !P3 ;  /* 0x00000001ff057807 */ /* 0x000fc40005800000 */
[----:B------:R-:W-:Y:S02]  /*8ea0*/  LOP3.LUT P1, RZ, R14, 0xff, R13, 0xc8, !PT ;  /* 0x000000ff0eff7812 */ /* 0x000fe4000782c80d */
[----:B------:R-:W-:Y:S02]  /*8eb0*/  LOP3.LUT P6, RZ, R3, 0xff, R8, 0xc8, !PT ;  /* 0x000000ff03ff7812 */ /* 0x000fe400078cc808 */
[----:B------:R-:W-:Y:S02]  /*8ec0*/  LOP3.LUT P4, RZ, R0, 0xff, R21, 0xc8, !PT ;  /* 0x000000ff00ff7812 */ /* 0x000fe4000788c815 */
[----:B------:R-:W-:Y:S02]  /*8ed0*/  LOP3.LUT P3, RZ, R6, 0xff, R11, 0xc8, !PT ;  /* 0x000000ff06ff7812 */ /* 0x000fe4000786c80b */
[----:B------:R-:W-:Y:S02]  /*8ee0*/  LOP3.LUT P5, RZ, R25, 0xff, R10, 0xc8, !PT ;  /* 0x000000ff19ff7812 */ /* 0x000fe400078ac80a */
[----:B------:R-:W-:-:S02]  /*8ef0*/  SEL R14, RZ, 0x1, !P1 ;  /* 0x00000001ff0e7807 */ /* 0x000fc40004800000 */
[----:B------:R-:W-:Y:S02]  /*8f00*/  SEL R4, RZ, 0x1, !P2 ;  /* 0x00000001ff047807 */ /* 0x000fe40005000000 */
[----:B------:R-:W-:Y:S02]  /*8f10*/  SEL R3, RZ, 0x1, !P6 ;  /* 0x00000001ff037807 */ /* 0x000fe40007000000 */
[----:B------:R-:W-:Y:S02]  /*8f20*/  SEL R0, RZ, 0x1, !P4 ;  /* 0x00000001ff007807 */ /* 0x000fe40006000000 */
[----:B------:R-:W-:Y:S02]  /*8f30*/  SEL R6, RZ, 0x1, !P3 ;  /* 0x00000001ff067807 */ /* 0x000fe40005800000 */
[----:B------:R-:W-:Y:S01]  /*8f40*/  SEL R25, RZ, 0x1, !P5 ;  /* 0x00000001ff197807 */ /* 0x000fe20006800000 */
[----:B------:R-:W-:Y:S05]  /*8f50*/  @!P0 BRA `(.L_x_133) ;  /* 0xfffffbd000008947 */ /* 0x000fea000383ffff */
[----:B------:R-:W-:Y:S05]  /*8f60*/  BSYNC B1 ;  /* 0x0000000000017941 */ /* 0x000fea0003800000 */
.L_x_132:
[----:B------:R-:W-:Y:S02]  /*8f70*/  PRMT R12, R24, 0x7610, R12 ;  /* 0x00007610180c7816 */ /* 0x000fe4000000000c */
[----:B------:R-:W-:-:S02]  /*8f80*/  PRMT R22, R8, 0x7610, R22 ;  /* 0x0000761008167816 */ /* 0x000fc40000000016 */
.L_x_131:
[----:B------:R-:W-:Y:S05]  /*8f90*/  BSYNC B0 ;  /* 0x0000000000007941 */ /* 0x000fea0003800000 */
.L_x_130:
[----:B------:R-:W-:Y:S01]  /*8fa0*/  ISETP.GE.U32.AND P0, PT, R27, c[0x0][0x168], PT ;  /* 0x00005a001b007a0c */ /* 0x000fe20003f06070 */
[----:B------:R-:W-:-:S12]  /*8fb0*/  BSSY B0, `(.L_x_134) ;  /* 0x0000038000007945 */ /* 0x000fd80003800000 */
[----:B------:R-:W-:Y:S05]  /*8fc0*/  @P0 BRA `(.L_x_135) ;  /* 0x0000036000000947 */ /* 0x000fea0003800000 */
[----:B------:R-:W-:-:S05]  /*8fd0*/  IMAD R8, R27, c[0x0][0x2d4], RZ ;  /* 0x0000b5001b087a24 */ /* 0x000fca00078e02ff */
        /* <DEDUP_REMOVED lines=13> */
[----:B------:R-:W-:-:S05]  /*90b0*/  IMAD R8, R24, c[0x0][0x2d4], RZ ;  /* 0x0000b50018087a24 */ /* 0x000fca00078e02ff */
        /* <DEDUP_REMOVED lines=13> */
[C---:B------:R-:W-:Y:S01]  /*9190*/  IADD3 R8, R24.reuse, c[0x0][0x170], RZ ;  /* 0x00005c0018087a10 */ /* 0x040fe20007ffe0ff */
[----:B------:R-:W-:-:S03]  /*91a0*/  IMAD R24, R24, c[0x0][0x2d4], RZ ;  /* 0x0000b50018187a24 */ /* 0x000fc600078e02ff */
[----:B------:R-:W-:Y:S02]  /*91b0*/  ISETP.GE.U32.AND P1, PT, R8, c[0x0][0x168], PT ;  /* 0x00005a0008007a0c */ /* 0x000fe40003f26070 */
[----:B------:R-:W-:-:S11]  /*91c0*/  LOP3.LUT R9, R24, 0xfffffffe, RZ, 0xc0, !PT ;  /* 0xfffffffe18097812 */ /* 0x000fd600078ec0ff */
[----:B------:R-:W-:-:S05]  /*91d0*/  @!P1 IMAD R8, R8, c[0x0][0x2d4], RZ ;  /* 0x0000b50008089a24 */ /* 0x000fca00078e02ff */
[----:B------:R-:W-:-:S04]  /*91e0*/  @!P1 LOP3.LUT R21, R8, 0xfffffffe, RZ, 0xc0, !PT ;  /* 0xfffffffe08159812 */ /* 0x000fc800078ec0ff */
[-C--:B------:R-:W-:Y:S02]  /*91f0*/  @!P1 IADD3 R8, P3, R21, R18.reuse, RZ ;  /* 0x0000001215089210 */ /* 0x080fe40007f7e0ff */
[----:B------:R-:W-:-:S03]  /*9200*/  IADD3 R18, P2, R9, R18, RZ ;  /* 0x0000001209127210 */ /* 0x000fc60007f5e0ff */
[--C-:B------:R-:W-:Y:S02]  /*9210*/  @!P1 IMAD.X R9, RZ, RZ, R19.reuse, P3 ;  /* 0x000000ffff099224 */ /* 0x100fe400018e0613 */
[----:B------:R-:W-:-:S03]  /*9220*/  IMAD.X R19, RZ, RZ, R19, P2 ;  /* 0x000000ffff137224 */ /* 0x000fc600010e0613 */
[----:B------:R-:W2:Y:S04]  /*9230*/  @!P1 LDG.E.U16 R8, [R8.64] ;  /* 0x0000002408089981 */ /* 0x000ea8000c1e1500 */
[----:B------:R-:W3:Y:S01]  /*9240*/  LDG.E.U16 R18, [R18.64] ;  /* 0x0000002412127981 */ /* 0x000ee2000c1e1500 */
[C---:B--2---:R-:W-:Y:S02]  /*9250*/  @!P1 PRMT R24, R8.reuse, 0x7770, RZ ;  /* 0x0000777008189816 */ /* 0x044fe400000000ff */
[----:B------:R-:W-:Y:S02]  /*9260*/  @!P1 PRMT R26, R8, 0x7771, RZ ;  /* 0x00007771081a9816 */ /* 0x000fe400000000ff */
[C---:B---3--:R-:W-:Y:S02]  /*9270*/  PRMT R21, R18.reuse, 0x7770, RZ ;  /* 0x0000777012157816 */ /* 0x048fe400000000ff */
[----:B------:R-:W-:-:S02]  /*9280*/  PRMT R22, R18, 0x7771, RZ ;  /* 0x0000777112167816 */ /* 0x000fc400000000ff */
[----:B------:R-:W-:Y:S02]  /*9290*/  @!P1 ISETP.NE.AND P4, PT, R24, RZ, PT ;  /* 0x000000ff1800920c */ /* 0x000fe40003f85270 */
[----:B------:R-:W-:Y:S02]  /*92a0*/  @!P1 ISETP.NE.AND P5, PT, R26, RZ, PT ;  /* 0x000000ff1a00920c */ /* 0x000fe40003fa5270 */
[----:B------:R-:W-:Y:S02]  /*92b0*/  ISETP.NE.AND P2, PT, R21, RZ, PT ;  /* 0x000000ff1500720c */ /* 0x000fe40003f45270 */
[----:B------:R-:W-:Y:S02]  /*92c0*/  ISETP.NE.AND P3, PT, R22, RZ, PT ;  /* 0x000000ff1600720c */ /* 0x000fe40003f65270 */
[----:B------:R-:W-:Y:S02]  /*92d0*/  @!P1 SEL R24, RZ, 0x1, !P4 ;  /* 0x00000001ff189807 */ /* 0x000fe40006000000 */
[----:B------:R-:W-:-:S02]  /*92e0*/  @!P1 SEL R8, RZ, 0x1, !P5 ;  /* 0x00000001ff089807 */ /* 0x000fc40006800000 */
[----:B------:R-:W-:Y:S02]  /*92f0*/  SEL R22, RZ, 0x1, !P2 ;  /* 0x00000001ff167807 */ /* 0x000fe40005000000 */
[----:B------:R-:W-:Y:S02]  /*9300*/  SEL R21, RZ, 0x1, !P3 ;  /* 0x00000001ff157807 */ /* 0x000fe40005800000 */
[----:B------:R-:W-:Y:S02]  /*9310*/  @!P1 PRMT R11, R24, 0x7610, R11 ;  /* 0x00007610180b9816 */ /* 0x000fe4000000000b */
[----:B------:R-:W-:Y:S02]  /*9320*/  @!P1 PRMT R10, R8, 0x7610, R10 ;  /* 0x00007610080a9816 */ /* 0x000fe4000000000a */
.L_x_135:
[----:B------:R-:W-:Y:S05]  /*9330*/  BSYNC B0 ;  /* 0x0000000000007941 */ /* 0x000fea0003800000 */
.L_x_134:
[----:B------:R-:W-:Y:S01]  /*9340*/  BSSY B0, `(.L_x_136) ;  /* 0x000001c000007945 */ /* 0x000fe20003800000 */
[----:B------:R-:W-:Y:S05]  /*9350*/  @P0 BRA `(.L_x_137) ;  /* 0x000001a000000947 */ /* 0x000fea0003800000 */
[----:B------:R-:W-:Y:S02]  /*9360*/  IADD3 R8, R27, c[0x0][0x170], RZ ;  /* 0x00005c001b087a10 */ /* 0x000fe40007ffe0ff */
[----:B------:R-:W-:Y:S02]  /*9370*/  LOP3.LUT P0, RZ, R12, 0xff, R7, 0xc8, !PT ;  /* 0x000000ff0cff7812 */ /* 0x000fe4000780c807 */
[----:B------:R-:W-:-:S02]  /*9380*/  ISETP.GE.U32.AND P2, PT, R8, c[0x0][0x168], PT ;  /* 0x00005a0008007a0c */ /* 0x000fc40003f46070 */
        /* <DEDUP_REMOVED lines=23> */
.L_x_137:
[----:B------:R-:W-:Y:S05]  /*9500*/  BSYNC B0 ;  /* 0x0000000000007941 */ /* 0x000fea0003800000 */
.L_x_136:
        /* <DEDUP_REMOVED lines=13> */
.L_x_111:
[----:B------:R-:W-:Y:S01]  /*95e0*/  IMAD.MOV.U32 R25, RZ, RZ, c[0x0][0x170] ;  /* 0x00005c00ff197624 */ /* 0x000fe200078e00ff */
[----:B------:R-:W-:Y:S01]  /*95f0*/  ULDC.U8 UR4, c[0x0][0x161] ;  /* 0x0000584000047ab9 */ /* 0x000fe20000000000 */
[----:B------:R-:W-:Y:S01]  /*9600*/  BSSY B0, `(.L_x_138) ;  /* 0x0000057000007945 */ /* 0x000fe20003800000 */
[----:B------:R-:W-:Y:S01]  /*9610*/  IMAD.U32 R0, RZ, RZ, UR4 ;  /* 0x00000004ff007e24 */ /* 0x000fe2000f8e00ff */
[----:B------:R-:W-:Y:S01]  /*9620*/  MOV R13, UR4 ;  /* 0x00000004000d7c02 */ /* 0x000fe20008000f00 */
[----:B------:R-:W-:Y:S01]  /*9630*/  IMAD R3, R25, 0x3, R27 ;  /* 0x0000000319037824 */ /* 0x000fe200078e021b */
[----:B------:R-:W-:Y:S01]  /*9640*/  MOV R20, UR4 ;  /* 0x0000000400147c02 */ /* 0x000fe20008000f00 */
[----:B------:R-:W-:Y:S01]  /*9650*/  IMAD.U32 R12, RZ, RZ, UR4 ;  /* 0x00000004ff0c7e24 */ /* 0x000fe2000f8e00ff */
[----:B------:R-:W-:Y:S01]  /*9660*/  MOV R22, R27 ;  /* 0x0000001b00167202 */ /* 0x000fe20000000f00 */
[----:B------:R-:W-:Y:S01]  /*9670*/  IMAD.U32 R14, RZ, RZ, UR4 ;  /* 0x00000004ff0e7e24 */ /* 0x000fe2000f8e00ff */
[----:B------:R-:W-:Y:S01]  /*9680*/  ISETP.GE.U32.AND P0, PT, R3, c[0x0][0x168], PT ;  /* 0x00005a0003007a0c */ /* 0x000fe20003f06070 */
[----:B------:R-:W-:-:S02]  /*9690*/  IMAD.U32 R3, RZ, RZ, UR4 ;  /* 0x00000004ff037e24 */ /* 0x000fc4000f8e00ff */
[----:B------:R-:W-:Y:S02]  /*96a0*/  IMAD.U32 R15, RZ, RZ, UR4 ;  /* 0x00000004ff0f7e24 */ /* 0x000fe4000f8e00ff */
[----:B------:R-:W-:-:S08]  /*96b0*/  IMAD.U32 R21, RZ, RZ, UR4 ;  /* 0x00000004ff157e24 */ /* 0x000fd0000f8e00ff */
[----:B------:R-:W-:Y:S05]  /*96c0*/  @P0 BRA `(.L_x_139) ;  /* 0x000004a000000947 */ /* 0x000fea0003800000 */
[----:B------:R-:W-:Y:S01]  /*96d0*/  BSSY B1, `(.L_x_140) ;  /* 0x0000047000017945 */ /* 0x000fe20003800000 */
[C---:B------:R-:W-:Y:S02]  /*96e0*/  PRMT R3, R0.reuse, 0x7610, R3 ;  /* 0x0000761000037816 */ /* 0x040fe40000000003 */
[C---:B------:R-:W-:Y:S02]  /*96f0*/  PRMT R12, R0.reuse, 0x7610, R12 ;  /* 0x00007610000c7816 */ /* 0x040fe4000000000c */
[C---:B------:R-:W-:Y:S02]  /*9700*/  PRMT R13, R0.reuse, 0x7610, R13 ;  /* 0x00007610000d7816 */ /* 0x040fe4000000000d */
[C---:B------:R-:W-:Y:S02]  /*9710*/  PRMT R14, R0.reuse, 0x7610, R14 ;  /* 0x00007610000e7816 */ /* 0x040fe4000000000e */
[C---:B------:R-:W-:Y:S02]  /*9720*/  PRMT R15, R0.reuse, 0x7610, R15 ;  /* 0x00007610000f7816 */ /* 0x040fe4000000000f */
[----:B------:R-:W-:-:S02]  /*9730*/  PRMT R21, R0, 0x7610, R21 ;  /* 0x0000761000157816 */ /* 0x000fc40000000015 */
[----:B------:R-:W-:Y:S02]  /*9740*/  PRMT R20, R0, 0x7610, R20 ;  /* 0x0000761000147816 */ /* 0x000fe40000000014 */
.L_x_141:
[C---:B------:R-:W-:Y:S02]  /*9750*/  LOP3.LUT R9, R22.reuse, 0xfffffffe, RZ, 0xc0, !PT ;  /* 0xfffffffe16097812 */ /* 0x040fe400078ec0ff */
[----:B------:R-:W-:Y:S02]  /*9760*/  IADD3 R22, R22, c[0x0][0x170], RZ ;  /* 0x00005c0016167a10 */ /* 0x000fe40007ffe0ff */
[-C--:B------:R-:W-:Y:S02]  /*9770*/  IADD3 R8, P0, R9, R18.reuse, RZ ;  /* 0x0000001209087210 */ /* 0x080fe40007f1e0ff */
[C---:B------:R-:W-:Y:S02]  /*9780*/  LOP3.LUT R5, R22.reuse, 0xfffffffe, RZ, 0xc0, !PT ;  /* 0xfffffffe16057812 */ /* 0x040fe400078ec0ff */
[----:B------:R-:W-:Y:S01]  /*9790*/  IADD3 R22, R22, c[0x0][0x170], RZ ;  /* 0x00005c0016167a10 */ /* 0x000fe20007ffe0ff */
[----:B------:R-:W-:Y:S01]  /*97a0*/  IMAD.X R9, RZ, RZ, R19, P0 ;  /* 0x000000ffff097224 */ /* 0x000fe200000e0613 */
[----:B------:R-:W-:-:S02]  /*97b0*/  IADD3 R4, P0, R5, R18, RZ ;  /* 0x0000001205047210 */ /* 0x000fc40007f1e0ff */
[C---:B------:R-:W-:Y:S02]  /*97c0*/  LOP3.LUT R7, R22.reuse, 0xfffffffe, RZ, 0xc0, !PT ;  /* 0xfffffffe16077812 */ /* 0x040fe400078ec0ff */
[----:B------:R-:W-:Y:S01]  /*97d0*/  IADD3 R22, R22, c[0x0][0x170], RZ ;  /* 0x00005c0016167a10 */ /* 0x000fe20007ffe0ff */
[--C-:B------:R-:W-:Y:S01]  /*97e0*/  IMAD.X R5, RZ, RZ, R19.reuse, P0 ;  /* 0x000000ffff057224 */ /* 0x100fe200000e0613 */
[----:B------:R-:W2:Y:S01]  /*97f0*/  LDG.E.U16 R8, [R8.64] ;  /* 0x0000002408087981 */ /* 0x000ea2000c1e1500 */
[-C--:B------:R-:W-:Y:S02]  /*9800*/  IADD3 R6, P0, R7, R18.reuse, RZ ;  /* 0x0000001207067210 */ /* 0x080fe40007f1e0ff */
[----:B------:R-:W-:Y:S01]  /*9810*/  LOP3.LUT R11, R22, 0xfffffffe, RZ, 0xc0, !PT ;  /* 0xfffffffe160b7812 */ /* 0x000fe200078ec0ff */
[----:B------:R-:W3:Y:S02]  /*9820*/  LDG.E.U16 R4, [R4.64] ;  /* 0x0000002404047981 */ /* 0x000ee4000c1e1500 */
[----:B------:R-:W-:Y:S01]  /*9830*/  IMAD.X R7, RZ, RZ, R19, P0 ;  /* 0x000000ffff077224 */ /* 0x000fe200000e0613 */
[----:B------:R-:W-:-:S04]  /*9840*/  IADD3 R10, P0, R11, R18, RZ ;  /* 0x000000120b0a7210 */ /* 0x000fc80007f1e0ff */
[----:B------:R-:W4:Y:S01]  /*9850*/  LDG.E.U16 R6, [R6.64] ;  /* 0x0000002406067981 */ /* 0x000f22000c1e1500 */
[----:B------:R-:W-:-:S05]  /*9860*/  IADD3.X R11, RZ, R19, RZ, P0, !PT ;  /* 0x00000013ff0b7210 */ /* 0x000fca00007fe4ff */
[----:B------:R-:W5:Y:S01]  /*9870*/  LDG.E.U16 R10, [R10.64] ;  /* 0x000000240a0a7981 */ /* 0x000f62000c1e1500 */
[----:B------:R-:W-:-:S05]  /*9880*/  IADD3 R22, R22, c[0x0][0x170], RZ ;  /* 0x00005c0016167a10 */ /* 0x000fca0007ffe0ff */
[----:B------:R-:W-:-:S05]  /*9890*/  IMAD R24, R25, 0x3, R22 ;  /* 0x0000000319187824 */ /* 0x000fca00078e0216 */
[----:B------:R-:W-:Y:S02]  /*98a0*/  ISETP.GE.U32.AND P0, PT, R24, c[0x0][0x168], PT ;  /* 0x00005a0018007a0c */ /* 0x000fe40003f06070 */
[C---:B--2---:R-:W-:Y:S02]  /*98b0*/  PRMT R9, R8.reuse, 0x7770, RZ ;  /* 0x0000777008097816 */ /* 0x044fe400000000ff */
[----:B------:R-:W-:Y:S02]  /*98c0*/  PRMT R8, R8, 0x7771, RZ ;  /* 0x0000777108087816 */ /* 0x000fe400000000ff */
[----:B------:R-:W-:Y:S02]  /*98d0*/  ISETP.NE.AND P1, PT, R9, RZ, PT ;  /* 0x000000ff0900720c */ /* 0x000fe40003f25270 */
[----:B---3--:R-:W-:Y:S02]  /*98e0*/  PRMT R5, R4, 0x7770, RZ ;  /* 0x0000777004057816 */ /* 0x008fe400000000ff */
[----:B------:R-:W-:-:S02]  /*98f0*/  SEL R9, RZ, 0x1, !P1 ;  /* 0x00000001ff097807 */ /* 0x000fc40004800000 */
[----:B------:R-:W-:Y:S02]  /*9900*/  ISETP.NE.AND P1, PT, R5, RZ, PT ;  /* 0x000000ff0500720c */ /* 0x000fe40003f25270 */
[----:B----4-:R-:W-:Y:S02]  /*9910*/  PRMT R5, R6, 0x7770, RZ ;  /* 0x0000777006057816 */ /* 0x010fe400000000ff */
[----:B------:R-:W-:Y:S02]  /*9920*/  ISETP.NE.AND P2, PT, R8, RZ, PT ;  /* 0x000000ff0800720c */ /* 0x000fe40003f45270 */
[----:B------:R-:W-:Y:S02]  /*9930*/  ISETP.NE.AND P5, PT, R5, RZ, PT ;  /* 0x000000ff0500720c */ /* 0x000fe40003fa5270 */
[----:B------:R-:W-:Y:S02]  /*9940*/  LOP3.LUT P4, RZ, R20, 0xff, R9, 0xc8, !PT ;  /* 0x000000ff14ff7812 */ /* 0x000fe4000788c809 */
[----:B-----5:R-:W-:-:S02]  /*9950*/  PRMT R5, R10, 0x7770, RZ ;  /* 0x000077700a057816 */ /* 0x020fc400000000ff */
[----:B------:R-:W-:Y:S02]  /*9960*/  PRMT R4, R4, 0x7771, RZ ;  /* 0x0000777104047816 */ /* 0x000fe400000000ff */
[----:B------:R-:W-:Y:S02]  /*9970*/  PRMT R6, R6, 0x7771, RZ ;  /* 0x0000777106067816 */ /* 0x000fe400000000ff */
[----:B------:R-:W-:Y:S02]  /*9980*/  PRMT R10, R10, 0x7771, RZ ;  /* 0x000077710a0a7816 */ /* 0x000fe400000000ff */
[----:B------:R-:W-:Y:S02]  /*9990*/  SEL R8, RZ, 0x1, !P2 ;  /* 0x00000001ff087807 */ /* 0x000fe40005000000 */
[----:B------:R-:W-:Y:S02]  /*99a0*/  SEL R20, RZ, 0x1, !P4 ;  /* 0x00000001ff147807 */ /* 0x000fe40006000000 */
[----:B------:R-:W-:-:S02]  /*99b0*/  SEL R24, RZ, 0x1, !P5 ;  /* 0x00000001ff187807 */ /* 0x000fc40006800000 */
[----:B------:R-:W-:Y:S02]  /*99c0*/  ISETP.NE.AND P2, PT, R4, RZ, PT ;  /* 0x000000ff0400720c */ /* 0x000fe40003f45270 */
[----:B------:R-:W-:Y:S02]  /*99d0*/  ISETP.NE.AND P6, PT, R6, RZ, PT ;  /* 0x000000ff0600720c */ /* 0x000fe40003fc5270 */
[----:B------:R-:W-:Y:S02]  /*99e0*/  ISETP.NE.AND P5, PT, R5, RZ, PT ;  /* 0x000000ff0500720c */ /* 0x000fe40003fa5270 */
[----:B------:R-:W-:Y:S02]  /*99f0*/  ISETP.NE.AND P4, PT, R10, RZ, PT ;  /* 0x000000ff0a00720c */ /* 0x000fe40003f85270 */
[----:B------:R-:W-:Y:S02]  /*9a00*/  LOP3.LUT P3, RZ, R21, 0xff, R8, 0xc8, !PT ;  /* 0x000000ff15ff7812 */ /* 0x000fe4000786c808 */
[----:B------:R-:W-:-:S02]  /*9a10*/  SEL R4, RZ, 0x1, !P1 ;  /* 0x00000001ff047807 */ /* 0x000fc40004800000 */
[----:B------:R-:W-:Y:S02]  /*9a20*/  SEL R11, RZ, 0x1, !P2 ;  /* 0x00000001ff0b7807 */ /* 0x000fe40005000000 */
[----:B------:R-:W-:Y:S02]  /*9a30*/  SEL R5, RZ, 0x1, !P6 ;  /* 0x00000001ff057807 */ /* 0x000fe40007000000 */
[----:B------:R-:W-:Y:S02]  /*9a40*/  SEL R6, RZ, 0x1, !P5 ;  /* 0x00000001ff067807 */ /* 0x000fe40006800000 */
[----:B------:R-:W-:Y:S02]  /*9a50*/  SEL R7, RZ, 0x1, !P4 ;  /* 0x00000001ff077807 */ /* 0x000fe40006000000 */
[----:B------:R-:W-:Y:S02]  /*9a60*/  SEL R21, RZ, 0x1, !P3 ;  /* 0x00000001ff157807 */ /* 0x000fe40005800000 */
[----:B------:R-:W-:-:S02]  /*9a70*/  LOP3.LUT P1, RZ, R15, 0xff, R4, 0xc8, !PT ;  /* 0x000000ff0fff7812 */ /* 0x000fc4000782c804 */
        /* <DEDUP_REMOVED lines=13> */
.L_x_140:
[----:B------:R-:W-:Y:S02]  /*9b50*/  PRMT R10, R4, 0x7610, R10 ;  /* 0x00007610040a7816 */ /* 0x000fe4000000000a */
[----:B------:R-:W-:-:S02]  /*9b60*/  PRMT R25, R5, 0x7610, R25 ;  /* 0x0000761005197816 */ /* 0x000fc40000000019 */
.L_x_139:
[----:B------:R-:W-:Y:S05]  /*9b70*/  BSYNC B0 ;  /* 0x0000000000007941 */ /* 0x000fea0003800000 */
.L_x_138:
[----:B------:R-:W-:Y:S01]  /*9b80*/  ISETP.GE.U32.AND P0, PT, R22, c[0x0][0x168], PT ;  /* 0x00005a0016007a0c */ /* 0x000fe20003f06070 */
[----:B------:R-:W-:-:S12]  /*9b90*/  BSSY B0, `(.L_x_142) ;  /* 0x0000034000007945 */ /* 0x000fd80003800000 */
[----:B------:R-:W-:Y:S05]  /*9ba0*/  @P0 BRA `(.L_x_143) ;  /* 0x0000032000000947 */ /* 0x000fea0003800000 */
        /* <DEDUP_REMOVED lines=26> */
[C---:B------:R-:W-:Y:S02]  /*9d50*/  IADD3 R25, R26.reuse, c[0x0][0x170], RZ ;  /* 0x00005c001a197a10 */ /* 0x040fe40007ffe0ff */
[----:B------:R-:W-:Y:S02]  /*9d60*/  LOP3.LUT R5, R26, 0xfffffffe, RZ, 0xc0, !PT ;  /* 0xfffffffe1a057812 */ /* 0x000fe400078ec0ff */
[----:B------:R-:W-:-:S13]  /*9d70*/  ISETP.GE.U32.AND P1, PT, R25, c[0x0][0x168], PT ;  /* 0x00005a0019007a0c */ /* 0x000fda0003f26070 */
[----:B------:R-:W-:-:S04]  /*9d80*/  @!P1 LOP3.LUT R25, R25, 0xfffffffe, RZ, 0xc0, !PT ;  /* 0xfffffffe19199812 */ /* 0x000fc800078ec0ff */
[-C--:B------:R-:W-:Y:S02]  /*9d90*/  @!P1 IADD3 R4, P3, R25, R18.reuse, RZ ;  /* 0x0000001219049210 */ /* 0x080fe40007f7e0ff */
[----:B------:R-:W-:-:S03]  /*9da0*/  IADD3 R18, P2, R5, R18, RZ ;  /* 0x0000001205127210 */ /* 0x000fc60007f5e0ff */
[----:B------:R-:W-:Y:S01]  /*9db0*/  @!P1 IMAD.X R5, RZ, RZ, R19, P3 ;  /* 0x000000ffff059224 */ /* 0x000fe200018e0613 */
[----:B------:R-:W-:-:S04]  /*9dc0*/  IADD3.X R19, RZ, R19, RZ, P2, !PT ;  /* 0x00000013ff137210 */ /* 0x000fc800017fe4ff */
        /* <DEDUP_REMOVED lines=16> */
.L_x_143:
[----:B------:R-:W-:Y:S05]  /*9ed0*/  BSYNC B0 ;  /* 0x0000000000007941 */ /* 0x000fea0003800000 */
.L_x_142:
        /* <DEDUP_REMOVED lines=28> */
.L_x_145:
[----:B------:R-:W-:Y:S05]  /*a0a0*/  BSYNC B0 ;  /* 0x0000000000007941 */ /* 0x000fea0003800000 */
.L_x_144:
        /* <DEDUP_REMOVED lines=11> */
[----:B------:R-:W-:-:S04]  /*a160*/  SEL R22, RZ, 0x1, !P0 ;  /* 0x00000001ff167807 */ /* 0x000fc80004000000 */
.L_x_96:
[----:B------:R-:W-:Y:S05]  /*a170*/  BSYNC B6 ;  /* 0x0000000000067941 */ /* 0x000fea0003800000 */
.L_x_95:
[----:B------:R-:W-:-:S13]  /*a180*/  ISETP.NE.AND P0, PT, RZ, c[0x0][0x180], PT ;  /* 0x00006000ff007a0c */ /* 0x000fda0003f05270 */
[----:B------:R-:W-:Y:S05]  /*a190*/  @!P0 BRA `(.L_x_146) ;  /* 0x0000021000008947 */ /* 0x000fea0003800000 */
[----:B------:R-:W-:Y:S01]  /*a1a0*/  IMAD R0, R2, c[0x0][0x0], R23 ;  /* 0x0000000002007a24 */ /* 0x000fe200078e0217 */
[----:B------:R-:W-:Y:S01]  /*a1b0*/  PRMT R3, R25, 0x7604, R22 ;  /* 0x0000760419037816 */ /* 0x000fe20000000016 */
[----:B------:R-:W-:Y:S02]  /*a1c0*/  ULDC UR4, c[0x0][0x4] ;  /* 0x0000010000047ab9 */ /* 0x000fe40000000800 */
[C---:B------:R-:W-:Y:S01]  /*a1d0*/  IMAD.SHL.U32 R4, R0.reuse, 0x2, RZ ;  /* 0x0000000200047824 */ /* 0x040fe200078e00ff */
[----:B------:R-:W-:Y:S01]  /*a1e0*/  USHF.R.U32.HI UR4, URZ, 0x1, UR4 ;  /* 0x000000013f047899 */ /* 0x000fe20008011604 */
[----:B------:R-:W-:-:S03]  /*a1f0*/  LEA R0, R0, 0x10, 0x1 ;  /* 0x0000001000007811 */ /* 0x000fc600078e08ff */
[----:B------:R0:W-:Y:S02]  /*a200*/  STS.U16 [R4+0x10], R3 ;  /* 0x0000100304007388 */ /* 0x0001e40000000400 */
[----:B------:R-:W-:-:S13]  /*a210*/  ISETP.NE.AND P0, PT, RZ, UR4, PT ;  /* 0x00000004ff007c0c */ /* 0x000fda000bf05270 */
[----:B------:R-:W-:Y:S05]  /*a220*/  @!P0 BRA `(.L_x_146) ;  /* 0x0000018000008947 */ /* 0x000fea0003800000 */
[----:B0-----:R-:W-:-:S04]  /*a230*/  IMAD.U32 R3, RZ, RZ, UR4 ;  /* 0x00000004ff037e24 */ /* 0x001fc8000f8e00ff */
.L_x_149:
[--C-:B------:R-:W-:Y:S01]  /*a240*/  IMAD.IADD R4, R2, 0x1, R3.reuse ;  /* 0x0000000102047824 */ /* 0x100fe200078e0203 */
[----:B------:R-:W-:Y:S01]  /*a250*/  WARPSYNC 0xffffffff ;  /* 0xffffffff00007948 */ /* 0x000fe20003800000 */
[----:B------:R-:W-:Y:S01]  /*a260*/  BAR.SYNC.DEFER_BLOCKING 0x0 ;  /* 0x0000000000007b1d */ /* 0x000fe20000010000 */
[----:B------:R-:W-:Y:S02]  /*a270*/  ISETP.GT.AND P2, PT, R3, 0x1, PT ;  /* 0x000000010300780c */ /* 0x000fe40003f44270 */
[----:B------:R-:W-:Y:S02]  /*a280*/  ISETP.GE.U32.AND P0, PT, R4, c[0x0][0x4], PT ;  /* 0x0000010004007a0c */ /* 0x000fe40003f06070 */
[----:B------:R-:W-:Y:S01]  /*a290*/  SHF.R.S32.HI R5, RZ, 0x1, R3 ;  /* 0x00000001ff057819 */ /* 0x000fe20000011403 */
[----:B------:R-:W-:Y:S01]  /*a2a0*/  BSSY B0, `(.L_x_147) ;  /* 0x000000e000007945 */ /* 0x000fe20003800000 */
[----:B------:R-:W-:-:S13]  /*a2b0*/  ISETP.GE.U32.OR P0, PT, R2, R3, P0 ;  /* 0x000000030200720c */ /* 0x000fda0000706470 */
[----:B------:R-:W-:Y:S05]  /*a2c0*/  @P0 BRA `(.L_x_148) ;  /* 0x000000b000000947 */ /* 0x000fea0003800000 */
[----:B------:R-:W-:-:S05]  /*a2d0*/  IMAD R3, R4, c[0x0][0x0], R23 ;  /* 0x0000000004037a24 */ /* 0x000fca00078e0217 */
[----:B------:R-:W-:-:S05]  /*a2e0*/  SHF.L.U32 R6, R3, 0x1, RZ ;  /* 0x0000000103067819 */ /* 0x000fca00000006ff */
[----:B------:R-:W0:Y:S02]  /*a2f0*/  LDS.U16 R4, [R6+0x10] ;  /* 0x0000100006047984 */ /* 0x000e240000000400 */
[C---:B0-----:R-:W-:Y:S02]  /*a300*/  PRMT R3, R4.reuse, 0x7770, RZ ;  /* 0x0000777004037816 */ /* 0x041fe400000000ff */
[----:B------:R-:W-:Y:S02]  /*a310*/  PRMT R4, R4, 0x7771, RZ ;  /* 0x0000777104047816 */ /* 0x000fe400000000ff */
[----:B------:R-:W-:Y:S02]  /*a320*/  LOP3.LUT P0, RZ, R3, 0xff, R22, 0xc8, !PT ;  /* 0x000000ff03ff7812 */ /* 0x000fe4000780c816 */
[----:B------:R-:W-:Y:S02]  /*a330*/  LOP3.LUT P1, RZ, R4, 0xff, R25, 0xc8, !PT ;  /* 0x000000ff04ff7812 */ /* 0x000fe4000782c819 */
[----:B------:R-:W-:-:S02]  /*a340*/  SEL R22, RZ, 0x1, !P0 ;  /* 0x00000001ff167807 */ /* 0x000fc40004000000 */
[----:B------:R-:W-:-:S04]  /*a350*/  SEL R25, RZ, 0x1, !P1 ;  /* 0x00000001ff197807 */ /* 0x000fc80004800000 */
[----:B------:R-:W-:-:S05]  /*a360*/  PRMT R3, R25, 0x7604, R22 ;  /* 0x0000760419037816 */ /* 0x000fca0000000016 */
[----:B------:R0:W-:Y:S02]  /*a370*/  STS.U16 [R0], R3 ;  /* 0x0000000300007388 */ /* 0x0001e40000000400 */
.L_x_148:
[----:B------:R-:W-:Y:S05]  /*a380*/  BSYNC B0 ;  /* 0x0000000000007941 */ /* 0x000fea0003800000 */
.L_x_147:
[----:B0-----:R-:W-:Y:S01]  /*a390*/  IMAD.MOV.U32 R3, RZ, RZ, R5 ;  /* 0x000000ffff037224 */ /* 0x001fe200078e0005 */
[----:B------:R-:W-:Y:S05]  /*a3a0*/  @P2 BRA `(.L_x_149) ;  /* 0xfffffe9000002947 */ /* 0x000fea000383ffff */
.L_x_146:
[----:B0-----:R-:W-:-:S13]  /*a3b0*/  ISETP.NE.AND P0, PT, RZ, c[0x0][0x17c], PT ;  /* 0x00005f00ff007a0c */ /* 0x001fda0003f05270 */
[----:B------:R-:W-:Y:S05]  /*a3c0*/  @!P0 BRA `(.L_x_150) ;  /* 0x000003a000008947 */ /* 0x000fea0003800000 */
[----:B------:R-:W-:Y:S02]  /*a3d0*/  IMAD.MOV.U32 R3, RZ, RZ, c[0x0][0x0] ;  /* 0x00000000ff037624 */ /* 0x000fe400078e00ff */
[----:B------:R-:W-:-:S03]  /*a3e0*/  IMAD.MOV.U32 R0, RZ, RZ, c[0x0][0x0] ;  /* 0x00000000ff007624 */ /* 0x000fc600078e00ff */
[----:B------:R-:W-:-:S13]  /*a3f0*/  ISETP.GT.AND P0, PT, R3, 0x20, PT ;  /* 0x000000200300780c */ /* 0x000fda0003f04270 */
[----:B------:R-:W-:Y:S05]  /*a400*/  @!P0 BRA `(.L_x_151) ;  /* 0x0000020000008947 */ /* 0x000fea0003800000 */
[----:B------:R-:W-:Y:S01]  /*a410*/  IMAD R4, R2, c[0x0][0x0], R23 ;  /* 0x0000000002047a24 */ /* 0x000fe200078e0217 */
[----:B------:R-:W-:Y:S02]  /*a420*/  PRMT R8, R25, 0x7604, R22 ;  /* 0x0000760419087816 */ /* 0x000fe40000000016 */
[----:B------:R-:W-:Y:S02]  /*a430*/  LEA.HI R0, R3, c[0x0][0x0], RZ, 0x1 ;  /* 0x0000000003007a11 */ /* 0x000fe400078f08ff */
[C---:B------:R-:W-:Y:S02]  /*a440*/  SHF.L.U32 R5, R4.reuse, 0x1, RZ ;  /* 0x0000000104057819 */ /* 0x040fe400000006ff */
[----:B------:R-:W-:Y:S01]  /*a450*/  SHF.R.S32.HI R3, RZ, 0x1, R0 ;  /* 0x00000001ff037819 */ /* 0x000fe20000011400 */
[----:B------:R-:W-:Y:S01]  /*a460*/  IMAD.MOV.U32 R0, RZ, RZ, 0x20 ;  /* 0x00000020ff007424 */ /* 0x000fe200078e00ff */
[----:B------:R-:W-:Y:S01]  /*a470*/  LEA R6, R4, 0x10, 0x1 ;  /* 0x0000001004067811 */ /* 0x000fe200078e08ff */
[----:B------:R0:W-:Y:S01]  /*a480*/  STS.U16 [R5+0x10], R8 ;  /* 0x0000100805007388 */ /* 0x0001e20000000400 */
[----:B------:R-:W-:-:S13]  /*a490*/  ISETP.GE.AND P0, PT, R3, 0x20, PT ;  /* 0x000000200300780c */ /* 0x000fda0003f06270 */
[----:B0-----:R-:W-:Y:S05]  /*a4a0*/  @!P0 BRA `(.L_x_151) ;  /* 0x0000016000008947 */ /* 0x001fea0003800000 */
.L_x_154:
[----:B------:R-:W-:Y:S01]  /*a4b0*/  IMAD.IADD R0, R23, 0x1, R3 ;  /* 0x0000000117007824 */ /* 0x000fe200078e0203 */
[----:B------:R-:W-:Y:S01]  /*a4c0*/  WARPSYNC 0xffffffff ;  /* 0xffffffff00007948 */ /* 0x000fe20003800000 */
[----:B------:R-:W-:Y:S03]  /*a4d0*/  BAR.SYNC.DEFER_BLOCKING 0x0 ;  /* 0x0000000000007b1d */ /* 0x000fe60000010000 */
[----:B------:R-:W-:-:S03]  /*a4e0*/  ISETP.GE.U32.AND P0, PT, R0, c[0x0][0x0], PT ;  /* 0x0000000000007a0c */ /* 0x000fc60003f06070 */
[----:B------:R-:W-:Y:S01]  /*a4f0*/  BSSY B0, `(.L_x_152) ;  /* 0x000000d000007945 */ /* 0x000fe20003800000 */
[----:B------:R-:W-:-:S13]  /*a500*/  ISETP.GE.U32.OR P0, PT, R23, R3, P0 ;  /* 0x000000031700720c */ /* 0x000fda0000706470 */
[----:B0-----:R-:W-:Y:S05]  /*a510*/  @P0 BRA `(.L_x_153) ;  /* 0x000000a000000947 */ /* 0x001fea0003800000 */
[----:B------:R-:W-:-:S06]  /*a520*/  IMAD R0, R3, 0x2, R6 ;  /* 0x0000000203007824 */ /* 0x000fcc00078e0206 */
[----:B------:R-:W0:Y:S02]  /*a530*/  LDS.U16 R0, [R0] ;  /* 0x0000000000007984 */ /* 0x000e240000000400 */
        /* <DEDUP_REMOVED lines=8> */
.L_x_153:
[----:B------:R-:W-:Y:S05]  /*a5c0*/  BSYNC B0 ;  /* 0x0000000000007941 */ /* 0x000fea0003800000 */
.L_x_152:
[----:B------:R-:W-:-:S04]  /*a5d0*/  SHF.R.S32.HI R3, RZ, 0x1, R3 ;  /* 0x00000001ff037819 */ /* 0x000fc80000011403 */
[----:B------:R-:W-:-:S13]  /*a5e0*/  ISETP.GE.AND P0, PT, R3, 0x20, PT ;  /* 0x000000200300780c */ /* 0x000fda0003f06270 */
[----:B------:R-:W-:Y:S05]  /*a5f0*/  @P0 BRA `(.L_x_154) ;  /* 0xfffffeb000000947 */ /* 0x000fea000383ffff */
[----:B------:R-:W-:-:S10]  /*a600*/  HFMA2.MMA R0, -RZ, RZ, 0, 1.9073486328125e-06 ;  /* 0x00000020ff007435 */ /* 0x000fd400000001ff */
.L_x_151:
[----:B------:R-:W-:Y:S01]  /*a610*/  ISETP.GE.AND P0, PT, R0, 0x2, PT ;  /* 0x000000020000780c */ /* 0x000fe20003f06270 */
[----:B------:R-:W-:Y:S01]  /*a620*/  WARPSYNC 0xffffffff ;  /* 0xffffffff00007948 */ /* 0x000fe20003800000 */
[----:B------:R-:W-:Y:S11]  /*a630*/  BAR.SYNC.DEFER_BLOCKING 0x0 ;  /* 0x0000000000007b1d */ /* 0x000ff60000010000 */
[----:B------:R-:W-:Y:S05]  /*a640*/  @!P0 BRA `(.L_x_150) ;  /* 0x0000012000008947 */ /* 0x000fea0003800000 */
[----:B------:R-:W-:Y:S02]  /*a650*/  IMAD.MOV.U32 R3, RZ, RZ, 0x1 ;  /* 0x00000001ff037424 */ /* 0x000fe400078e00ff */
.L_x_155:
[----:B0-----:R-:W-:Y:S02]  /*a660*/  LOP3.LUT R4, R22, 0xffff, RZ, 0xc0, !PT ;  /* 0x0000ffff16047812 */ /* 0x001fe400078ec0ff */
[----:B------:R-:W-:-:S02]  /*a670*/  LOP3.LUT R5, R25, 0xffff, RZ, 0xc0, !PT ;  /* 0x0000ffff19057812 */ /* 0x000fc400078ec0ff */
[----:B------:R-:W-:Y:S02]  /*a680*/  PRMT R4, R4, 0x8880, RZ ;  /* 0x0000888004047816 */ /* 0x000fe400000000ff */
[----:B------:R-:W-:-:S04]  /*a690*/  PRMT R6, R5, 0x8880, RZ ;  /* 0x0000888005067816 */ /* 0x000fc800000000ff */
[----:B------:R-:W0:Y:S04]  /*a6a0*/  SHFL.DOWN PT, R4, R4, R3, 0x1f ;  /* 0x08001f0304047589 */ /* 0x000e2800000e0000 */
[----:B------:R1:W2:Y:S02]  /*a6b0*/  SHFL.DOWN PT, R6, R6, R3, 0x1f ;  /* 0x08001f0306067589 */ /* 0x0002a400000e0000 */
[----:B-1----:R-:W-:-:S05]  /*a6c0*/  IMAD.SHL.U32 R3, R3, 0x2, RZ ;  /* 0x0000000203037824 */ /* 0x002fca00078e00ff */
[----:B------:R-:W-:Y:S02]  /*a6d0*/  ISETP.GE.AND P2, PT, R3, R0, PT ;  /* 0x000000000300720c */ /* 0x000fe40003f46270 */
[----:B0-----:R-:W-:Y:S02]  /*a6e0*/  ISETP.NE.AND P0, PT, R4, RZ, PT ;  /* 0x000000ff0400720c */ /* 0x001fe40003f05270 */
[----:B--2---:R-:W-:Y:S02]  /*a6f0*/  ISETP.NE.AND P1, PT, R6, RZ, PT ;  /* 0x000000ff0600720c */ /* 0x004fe40003f25270 */
[----:B------:R-:W-:Y:S02]  /*a700*/  SEL R5, RZ, 0x1, !P0 ;  /* 0x00000001ff057807 */ /* 0x000fe40004000000 */
[----:B------:R-:W-:Y:S02]  /*a710*/  SEL R8, RZ, 0x1, !P1 ;  /* 0x00000001ff087807 */ /* 0x000fe40004800000 */
[----:B------:R-:W-:-:S02]  /*a720*/  LOP3.LUT P0, RZ, R22, 0xff, R5, 0xc8, !PT ;  /* 0x000000ff16ff7812 */ /* 0x000fc4000780c805 */
[----:B------:R-:W-:Y:S02]  /*a730*/  LOP3.LUT P1, RZ, R25, 0xff, R8, 0xc8, !PT ;  /* 0x000000ff19ff7812 */ /* 0x000fe4000782c808 */
[----:B------:R-:W-:Y:S02]  /*a740*/  SEL R22, RZ, 0x1, !P0 ;  /* 0x00000001ff167807 */ /* 0x000fe40004000000 */
[----:B------:R-:W-:Y:S01]  /*a750*/  SEL R25, RZ, 0x1, !P1 ;  /* 0x00000001ff197807 */ /* 0x000fe20004800000 */
[----:B------:R-:W-:Y:S05]  /*a760*/  @!P2 BRA `(.L_x_155) ;  /* 0xfffffef00000a947 */ /* 0x000fea000383ffff */
.L_x_150:
[----:B------:R-:W-:Y:S01]  /*a770*/  ISETP.NE.AND P1, PT, RZ, c[0x0][0x338], PT ;  /* 0x0000ce00ff007a0c */ /* 0x000fe20003f25270 */
[----:B------:R-:W-:-:S12]  /*a780*/  CS2R R18, SRZ ;  /* 0x0000000000127805 */ /* 0x000fd8000001ff00 */
[----:B------:R-:W-:Y:S05]  /*a790*/  @!P1 BRA `(.L_x_156) ;  /* 0x00000c7000009947 */ /* 0x000fea0003800000 */
[----:B------:R-:W-:Y:S01]  /*a7a0*/  IMAD.MOV.U32 R16, RZ, RZ, RZ ;  /* 0x000000ffff107224 */ /* 0x000fe200078e00ff */
[----:B------:R-:W-:-:S03]  /*a7b0*/  MOV R0, 0x1 ;  /* 0x0000000100007802 */ /* 0x000fc60000000f00 */
[----:B0-----:R-:W-:Y:S01]  /*a7c0*/  IMAD.HI.U32 R6, R17, c[0x0][0x340], R16 ;  /* 0x0000d00011067a27 */ /* 0x001fe200078e0010 */
[----:B------:R-:W-:-:S04]  /*a7d0*/  ISETP.NE.AND P0, PT, R0, c[0x0][0x338], PT ;  /* 0x0000ce0000007a0c */ /* 0x000fc80003f05270 */
[----:B------:R-:W-:-:S05]  /*a7e0*/  SHF.R.U32.HI R7, RZ, c[0x0][0x344], R6 ;  /* 0x0000d100ff077a19 */ /* 0x000fca0000011606 */
[----:B------:R-:W-:-:S04]  /*a7f0*/  IMAD.MOV R3, RZ, RZ, -R7 ;  /* 0x000000ffff037224 */ /* 0x000fc800078e0a07 */
[----:B------:R-:W-:-:S04]  /*a800*/  IMAD R3, R3, c[0x0][0x33c], R17 ;  /* 0x0000cf0003037a24 */ /* 0x000fc800078e0211 */
[----:B------:R-:W-:Y:S01]  /*a810*/  IMAD R18, R3, c[0x0][0x468], RZ ;  /* 0x00011a0003127a24 */ /* 0x000fe200078e02ff */
        /* <DEDUP_REMOVED lines=190> */
[----:B------:R-:W-:Y:S02]  /*b400*/  @P0 IMAD R18, R5, c[0x0][0x528], R18 ;  /* 0x00014a0005120a24 */ /* 0x000fe400078e0212 */
.L_x_156:
[----:B------:R-:W-:Y:S05]  /*b410*/  @!P1 BRA `(.L_x_157) ;  /* 0x00000c7000009947 */ /* 0x000fea0003800000 */
[----:B------:R-:W-:Y:S01]  /*b420*/  IADD3 R7, R17, 0x1, RZ ;  /* 0x0000000111077810 */ /* 0x000fe20007ffe0ff */
[----:B0-----:R-:W-:Y:S02]  /*b430*/  IMAD.MOV.U32 R6, RZ, RZ, RZ ;  /* 0x000000ffff067224 */ /* 0x001fe400078e00ff */
        /* <DEDUP_REMOVED lines=197> */
.L_x_157:
[----:B------:R-:W-:Y:S01]  /*c090*/  ISETP.NE.U32.AND P0, PT, RZ, c[0x0][0x548], PT ;  /* 0x00015200ff007a0c */ /* 0x000fe20003f05070 */
[----:B0-----:R-:W-:Y:S01]  /*c0a0*/  CS2R R4, SRZ ;  /* 0x0000000000047805 */ /* 0x001fe2000001ff00 */
[----:B------:R-:W-:Y:S01]  /*c0b0*/  ISETP.NE.AND P3, PT, RZ, c[0x0][0x184], PT ;  /* 0x00006100ff007a0c */ /* 0x000fe20003f65270 */
[----:B------:R-:W-:Y:S01]  /*c0c0*/  IMAD.MOV.U32 R3, RZ, RZ, RZ ;  /* 0x000000ffff037224 */ /* 0x000fe200078e00ff */
[----:B------:R-:W-:-:S13]  /*c0d0*/  ISETP.NE.AND.EX P0, PT, RZ, c[0x0][0x54c], PT, P0 ;  /* 0x00015300ff007a0c */ /* 0x000fda0003f05300 */
[----:B------:R-:W-:-:S05]  /*c0e0*/  @P0 IADD3 R4, P2, R18, c[0x0][0x548], RZ ;  /* 0x0001520012040a10 */ /* 0x000fca0007f5e0ff */
[----:B------:R-:W-:-:S05]  /*c0f0*/  @P0 IMAD.X R5, RZ, RZ, c[0x0][0x54c], P2 ;  /* 0x00015300ff050624 */ /* 0x000fca00010e06ff */
[----:B------:R-:W-:Y:S01]  /*c100*/  @P0 MOV R3, R5 ;  /* 0x0000000500030202 */ /* 0x000fe20000000f00 */
[----:B------:R-:W-:Y:S05]  /*c110*/  @!P3 BRA `(.L_x_158) ;  /* 0x00002f700000b947 */ /* 0x000fea0003800000 */
[----:B------:R-:W0:Y:S01]  /*c120*/  S2R R0, SR_CTAID.X ;  /* 0x0000000000007919 */ /* 0x000e220000002500 */
[----:B------:R-:W-:Y:S01]  /*c130*/  IMAD R7, R23, c[0x0][0x188], RZ ;  /* 0x0000620017077a24 */ /* 0x000fe200078e02ff */
[----:B------:R-:W-:-:S03]  /*c140*/  CS2R R16, SRZ ;  /* 0x0000000000107805 */ /* 0x000fc6000001ff00 */
[----:B------:R-:W-:-:S04]  /*c150*/  IMAD R7, R2, c[0x0][0x18c], R7 ;  /* 0x0000630002077a24 */ /* 0x000fc800078e0207 */
[----:B0-----:R-:W-:-:S04]  /*c160*/  IMAD R7, R0, c[0x0][0x174], R7 ;  /* 0x00005d0000077a24 */ /* 0x001fc800078e0207 */
[----:B------:R-:W-:Y:S01]  /*c170*/  IMAD.SHL.U32 R7, R7, 0x2, RZ ;  /* 0x0000000207077824 */ /* 0x000fe200078e00ff */
        /* <DEDUP_REMOVED lines=198> */
[----:B------:R-:W-:Y:S02]  /*cde0*/  @P0 IMAD R17, R8, c[0x0][0x528], R17 ;  /* 0x00014a0008110a24 */ /* 0x000fe400078e0211 */
.L_x_159:
[----:B------:R-:W-:Y:S05]  /*cdf0*/  @!P1 BRA `(.L_x_160) ;  /* 0x00000c7000009947 */ /* 0x000fea0003800000 */
[----:B------:R-:W-:Y:S01]  /*ce00*/  IADD3 R9, R7, 0x1, RZ ;  /* 0x0000000107097810 */ /* 0x000fe20007ffe0ff */
        /* <DEDUP_REMOVED lines=198> */
.L_x_160:
        /* <DEDUP_REMOVED lines=11> */
.L_x_162:
[----:B------:R-:W-:Y:S05]  /*db20*/  BSYNC B0 ;  /* 0x0000000000007941 */ /* 0x000fea0003800000 */
.L_x_161:
[----:B------:R-:W-:Y:S01]  /*db30*/  PRMT R6, R6, 0x9910, RZ ;  /* 0x0000991006067816 */ /* 0x000fe200000000ff */
[----:B------:R-:W-:Y:S01]  /*db40*/  BSSY B0, `(.L_x_163) ;  /* 0x000000c000007945 */ /* 0x000fe20003800000 */
[----:B------:R-:W-:Y:S02]  /*db50*/  LOP3.LUT P0, RZ, R23, R2, RZ, 0xfc, !PT ;  /* 0x0000000217ff7212 */ /* 0x000fe4000780fcff */
[----:B------:R-:W-:-:S13]  /*db60*/  ISETP.NE.AND P1, PT, R6, RZ, PT ;  /* 0x000000ff0600720c */ /* 0x000fda0003f25270 */
[----:B------:R-:W-:Y:S05]  /*db70*/  @!P1 BRA `(.L_x_164) ;  /* 0x0000008000009947 */ /* 0x000fea0003800000 */
[----:B------:R-:W0:Y:S01]  /*db80*/  S2R R7, SR_CTAID.Y ;  /* 0x0000000000077919 */ /* 0x000e220000002600 */
[----:B------:R-:W-:Y:S01]  /*db90*/  ISETP.NE.AND P2, PT, RZ, c[0x0][0x17c], PT ;  /* 0x00005f00ff007a0c */ /* 0x000fe20003f45270 */
[----:B0-----:R-:W-:Y:S01]  /*dba0*/  IMAD R6, R0, c[0x0][0x10], R7 ;  /* 0x0000040000067a24 */ /* 0x001fe200078e0207 */
[----:B------:R-:W-:-:S11]  /*dbb0*/  MOV R7, 0x2 ;  /* 0x0000000200077802 */ /* 0x000fd60000000f00 */
[----:B------:R-:W-:-:S04]  /*dbc0*/  @!P2 IMAD R6, R6, c[0x0][0x0], R23 ;  /* 0x000000000606aa24 */ /* 0x000fc800078e0217 */
[----:B------:R-:W-:-:S05]  /*dbd0*/  IMAD.WIDE.U32 R6, R6, R7, c[0x0][0x550] ;  /* 0x0001540006067625 */ /* 0x000fca00078e0007 */
[----:B------:R0:W-:Y:S04]  /*dbe0*/  STG.E.U8 [R6.64], R22 ;  /* 0x0000001606007986 */ /* 0x0001e8000c101124 */
[----:B------:R0:W-:Y:S02]  /*dbf0*/  STG.E.U8 [R6.64+0x1], R25 ;  /* 0x0000011906007986 */ /* 0x0001e4000c101124 */
.L_x_164:
[----:B------:R-:W-:Y:S05]  /*dc00*/  BSYNC B0 ;  /* 0x0000000000007941 */ /* 0x000fea0003800000 */
.L_x_163:
[----:B------:R-:W-:Y:S01]  /*dc10*/  @!PT LDS RZ, [RZ] ;  /* 0x00000000fffff984 */ /* 0x000fe20000000800 */
[----:B------:R-:W-:Y:S01]  /*dc20*/  @!PT LDS RZ, [RZ] ;  /* 0x00000000fffff984 */ /* 0x000fe20000000800 */
[----:B------:R-:W-:Y:S01]  /*dc30*/  @!PT LDS RZ, [RZ] ;  /* 0x00000000fffff984 */ /* 0x000fe20000000800 */
[----:B------:R-:W-:Y:S01]  /*dc40*/  @!PT LDS RZ, [RZ] ;  /* 0x00000000fffff984 */ /* 0x000fe20000000800 */
[----:B------:R-:W-:Y:S06]  /*dc50*/  MEMBAR.SC.GPU ;  /* 0x0000000000007992 */ /* 0x000fec0000002000 */
[----:B------:R-:W-:-:S00]  /*dc60*/  ERRBAR ;  /* 0x00000000000079ab */ /* 0x000fc00000000000 */
[----:B------:R-:W-:-:S05]  /*dc70*/  CCTL.IVALL ;  /* 0x00000000ff00798f */ /* 0x000fca0002000000 */
[----:B------:R-:W-:Y:S01]  /*dc80*/  WARPSYNC 0xffffffff ;  /* 0xffffffff00007948 */ /* 0x000fe20003800000 */
        /* <DEDUP_REMOVED lines=19> */
[----:B0-----:R-:W-:-:S05]  /*ddc0*/  IMAD.IADD R8, R8, 0x1, R11 ;  /* 0x0000000108087824 */ /* 0x001fca00078e020b */
[----:B------:R-:W-:-:S04]  /*ddd0*/  ISETP.NE.AND P0, PT, R8, UR4, PT ;  /* 0x0000000408007c0c */ /* 0x000fc8000bf05270 */
[----:B------:R-:W-:-:S05]  /*dde0*/  SEL R8, RZ, 0x1, P0 ;  /* 0x00000001ff087807 */ /* 0x000fca0000000000 */
[----:B------:R0:W-:Y:S04]  /*ddf0*/  STS.U8 [RZ], R8 ;  /* 0x00000008ff007388 */ /* 0x0001e80000000000 */
.L_x_166:
[----:B------:R-:W-:Y:S05]  /*de00*/  BSYNC B0 ;  /* 0x0000000000007941 */ /* 0x000fea0003800000 */
.L_x_165:
        /* <DEDUP_REMOVED lines=12> */
[----:B------:R-:W-:Y:S01]  /*ded0*/  MOV R18, UR4 ;  /* 0x0000000400127c02 */ /* 0x000fe20008000f00 */
[----:B------:R-:W-:-:S00]  /*dee0*/  ERRBAR ;  /* 0x00000000000079ab */ /* 0x000fc00000000000 */
[----:B------:R-:W-:-:S08]  /*def0*/  CCTL.IVALL ;  /* 0x00000000ff00798f */ /* 0x000fd00002000000 */
[----:B------:R-:W-:Y:S05]  /*df00*/  @!P0 BRA `(.L_x_168) ;  /* 0x0000015000008947 */ /* 0x000fea0003800000 */
[----:B------:R-:W-:Y:S01]  /*df10*/  IMAD R9, R2, c[0x0][0x0], R23 ;  /* 0x0000000002097a24 */ /* 0x000fe200078e0217 */
[----:B------:R-:W-:Y:S01]  /*df20*/  BSSY B1, `(.L_x_169) ;  /* 0x0000012000017945 */ /* 0x000fe20003800000 */
[----:B------:R-:W-:-:S03]  /*df30*/  PRMT R19, R18, 0x7610, R19 ;  /* 0x0000761012137816 */ /* 0x000fc60000000013 */
[----:B------:R-:W-:-:S13]  /*df40*/  ISETP.GE.U32.AND P0, PT, R9, c[0x0][0x178], PT ;  /* 0x00005e0009007a0c */ /* 0x000fda0003f06070 */
[----:B------:R-:W-:Y:S05]  /*df50*/  @P0 BRA `(.L_x_170) ;  /* 0x000000e000000947 */ /* 0x000fea0003800000 */
[----:B------:R-:W-:Y:S02]  /*df60*/  PRMT R19, R18, 0x7610, R19 ;  /* 0x0000761012137816 */ /* 0x000fe40000000013 */
.L_x_171:
[----:B------:R-:W-:Y:S02]  /*df70*/  IMAD.MOV.U32 R7, RZ, RZ, 0x2 ;  /* 0x00000002ff077424 */ /* 0x000fe400078e00ff */
[----:B------:R-:W-:-:S04]  /*df80*/  IMAD R6, R0, c[0x0][0x10], R9 ;  /* 0x0000040000067a24 */ /* 0x000fc800078e0209 */
[----:B------:R-:W-:-:S05]  /*df90*/  IMAD.WIDE.U32 R6, R6, R7, c[0x0][0x550] ;  /* 0x0001540006067625 */ /* 0x000fca00078e0007 */
[----:B------:R-:W2:Y:S04]  /*dfa0*/  LDG.E.U8 R11, [R6.64] ;  /* 0x00000024060b7981 */ /* 0x000ea8000c1e1100 */
[----:B------:R-:W3:Y:S01]  /*dfb0*/  LDG.E.U8 R8, [R6.64+0x1] ;  /* 0x0000012406087981 */ /* 0x000ee2000c1e1100 */
[----:B------:R-:W-:-:S04]  /*dfc0*/  IMAD.MOV.U32 R10, RZ, RZ, c[0x0][0x0] ;  /* 0x00000000ff0a7624 */ /* 0x000fc800078e00ff */
[----:B------:R-:W-:-:S05]  /*dfd0*/  IMAD R9, R10, c[0x0][0x4], R9 ;  /* 0x000001000a097a24 */ /* 0x000fca00078e0209 */
[----:B------:R-:W-:Y:S02]  /*dfe0*/  ISETP.GE.U32.AND P3, PT, R9, c[0x0][0x178], PT ;  /* 0x00005e0009007a0c */ /* 0x000fe40003f66070 */
[----:B--2---:R-:W-:Y:S02]  /*dff0*/  LOP3.LUT P0, RZ, R11, 0xff, R18, 0xc8, !PT ;  /* 0x000000ff0bff7812 */ /* 0x004fe4000780c812 */
[----:B---3--:R-:W-:Y:S02]  /*e000*/  LOP3.LUT P2, RZ, R8, 0xff, R19, 0xc8, !PT ;  /* 0x000000ff08ff7812 */ /* 0x008fe4000784c813 */
[----:B------:R-:W-:Y:S02]  /*e010*/  SEL R18, RZ, 0x1, !P0 ;  /* 0x00000001ff127807 */ /* 0x000fe40004000000 */
[----:B------:R-:W-:-:S05]  /*e020*/  SEL R19, RZ, 0x1, !P2 ;  /* 0x00000001ff137807 */ /* 0x000fca0005000000 */
[----:B------:R-:W-:Y:S05]  /*e030*/  @!P3 BRA `(.L_x_171) ;  /* 0xffffff300000b947 */ /* 0x000fea000383ffff */
.L_x_170:
[----:B------:R-:W-:Y:S05]  /*e040*/  BSYNC B1 ;  /* 0x0000000000017941 */ /* 0x000fea0003800000 */
.L_x_169:
[----:B------:R-:W-:Y:S05]  /*e050*/  BRA `(.L_x_172) ;  /* 0x0000012000007947 */ /* 0x000fea0003800000 */
.L_x_168:
[----:B------:R-:W-:Y:S02]  /*e060*/  ISETP.GE.U32.AND P0, PT, R2, c[0x0][0x178], PT ;  /* 0x00005e0002007a0c */ /* 0x000fe40003f06070 */
[----:B------:R-:W-:-:S11]  /*e070*/  PRMT R19, R18, 0x7610, R19 ;  /* 0x0000761012137816 */ /* 0x000fd60000000013 */
[----:B------:R-:W-:Y:S05]  /*e080*/  @P0 BRA `(.L_x_172) ;  /* 0x000000f000000947 */ /* 0x000fea0003800000 */
[----:B------:R-:W-:Y:S02]  /*e090*/  PRMT R19, R18, 0x7610, R19 ;  /* 0x0000761012137816 */ /* 0x000fe40000000013 */
[----:B------:R-:W-:-:S05]  /*e0a0*/  MOV R9, R2 ;  /* 0x0000000200097202 */ /* 0x000fca0000000f00 */
.L_x_173:
[----:B------:R-:W-:Y:S02]  /*e0b0*/  IMAD R6, R0, c[0x0][0x10], R9 ;  /* 0x0000040000067a24 */ /* 0x000fe400078e0209 */
[----:B------:R-:W-:Y:S02]  /*e0c0*/  IMAD.MOV.U32 R7, RZ, RZ, 0x2 ;  /* 0x00000002ff077424 */ /* 0x000fe400078e00ff */
[----:B------:R-:W-:-:S04]  /*e0d0*/  IMAD R6, R6, c[0x0][0x0], R23 ;  /* 0x0000000006067a24 */ /* 0x000fc800078e0217 */
[----:B------:R-:W-:-:S05]  /*e0e0*/  IMAD.WIDE.U32 R6, R6, R7, c[0x0][0x550] ;  /* 0x0001540006067625 */ /* 0x000fca00078e0007 */
[----:B------:R-:W2:Y:S04]  /*e0f0*/  LDG.E.U8 R11, [R6.64] ;  /* 0x00000024060b7981 */ /* 0x000ea8000c1e1100 */
[----:B------:R-:W3:Y:S01]  /*e100*/  LDG.E.U8 R8, [R6.64+0x1] ;  /* 0x0000012406087981 */ /* 0x000ee2000c1e1100 */
[----:B------:R-:W-:-:S04]  /*e110*/  IADD3 R9, R9, c[0x0][0x4], RZ ;  /* 0x0000010009097a10 */ /* 0x000fc80007ffe0ff */
[----:B------:R-:W-:Y:S02]  /*e120*/  ISETP.GE.U32.AND P3, PT, R9, c[0x0][0x178], PT ;  /* 0x00005e0009007a0c */ /* 0x000fe40003f66070 */
[----:B--2---:R-:W-:Y:S02]  /*e130*/  LOP3.LUT P0, RZ, R11, 0xff, R18, 0xc8, !PT ;  /* 0x000000ff0bff7812 */ /* 0x004fe4000780c812 */
[----:B---3--:R-:W-:Y:S02]  /*e140*/  LOP3.LUT P2, RZ, R8, 0xff, R19, 0xc8, !PT ;  /* 0x000000ff08ff7812 */ /* 0x008fe4000784c813 */
[----:B------:R-:W-:Y:S02]  /*e150*/  SEL R18, RZ, 0x1, !P0 ;  /* 0x00000001ff127807 */ /* 0x000fe40004000000 */
[----:B------:R-:W-:-:S05]  /*e160*/  SEL R19, RZ, 0x1, !P2 ;  /* 0x00000001ff137807 */ /* 0x000fca0005000000 */
[----:B------:R-:W-:Y:S05]  /*e170*/  @!P3 BRA `(.L_x_173) ;  /* 0xffffff300000b947 */ /* 0x000fea000383ffff */
.L_x_172:
[----:B------:R-:W-:Y:S05]  /*e180*/  BSYNC B0 ;  /* 0x0000000000007941 */ /* 0x000fea0003800000 */
.L_x_167:
        /* <DEDUP_REMOVED lines=9> */
[----:B0-----:R-:W-:-:S05]  /*e220*/  MOV R7, UR4 ;  /* 0x0000000400077c02 */ /* 0x001fca0008000f00 */
.L_x_177:
[--C-:B------:R-:W-:Y:S01]  /*e230*/  IMAD.IADD R6, R2, 0x1, R7.reuse ;  /* 0x0000000102067824 */ /* 0x100fe200078e0207 */
[----:B------:R-:W-:Y:S01]  /*e240*/  BAR.SYNC.DEFER_BLOCKING 0x0 ;  /* 0x0000000000007b1d */ /* 0x000fe20000010000 */
[----:B------:R-:W-:Y:S02]  /*e250*/  ISETP.GT.AND P3, PT, R7, 0x1, PT ;  /* 0x000000010700780c */ /* 0x000fe40003f64270 */
[----:B------:R-:W-:Y:S02]  /*e260*/  SHF.R.S32.HI R8, RZ, 0x1, R7 ;  /* 0x00000001ff087819 */ /* 0x000fe40000011407 */
[----:B------:R-:W-:Y:S01]  /*e270*/  ISETP.GE.U32.AND P0, PT, R6, c[0x0][0x4], PT ;  /* 0x0000010006007a0c */ /* 0x000fe20003f06070 */
[----:B------:R-:W-:Y:S03]  /*e280*/  BSSY B0, `(.L_x_175) ;  /* 0x000000e000007945 */ /* 0x000fe60003800000 */
[----:B------:R-:W-:-:S13]  /*e290*/  ISETP.GE.U32.OR P0, PT, R2, R7, P0 ;  /* 0x000000070200720c */ /* 0x000fda0000706470 */
[----:B------:R-:W-:Y:S05]  /*e2a0*/  @P0 BRA `(.L_x_176) ;  /* 0x000000b000000947 */ /* 0x000fea0003800000 */
[----:B------:R-:W-:-:S04]  /*e2b0*/  IMAD R6, R6, c[0x0][0x0], R23 ;  /* 0x0000000006067a24 */ /* 0x000fc800078e0217 */
[----:B------:R-:W-:-:S05]  /*e2c0*/  IMAD.SHL.U32 R9, R6, 0x2, RZ ;  /* 0x0000000206097824 */ /* 0x000fca00078e00ff */
        /* <DEDUP_REMOVED lines=9> */
.L_x_176:
[----:B------:R-:W-:Y:S05]  /*e360*/  BSYNC B0 ;  /* 0x0000000000007941 */ /* 0x000fea0003800000 */
.L_x_175:
[----:B0-----:R-:W-:Y:S01]  /*e370*/  MOV R7, R8 ;  /* 0x0000000800077202 */ /* 0x001fe20000000f00 */
[----:B------:R-:W-:Y:S05]  /*e380*/  @P3 BRA `(.L_x_177) ;  /* 0xfffffea000003947 */ /* 0x000fea000383ffff */
.L_x_174:
[----:B0-----:R-:W-:-:S13]  /*e390*/  ISETP.NE.AND P0, PT, RZ, c[0x0][0x17c], PT ;  /* 0x00005f00ff007a0c */ /* 0x001fda0003f05270 */
[----:B------:R-:W-:Y:S05]  /*e3a0*/  @!P0 BRA `(.L_x_178) ;  /* 0x0000036000008947 */ /* 0x000fea0003800000 */
[----:B------:R-:W-:Y:S02]  /*e3b0*/  IMAD.MOV.U32 R6, RZ, RZ, c[0x0][0x0] ;  /* 0x00000000ff067624 */ /* 0x000fe400078e00ff */
[----:B------:R-:W-:-:S03]  /*e3c0*/  IMAD.MOV.U32 R2, RZ, RZ, c[0x0][0x0] ;  /* 0x00000000ff027624 */ /* 0x000fc600078e00ff */
[----:B------:R-:W-:-:S13]  /*e3d0*/  ISETP.GT.AND P0, PT, R6, 0x20, PT ;  /* 0x000000200600780c */ /* 0x000fda0003f04270 */
[----:B------:R-:W-:Y:S05]  /*e3e0*/  @!P0 BRA `(.L_x_179) ;  /* 0x000001d000008947 */ /* 0x000fea0003800000 */
[----:B------:R-:W-:Y:S01]  /*e3f0*/  PRMT R7, R19, 0x7604, R18 ;  /* 0x0000760413077816 */ /* 0x000fe20000000012 */
[----:B------:R-:W-:Y:S01]  /*e400*/  HFMA2.MMA R2, -RZ, RZ, 0, 1.9073486328125e-06 ;  /* 0x00000020ff027435 */ /* 0x000fe200000001ff */
[----:B------:R-:W-:-:S03]  /*e410*/  LEA.HI R6, R6, c[0x0][0x0], RZ, 0x1 ;  /* 0x0000000006067a11 */ /* 0x000fc600078f08ff */
[----:B------:R0:W-:Y:S01]  /*e420*/  STS.U16 [R0], R7 ;  /* 0x0000000700007388 */ /* 0x0001e20000000400 */
[----:B------:R-:W-:-:S04]  /*e430*/  SHF.R.S32.HI R6, RZ, 0x1, R6 ;  /* 0x00000001ff067819 */ /* 0x000fc80000011406 */
[----:B------:R-:W-:-:S13]  /*e440*/  ISETP.GE.AND P0, PT, R6, 0x20, PT ;  /* 0x000000200600780c */ /* 0x000fda0003f06270 */
[----:B------:R-:W-:Y:S05]  /*e450*/  @!P0 BRA `(.L_x_179) ;  /* 0x0000016000008947 */ /* 0x000fea0003800000 */
[----:B0-----:R-:W-:-:S04]  /*e460*/  IMAD.MOV.U32 R2, RZ, RZ, R6 ;  /* 0x000000ffff027224 */ /* 0x001fc800078e0006 */
.L_x_182:
[C---:B------:R-:W-:Y:S01]  /*e470*/  IMAD.IADD R6, R23.reuse, 0x1, R2 ;  /* 0x0000000117067824 */ /* 0x040fe200078e0202 */
[----:B------:R-:W-:Y:S04]  /*e480*/  BAR.SYNC.DEFER_BLOCKING 0x0 ;  /* 0x0000000000007b1d */ /* 0x000fe80000010000 */
[----:B------:R-:W-:Y:S02]  /*e490*/  ISETP.GE.U32.AND P0, PT, R6, c[0x0][0x0], PT ;  /* 0x0000000006007a0c */ /* 0x000fe40003f06070 */
[----:B------:R-:W-:Y:S02]  /*e4a0*/  BSSY B0, `(.L_x_180) ;  /* 0x000000d000007945 */ /* 0x000fe40003800000 */
[----:B------:R-:W-:-:S13]  /*e4b0*/  ISETP.GE.U32.OR P0, PT, R23, R2, P0 ;  /* 0x000000021700720c */ /* 0x000fda0000706470 */
[----:B0-----:R-:W-:Y:S05]  /*e4c0*/  @P0 BRA `(.L_x_181) ;  /* 0x000000a000000947 */ /* 0x001fea0003800000 */
[----:B------:R-:W-:-:S06]  /*e4d0*/  LEA R6, R2, R0, 0x1 ;  /* 0x0000000002067211 */ /* 0x000fcc00078e08ff */
        /* <DEDUP_REMOVED lines=9> */
.L_x_181:
[----:B------:R-:W-:Y:S05]  /*e570*/  BSYNC B0 ;  /* 0x0000000000007941 */ /* 0x000fea0003800000 */
.L_x_180:
[----:B------:R-:W-:-:S04]  /*e580*/  SHF.R.S32.HI R2, RZ, 0x1, R2 ;  /* 0x00000001ff027819 */ /* 0x000fc80000011402 */
[----:B------:R-:W-:-:S13]  /*e590*/  ISETP.GE.AND P0, PT, R2, 0x20, PT ;  /* 0x000000200200780c */ /* 0x000fda0003f06270 */
[----:B------:R-:W-:Y:S05]  /*e5a0*/  @P0 BRA `(.L_x_182) ;  /* 0xfffffec000000947 */ /* 0x000fea000383ffff */
[----:B------:R-:W-:-:S04]  /*e5b0*/  IMAD.MOV.U32 R2, RZ, RZ, 0x20 ;  /* 0x00000020ff027424 */ /* 0x000fc800078e00ff */
.L_x_179:
[----:B0-----:R-:W-:Y:S01]  /*e5c0*/  BAR.SYNC.DEFER_BLOCKING 0x0 ;  /* 0x0000000000007b1d */ /* 0x001fe20000010000 */
[----:B------:R-:W-:-:S13]  /*e5d0*/  ISETP.GE.AND P0, PT, R2, 0x2, PT ;  /* 0x000000020200780c */ /* 0x000fda0003f06270 */
[----:B------:R-:W-:Y:S05]  /*e5e0*/  @!P0 BRA `(.L_x_178) ;  /* 0x0000012000008947 */ /* 0x000fea0003800000 */
[----:B------:R-:W-:Y:S02]  /*e5f0*/  IMAD.MOV.U32 R7, RZ, RZ, 0x1 ;  /* 0x00000001ff077424 */ /* 0x000fe400078e00ff */
.L_x_183:
[----:B------:R-:W-:Y:S02]  /*e600*/  LOP3.LUT R0, R18, 0xffff, RZ, 0xc0, !PT ;  /* 0x0000ffff12007812 */ /* 0x000fe400078ec0ff */
[----:B------:R-:W-:Y:S02]  /*e610*/  LOP3.LUT R6, R19, 0xffff, RZ, 0xc0, !PT ;  /* 0x0000ffff13067812 */ /* 0x000fe400078ec0ff */
[----:B------:R-:W-:Y:S02]  /*e620*/  PRMT R0, R0, 0x8880, RZ ;  /* 0x0000888000007816 */ /* 0x000fe400000000ff */
[----:B------:R-:W-:-:S04]  /*e630*/  PRMT R6, R6, 0x8880, RZ ;  /* 0x0000888006067816 */ /* 0x000fc800000000ff */
[----:B------:R-:W0:Y:S04]  /*e640*/  SHFL.DOWN PT, R0, R0, R7, 0x1f ;  /* 0x08001f0700007589 */ /* 0x000e2800000e0000 */
[----:B------:R1:W2:Y:S02]  /*e650*/  SHFL.DOWN PT, R6, R6, R7, 0x1f ;  /* 0x08001f0706067589 */ /* 0x0002a400000e0000 */
[----:B-1----:R-:W-:-:S04]  /*e660*/  SHF.L.U32 R7, R7, 0x1, RZ ;  /* 0x0000000107077819 */ /* 0x002fc800000006ff */
        /* <DEDUP_REMOVED lines=10> */
.L_x_178:
        /* <DEDUP_REMOVED lines=9> */
[----:B------:R-:W2:Y:S04]  /*e7a0*/  LDG.E.U8 R3, [R4.64] ;  /* 0x0000002404037981 */ /* 0x000ea8000c1e1100 */
[----:B------:R-:W3:Y:S01]  /*e7b0*/  LDG.E.U8 R0, [R4.64+0x1] ;  /* 0x0000012404007981 */ /* 0x000ee2000c1e1100 */
[----:B--2---:R-:W-:Y:S02]  /*e7c0*/  LOP3.LUT P0, RZ, R18, 0xff, R3, 0xc8, !PT ;  /* 0x000000ff12ff7812 */ /* 0x004fe4000780c803 */
[----:B---3--:R-:W-:Y:S02]  /*e7d0*/  LOP3.LUT P1, RZ, R19, 0xff, R0, 0xc8, !PT ;  /* 0x000000ff13ff7812 */ /* 0x008fe4000782c800 */
[----:B------:R-:W-:Y:S02]  /*e7e0*/  SEL R18, RZ, 0x1, !P0 ;  /* 0x00000001ff127807 */ /* 0x000fe40004000000 */
[----:B------:R-:W-:-:S04]  /*e7f0*/  SEL R19, RZ, 0x1, !P1 ;  /* 0x00000001ff137807 */ /* 0x000fc80004800000 */
.L_x_185:
[----:B------:R-:W-:Y:S05]  /*e800*/  @!P2 BRA `(.L_x_186) ;  /* 0x000003700000a947 */ /* 0x000fea0003800000 */
[----:B------:R-:W-:-:S05]  /*e810*/  IMAD.MOV.U32 R22, RZ, RZ, 0x1 ;  /* 0x00000001ff167424 */ /* 0x000fca00078e00ff */
[----:B------:R-:W-:-:S04]  /*e820*/  ISETP.NE.AND P0, PT, R22, c[0x0][0x56c], PT ;  /* 0x00015b0016007a0c */ /* 0x000fc80003f05270 */
[----:B------:R-:W-:-:S09]  /*e830*/  P2R R0, PR, RZ, 0x1 ;  /* 0x00000001ff007803 */ /* 0x000fd20000000000 */
[----:B------:R-:W-:Y:S05]  /*e840*/  @!P0 BRA `(.L_x_187) ;  /* 0x0000013000008947 */ /* 0x000fea0003800000 */
[----:B------:R-:W-:Y:S01]  /*e850*/  MOV R2, 0x0 ;  /* 0x0000000000027802 */ /* 0x000fe20000000f00 */
[----:B------:R-:W-:Y:S01]  /*e860*/  HFMA2.MMA R8, -RZ, RZ, 0, 4.4763088226318359375e-05 ;  /* 0x000002efff087435 */ /* 0x000fe200000001ff */
[----:B------:R-:W-:Y:S01]  /*e870*/  IMAD.MOV.U32 R4, RZ, RZ, c[0x4][0x640] ;  /* 0x01019000ff047624 */ /* 0x000fe200078e00ff */
[----:B------:R-:W-:Y:S01]  /*e880*/  MOV R5, c[0x4][0x644] ;  /* 0x0101910000057a02 */ /* 0x000fe20000000f00 */
[----:B------:R-:W-:Y:S01]  /*e890*/  IMAD.MOV.U32 R6, RZ, RZ, c[0x4][0x630] ;  /* 0x01018c00ff067624 */ /* 0x000fe200078e00ff */
[----:B------:R-:W-:Y:S01]  /*e8a0*/  MOV R12, 0x1 ;  /* 0x00000001000c7802 */ /* 0x000fe20000000f00 */
[----:B------:R-:W0:Y:S01]  /*e8b0*/  LDC.64 R2, c[0x4][R2] ;  /* 0x0100000002027b82 */ /* 0x000e220000000a00 */
[----:B------:R-:W-:Y:S02]  /*e8c0*/  IMAD.MOV.U32 R7, RZ, RZ, c[0x4][0x634] ;  /* 0x01018d00ff077624 */ /* 0x000fe400078e00ff */
[----:B------:R-:W-:Y:S02]  /*e8d0*/  IMAD.MOV.U32 R10, RZ, RZ, c[0x4][0x520] ;  /* 0x01014800ff0a7624 */ /* 0x000fe400078e00ff */
[----:B------:R-:W-:-:S02]  /*e8e0*/  IMAD.MOV.U32 R11, RZ, RZ, c[0x4][0x524] ;  /* 0x01014900ff0b7624 */ /* 0x000fc400078e00ff */
        /* <DEDUP_REMOVED lines=9> */
.L_x_187:
[----:B------:R-:W-:Y:S02]  /*e980*/  IADD3 R2, P1, R17, c[0x0][0x538], RZ ;  /* 0x00014e0011027a10 */ /* 0x000fe40007f3e0ff */
[----:B------:R-:W-:Y:S02]  /*e990*/  LOP3.LUT P0, RZ, R18, 0xff, RZ, 0xc0, !PT ;  /* 0x000000ff12ff7812 */ /* 0x000fe4000780c0ff */
[----:B------:R-:W-:Y:S01]  /*e9a0*/  ISETP.NE.AND P6, PT, R22, c[0x0][0x56c], PT ;  /* 0x00015b0016007a0c */ /* 0x000fe20003fc5270 */
[----:B------:R-:W-:Y:S01]  /*e9b0*/  IMAD.X R3, RZ, RZ, c[0x0][0x53c], P1 ;  /* 0x00014f00ff037624 */ /* 0x000fe200008e06ff */
[----:B------:R-:W-:-:S05]  /*e9c0*/  SEL R5, RZ, 0x1, !P0 ;  /* 0x00000001ff057807 */ /* 0x000fca0004000000 */
[----:B------:R0:W-:Y:S06]  /*e9d0*/  STG.E.U8 [R2.64], R5 ;  /* 0x0000000502007986 */ /* 0x0001ec000c101124 */
[----:B------:R-:W-:Y:S05]  /*e9e0*/  @!P6 BRA `(.L_x_188) ;  /* 0x000001300000e947 */ /* 0x000fea0003800000 */
[----:B0-----:R-:W-:Y:S01]  /*e9f0*/  MOV R2, 0x0 ;  /* 0x0000000000027802 */ /* 0x001fe20000000f00 */
[----:B------:R-:W-:Y:S01]  /*ea00*/  IMAD.MOV.U32 R5, RZ, RZ, c[0x4][0x644] ;  /* 0x01019100ff057624 */ /* 0x000fe200078e00ff */
[----:B------:R-:W-:Y:S01]  /*ea10*/  MOV R4, c[0x4][0x640] ;  /* 0x0101900000047a02 */ /* 0x000fe20000000f00 */
[----:B------:R-:W-:Y:S01]  /*ea20*/  IMAD.MOV.U32 R6, RZ, RZ, c[0x4][0x630] ;  /* 0x01018c00ff067624 */ /* 0x000fe200078e00ff */
[----:B------:R-:W-:Y:S01]  /*ea30*/  MOV R7, c[0x4][0x634] ;  /* 0x01018d0000077a02 */ /* 0x000fe20000000f00 */
[----:B------:R-:W-:Y:S01]  /*ea40*/  IMAD.MOV.U32 R8, RZ, RZ, 0x2ef ;  /* 0x000002efff087424 */ /* 0x000fe200078e00ff */
[----:B------:R-:W0:Y:S01]  /*ea50*/  LDC.64 R2, c[0x4][R2] ;  /* 0x0100000002027b82 */ /* 0x000e220000000a00 */
[----:B------:R-:W-:Y:S01]  /*ea60*/  IMAD.MOV.U32 R10, RZ, RZ, c[0x4][0x520] ;  /* 0x01014800ff0a7624 */ /* 0x000fe200078e00ff */
[----:B------:R-:W-:Y:S01]  /*ea70*/  MOV R11, c[0x4][0x524] ;  /* 0x01014900000b7a02 */ /* 0x000fe20000000f00 */
[----:B------:R-:W-:-:S02]  /*ea80*/  IMAD.MOV.U32 R12, RZ, RZ, 0x1 ;  /* 0x00000001ff0c7424 */ /* 0x000fc400078e00ff */
[----:B------:R-:W-:-:S03]  /*ea90*/  IMAD.MOV.U32 R13, RZ, RZ, RZ ;  /* 0x000000ffff0d7224 */ /* 0x000fc600078e00ff */
        /* <DEDUP_REMOVED lines=8> */
.L_x_188:
[----:B------:R-:W-:Y:S02]  /*eb20*/  IADD3 R16, P1, R16, c[0x0][0x538], RZ ;  /* 0x00014e0010107a10 */ /* 0x000fe40007f3e0ff */
[----:B------:R-:W-:Y:S02]  /*eb30*/  LOP3.LUT P0, RZ, R19, 0xff, RZ, 0xc0, !PT ;  /* 0x000000ff13ff7812 */ /* 0x000fe4000780c0ff */
[----:B------:R-:W-:Y:S02]  /*eb40*/  IADD3.X R17, RZ, c[0x0][0x53c], RZ, P1, !PT ;  /* 0x00014f00ff117a10 */ /* 0x000fe40000ffe4ff */
[----:B0-----:R-:W-:-:S05]  /*eb50*/  SEL R3, RZ, 0x1, !P0 ;  /* 0x00000001ff037807 */ /* 0x001fca0004000000 */
[----:B------:R-:W-:Y:S01]  /*eb60*/  STG.E.U8 [R16.64], R3 ;  /* 0x0000000310007986 */ /* 0x000fe2000c101124 */
[----:B------:R-:W-:Y:S05]  /*eb70*/  EXIT ;  /* 0x000000000000794d */ /* 0x000fea0003800000 */
.L_x_186:
[----:B------:R-:W-:Y:S04]  /*eb80*/  STG.E.U8 [R4.64], R18 ;  /* 0x0000001204007986 */ /* 0x000fe8000c101124 */
[----:B------:R-:W-:Y:S01]  /*eb90*/  STG.E.U8 [R4.64+0x1], R19 ;  /* 0x0000011304007986 */ /* 0x000fe2000c101124 */
[----:B------:R-:W-:Y:S05]  /*eba0*/  EXIT ;  /* 0x000000000000794d */ /* 0x000fea0003800000 */
.L_x_184:
[----:B------:R-:W-:Y:S02]  /*ebb0*/  ISETP.NE.AND P2, PT, RZ, UR38, PT ;  /* 0x00000026ff007c0c */ /* 0x000fe4000bf45270 */
[----:B------:R-:W-:Y:S02]  /*ebc0*/  IADD3 R2, P0, R17, c[0x0][0x538], RZ ;  /* 0x00014e0011027a10 */ /* 0x000fe40007f1e0ff */
[----:B------:R-:W-:-:S03]  /*ebd0*/  IADD3 R4, P1, R16, c[0x0][0x538], RZ ;  /* 0x00014e0010047a10 */ /* 0x000fc60007f3e0ff */
[----:B------:R-:W-:Y:S02]  /*ebe0*/  IMAD.X R3, RZ, RZ, c[0x0][0x53c], P0 ;  /* 0x00014f00ff037624 */ /* 0x000fe400000e06ff */
[----:B------:R-:W-:-:S04]  /*ebf0*/  IMAD.X R5, RZ, RZ, c[0x0][0x53c], P1 ;  /* 0x00014f00ff057624 */ /* 0x000fc800008e06ff */
[----:B------:R-:W2:Y:S04]  /*ec00*/  @P2 LDG.E.U8 R7, [R2.64] ;  /* 0x0000002402072981 */ /* 0x000ea8000c1e1100 */
[----:B------:R-:W3:Y:S01]  /*ec10*/  @P2 LDG.E.U8 R0, [R4.64] ;  /* 0x0000002404002981 */ /* 0x000ee2000c1e1100 */
[----:B------:R-:W-:Y:S02]  /*ec20*/  ULDC.U8 UR4, c[0x0][0x569] ;  /* 0x00015a4000047ab9 */ /* 0x000fe40000000000 */
[----:B------:R-:W-:Y:S02]  /*ec30*/  ISETP.NE.AND P3, PT, RZ, UR4, PT ;  /* 0x00000004ff007c0c */ /* 0x000fe4000bf65270 */
[----:B--2---:R-:W-:Y:S02]  /*ec40*/  @P2 LOP3.LUT P0, RZ, R18, 0xff, R7, 0xc8, !PT ;  /* 0x000000ff12ff2812 */ /* 0x004fe4000780c807 */
[----:B---3--:R-:W-:-:S02]  /*ec50*/  @P2 LOP3.LUT P1, RZ, R19, 0xff, R0, 0xc8, !PT ;  /* 0x000000ff13ff2812 */ /* 0x008fc4000782c800 */
[----:B------:R-:W-:Y:S02]  /*ec60*/  @P2 SEL R0, RZ, 0x1, !P0 ;  /* 0x00000001ff002807 */ /* 0x000fe40004000000 */
[----:B------:R-:W-:Y:S02]  /*ec70*/  @P2 SEL R6, RZ, 0x1, !P1 ;  /* 0x00000001ff062807 */ /* 0x000fe40004800000 */
[----:B------:R-:W-:Y:S02]  /*ec80*/  @P2 PRMT R18, R0, 0x7610, R18 ;  /* 0x0000761000122816 */ /* 0x000fe40000000012 */
[----:B------:R-:W-:Y:S01]  /*ec90*/  @P2 PRMT R19, R6, 0x7610, R19 ;  /* 0x0000761006132816 */ /* 0x000fe20000000013 */
[----:B------:R-:W-:Y:S05]  /*eca0*/  @!P3 BRA `(.L_x_189) ;  /* 0x000003700000b947 */ /* 0x000fea0003800000 */
[----:B------:R-:W-:-:S10]  /*ecb0*/  HFMA2.MMA R22, -RZ, RZ, 0, 5.9604644775390625e-08 ;  /* 0x00000001ff167435 */ /* 0x000fd400000001ff */
[----:B------:R-:W-:-:S04]  /*ecc0*/  ISETP.NE.AND P0, PT, R22, c[0x0][0x56c], PT ;  /* 0x00015b0016007a0c */ /* 0x000fc80003f05270 */
[----:B------:R-:W-:-:S09]  /*ecd0*/  P2R R0, PR, RZ, 0x1 ;  /* 0x00000001ff007803 */ /* 0x000fd20000000000 */
[----:B------:R-:W-:Y:S05]  /*ece0*/  @!P0 BRA `(.L_x_190) ;  /* 0x0000013000008947 */ /* 0x000fea0003800000 */
[----:B------:R-:W-:Y:S01]  /*ecf0*/  MOV R2, 0x0 ;  /* 0x0000000000027802 */ /* 0x000fe20000000f00 */
[----:B------:R-:W-:Y:S01]  /*ed00*/  IMAD.MOV.U32 R4, RZ, RZ, c[0x4][0x640] ;  /* 0x01019000ff047624 */ /* 0x000fe200078e00ff */
[----:B------:R-:W-:Y:S01]  /*ed10*/  MOV R6, c[0x4][0x630] ;  /* 0x01018c0000067a02 */ /* 0x000fe20000000f00 */
[----:B------:R-:W-:Y:S01]  /*ed20*/  IMAD.MOV.U32 R5, RZ, RZ, c[0x4][0x644] ;  /* 0x01019100ff057624 */ /* 0x000fe200078e00ff */
[----:B------:R-:W-:Y:S01]  /*ed30*/  MOV R10, c[0x4][0x520] ;  /* 0x01014800000a7a02 */ /* 0x000fe20000000f00 */
[----:B------:R-:W-:Y:S01]  /*ed40*/  IMAD.MOV.U32 R7, RZ, RZ, c[0x4][0x634] ;  /* 0x01018d00ff077624 */ /* 0x000fe200078e00ff */
[----:B------:R-:W0:Y:S01]  /*ed50*/  LDC.64 R2, c[0x4][R2] ;  /* 0x0100000002027b82 */ /* 0x000e220000000a00 */
[----:B------:R-:W-:Y:S01]  /*ed60*/  IMAD.MOV.U32 R8, RZ, RZ, 0x2ef ;  /* 0x000002efff087424 */ /* 0x000fe200078e00ff */
[----:B------:R-:W-:Y:S01]  /*ed70*/  MOV R13, RZ ;  /* 0x000000ff000d7202 */ /* 0x000fe20000000f00 */
        /* <DEDUP_REMOVED lines=10> */
.L_x_190:
        /* <DEDUP_REMOVED lines=8> */
[----:B------:R-:W-:Y:S01]  /*eea0*/  HFMA2.MMA R8, -RZ, RZ, 0, 4.4763088226318359375e-05 ;  /* 0x000002efff087435 */ /* 0x000fe200000001ff */
[----:B------:R-:W-:Y:S01]  /*eeb0*/  IMAD.MOV.U32 R4, RZ, RZ, c[0x4][0x640] ;  /* 0x01019000ff047624 */ /* 0x000fe200078e00ff */
[----:B------:R-:W-:Y:S01]  /*eec0*/  MOV R5, c[0x4][0x644] ;  /* 0x0101910000057a02 */ /* 0x000fe20000000f00 */
[----:B------:R-:W-:Y:S01]  /*eed0*/  IMAD.MOV.U32 R6, RZ, RZ, c[0x4][0x630] ;  /* 0x01018c00ff067624 */ /* 0x000fe200078e00ff */
[----:B------:R-:W-:Y:S01]  /*eee0*/  MOV R12, 0x1 ;  /* 0x00000001000c7802 */ /* 0x000fe20000000f00 */
[----:B------:R-:W0:Y:S01]  /*eef0*/  LDC.64 R2, c[0x4][R2] ;  /* 0x0100000002027b82 */ /* 0x000e220000000a00 */
[----:B------:R-:W-:-:S02]  /*ef00*/  IMAD.MOV.U32 R7, RZ, RZ, c[0x4][0x634] ;  /* 0x01018d00ff077624 */ /* 0x000fc400078e00ff */
[----:B------:R-:W-:Y:S02]  /*ef10*/  IMAD.MOV.U32 R10, RZ, RZ, c[0x4][0x520] ;  /* 0x01014800ff0a7624 */ /* 0x000fe400078e00ff */
[----:B------:R-:W-:Y:S02]  /*ef20*/  IMAD.MOV.U32 R11, RZ, RZ, c[0x4][0x524] ;  /* 0x01014900ff0b7624 */ /* 0x000fe400078e00ff */
[----:B------:R-:W-:Y:S02]  /*ef30*/  IMAD.MOV.U32 R13, RZ, RZ, RZ ;  /* 0x000000ffff0d7224 */ /* 0x000fe400078e00ff */
[----:B------:R-:W-:Y:S01]  /*ef40*/  LEPC R14 ;  /* 0x00000000000e734e */ /* 0x000fe20000000000 */
[----:B------:R-:W-:Y:S02]  /*ef50*/  MOV R9, 0xefc0 ;  /* 0x0000efc000097802 */ /* 0x000fe40000000f00 */
[----:B------:R-:W-:Y:S02]  /*ef60*/  MOV R20, 0xef40 ;  /* 0x0000ef4000147802 */ /* 0x000fe40000000f00 */
[----:B------:R-:W-:Y:S02]  /*ef70*/  MOV R21, 0x0 ;  /* 0x0000000000157802 */ /* 0x000fe40000000f00 */
[----:B------:R-:W-:-:S02]  /*ef80*/  MOV R0, 0x0 ;  /* 0x0000000000007802 */ /* 0x000fc40000000f00 */
[----:B------:R-:W-:-:S04]  /*ef90*/  IADD3 R20, P0, P1, -R20, R9, R14 ;  /* 0x0000000914147210 */ /* 0x000fc8000791e10e */
[----:B------:R-:W-:-:S04]  /*efa0*/  IADD3.X R21, ~R0, R21, R15, P0, P1 ;  /* 0x0000001500157210 */ /* 0x000fc800007e250f */
[----:B0-----:R-:W-:Y:S05]  /*efb0*/  CALL.ABS.NOINC R2 ;  /* 0x0000000002007343 */ /* 0x001fea0003c00000 */
.L_x_191:
[----:B------:R-:W-:Y:S02]  /*efc0*/  IADD3 R16, P1, R16, c[0x0][0x538], RZ ;  /* 0x00014e0010107a10 */ /* 0x000fe40007f3e0ff */
[----:B------:R-:W-:-:S03]  /*efd0*/  LOP3.LUT P0, RZ, R19, 0xff, RZ, 0xc0, !PT ;  /* 0x000000ff13ff7812 */ /* 0x000fc6000780c0ff */
[----:B------:R-:W-:Y:S01]  /*efe0*/  IMAD.X R17, RZ, RZ, c[0x0][0x53c], P1 ;  /* 0x00014f00ff117624 */ /* 0x000fe200008e06ff */
[----:B0-----:R-:W-:-:S05]  /*eff0*/  SEL R3, RZ, 0x1, !P0 ;  /* 0x00000001ff037807 */ /* 0x001fca0004000000 */
[----:B------:R-:W-:Y:S01]  /*f000*/  STG.E.U8 [R16.64], R3 ;  /* 0x0000000310007986 */ /* 0x000fe2000c101124 */
[----:B------:R-:W-:Y:S05]  /*f010*/  EXIT ;  /* 0x000000000000794d */ /* 0x000fea0003800000 */
.L_x_189:
[----:B------:R-:W-:Y:S02]  /*f020*/  LOP3.LUT P0, RZ, R18, 0xff, RZ, 0xc0, !PT ;  /* 0x000000ff12ff7812 */ /* 0x000fe4000780c0ff */
[----:B------:R-:W-:Y:S02]  /*f030*/  LOP3.LUT P1, RZ, R19, 0xff, RZ, 0xc0, !PT ;  /* 0x000000ff13ff7812 */ /* 0x000fe4000782c0ff */
[----:B------:R-:W-:Y:S02]  /*f040*/  SEL R7, RZ, 0x1, !P0 ;  /* 0x00000001ff077807 */ /* 0x000fe40004000000 */
[----:B------:R-:W-:-:S03]  /*f050*/  SEL R9, RZ, 0x1, !P1 ;  /* 0x00000001ff097807 */ /* 0x000fc60004800000 */
[----:B------:R-:W-:Y:S04]  /*f060*/  STG.E.U8 [R2.64], R7 ;  /* 0x0000000702007986 */ /* 0x000fe8000c101124 */
[----:B------:R-:W-:Y:S01]  /*f070*/  STG.E.U8 [R4.64], R9 ;  /* 0x0000000904007986 */ /* 0x000fe2000c101124 */
[----:B------:R-:W-:Y:S05]  /*f080*/  EXIT ;  /* 0x000000000000794d */ /* 0x000fea0003800000 */
.L_x_158:
        /* <DEDUP_REMOVED lines=8> */
[----:B------:R-:W0:Y:S01]  /*f110*/  LDC.U8 R0, c[0x0][0x568] ;  /* 0x00015a00ff007b82 */ /* 0x000e220000000000 */
[----:B------:R-:W-:-:S04]  /*f120*/  ISETP.NE.U32.AND P0, PT, R4, RZ, PT ;  /* 0x000000ff0400720c */ /* 0x000fc80003f05070 */
[----:B------:R-:W-:-:S13]  /*f130*/  ISETP.NE.AND.EX P0, PT, R3, RZ, PT, P0 ;  /* 0x000000ff0300720c */ /* 0x000fda0003f05300 */
[----:B------:R-:W-:Y:S05]  /*f140*/  @!P0 BRA `(.L_x_192) ;  /* 0x0000045000008947 */ /* 0x000fea0003800000 */
[----:B0-----:R-:W-:Y:S01]  /*f150*/  ISETP.NE.AND P0, PT, R0, RZ, PT ;  /* 0x000000ff0000720c */ /* 0x001fe20003f05270 */
        /* <DEDUP_REMOVED lines=9> */
.L_x_193:
        /* <DEDUP_REMOVED lines=24> */
.L_x_195:
        /* <DEDUP_REMOVED lines=26> */
.L_x_196:
[----:B0-----:R-:W-:Y:S02]  /*f510*/  IADD3 R2, P1, R19, c[0x0][0x538], RZ ;  /* 0x00014e0013027a10 */ /* 0x001fe40007f3e0ff */
[----:B------:R-:W-:-:S03]  /*f520*/  LOP3.LUT P0, RZ, R25, 0xff, RZ, 0xc0, !PT ;  /* 0x000000ff19ff7812 */ /* 0x000fc6000780c0ff */
[----:B------:R-:W-:Y:S01]  /*f530*/  IMAD.X R3, RZ, RZ, c[0x0][0x53c], P1 ;  /* 0x00014f00ff037624 */ /* 0x000fe200008e06ff */
[----:B------:R-:W-:-:S05]  /*f540*/  SEL R5, RZ, 0x1, !P0 ;  /* 0x00000001ff057807 */ /* 0x000fca0004000000 */
[----:B------:R-:W-:Y:S01]  /*f550*/  STG.E.U8 [R2.64], R5 ;  /* 0x0000000502007986 */ /* 0x000fe2000c101124 */
[----:B------:R-:W-:Y:S05]  /*f560*/  EXIT ;  /* 0x000000000000794d */ /* 0x000fea0003800000 */
.L_x_194:
[----:B------:R-:W-:Y:S04]  /*f570*/  STG.E.U8 [R4.64], R22 ;  /* 0x0000001604007986 */ /* 0x000fe8000c101124 */
[----:B------:R-:W-:Y:S01]  /*f580*/  STG.E.U8 [R4.64+0x1], R25 ;  /* 0x0000011904007986 */ /* 0x000fe2000c101124 */
[----:B------:R-:W-:Y:S05]  /*f590*/  EXIT ;  /* 0x000000000000794d */ /* 0x000fea0003800000 */
.L_x_192:
[----:B0-----:R-:W-:Y:S02]  /*f5a0*/  ISETP.NE.AND P2, PT, R0, RZ, PT ;  /* 0x000000ff0000720c */ /* 0x001fe40003f45270 */
[----:B------:R-:W-:Y:S02]  /*f5b0*/  IADD3 R4, P1, R19, c[0x0][0x538], RZ ;  /* 0x00014e0013047a10 */ /* 0x000fe40007f3e0ff */
[----:B------:R-:W-:-:S03]  /*f5c0*/  IADD3 R2, P0, R18, c[0x0][0x538], RZ ;  /* 0x00014e0012027a10 */ /* 0x000fc60007f1e0ff */
[----:B------:R-:W-:Y:S01]  /*f5d0*/  IMAD.X R5, RZ, RZ, c[0x0][0x53c], P1 ;  /* 0x00014f00ff057624 */ /* 0x000fe200008e06ff */
[----:B------:R-:W-:-:S05]  /*f5e0*/  IADD3.X R3, RZ, c[0x0][0x53c], RZ, P0, !PT ;  /* 0x00014f00ff037a10 */ /* 0x000fca00007fe4ff */
        /* <DEDUP_REMOVED lines=11> */
[----:B------:R-:W-:-:S05]  /*f6a0*/  IMAD.MOV.U32 R16, RZ, RZ, 0x1 ;  /* 0x00000001ff107424 */ /* 0x000fca00078e00ff */
        /* <DEDUP_REMOVED lines=12> */
[----:B------:R-:W-:Y:S02]  /*f770*/  IMAD.MOV.U32 R12, RZ, RZ, 0x1 ;  /* 0x00000001ff0c7424 */ /* 0x000fe400078e00ff */
[----:B------:R-:W-:-:S03]  /*f780*/  IMAD.MOV.U32 R13, RZ, RZ, RZ ;  /* 0x000000ffff0d7224 */ /* 0x000fc600078e00ff */
        /* <DEDUP_REMOVED lines=8> */
.L_x_198:
[----:B------:R-:W-:Y:S02]  /*f810*/  IADD3 R2, P1, R18, c[0x0][0x538], RZ ;  /* 0x00014e0012027a10 */ /* 0x000fe40007f3e0ff */
[----:B------:R-:W-:Y:S02]  /*f820*/  LOP3.LUT P0, RZ, R22, 0xff, RZ, 0xc0, !PT ;  /* 0x000000ff16ff7812 */ /* 0x000fe4000780c0ff */
[----:B------:R-:W-:Y:S02]  /*f830*/  IADD3.X R3, RZ, c[0x0][0x53c], RZ, P1, !PT ;  /* 0x00014f00ff037a10 */ /* 0x000fe40000ffe4ff */
[----:B------:R-:W-:Y:S02]  /*f840*/  SEL R5, RZ, 0x1, !P0 ;  /* 0x00000001ff057807 */ /* 0x000fe40004000000 */
[----:B------:R-:W-:-:S03]  /*f850*/  ISETP.NE.AND P6, PT, R16, c[0x0][0x56c], PT ;  /* 0x00015b0010007a0c */ /* 0x000fc60003fc5270 */
[----:B------:R0:W-:Y:S10]  /*f860*/  STG.E.U8 [R2.64], R5 ;  /* 0x0000000502007986 */ /* 0x0001f4000c101124 */
[----:B------:R-:W-:Y:S05]  /*f870*/  @!P6 BRA `(.L_x_199) ;  /* 0x000001300000e947 */ /* 0x000fea0003800000 */
[----:B0-----:R-:W-:Y:S01]  /*f880*/  MOV R2, 0x0 ;  /* 0x0000000000027802 */ /* 0x001fe20000000f00 */
[----:B------:R-:W-:Y:S01]  /*f890*/  HFMA2.MMA R13, -RZ, RZ, 0, 0 ;  /* 0x00000000ff0d7435 */ /* 0x000fe200000001ff */
[----:B------:R-:W-:Y:S01]  /*f8a0*/  IMAD.MOV.U32 R4, RZ, RZ, c[0x4][0x640] ;  /* 0x01019000ff047624 */ /* 0x000fe200078e00ff */
[----:B------:R-:W-:Y:S01]  /*f8b0*/  MOV R6, c[0x4][0x630] ;  /* 0x01018c0000067a02 */ /* 0x000fe20000000f00 */
[----:B------:R-:W-:Y:S01]  /*f8c0*/  IMAD.MOV.U32 R5, RZ, RZ, c[0x4][0x644] ;  /* 0x01019100ff057624 */ /* 0x000fe200078e00ff */
[----:B------:R-:W-:Y:S01]  /*f8d0*/  MOV R10, c[0x4][0x520] ;  /* 0x01014800000a7a02 */ /* 0x000fe20000000f00 */
[----:B------:R-:W0:Y:S01]  /*f8e0*/  LDC.64 R2, c[0x4][R2] ;  /* 0x0100000002027b82 */ /* 0x000e220000000a00 */
[----:B------:R-:W-:-:S02]  /*f8f0*/  IMAD.MOV.U32 R7, RZ, RZ, c[0x4][0x634] ;  /* 0x01018d00ff077624 */ /* 0x000fc400078e00ff */
[----:B------:R-:W-:Y:S02]  /*f900*/  IMAD.MOV.U32 R8, RZ, RZ, 0x2ef ;  /* 0x000002efff087424 */ /* 0x000fe400078e00ff */
[----:B------:R-:W-:Y:S02]  /*f910*/  IMAD.MOV.U32 R11, RZ, RZ, c[0x4][0x524] ;  /* 0x01014900ff0b7624 */ /* 0x000fe400078e00ff */
[----:B------:R-:W-:Y:S02]  /*f920*/  IMAD.MOV.U32 R12, RZ, RZ, 0x1 ;  /* 0x00000001ff0c7424 */ /* 0x000fe400078e00ff */
        /* <DEDUP_REMOVED lines=8> */
.L_x_199:
[----:B0-----:R-:W-:Y:S02]  /*f9b0*/  IADD3 R2, P1, R19, c[0x0][0x538], RZ ;  /* 0x00014e0013027a10 */ /* 0x001fe40007f3e0ff */
[----:B------:R-:W-:-:S03]  /*f9c0*/  LOP3.LUT P0, RZ, R25, 0xff, RZ, 0xc0, !PT ;  /* 0x000000ff19ff7812 */ /* 0x000fc6000780c0ff */
[----:B------:R-:W-:Y:S01]  /*f9d0*/  IMAD.X R3, RZ, RZ, c[0x0][0x53c], P1 ;  /* 0x00014f00ff037624 */ /* 0x000fe200008e06ff */
[----:B------:R-:W-:-:S05]  /*f9e0*/  SEL R5, RZ, 0x1, !P0 ;  /* 0x00000001ff057807 */ /* 0x000fca0004000000 */
[----:B------:R-:W-:Y:S01]  /*f9f0*/  STG.E.U8 [R2.64], R5 ;  /* 0x0000000502007986 */ /* 0x000fe2000c101124 */
[----:B------:R-:W-:Y:S05]  /*fa00*/  EXIT ;  /* 0x000000000000794d */ /* 0x000fea0003800000 */
.L_x_197:
[----:B------:R-:W-:Y:S02]  /*fa10*/  LOP3.LUT P0, RZ, R22, 0xff, RZ, 0xc0, !PT ;  /* 0x000000ff16ff7812 */ /* 0x000fe4000780c0ff */
[----:B------:R-:W-:Y:S02]  /*fa20*/  LOP3.LUT P1, RZ, R25, 0xff, RZ, 0xc0, !PT ;  /* 0x000000ff19ff7812 */ /* 0x000fe4000782c0ff */
[----:B------:R-:W-:Y:S02]  /*fa30*/  SEL R7, RZ, 0x1, !P0 ;  /* 0x00000001ff077807 */ /* 0x000fe40004000000 */
[----:B------:R-:W-:-:S03]  /*fa40*/  SEL R9, RZ, 0x1, !P1 ;  /* 0x00000001ff097807 */ /* 0x000fc60004800000 */
[----:B------:R-:W-:Y:S04]  /*fa50*/  STG.E.U8 [R2.64], R7 ;  /* 0x0000000702007986 */ /* 0x000fe8000c101124 */
[----:B------:R-:W-:Y:S01]  /*fa60*/  STG.E.U8 [R4.64], R9 ;  /* 0x0000000904007986 */ /* 0x000fe2000c101124 */
[----:B------:R-:W-:Y:S05]  /*fa70*/  EXIT ;  /* 0x000000000000794d */ /* 0x000fea0003800000 */
.L_x_200:
        /* <DEDUP_REMOVED lines=16> */
.L_x_7614:


//--------------------- .text._ZN2at6native13reduce_kernelILi128ELi4ENS0_8ReduceOpIbNS0_14func_wrapper_tIbZZZNS0_14or_kernel_cudaERNS_14TensorIteratorEENKUlvE_clEvENKUlvE10_clEvEUlbbE_EEjbLi4ELi4EEEEEvT1_ --------------------------
	.section	.text._ZN2at6native13reduce_kernelILi128ELi4ENS0_8ReduceOpIbNS0_14func_wrapper_tIbZZZNS0_14or_kernel_cudaERNS_14TensorIteratorEENKUlvE_clEvENKUlvE10_clEvEUlbbE_EEjbLi4ELi4EEEEEvT1_,"ax",@progbits
	.sectioninfo	@"SHI_REGISTERS=48"
	.align	128
        .global         _ZN2at6native13reduce_kernelILi128ELi4ENS0_8ReduceOpIbNS0_14func_wrapper_tIbZZZNS0_14or_kernel_cudaERNS_14TensorIteratorEENKUlvE_clEvENKUlvE10_clEvEUlbbE_EEjbLi4ELi4EEEEEvT1_
        .type           _ZN2at6native13reduce_kernelILi128ELi4ENS0_8ReduceOpIbNS0_14func_wrapper_tIbZZZNS0_14or_kernel_cudaERNS_14TensorIteratorEENKUlvE_clEvENKUlvE10_clEvEUlbbE_EEjbLi4ELi4EEEEEvT1_,@function
        .size           _ZN2at6native13reduce_kernelILi128ELi4ENS0_8ReduceOpIbNS0_14func_wrapper_tIbZZZNS0_14or_kernel_cudaERNS_14TensorIteratorEENKUlvE_clEvENKUlvE10_clEvEUlbbE_EEjbLi4ELi4EEEEEvT1_,(.L_x_7615 - _ZN2at6native13reduce_kernelILi128ELi4ENS0_8ReduceOpIbNS0_14func_wrapper_tIbZZZNS0_14or_kernel_cudaERNS_14TensorIteratorEENKUlvE_clEvENKUlvE10_clEvEUlbbE_EEjbLi4ELi4EEEEEvT1_)
        .other          _ZN2at6native13reduce_kernelILi128ELi4ENS0_8ReduceOpIbNS0_14func_wrapper_tIbZZZNS0_14or_kernel_cudaERNS_14TensorIteratorEENKUlvE_clEvENKUlvE10_clEvEUlbbE_EEjbLi4ELi4EEEEEvT1_,@"STO_CUDA_ENTRY STV_DEFAULT"
_ZN2at6native13reduce_kernelILi128ELi4ENS0_8ReduceOpIbNS0_14func_wrapper_tIbZZZNS0_14or_kernel_cudaERNS_14TensorIteratorEENKUlvE_clEvENKUlvE10_clEvEUlbbE_EEjbLi4ELi4EEEEEvT1_:
.text._ZN2at6native13reduce_kernelILi128ELi4ENS0_8ReduceOpIbNS0_14func_wrapper_tIbZZZNS0_14or_kernel_cudaERNS_14TensorIteratorEENKUlvE_clEvENKUlvE10_clEvEUlbbE_EEjbLi4ELi4EEEEEvT1_:
[----:B------:R-:W-:Y:S02]  /*0000*/  IMAD.MOV.U32 R1, RZ, RZ, c[0x0][0x28] ;  /* 0x00000a00ff017624 */ /* 0x000fe400078e00ff */
[----:B------:R-:W0:Y:S01]  /*0010*/  S2R R2, SR_TID.X ;  /* 0x0000000000027919 */ /* 0x000e220000002100 */
[----:B------:R-:W-:Y:S01]  /*0020*/  ISETP.NE.AND P0, PT, RZ, c[0x0][0x338], PT ;  /* 0x0000ce00ff007a0c */ /* 0x000fe20003f05270 */
[----:B------:R-:W-:Y:S02]  /*0030*/  IMAD.MOV.U32 R25, RZ, RZ, RZ ;  /* 0x000000ffff197224 */ /* 0x000fe400078e00ff */
[----:B------:R-:W1:Y:S04]  /*0040*/  S2R R17, SR_TID.Y ;  /* 0x0000000000117919 */ /* 0x000e680000002200 */
[----:B------:R-:W2:Y:S04]  /*0050*/  S2R R3, SR_CTAID.X ;  /* 0x0000000000037919 */ /* 0x000ea80000002500 */
[----:B------:R-:W3:Y:S01]  /*0060*/  S2R R24, SR_CTAID.Y ;  /* 0x0000000000187919 */ /* 0x000ee20000002600 */
[----:B0-----:R-:W-:-:S02]  /*0070*/  IMAD R0, R2, c[0x0][0x188], RZ ;  /* 0x0000620002007a24 */ /* 0x001fc400078e02ff */
[----:B------:R-:W-:Y:S02]  /*0080*/  IMAD R4, R2, c[0x0][0x17c], RZ ;  /* 0x00005f0002047a24 */ /* 0x000fe400078e02ff */
[----:B-1----:R-:W-:-:S04]  /*0090*/  IMAD R0, R17, c[0x0][0x18c], R0 ;  /* 0x0000630011007a24 */ /* 0x002fc800078e0200 */
[----:B--2---:R-:W-:Y:S02]  /*00a0*/  IMAD R0, R3, c[0x0][0x174], R0 ;  /* 0x00005d0003007a24 */ /* 0x004fe400078e0200 */
[----:B------:R-:W-:Y:S02]  /*00b0*/  IMAD R3, R17, c[0x0][0x180], R4 ;  /* 0x0000600011037a24 */ /* 0x000fe400078e0204 */
[----:B------:R-:W-:Y:S02]  /*00c0*/  IMAD.SHL.U32 R23, R0, 0x4, RZ ;  /* 0x0000000400177824 */ /* 0x000fe400078e00ff */
[----:B---3--:R-:W-:Y:S01]  /*00d0*/  IMAD R14, R24, c[0x0][0x184], R3 ;  /* 0x00006100180e7a24 */ /* 0x008fe200078e0203 */
[----:B------:R-:W-:Y:S05]  /*00e0*/  @!P0 BRA `(.L_x_201) ;  /* 0x00000c6000008947 */ /* 0x000fea0003800000 */
        /* <DEDUP_REMOVED lines=194> */
[----:B------:R-:W-:Y:S02]  /*0d10*/  IMAD R25, R4, c[0x0][0x524], R25 ;  /* 0x0001490004197a24 */ /* 0x000fe400078e0219 */
[----:B------:R-:W-:-:S04]  /*0d20*/  @P0 IMAD.MOV R6, RZ, RZ, -R0 ;  /* 0x000000ffff060224 */ /* 0x000fc800078e0a00 */
[----:B------:R-:W-:-:S04]  /*0d30*/  @P0 IMAD R6, R6, c[0x0][0x45c], R7 ;  /* 0x0001170006060a24 */ /* 0x000fc800078e0207 */
[----:B------:R-:W-:Y:S02]  /*0d40*/  @P0 IMAD R25, R6, c[0x0][0x52c], R25 ;  /* 0x00014b0006190a24 */ /* 0x000fe400078e0219 */
.L_x_201:
[----:B------:R-:W-:Y:S01]  /*0d50*/  ISETP.GE.U32.AND P0, PT, R14, c[0x0][0x168], PT ;  /* 0x00005a000e007a0c */ /* 0x000fe20003f06070 */
[----:B------:R-:W-:Y:S01]  /*0d60*/  ULDC.64 UR36, c[0x0][0x118] ;  /* 0x0000460000247ab9 */ /* 0x000fe20000000a00 */
[----:B------:R-:W-:Y:S02]  /*0d70*/  BSSY B6, `(.L_x_202) ;  /* 0x0000a95000067945 */ /* 0x000fe40003800000 */
[----:B------:R-:W-:-:S13]  /*0d80*/  ISETP.GE.U32.OR P0, PT, R23, c[0x0][0x16c], P0 ;  /* 0x00005b0017007a0c */ /* 0x000fda0000706470 */
[----:B------:R-:W-:Y:S05]  /*0d90*/  @P0 BRA `(.L_x_203) ;  /* 0x0000a92000000947 */ /* 0x000fea0003800000 */
[----:B------:R-:W-:Y:S01]  /*0da0*/  ULDC.U8 UR4, c[0x0][0x19c] ;  /* 0x0000670000047ab9 */ /* 0x000fe20000000000 */
[----:B------:R-:W-:Y:S02]  /*0db0*/  IADD3 R16, P1, R25, c[0x0][0x530], RZ ;  /* 0x00014c0019107a10 */ /* 0x000fe40007f3e0ff */
[----:B------:R-:W-:-:S03]  /*0dc0*/  ISETP.NE.AND P0, PT, RZ, UR4, PT ;  /* 0x00000004ff007c0c */ /* 0x000fc6000bf05270 */
[----:B------:R-:W-:-:S10]  /*0dd0*/  IMAD.X R19, RZ, RZ, c[0x0][0x534], P1 ;  /* 0x00014d00ff137624 */ /* 0x000fd400008e06ff */
[----:B------:R-:W-:Y:S05]  /*0de0*/  @!P0 BRA `(.L_x_204) ;  /* 0x000008b000008947 */ /* 0x000fea0003800000 */
[----:B------:R-:W-:Y:S01]  /*0df0*/  MOV R14, 0x0 ;  /* 0x00000000000e7802 */ /* 0x000fe20000000f00 */
[----:B------:R-:W-:Y:S01]  /*0e00*/  HFMA2.MMA R12, -RZ, RZ, 0, 5.9604644775390625e-08 ;  /* 0x00000001ff0c7435 */ /* 0x000fe200000001ff */
[----:B------:R-:W-:Y:S01]  /*0e10*/  MOV R4, c[0x4][0x628] ;  /* 0x01018a0000047a02 */ /* 0x000fe20000000f00 */
[----:B------:R-:W-:Y:S02]  /*0e20*/  IMAD.MOV.U32 R5, RZ, RZ, c[0x4][0x62c] ;  /* 0x01018b00ff057624 */ /* 0x000fe400078e00ff */
[----:B------:R-:W-:Y:S01]  /*0e30*/  IMAD.MOV.U32 R6, RZ, RZ, c[0x4][0x630] ;  /* 0x01018c00ff067624 */ /* 0x000fe200078e00ff */
        /* <DEDUP_REMOVED lines=33> */
[----:B------:R-:W-:-:S12]  /*1050*/  IMAD.MOV.U32 R3, RZ, RZ, 0x1 ;  /* 0x00000001ff037424 */ /* 0x000fd800078e00ff */
[----:B------:R-:W-:-:S04]  /*1060*/  @P0 ISETP.NE.AND P1, PT, R24, RZ, PT ;  /* 0x000000ff1800020c */ /* 0x000fc80003f25270 */
[----:B------:R-:W-:-:S04]  /*1070*/  @P0 SEL R4, RZ, 0x1, P1 ;  /* 0x00000001ff040807 */ /* 0x000fc80000800000 */
[----:B------:R-:W-:Y:S02]  /*1080*/  @P0 PRMT R3, R4, 0x7610, R3 ;  /* 0x0000761004030816 */ /* 0x000fe40000000003 */
.L_x_210:
[----:B------:R-:W-:Y:S05]  /*1090*/  BSYNC B2 ;  /* 0x0000000000027941 */ /* 0x000fea0003800000 */
.L_x_209:
        /* <DEDUP_REMOVED lines=12> */
.L_x_208:
[----:B------:R-:W-:Y:S05]  /*1160*/  BSYNC B1 ;  /* 0x0000000000017941 */ /* 0x000fea0003800000 */
.L_x_207:
[----:B------:R-:W-:Y:S02]  /*1170*/  IADD3 R16, P0, P1, R25, c[0x0][0x530], R16 ;  /* 0x00014c0019107a10 */ /* 0x000fe4000791e010 */
[----:B------:R-:W-:Y:S02]  /*1180*/  IADD3 R3, R7, c[0x0][0x168], RZ ;  /* 0x00005a0007037a10 */ /* 0x000fe40007ffe0ff */
[----:B------:R-:W-:Y:S02]  /*1190*/  IADD3 R16, P2, R16, 0x4, RZ ;  /* 0x0000000410107810 */ /* 0x000fe40007f5e0ff */
[----:B------:R-:W-:Y:S02]  /*11a0*/  IADD3.X R19, RZ, c[0x0][0x534], R19, P0, P1 ;  /* 0x00014d00ff137a10 */ /* 0x000fe400007e2413 */
[----:B------:R-:W-:-:S03]  /*11b0*/  IADD3 R3, R3, -0x4, RZ ;  /* 0xfffffffc03037810 */ /* 0x000fc60007ffe0ff */
[----:B------:R-:W-:Y:S02]  /*11c0*/  IMAD.X R19, RZ, RZ, R19, P2 ;  /* 0x000000ffff137224 */ /* 0x000fe400010e0613 */
.L_x_206:
[----:B------:R-:W-:Y:S05]  /*11d0*/  BSYNC B0 ;  /* 0x0000000000007941 */ /* 0x000fea0003800000 */
.L_x_205:
[----:B------:R-:W-:Y:S01]  /*11e0*/  IMAD R4, R2, c[0x0][0x17c], RZ ;  /* 0x00005f0002047a24 */ /* 0x000fe200078e02ff */
[----:B------:R-:W-:Y:S01]  /*11f0*/  BSSY B0, `(.L_x_211) ;  /* 0x0000027000007945 */ /* 0x000fe20003800000 */
[----:B------:R-:W-:Y:S02]  /*1200*/  ISETP.NE.AND P0, PT, RZ, c[0x0][0x180], PT ;  /* 0x00006000ff007a0c */ /* 0x000fe40003f05270 */
[C---:B------:R-:W-:Y:S01]  /*1210*/  IMAD R5, R17.reuse, c[0x0][0x180], R4 ;  /* 0x0000600011057a24 */ /* 0x040fe200078e0204 */
[----:B------:R-:W-:Y:S02]  /*1220*/  ISETP.NE.AND P1, PT, R17, RZ, PT ;  /* 0x000000ff1100720c */ /* 0x000fe40003f25270 */
[C---:B------:R-:W-:Y:S01]  /*1230*/  PRMT R6, R9.reuse, 0x7610, R6 ;  /* 0x0000761009067816 */ /* 0x040fe20000000006 */
[----:B------:R-:W-:Y:S01]  /*1240*/  IMAD R7, R24, c[0x0][0x184], R5 ;  /* 0x0000610018077a24 */ /* 0x000fe200078e0205 */
[----:B------:R-:W-:-:S04]  /*1250*/  PRMT R8, R9, 0x7610, R8 ;  /* 0x0000761009087816 */ /* 0x000fc80000000008 */
[----:B------:R-:W-:-:S04]  /*1260*/  LEA R4, R7, 0x3, 0x2 ;  /* 0x0000000307047811 */ /* 0x000fc800078e10ff */
[----:B------:R-:W-:-:S13]  /*1270*/  ISETP.GE.U32.AND P2, PT, R4, R3, PT ;  /* 0x000000030400720c */ /* 0x000fda0003f46070 */
[----:B------:R-:W-:Y:S05]  /*1280*/  @P2 BRA `(.L_x_212) ;  /* 0x000001d000002947 */ /* 0x000fea0003800000 */
[C---:B------:R-:W-:Y:S02]  /*1290*/  PRMT R8, R6.reuse, 0x7610, R8 ;  /* 0x0000761006087816 */ /* 0x040fe40000000008 */
[----:B------:R-:W-:Y:S02]  /*12a0*/  PRMT R9, R6, 0x7610, R9 ;  /* 0x0000761006097816 */ /* 0x000fe40000000009 */
.L_x_213:
[----:B------:R-:W-:-:S04]  /*12b0*/  IMAD.MOV.U32 R18, RZ, RZ, R16 ;  /* 0x000000ffff127224 */ /* 0x000fc800078e0010 */
        /* <DEDUP_REMOVED lines=26> */
.L_x_212:
[----:B------:R-:W-:Y:S05]  /*1460*/  BSYNC B0 ;  /* 0x0000000000007941 */ /* 0x000fea0003800000 */
.L_x_211:
[----:B------:R-:W-:Y:S01]  /*1470*/  BSSY B0, `(.L_x_214) ;  /* 0x0000008000007945 */ /* 0x000fe20003800000 */
[----:B------:R-:W-:Y:S01]  /*1480*/  PRMT R4, RZ, 0x7610, R4 ;  /* 0x00007610ff047816 */ /* 0x000fe20000000004 */
[----:B------:R-:W-:Y:S05]  /*1490*/  @P0 BRA P1, `(.L_x_215) ;  /* 0x0000005000000947 */ /* 0x000fea0000800000 */
[----:B------:R-:W-:Y:S01]  /*14a0*/  ISETP.NE.AND P0, PT, RZ, c[0x0][0x184], PT ;  /* 0x00006100ff007a0c */ /* 0x000fe20003f05270 */
[----:B------:R-:W-:-:S12]  /*14b0*/  HFMA2.MMA R4, -RZ, RZ, 0, 5.9604644775390625e-08 ;  /* 0x00000001ff047435 */ /* 0x000fd800000001ff */
[----:B------:R-:W-:-:S04]  /*14c0*/  @P0 ISETP.NE.AND P1, PT, R24, RZ, PT ;  /* 0x000000ff1800020c */ /* 0x000fc80003f25270 */
[----:B------:R-:W-:-:S04]  /*14d0*/  @P0 SEL R5, RZ, 0x1, P1 ;  /* 0x00000001ff050807 */ /* 0x000fc80000800000 */
[----:B------:R-:W-:Y:S02]  /*14e0*/  @P0 PRMT R4, R5, 0x7610, R4 ;  /* 0x0000761005040816 */ /* 0x000fe40000000004 */
.L_x_215:
[----:B------:R-:W-:Y:S05]  /*14f0*/  BSYNC B0 ;  /* 0x0000000000007941 */ /* 0x000fea0003800000 */
.L_x_214:
[----:B------:R-:W-:Y:S01]  /*1500*/  PRMT R4, R4, 0x9910, RZ ;  /* 0x0000991004047816 */ /* 0x000fe200000000ff */
[----:B------:R-:W-:Y:S03]  /*1510*/  BSSY B0, `(.L_x_216) ;  /* 0x000000e000007945 */ /* 0x000fe60003800000 */
[----:B------:R-:W-:-:S13]  /*1520*/  ISETP.NE.AND P0, PT, R4, RZ, PT ;  /* 0x000000ff0400720c */ /* 0x000fda0003f05270 */
[----:B------:R-:W-:Y:S05]  /*1530*/  @!P0 BRA `(.L_x_217) ;  /* 0x000000b000008947 */ /* 0x000fea0003800000 */
[----:B------:R-:W-:-:S05]  /*1540*/  LOP3.LUT R5, R3, 0xfffffffc, RZ, 0xc0, !PT ;  /* 0xfffffffc03057812 */ /* 0x000fca00078ec0ff */
[----:B------:R-:W-:-:S05]  /*1550*/  IMAD.IADD R10, R5, 0x1, R2 ;  /* 0x00000001050a7824 */ /* 0x000fca00078e0202 */
        /* <DEDUP_REMOVED lines=9> */
.L_x_217:
[----:B------:R-:W-:Y:S05]  /*15f0*/  BSYNC B0 ;  /* 0x0000000000007941 */ /* 0x000fea0003800000 */
.L_x_216:
[----:B------:R-:W-:Y:S02]  /*1600*/  LOP3.LUT P0, RZ, R9, 0xff, R0, 0xc8, !PT ;  /* 0x000000ff09ff7812 */ /* 0x000fe4000780c800 */
[----:B------:R-:W-:Y:S02]  /*1610*/  PRMT R24, RZ, 0x7610, R24 ;  /* 0x00007610ff187816 */ /* 0x000fe40000000018 */
[----:B------:R-:W-:Y:S02]  /*1620*/  SEL R3, RZ, 0x1, !P0 ;  /* 0x00000001ff037807 */ /* 0x000fe40004000000 */
[----:B------:R-:W-:Y:S02]  /*1630*/  PRMT R19, RZ, 0x7610, R19 ;  /* 0x00007610ff137816 */ /* 0x000fe40000000013 */
[----:B------:R-:W-:Y:S02]  /*1640*/  LOP3.LUT P0, RZ, R8, 0xff, R3, 0xc8, !PT ;  /* 0x000000ff08ff7812 */ /* 0x000fe4000780c803 */
[----:B------:R-:W-:-:S02]  /*1650*/  PRMT R18, RZ, 0x7610, R18 ;  /* 0x00007610ff127816 */ /* 0x000fc40000000012 */
[----:B------:R-:W-:-:S04]  /*1660*/  SEL R3, RZ, 0x1, !P0 ;  /* 0x00000001ff037807 */ /* 0x000fc80004000000 */
[----:B------:R-:W-:-:S04]  /*1670*/  LOP3.LUT P0, RZ, R6, 0xff, R3, 0xc8, !PT ;  /* 0x000000ff06ff7812 */ /* 0x000fc8000780c803 */
[----:B------:R-:W-:Y:S01]  /*1680*/  SEL R27, RZ, 0x1, !P0 ;  /* 0x00000001ff1b7807 */ /* 0x000fe20004000000 */
[----:B------:R-:W-:Y:S05]  /*1690*/  BRA `(.L_x_203) ;  /* 0x0000a02000007947 */ /* 0x000fea0003800000 */
.L_x_204:
[----:B------:R-:W-:-:S05]  /*16a0*/  IMAD.MOV.U32 R0, RZ, RZ, 0x1 ;  /* 0x00000001ff007424 */ /* 0x000fca00078e00ff */
[C---:B------:R-:W-:Y:S02]  /*16b0*/  ISETP.NE.AND P0, PT, R0.reuse, c[0x0][0x1a4], PT ;  /* 0x0000690000007a0c */ /* 0x040fe40003f05270 */
[----:B------:R-:W-:-:S13]  /*16c0*/  ISETP.EQ.AND P1, PT, R0, c[0x0][0x2d4], PT ;  /* 0x0000b50000007a0c */ /* 0x000fda0003f22270 */
[----:B------:R-:W-:Y:S05]  /*16d0*/  @!P0 BRA P1, `(.L_x_218) ;  /* 0x00008d7000008947 */ /* 0x000fea0000800000 */
[----:B------:R-:W-:Y:S01]  /*16e0*/  ULDC.U8 UR4, c[0x0][0x161] ;  /* 0x0000584000047ab9 */ /* 0x000fe20000000000 */
[----:B------:R-:W-:Y:S02]  /*16f0*/  IMAD.MOV.U32 R30, RZ, RZ, c[0x0][0x170] ;  /* 0x00005c00ff1e7624 */ /* 0x000fe400078e00ff */
[----:B------:R-:W-:Y:S02]  /*1700*/  IMAD.U32 R41, RZ, RZ, UR4 ;  /* 0x00000004ff297e24 */ /* 0x000fe4000f8e00ff */
[--C-:B------:R-:W-:Y:S02]  /*1710*/  IMAD.MOV.U32 R43, RZ, RZ, R14.reuse ;  /* 0x000000ffff2b7224 */ /* 0x100fe400078e000e */
[----:B------:R-:W-:Y:S01]  /*1720*/  IMAD R0, R30, 0x3, R14 ;  /* 0x000000031e007824 */ /* 0x000fe200078e020e */
[----:B------:R-:W-:Y:S05]  /*1730*/  @!P0 BRA `(.L_x_219) ;  /* 0x00007a5000008947 */ /* 0x000fea0003800000 */
[----:B------:R-:W-:Y:S01]  /*1740*/  ISETP.GE.U32.AND P0, PT, R0, c[0x0][0x168], PT ;  /* 0x00005a0000007a0c */ /* 0x000fe20003f06070 */
        /* <DEDUP_REMOVED lines=15> */
[----:B------:R-:W-:Y:S01]  /*1840*/  PRMT R18, R41, 0x7610, R18 ;  /* 0x0000761029127816 */ /* 0x000fe20000000012 */
[----:B------:R-:W-:Y:S05]  /*1850*/  @P0 BRA `(.L_x_221) ;  /* 0x00003db000000947 */ /* 0x000fea0003800000 */
[----:B------:R-:W-:Y:S01]  /*1860*/  BSSY B1, `(.L_x_221) ;  /* 0x00003da000017945 */ /* 0x000fe20003800000 */
[----:B------:R-:W-:Y:S02]  /*1870*/  ISETP.NE.AND P0, PT, RZ, c[0x0][0x1a4], PT ;  /* 0x00006900ff007a0c */ /* 0x000fe40003f05270 */
        /* <DEDUP_REMOVED lines=15> */
.L_x_227:
[----:B------:R-:W-:Y:S01]  /*1970*/  HFMA2.MMA R6, -RZ, RZ, 0, 0 ;  /* 0x00000000ff067435 */ /* 0x000fe200000001ff */
[----:B------:R-:W-:Y:S01]  /*1980*/  IMAD.MOV.U32 R0, RZ, RZ, RZ ;  /* 0x000000ffff007224 */ /* 0x000fe200078e00ff */
[----:B------:R-:W-:Y:S08]  /*1990*/  @!P0 BRA `(.L_x_222) ;  /* 0x00000db000008947 */ /* 0x000ff00003800000 */
[----:B------:R-:W-:Y:S02]  /*19a0*/  IMAD.MOV.U32 R4, RZ, RZ, RZ ;  /* 0x000000ffff047224 */ /* 0x000fe400078e00ff */
[----:B------:R-:W-:-:S04]  /*19b0*/  IMAD.MOV.U32 R5, RZ, RZ, R43 ;  /* 0x000000ffff057224 */ /* 0x000fc800078e002b */
[----:B------:R-:W-:-:S05]  /*19c0*/  IMAD.HI.U32 R4, R43, c[0x0][0x1ac], R4 ;  /* 0x00006b002b047a27 */ /* 0x000fca00078e0004 */
[----:B------:R-:W-:Y:S01]  /*19d0*/  SHF.R.U32.HI R5, RZ, c[0x0][0x1b0], R4 ;  /* 0x00006c00ff057a19 */ /* 0x000fe20000011604 */
[----:B------:R-:W-:-:S04]  /*19e0*/  IMAD.MOV.U32 R4, RZ, RZ, RZ ;  /* 0x000000ffff047224 */ /* 0x000fc800078e00ff */
[----:B------:R-:W-:-:S04]  /*19f0*/  IMAD.HI.U32 R3, R5, c[0x0][0x1b8], R4 ;  /* 0x00006e0005037a27 */ /* 0x000fc800078e0004 */
[----:B------:R-:W-:Y:S01]  /*1a00*/  IMAD.MOV R4, RZ, RZ, -R5 ;  /* 0x000000ffff047224 */ /* 0x000fe200078e0a05 */
[----:B------:R-:W-:Y:S01]  /*1a10*/  SHF.R.U32.HI R8, RZ, c[0x0][0x1bc], R3 ;  /* 0x00006f00ff087a19 */ /* 0x000fe20000011603 */
[----:B------:R-:W-:Y:S02]  /*1a20*/  IMAD.MOV.U32 R3, RZ, RZ, c[0x0][0x1a4] ;  /* 0x00006900ff037624 */ /* 0x000fe400078e00ff */
[----:B------:R-:W-:Y:S02]  /*1a30*/  IMAD R4, R4, c[0x0][0x1a8], R43 ;  /* 0x00006a0004047a24 */ /* 0x000fe400078e022b */
[----:B------:R-:W-:Y:S01]  /*1a40*/  IMAD.MOV R7, RZ, RZ, -R8 ;  /* 0x000000ffff077224 */ /* 0x000fe200078e0a08 */
[----:B------:R-:W-:Y:S01]  /*1a50*/  ISETP.NE.AND P1, PT, R3, 0x2, PT ;  /* 0x000000020300780c */ /* 0x000fe20003f25270 */
[----:B------:R-:W-:Y:S02]  /*1a60*/  IMAD R4, R4, c[0x0][0x2d4], RZ ;  /* 0x0000b50004047a24 */ /* 0x000fe400078e02ff */
[----:B------:R-:W-:-:S04]  /*1a70*/  IMAD R5, R7, c[0x0][0x1b4], R5 ;  /* 0x00006d0007057a24 */ /* 0x000fc800078e0205 */
[----:B------:R-:W-:-:S06]  /*1a80*/  IMAD R6, R5, c[0x0][0x2d8], R4 ;  /* 0x0000b60005067a24 */ /* 0x000fcc00078e0204 */
        /* <DEDUP_REMOVED lines=191> */
[----:B------:R-:W-:Y:S01]  /*2680*/  ISETP.NE.AND P1, PT, R3, 0x18, PT ;  /* 0x000000180300780c */ /* 0x000fe20003f25270 */
[----:B------:R-:W-:-:S08]  /*2690*/  IMAD.MOV.U32 R5, RZ, RZ, R9 ;  /* 0x000000ffff057224 */ /* 0x000fd000078e0009 */
        /* <DEDUP_REMOVED lines=11> */
.L_x_222:
[----:B------:R-:W-:-:S04]  /*2750*/  LOP3.LUT R5, R6, 0xfffffffc, RZ, 0xc0, !PT ;  /* 0xfffffffc06057812 */ /* 0x000fc800078ec0ff */
[----:B------:R-:W-:-:S05]  /*2760*/  IADD3 R4, P1, R5, R16, RZ ;  /* 0x0000001005047210 */ /* 0x000fca0007f3e0ff */
[----:B------:R-:W-:-:S05]  /*2770*/  IMAD.X R5, RZ, RZ, R19, P1 ;  /* 0x000000ffff057224 */ /* 0x000fca00008e0613 */
[----:B------:R-:W2:Y:S01]  /*2780*/  LDG.E R4, [R4.64] ;  /* 0x0000002404047981 */ /* 0x000ea2000c1e1900 */
[----:B------:R-:W-:Y:S02]  /*2790*/  IADD3 R43, R43, c[0x0][0x170], RZ ;  /* 0x00005c002b2b7a10 */ /* 0x000fe40007ffe0ff */
        /* <DEDUP_REMOVED lines=11> */
[----:B------:R-:W-:Y:S01]  /*2850*/  SEL R12, RZ, 0x1, !P4 ;  /* 0x00000001ff0c7807 */ /* 0x000fe20006000000 */
[----:B------:R-:W-:Y:S05]  /*2860*/  @!P0 BRA `(.L_x_223) ;  /* 0x00000db000008947 */ /* 0x000fea0003800000 */
[----:B------:R-:W-:Y:S01]  /*2870*/  MOV R5, R43 ;  /* 0x0000002b00057202 */ /* 0x000fe20000000f00 */
[----:B------:R-:W-:Y:S02]  /*2880*/  IMAD.MOV.U32 R4, RZ, RZ, RZ ;  /* 0x000000ffff047224 */ /* 0x000fe400078e00ff */
[----:B------:R-:W-:Y:S02]  /*2890*/  IMAD.MOV.U32 R3, RZ, RZ, c[0x0][0x1a4] ;  /* 0x00006900ff037624 */ /* 0x000fe400078e00ff */
[----:B------:R-:W-:-:S03]  /*28a0*/  IMAD.HI.U32 R4, R43, c[0x0][0x1ac], R4 ;  /* 0x00006b002b047a27 */ /* 0x000fc600078e0004 */
[----:B------:R-:W-:Y:S02]  /*28b0*/  ISETP.NE.AND P1, PT, R3, 0x2, PT ;  /* 0x000000020300780c */ /* 0x000fe40003f25270 */
[----:B------:R-:W-:Y:S01]  /*28c0*/  SHF.R.U32.HI R5, RZ, c[0x0][0x1b0], R4 ;  /* 0x00006c00ff057a19 */ /* 0x000fe20000011604 */
[----:B------:R-:W-:-:S04]  /*28d0*/  IMAD.MOV.U32 R4, RZ, RZ, RZ ;  /* 0x000000ffff047224 */ /* 0x000fc800078e00ff */
[----:B------:R-:W-:-:S04]  /*28e0*/  IMAD.HI.U32 R0, R5, c[0x0][0x1b8], R4 ;  /* 0x00006e0005007a27 */ /* 0x000fc800078e0004 */
[----:B------:R-:W-:Y:S01]  /*28f0*/  IMAD.MOV R4, RZ, RZ, -R5 ;  /* 0x000000ffff047224 */ /* 0x000fe200078e0a05 */
[----:B------:R-:W-:-:S03]  /*2900*/  SHF.R.U32.HI R6, RZ, c[0x0][0x1bc], R0 ;  /* 0x00006f00ff067a19 */ /* 0x000fc60000011600 */
[----:B------:R-:W-:Y:S02]  /*2910*/  IMAD R0, R4, c[0x0][0x1a8], R43 ;  /* 0x00006a0004007a24 */ /* 0x000fe400078e022b */
[----:B------:R-:W-:Y:S02]  /*2920*/  IMAD.MOV R4, RZ, RZ, -R6 ;  /* 0x000000ffff047224 */ /* 0x000fe400078e0a06 */
        /* <DEDUP_REMOVED lines=200> */
[----:B------:R-:W-:-:S05]  /*35b0*/  @P1 IMAD.HI.U32 R3, R5, c[0x0][0x2cc], R4 ;  /* 0x0000b30005031a27 */ /* 0x000fca00078e0004 */
[----:B------:R-:W-:Y:S01]  /*35c0*/  @P1 SHF.R.U32.HI R4, RZ, c[0x0][0x2d0], R3 ;  /* 0x0000b400ff041a19 */ /* 0x000fe20000011603 */
[----:B------:R-:W-:-:S04]  /*35d0*/  IMAD R3, R6, c[0x0][0x2bc], R7 ;  /* 0x0000af0006037a24 */ /* 0x000fc800078e0207 */
[----:B------:R-:W-:Y:S02]  /*35e0*/  @P1 IMAD.MOV R4, RZ, RZ, -R4 ;  /* 0x000000ffff041224 */ /* 0x000fe400078e0a04 */
[----:B------:R-:W-:Y:S02]  /*35f0*/  IMAD R0, R3, c[0x0][0x330], R0 ;  /* 0x0000cc0003007a24 */ /* 0x000fe400078e0200 */
[----:B------:R-:W-:-:S04]  /*3600*/  @P1 IMAD R5, R4, c[0x0][0x2c8], R5 ;  /* 0x0000b20004051a24 */ /* 0x000fc800078e0205 */
[----:B------:R-:W-:-:S05]  /*3610*/  @P1 IMAD R0, R5, c[0x0][0x334], R0 ;  /* 0x0000cd0005001a24 */ /* 0x000fca00078e0200 */
.L_x_223:
        /* <DEDUP_REMOVED lines=10> */
[----:B------:R-:W-:Y:S01]  /*36c0*/  ISETP.NE.AND P2, PT, R3, RZ, PT ;  /* 0x000000ff0300720c */ /* 0x000fe20003f45270 */
[----:B------:R-:W-:Y:S01]  /*36d0*/  IMAD.MOV.U32 R3, RZ, RZ, RZ ;  /* 0x000000ffff037224 */ /* 0x000fe200078e00ff */
[----:B------:R-:W-:Y:S02]  /*36e0*/  ISETP.NE.AND P3, PT, R6, RZ, PT ;  /* 0x000000ff0600720c */ /* 0x000fe40003f65270 */
[----:B------:R-:W-:Y:S01]  /*36f0*/  ISETP.NE.AND P4, PT, R7, RZ, PT ;  /* 0x000000ff0700720c */ /* 0x000fe20003f85270 */
[----:B------:R-:W-:Y:S01]  /*3700*/  IMAD.MOV.U32 R7, RZ, RZ, RZ ;  /* 0x000000ffff077224 */ /* 0x000fe200078e00ff */
        /* <DEDUP_REMOVED lines=214> */
.L_x_224:
[----:B------:R-:W-:-:S04]  /*4470*/  LOP3.LUT R3, R3, 0xfffffffc, RZ, 0xc0, !PT ;  /* 0xfffffffc03037812 */ /* 0x000fc800078ec0ff */
[----:B------:R-:W-:-:S04]  /*4480*/  IADD3 R4, P1, R3, R16, RZ ;  /* 0x0000001003047210 */ /* 0x000fc80007f3e0ff */
[----:B------:R-:W-:-:S05]  /*4490*/  IADD3.X R5, RZ, R19, RZ, P1, !PT ;  /* 0x00000013ff057210 */ /* 0x000fca0000ffe4ff */
        /* <DEDUP_REMOVED lines=215> */
[----:B------:R-:W-:-:S03]  /*5210*/  @P1 IMAD.MOV.U32 R4, RZ, RZ, RZ ;  /* 0x000000ffff041224 */ /* 0x000fc600078e00ff */
[C---:B------:R-:W-:Y:S01]  /*5220*/  IADD3 R20, -R5.reuse, RZ, RZ ;  /* 0x000000ff05147210 */ /* 0x040fe20007ffe1ff */
[----:B------:R-:W-:-:S05]  /*5230*/  @P1 IMAD.HI.U32 R4, R5, c[0x0][0x2cc], R4 ;  /* 0x0000b30005041a27 */ /* 0x000fca00078e0004 */
[----:B------:R-:W-:Y:S01]  /*5240*/  @P1 SHF.R.U32.HI R6, RZ, c[0x0][0x2d0], R4 ;  /* 0x0000b400ff061a19 */ /* 0x000fe20000011604 */
[----:B------:R-:W-:-:S04]  /*5250*/  IMAD R4, R20, c[0x0][0x2bc], R25 ;  /* 0x0000af0014047a24 */ /* 0x000fc800078e0219 */
[----:B------:R-:W-:Y:S02]  /*5260*/  @P1 IMAD.MOV R25, RZ, RZ, -R6 ;  /* 0x000000ffff191224 */ /* 0x000fe400078e0a06 */
[----:B------:R-:W-:Y:S02]  /*5270*/  IMAD R7, R4, c[0x0][0x330], R7 ;  /* 0x0000cc0004077a24 */ /* 0x000fe400078e0207 */
[----:B------:R-:W-:-:S04]  /*5280*/  @P1 IMAD R4, R25, c[0x0][0x2c8], R5 ;  /* 0x0000b20019041a24 */ /* 0x000fc800078e0205 */
[----:B------:R-:W-:-:S05]  /*5290*/  @P1 IMAD R7, R4, c[0x0][0x334], R7 ;  /* 0x0000cd0004071a24 */ /* 0x000fca00078e0207 */
.L_x_225:
[----:B------:R-:W-:-:S04]  /*52a0*/  LOP3.LUT R5, R7, 0xfffffffc, RZ, 0xc0, !PT ;  /* 0xfffffffc07057812 */ /* 0x000fc800078ec0ff */
[----:B------:R-:W-:-:S05]  /*52b0*/  IADD3 R4, P1, R5, R16, RZ ;  /* 0x0000001005047210 */ /* 0x000fca0007f3e0ff */
[----:B------:R-:W-:-:S05]  /*52c0*/  IMAD.X R5, RZ, RZ, R19, P1 ;  /* 0x000000ffff057224 */ /* 0x000fca00008e0613 */
[----:B------:R0:W2:Y:S01]  /*52d0*/  LDG.E R4, [R4.64] ;  /* 0x0000002404047981 */ /* 0x0000a2000c1e1900 */
[----:B------:R-:W-:Y:S01]  /*52e0*/  LOP3.LUT P6, RZ, R18, 0xff, R15, 0xc8, !PT ;  /* 0x000000ff12ff7812 */ /* 0x000fe200078cc80f */
[----:B------:R-:W-:Y:S01]  /*52f0*/  IMAD.MOV.U32 R6, RZ, RZ, c[0x0][0x170] ;  /* 0x00005c00ff067624 */ /* 0x000fe200078e00ff */
[----:B------:R-:W-:Y:S02]  /*5300*/  IADD3 R43, R43, c[0x0][0x170], RZ ;  /* 0x00005c002b2b7a10 */ /* 0x000fe40007ffe0ff */
[----:B------:R-:W-:Y:S02]  /*5310*/  SEL R18, RZ, 0x1, !P6 ;  /* 0x00000001ff127807 */ /* 0x000fe40007000000 */
[----:B------:R-:W-:Y:S02]  /*5320*/  LOP3.LUT P4, RZ, R28, 0xff, R13, 0xc8, !PT ;  /* 0x000000ff1cff7812 */ /* 0x000fe4000788c80d */
[----:B------:R-:W-:Y:S01]  /*5330*/  LOP3.LUT P6, RZ, R32, 0xff, R9, 0xc8, !PT ;  /* 0x000000ff20ff7812 */ /* 0x000fe200078cc809 */
[----:B0-----:R-:W-:Y:S01]  /*5340*/  IMAD R5, R6, 0x3, R43 ;  /* 0x0000000306057824 */ /* 0x001fe200078e022b */
[----:B------:R-:W-:-:S02]  /*5350*/  LOP3.LUT P5, RZ, R29, 0xff, R14, 0xc8, !PT ;  /* 0x000000ff1dff7812 */ /* 0x000fc400078ac80e */
[----:B------:R-:W-:Y:S02]  /*5360*/  SEL R28, RZ, 0x1, !P4 ;  /* 0x00000001ff1c7807 */ /* 0x000fe40006000000 */
[----:B------:R-:W-:Y:S02]  /*5370*/  SEL R32, RZ, 0x1, !P6 ;  /* 0x00000001ff207807 */ /* 0x000fe40007000000 */
[----:B------:R-:W-:Y:S02]  /*5380*/  SEL R29, RZ, 0x1, !P5 ;  /* 0x00000001ff1d7807 */ /* 0x000fe40006800000 */
[----:B------:R-:W-:Y:S02]  /*5390*/  LOP3.LUT P4, RZ, R34, 0xff, R27, 0xc8, !PT ;  /* 0x000000ff22ff7812 */ /* 0x000fe4000788c81b */
[----:B------:R-:W-:Y:S02]  /*53a0*/  ISETP.GE.U32.AND P6, PT, R5, c[0x0][0x168], PT ;  /* 0x00005a0005007a0c */ /* 0x000fe40003fc6070 */
[----:B------:R-:W-:-:S02]  /*53b0*/  LOP3.LUT P2, RZ, R31, 0xff, R12, 0xc8, !PT ;  /* 0x000000ff1fff7812 */ /* 0x000fc4000784c80c */
[----:B------:R-:W-:Y:S02]  /*53c0*/  LOP3.LUT P5, RZ, R35, 0xff, R8, 0xc8, !PT ;  /* 0x000000ff23ff7812 */ /* 0x000fe400078ac808 */
[----:B------:R-:W-:Y:S02]  /*53d0*/  SEL R34, RZ, 0x1, !P4 ;  /* 0x00000001ff227807 */ /* 0x000fe40006000000 */
[----:B------:R-:W-:Y:S02]  /*53e0*/  SEL R31, RZ, 0x1, !P2 ;  /* 0x00000001ff1f7807 */ /* 0x000fe40005000000 */
[----:B------:R-:W-:Y:S02]  /*53f0*/  SEL R35, RZ, 0x1, !P5 ;  /* 0x00000001ff237807 */ /* 0x000fe40006800000 */
        /* <DEDUP_REMOVED lines=8> */
[----:B------:R-:W-:-:S04]  /*5480*/  LOP3.LUT P1, RZ, R38, 0xff, R3, 0xc8, !PT ;  /* 0x000000ff26ff7812 */ /* 0x000fc8000782c803 */
[----:B------:R-:W-:Y:S02]  /*5490*/  SEL R38, RZ, 0x1, !P1 ;  /* 0x00000001ff267807 */ /* 0x000fe40004800000 */
[C---:B--2---:R-:W-:Y:S02]  /*54a0*/  PRMT R5, R4.reuse, 0x7771, RZ ;  /* 0x0000777104057816 */ /* 0x044fe400000000ff */
[----:B------:R-:W-:Y:S02]  /*54b0*/  PRMT R6, R4, 0x7770, RZ ;  /* 0x0000777004067816 */ /* 0x000fe400000000ff */
[----:B------:R-:W-:Y:S02]  /*54c0*/  ISETP.NE.AND P4, PT, R5, RZ, PT ;  /* 0x000000ff0500720c */ /* 0x000fe40003f85270 */
[----:B------:R-:W-:Y:S02]  /*54d0*/  ISETP.NE.AND P5, PT, R6, RZ, PT ;  /* 0x000000ff0600720c */ /* 0x000fe40003fa5270 */
[----:B------:R-:W-:-:S02]  /*54e0*/  PRMT R5, R4, 0x7772, RZ ;  /* 0x0000777204057816 */ /* 0x000fc400000000ff */
[----:B------:R-:W-:Y:S02]  /*54f0*/  PRMT R4, R4, 0x7773, RZ ;  /* 0x0000777304047816 */ /* 0x000fe400000000ff */
[----:B------:R-:W-:Y:S02]  /*5500*/  SEL R7, RZ, 0x1, !P5 ;  /* 0x00000001ff077807 */ /* 0x000fe40006800000 */
[----:B------:R-:W-:Y:S02]  /*5510*/  ISETP.NE.AND P5, PT, R5, RZ, PT ;  /* 0x000000ff0500720c */ /* 0x000fe40003fa5270 */
[----:B------:R-:W-:Y:S02]  /*5520*/  ISETP.NE.AND P2, PT, R4, RZ, PT ;  /* 0x000000ff0400720c */ /* 0x000fe40003f45270 */
        /* <DEDUP_REMOVED lines=11> */
[----:B------:R-:W-:Y:S01]  /*55e0*/  @P6 CALL.REL.NOINC `(.L_x_226) ;  /* 0x0000001000006944 */ /* 0x000fe20003c00000 */
[----:B------:R-:W-:Y:S05]  /*55f0*/  BRA `(.L_x_227) ;  /* 0xffffc37000007947 */ /* 0x000fea000383ffff */
.L_x_226:
[----:B------:R-:W-:Y:S05]  /*5600*/  BSYNC B1 ;  /* 0x0000000000017941 */ /* 0x000fea0003800000 */
.L_x_221:
[----:B------:R-:W-:Y:S05]  /*5610*/  BSYNC B0 ;  /* 0x0000000000007941 */ /* 0x000fea0003800000 */
.L_x_220:
[----:B------:R-:W-:Y:S01]  /*5620*/  ISETP.GE.U32.AND P0, PT, R43, c[0x0][0x168], PT ;  /* 0x00005a002b007a0c */ /* 0x000fe20003f06070 */
[----:B------:R-:W-:-:S12]  /*5630*/  BSSY B0, `(.L_x_228) ;  /* 0x000036d000007945 */ /* 0x000fd80003800000 */
[----:B------:R-:W-:Y:S05]  /*5640*/  @P0 BRA `(.L_x_229) ;  /* 0x000036b000000947 */ /* 0x000fea0003800000 */
[----:B------:R-:W-:Y:S01]  /*5650*/  ISETP.NE.AND P1, PT, RZ, c[0x0][0x1a4], PT ;  /* 0x00006900ff007a0c */ /* 0x000fe20003f25270 */
[----:B------:R-:W-:-:S12]  /*5660*/  IMAD.MOV.U32 R24, RZ, RZ, RZ ;  /* 0x000000ffff187224 */ /* 0x000fd800078e00ff */
[----:B------:R-:W-:Y:S05]  /*5670*/  @!P1 BRA `(.L_x_230) ;  /* 0x00000c7000009947 */ /* 0x000fea0003800000 */
[----:B------:R-:W-:Y:S01]  /*5680*/  IMAD.MOV.U32 R12, RZ, RZ, RZ ;  /* 0x000000ffff0c7224 */ /* 0x000fe200078e00ff */
[----:B------:R-:W-:Y:S01]  /*5690*/  MOV R20, c[0x0][0x1a4] ;  /* 0x0000690000147a02 */ /* 0x000fe20000000f00 */
[----:B------:R-:W-:-:S03]  /*56a0*/  IMAD.MOV.U32 R13, RZ, RZ, R43 ;  /* 0x000000ffff0d7224 */ /* 0x000fc600078e002b */
[----:B------:R-:W-:Y:S01]  /*56b0*/  ISETP.NE.AND P2, PT, R20, 0x1, PT ;  /* 0x000000011400780c */ /* 0x000fe20003f45270 */
        /* <DEDUP_REMOVED lines=195> */
.L_x_230:
[----:B------:R-:W-:-:S04]  /*62f0*/  LOP3.LUT R13, R24, 0xfffffffc, RZ, 0xc0, !PT ;  /* 0xfffffffc180d7812 */ /* 0x000fc800078ec0ff */
[----:B------:R-:W-:-:S05]  /*6300*/  IADD3 R12, P2, R13, R16, RZ ;  /* 0x000000100d0c7210 */ /* 0x000fca0007f5e0ff */
[----:B------:R-:W-:-:S05]  /*6310*/  IMAD.X R13, RZ, RZ, R19, P2 ;  /* 0x000000ffff0d7224 */ /* 0x000fca00010e0613 */
[----:B------:R-:W2:Y:S01]  /*6320*/  LDG.E R12, [R12.64] ;  /* 0x000000240c0c7981 */ /* 0x000ea2000c1e1900 */
[----:B------:R-:W-:-:S04]  /*6330*/  IADD3 R25, R43, c[0x0][0x170], RZ ;  /* 0x00005c002b197a10 */ /* 0x000fc80007ffe0ff */
[----:B------:R-:W-:Y:S02]  /*6340*/  ISETP.GE.U32.AND P6, PT, R25, c[0x0][0x168], PT ;  /* 0x00005a0019007a0c */ /* 0x000fe40003fc6070 */
[C---:B--2---:R-:W-:Y:S02]  /*6350*/  PRMT R14, R12.reuse, 0x7770, RZ ;  /* 0x000077700c0e7816 */ /* 0x044fe400000000ff */
[----:B------:R-:W-:Y:S02]  /*6360*/  PRMT R15, R12, 0x7771, RZ ;  /* 0x000077710c0f7816 */ /* 0x000fe400000000ff */
[----:B------:R-:W-:Y:S02]  /*6370*/  ISETP.NE.AND P2, PT, R14, RZ, PT ;  /* 0x000000ff0e00720c */ /* 0x000fe40003f45270 */
[C---:B------:R-:W-:Y:S02]  /*6380*/  PRMT R20, R12.reuse, 0x7772, RZ ;  /* 0x000077720c147816 */ /* 0x040fe400000000ff */
[----:B------:R-:W-:-:S02]  /*6390*/  PRMT R14, R12, 0x7773, RZ ;  /* 0x000077730c0e7816 */ /* 0x000fc400000000ff */
[----:B------:R-:W-:Y:S02]  /*63a0*/  ISETP.NE.AND P3, PT, R15, RZ, PT ;  /* 0x000000ff0f00720c */ /* 0x000fe40003f65270 */
[----:B------:R-:W-:Y:S02]  /*63b0*/  ISETP.NE.AND P4, PT, R20, RZ, PT ;  /* 0x000000ff1400720c */ /* 0x000fe40003f85270 */
[----:B------:R-:W-:Y:S02]  /*63c0*/  ISETP.NE.AND P5, PT, R14, RZ, PT ;  /* 0x000000ff0e00720c */ /* 0x000fe40003fa5270 */
[----:B------:R-:W-:Y:S02]  /*63d0*/  SEL R15, RZ, 0x1, !P2 ;  /* 0x00000001ff0f7807 */ /* 0x000fe40005000000 */
[----:B------:R-:W-:Y:S02]  /*63e0*/  SEL R14, RZ, 0x1, !P3 ;  /* 0x00000001ff0e7807 */ /* 0x000fe40005800000 */
        /* <DEDUP_REMOVED lines=203> */
.L_x_231:
        /* <DEDUP_REMOVED lines=219> */
.L_x_232:
[----:B------:R-:W-:-:S04]  /*7e50*/  LOP3.LUT R3, R3, 0xfffffffc, RZ, 0xc0, !PT ;  /* 0xfffffffc03037812 */ /* 0x000fc800078ec0ff */
[----:B------:R-:W-:-:S04]  /*7e60*/  IADD3 R20, P2, R3, R16, RZ ;  /* 0x0000001003147210 */ /* 0x000fc80007f5e0ff */
[----:B------:R-:W-:-:S05]  /*7e70*/  IADD3.X R21, RZ, R19, RZ, P2, !PT ;  /* 0x00000013ff157210 */ /* 0x000fca00017fe4ff */
        /* <DEDUP_REMOVED lines=216> */
.L_x_233:
[----:B------:R-:W-:-:S04]  /*8c00*/  LOP3.LUT R5, R26, 0xfffffffc, RZ, 0xc0, !PT ;  /* 0xfffffffc1a057812 */ /* 0x000fc800078ec0ff */
[----:B------:R-:W-:-:S05]  /*8c10*/  IADD3 R4, P1, R5, R16, RZ ;  /* 0x0000001005047210 */ /* 0x000fca0007f3e0ff */
[----:B------:R-:W-:-:S05]  /*8c20*/  IMAD.X R5, RZ, RZ, R19, P1 ;  /* 0x000000ffff057224 */ /* 0x000fca00008e0613 */
[----:B------:R-:W2:Y:S02]  /*8c30*/  LDG.E R4, [R4.64] ;  /* 0x0000002404047981 */ /* 0x000ea4000c1e1900 */
        /* <DEDUP_REMOVED lines=12> */
.L_x_229:
[----:B------:R-:W-:Y:S05]  /*8d00*/  BSYNC B0 ;  /* 0x0000000000007941 */ /* 0x000fea0003800000 */
.L_x_228:
[----:B------:R-:W-:Y:S01]  /*8d10*/  BSSY B0, `(.L_x_234) ;  /* 0x000002e000007945 */ /* 0x000fe20003800000 */
[----:B------:R-:W-:Y:S05]  /*8d20*/  @P0 BRA `(.L_x_235) ;  /* 0x000002c000000947 */ /* 0x000fea0003800000 */
[----:B------:R-:W-:Y:S02]  /*8d30*/  IADD3 R43, R43, c[0x0][0x170], RZ ;  /* 0x00005c002b2b7a10 */ /* 0x000fe40007ffe0ff */
[----:B------:R-:W-:Y:S02]  /*8d40*/  LOP3.LUT P0, RZ, R15, 0xff, R18, 0xc8, !PT ;  /* 0x000000ff0fff7812 */ /* 0x000fe4000780c812 */
[----:B------:R-:W-:Y:S02]  /*8d50*/  ISETP.GE.U32.AND P4, PT, R43, c[0x0][0x168], PT ;  /* 0x00005a002b007a0c */ /* 0x000fe40003f86070 */
[----:B------:R-:W-:Y:S02]  /*8d60*/  LOP3.LUT P1, RZ, R14, 0xff, R29, 0xc8, !PT ;  /* 0x000000ff0eff7812 */ /* 0x000fe4000782c81d */
[----:B------:R-:W-:Y:S02]  /*8d70*/  LOP3.LUT P2, RZ, R13, 0xff, R28, 0xc8, !PT ;  /* 0x000000ff0dff7812 */ /* 0x000fe4000784c81c */
[----:B------:R-:W-:-:S02]  /*8d80*/  LOP3.LUT P3, RZ, R12, 0xff, R31, 0xc8, !PT ;  /* 0x000000ff0cff7812 */ /* 0x000fc4000786c81f */
[----:B------:R-:W-:Y:S02]  /*8d90*/  SEL R18, RZ, 0x1, !P0 ;  /* 0x00000001ff127807 */ /* 0x000fe40004000000 */
[----:B------:R-:W-:Y:S02]  /*8da0*/  SEL R29, RZ, 0x1, !P1 ;  /* 0x00000001ff1d7807 */ /* 0x000fe40004800000 */
[----:B------:R-:W-:Y:S02]  /*8db0*/  SEL R28, RZ, 0x1, !P2 ;  /* 0x00000001ff1c7807 */ /* 0x000fe40005000000 */
[----:B------:R-:W-:Y:S01]  /*8dc0*/  SEL R31, RZ, 0x1, !P3 ;  /* 0x00000001ff1f7807 */ /* 0x000fe20005800000 */
[----:B------:R-:W-:Y:S05]  /*8dd0*/  @P4 BRA `(.L_x_235) ;  /* 0x0000021000004947 */ /* 0x000fea0003800000 */
[----:B------:R-:W-:Y:S02]  /*8de0*/  LOP3.LUT P0, RZ, R11, 0xff, R30, 0xc8, !PT ;  /* 0x000000ff0bff7812 */ /* 0x000fe4000780c81e */
[----:B------:R-:W-:Y:S02]  /*8df0*/  IADD3 R11, R43, c[0x0][0x170], RZ ;  /* 0x00005c002b0b7a10 */ /* 0x000fe40007ffe0ff */
[----:B------:R-:W-:-:S02]  /*8e00*/  LOP3.LUT P1, RZ, R10, 0xff, R33, 0xc8, !PT ;  /* 0x000000ff0aff7812 */ /* 0x000fc4000782c821 */
[----:B------:R-:W-:Y:S02]  /*8e10*/  ISETP.GE.U32.AND P4, PT, R11, c[0x0][0x168], PT ;  /* 0x00005a000b007a0c */ /* 0x000fe40003f86070 */
[----:B------:R-:W-:Y:S02]  /*8e20*/  LOP3.LUT P2, RZ, R9, 0xff, R32, 0xc8, !PT ;  /* 0x000000ff09ff7812 */ /* 0x000fe4000784c820 */
[----:B------:R-:W-:Y:S02]  /*8e30*/  LOP3.LUT P3, RZ, R8, 0xff, R35, 0xc8, !PT ;  /* 0x000000ff08ff7812 */ /* 0x000fe4000786c823 */
[----:B------:R-:W-:Y:S02]  /*8e40*/  SEL R30, RZ, 0x1, !P0 ;  /* 0x00000001ff1e7807 */ /* 0x000fe40004000000 */
[----:B------:R-:W-:Y:S02]  /*8e50*/  SEL R33, RZ, 0x1, !P1 ;  /* 0x00000001ff217807 */ /* 0x000fe40004800000 */
[----:B------:R-:W-:-:S02]  /*8e60*/  SEL R32, RZ, 0x1, !P2 ;  /* 0x00000001ff207807 */ /* 0x000fc40005000000 */
[----:B------:R-:W-:Y:S01]  /*8e70*/  SEL R35, RZ, 0x1, !P3 ;  /* 0x00000001ff237807 */ /* 0x000fe20005800000 */
[----:B------:R-:W-:Y:S05]  /*8e80*/  @P4 BRA `(.L_x_235) ;  /* 0x0000016000004947 */ /* 0x000fea0003800000 */
[----:B------:R-:W-:Y:S02]  /*8e90*/  IADD3 R8, R11, c[0x0][0x170], RZ ;  /* 0x00005c000b087a10 */ /* 0x000fe40007ffe0ff */
[----:B------:R-:W-:Y:S02]  /*8ea0*/  LOP3.LUT P0, RZ, R0, 0xff, R37, 0xc8, !PT ;  /* 0x000000ff00ff7812 */ /* 0x000fe4000780c825 */
[----:B------:R-:W-:Y:S02]  /*8eb0*/  ISETP.GE.U32.AND P3, PT, R8, c[0x0][0x168], PT ;  /* 0x00005a0008007a0c */ /* 0x000fe40003f66070 */
[----:B------:R-:W-:Y:S02]  /*8ec0*/  LOP3.LUT P2, RZ, R27, 0xff, R34, 0xc8, !PT ;  /* 0x000000ff1bff7812 */ /* 0x000fe4000784c822 */
[----:B------:R-:W-:Y:S02]  /*8ed0*/  LOP3.LUT P1, RZ, R21, 0xff, R36, 0xc8, !PT ;  /* 0x000000ff15ff7812 */ /* 0x000fe4000782c824 */
[----:B------:R-:W-:-:S02]  /*8ee0*/  SEL R34, RZ, 0x1, !P2 ;  /* 0x00000001ff227807 */ /* 0x000fc40005000000 */
[----:B------:R-:W-:Y:S02]  /*8ef0*/  SEL R36, RZ, 0x1, !P1 ;  /* 0x00000001ff247807 */ /* 0x000fe40004800000 */
[----:B------:R-:W-:-:S03]  /*8f00*/  SEL R37, RZ, 0x1, !P0 ;  /* 0x00000001ff257807 */ /* 0x000fc60004000000 */
[----:B------:R-:W-:Y:S02]  /*8f10*/  @!P3 LOP3.LUT P4, RZ, R7, 0xff, R40, 0xc8, !PT ;  /* 0x000000ff07ffb812 */ /* 0x000fe4000788c828 */
[----:B------:R-:W-:Y:S02]  /*8f20*/  @!P3 LOP3.LUT P6, RZ, R6, 0xff, R39, 0xc8, !PT ;  /* 0x000000ff06ffb812 */ /* 0x000fe400078cc827 */
[----:B------:R-:W-:Y:S02]  /*8f30*/  @!P3 SEL R0, RZ, 0x1, !P4 ;  /* 0x00000001ff00b807 */ /* 0x000fe40006000000 */
[----:B------:R-:W-:Y:S02]  /*8f40*/  @!P3 LOP3.LUT P5, RZ, R5, 0xff, R42, 0xc8, !PT ;  /* 0x000000ff05ffb812 */ /* 0x000fe400078ac82a */
[----:B------:R-:W-:Y:S02]  /*8f50*/  @!P3 LOP3.LUT P4, RZ, R4, 0xff, R41, 0xc8, !PT ;  /* 0x000000ff04ffb812 */ /* 0x000fe4000788c829 */
[----:B------:R-:W-:-:S02]  /*8f60*/  @!P3 SEL R4, RZ, 0x1, !P6 ;  /* 0x00000001ff04b807 */ /* 0x000fc40007000000 */
[----:B------:R-:W-:Y:S02]  /*8f70*/  LOP3.LUT P6, RZ, R3, 0xff, R38, 0xc8, !PT ;  /* 0x000000ff03ff7812 */ /* 0x000fe400078cc826 */
[----:B------:R-:W-:Y:S02]  /*8f80*/  @!P3 SEL R3, RZ, 0x1, !P5 ;  /* 0x00000001ff03b807 */ /* 0x000fe40006800000 */
[----:B------:R-:W-:Y:S02]  /*8f90*/  @!P3 SEL R5, RZ, 0x1, !P4 ;  /* 0x00000001ff05b807 */ /* 0x000fe40006000000 */
[----:B------:R-:W-:Y:S02]  /*8fa0*/  @!P3 PRMT R40, R0, 0x7610, R40 ;  /* 0x000076100028b816 */ /* 0x000fe40000000028 */
[----:B------:R-:W-:Y:S02]  /*8fb0*/  @!P3 PRMT R39, R4, 0x7610, R39 ;  /* 0x000076100427b816 */ /* 0x000fe40000000027 */
[----:B------:R-:W-:-:S02]  /*8fc0*/  @!P3 PRMT R42, R3, 0x7610, R42 ;  /* 0x00007610032ab816 */ /* 0x000fc4000000002a */
[----:B------:R-:W-:Y:S02]  /*8fd0*/  @!P3 PRMT R41, R5, 0x7610, R41 ;  /* 0x000076100529b816 */ /* 0x000fe40000000029 */
[----:B------:R-:W-:Y:S02]  /*8fe0*/  SEL R38, RZ, 0x1, !P6 ;  /* 0x00000001ff267807 */ /* 0x000fe40007000000 */
.L_x_235:
[----:B------:R-:W-:Y:S05]  /*8ff0*/  BSYNC B0 ;  /* 0x0000000000007941 */ /* 0x000fea0003800000 */
.L_x_234:
        /* <DEDUP_REMOVED lines=20> */
[----:B------:R-:W-:Y:S02]  /*9140*/  SEL R18, RZ, 0x1, !P3 ;  /* 0x00000001ff127807 */ /* 0x000fe40005800000 */
[----:B------:R-:W-:Y:S02]  /*9150*/  SEL R19, RZ, 0x1, !P2 ;  /* 0x00000001ff137807 */ /* 0x000fe40005000000 */
[----:B------:R-:W-:-:S02]  /*9160*/  SEL R24, RZ, 0x1, !P1 ;  /* 0x00000001ff187807 */ /* 0x000fc40004800000 */
[----:B------:R-:W-:Y:S01]  /*9170*/  SEL R27, RZ, 0x1, !P0 ;  /* 0x00000001ff1b7807 */ /* 0x000fe20004000000 */
[----:B------:R-:W-:Y:S05]  /*9180*/  BRA `(.L_x_203) ;  /* 0x0000253000007947 */ /* 0x000fea0003800000 */
.L_x_219:
[----:B------:R-:W-:Y:S01]  /*9190*/  ISETP.GE.U32.AND P0, PT, R0, c[0x0][0x168], PT ;  /* 0x00005a0000007a0c */ /* 0x000fe20003f06070 */
[----:B------:R-:W-:Y:S01]  /*91a0*/  BSSY B0, `(.L_x_236) ;  /* 0x000008e000007945 */ /* 0x000fe20003800000 */
        /* <DEDUP_REMOVED lines=14> */
[----:B------:R-:W-:Y:S01]  /*9290*/  PRMT R12, R41, 0x7610, R12 ;  /* 0x00007610290c7816 */ /* 0x000fe2000000000c */
[----:B------:R-:W-:Y:S05]  /*92a0*/  @P0 BRA `(.L_x_237) ;  /* 0x000007d000000947 */ /* 0x000fea0003800000 */
[----:B------:R-:W-:Y:S01]  /*92b0*/  BSSY B1, `(.L_x_238) ;  /* 0x000007b000017945 */ /* 0x000fe20003800000 */
        /* <DEDUP_REMOVED lines=14> */
[----:B------:R-:W-:Y:S02]  /*93a0*/  PRMT R12, R41, 0x7610, R12 ;  /* 0x00007610290c7816 */ /* 0x000fe4000000000c */
.L_x_239:
[C---:B------:R-:W-:Y:S01]  /*93b0*/  IMAD R4, R43.reuse, c[0x0][0x2d4], RZ ;  /* 0x0000b5002b047a24 */ /* 0x040fe200078e02ff */
[----:B------:R-:W-:-:S04]  /*93c0*/  IADD3 R43, R43, c[0x0][0x170], RZ ;  /* 0x00005c002b2b7a10 */ /* 0x000fc80007ffe0ff */
[----:B------:R-:W-:Y:S01]  /*93d0*/  LOP3.LUT R5, R4, 0xfffffffc, RZ, 0xc0, !PT ;  /* 0xfffffffc04057812 */ /* 0x000fe200078ec0ff */
[----:B------:R-:W-:-:S03]  /*93e0*/  IMAD R6, R43, c[0x0][0x2d4], RZ ;  /* 0x0000b5002b067a24 */ /* 0x000fc600078e02ff */
[----:B------:R-:W-:-:S04]  /*93f0*/  IADD3 R4, P0, R5, R16, RZ ;  /* 0x0000001005047210 */ /* 0x000fc80007f1e0ff */
[----:B------:R-:W-:Y:S02]  /*9400*/  IADD3.X R5, RZ, R19, RZ, P0, !PT ;  /* 0x00000013ff057210 */ /* 0x000fe400007fe4ff */
[----:B------:R-:W-:-:S03]  /*9410*/  LOP3.LUT R7, R6, 0xfffffffc, RZ, 0xc0, !PT ;  /* 0xfffffffc06077812 */ /* 0x000fc600078ec0ff */
[----:B------:R0:W2:Y:S01]  /*9420*/  LDG.E R28, [R4.64] ;  /* 0x00000024041c7981 */ /* 0x0000a2000c1e1900 */
[----:B------:R-:W-:Y:S02]  /*9430*/  IADD3 R6, P0, R7, R16, RZ ;  /* 0x0000001007067210 */ /* 0x000fe40007f1e0ff */
[----:B------:R-:W-:-:S03]  /*9440*/  IADD3 R43, R43, c[0x0][0x170], RZ ;  /* 0x00005c002b2b7a10 */ /* 0x000fc60007ffe0ff */
[----:B------:R-:W-:Y:S02]  /*9450*/  IMAD.X R7, RZ, RZ, R19, P0 ;  /* 0x000000ffff077224 */ /* 0x000fe400000e0613 */
[----:B------:R-:W-:-:S03]  /*9460*/  IMAD R26, R43, c[0x0][0x2d4], RZ ;  /* 0x0000b5002b1a7a24 */ /* 0x000fc600078e02ff */
[----:B------:R2:W3:Y:S01]  /*9470*/  LDG.E R6, [R6.64] ;  /* 0x0000002406067981 */ /* 0x0004e2000c1e1900 */
[----:B------:R-:W-:Y:S02]  /*9480*/  IADD3 R43, R43, c[0x0][0x170], RZ ;  /* 0x00005c002b2b7a10 */ /* 0x000fe40007ffe0ff */
[----:B------:R-:W-:-:S03]  /*9490*/  LOP3.LUT R27, R26, 0xfffffffc, RZ, 0xc0, !PT ;  /* 0xfffffffc1a1b7812 */ /* 0x000fc600078ec0ff */
[----:B0-----:R-:W-:Y:S01]  /*94a0*/  IMAD R4, R43, c[0x0][0x2d4], RZ ;  /* 0x0000b5002b047a24 */ /* 0x001fe200078e02ff */
[----:B------:R-:W-:-:S05]  /*94b0*/  IADD3 R26, P0, R27, R16, RZ ;  /* 0x000000101b1a7210 */ /* 0x000fca0007f1e0ff */
[----:B------:R-:W-:Y:S01]  /*94c0*/  IMAD.X R27, RZ, RZ, R19, P0 ;  /* 0x000000ffff1b7224 */ /* 0x000fe200000e0613 */
[----:B------:R-:W-:-:S04]  /*94d0*/  LOP3.LUT R5, R4, 0xfffffffc, RZ, 0xc0, !PT ;  /* 0xfffffffc04057812 */ /* 0x000fc800078ec0ff */
[----:B------:R-:W4:Y:S01]  /*94e0*/  LDG.E R26, [R26.64] ;  /* 0x000000241a1a7981 */ /* 0x000f22000c1e1900 */
[----:B------:R-:W-:-:S05]  /*94f0*/  IADD3 R4, P0, R5, R16, RZ ;  /* 0x0000001005047210 */ /* 0x000fca0007f1e0ff */
[----:B------:R-:W-:-:S06]  /*9500*/  IMAD.X R5, RZ, RZ, R19, P0 ;  /* 0x000000ffff057224 */ /* 0x000fcc00000e0613 */
[----:B------:R0:W5:Y:S01]  /*9510*/  LDG.E R5, [R4.64] ;  /* 0x0000002404057981 */ /* 0x000162000c1e1900 */
[----:B------:R-:W-:-:S05]  /*9520*/  IADD3 R43, R43, c[0x0][0x170], RZ ;  /* 0x00005c002b2b7a10 */ /* 0x000fca0007ffe0ff */
[----:B------:R-:W-:-:S05]  /*9530*/  IMAD R31, R30, 0x3, R43 ;  /* 0x000000031e1f7824 */ /* 0x000fca00078e022b */
[----:B------:R-:W-:Y:S02]  /*9540*/  ISETP.GE.U32.AND P0, PT, R31, c[0x0][0x168], PT ;  /* 0x00005a001f007a0c */ /* 0x000fe40003f06070 */
[C---:B--2---:R-:W-:Y:S02]  /*9550*/  PRMT R7, R28.reuse, 0x7770, RZ ;  /* 0x000077701c077816 */ /* 0x044fe400000000ff */
[C---:B------:R-:W-:Y:S02]  /*9560*/  PRMT R29, R28.reuse, 0x7771, RZ ;  /* 0x000077711c1d7816 */ /* 0x040fe400000000ff */
[----:B------:R-:W-:Y:S02]  /*9570*/  ISETP.NE.AND P1, PT, R7, RZ, PT ;  /* 0x000000ff0700720c */ /* 0x000fe40003f25270 */
[----:B------:R-:W-:Y:S02]  /*9580*/  PRMT R7, R28, 0x7772, RZ ;  /* 0x000077721c077816 */ /* 0x000fe400000000ff */
[----:B------:R-:W-:-:S02]  /*9590*/  SEL R31, RZ, 0x1, !P1 ;  /* 0x00000001ff1f7807 */ /* 0x000fc40004800000 */
[----:B------:R-:W-:Y:S02]  /*95a0*/  ISETP.NE.AND P1, PT, R7, RZ, PT ;  /* 0x000000ff0700720c */ /* 0x000fe40003f25270 */
[----:B---3--:R-:W-:Y:S02]  /*95b0*/  PRMT R7, R6, 0x7770, RZ ;  /* 0x0000777006077816 */ /* 0x008fe400000000ff */
[----:B------:R-:W-:Y:S02]  /*95c0*/  SEL R33, RZ, 0x1, !P1 ;  /* 0x00000001ff217807 */ /* 0x000fe40004800000 */
[----:B------:R-:W-:Y:S02]  /*95d0*/  ISETP.NE.AND P5, PT, R7, RZ, PT ;  /* 0x000000ff0700720c */ /* 0x000fe40003fa5270 */
[----:B------:R-:W-:Y:S02]  /*95e0*/  LOP3.LUT P6, RZ, R10, 0xff, R33, 0xc8, !PT ;  /* 0x000000ff0aff7812 */ /* 0x000fe400078cc821 */
[----:B------:R-:W-:-:S02]  /*95f0*/  PRMT R10, R6, 0x7771, RZ ;  /* 0x00007771060a7816 */ /* 0x000fc400000000ff */
[----:B------:R-:W-:Y:S02]  /*9600*/  ISETP.NE.AND P2, PT, R29, RZ, PT ;  /* 0x000000ff1d00720c */ /* 0x000fe40003f45270 */
[----:B------:R-:W-:Y:S02]  /*9610*/  PRMT R7, R6, 0x7772, RZ ;  /* 0x0000777206077816 */ /* 0x000fe400000000ff */
[----:B------:R-:W-:Y:S02]  /*9620*/  ISETP.NE.AND P4, PT, R10, RZ, PT ;  /* 0x000000ff0a00720c */ /* 0x000fe40003f85270 */
[----:B------:R-:W-:Y:S02]  /*9630*/  PRMT R28, R28, 0x7773, RZ ;  /* 0x000077731c1c7816 */ /* 0x000fe400000000ff */
[----:B------:R-:W-:Y:S02]  /*9640*/  PRMT R6, R6, 0x7773, RZ ;  /* 0x0000777306067816 */ /* 0x000fe400000000ff */
[----:B0-----:R-:W-:-:S02]  /*9650*/  SEL R4, RZ, 0x1, !P2 ;  /* 0x00000001ff047807 */ /* 0x001fc40005000000 */
[----:B------:R-:W-:Y:S02]  /*9660*/  SEL R34, RZ, 0x1, !P5 ;  /* 0x00000001ff227807 */ /* 0x000fe40006800000 */
[----:B------:R-:W-:Y:S02]  /*9670*/  SEL R35, RZ, 0x1, !P4 ;  /* 0x00000001ff237807 */ /* 0x000fe40006000000 */
[----:B------:R-:W-:Y:S02]  /*9680*/  ISETP.NE.AND P3, PT, R28, RZ, PT ;  /* 0x000000ff1c00720c */ /* 0x000fe40003f65270 */
[----:B------:R-:W-:Y:S02]  /*9690*/  ISETP.NE.AND P5, PT, R7, RZ, PT ;  /* 0x000000ff0700720c */ /* 0x000fe40003fa5270 */
[----:B------:R-:W-:Y:S02]  /*96a0*/  ISETP.NE.AND P4, PT, R6, RZ, PT ;  /* 0x000000ff0600720c */ /* 0x000fe40003f85270 */
[----:B------:R-:W-:-:S02]  /*96b0*/  LOP3.LUT P1, RZ, R13, 0xff, R4, 0xc8, !PT ;  /* 0x000000ff0dff7812 */ /* 0x000fc4000782c804 */
[----:B------:R-:W-:Y:S02]  /*96c0*/  SEL R32, RZ, 0x1, !P3 ;  /* 0x00000001ff207807 */ /* 0x000fe40005800000 */
[----:B------:R-:W-:Y:S02]  /*96d0*/  SEL R36, RZ, 0x1, !P5 ;  /* 0x00000001ff247807 */ /* 0x000fe40006800000 */
[----:B------:R-:W-:Y:S02]  /*96e0*/  SEL R37, RZ, 0x1, !P4 ;  /* 0x00000001ff257807 */ /* 0x000fe40006000000 */
[----:B------:R-:W-:Y:S02]  /*96f0*/  SEL R13, RZ, 0x1, !P1 ;  /* 0x00000001ff0d7807 */ /* 0x000fe40004800000 */
[----:B------:R-:W-:Y:S02]  /*9700*/  LOP3.LUT P3, RZ, R11, 0xff, R32, 0xc8, !PT ;  /* 0x000000ff0bff7812 */ /* 0x000fe4000786c820 */
[----:B------:R-:W-:-:S02]  /*9710*/  LOP3.LUT P4, RZ, R3, 0xff, R36, 0xc8, !PT ;  /* 0x000000ff03ff7812 */ /* 0x000fc4000788c824 */
[----:B------:R-:W-:Y:S02]  /*9720*/  LOP3.LUT P1, RZ, R0, 0xff, R37, 0xc8, !PT ;  /* 0x000000ff00ff7812 */ /* 0x000fe4000782c825 */
[C---:B----4-:R-:W-:Y:S02]  /*9730*/  PRMT R3, R26.reuse, 0x7770, RZ ;  /* 0x000077701a037816 */ /* 0x050fe400000000ff */
[----:B------:R-:W-:Y:S02]  /*9740*/  PRMT R0, R26, 0x7771, RZ ;  /* 0x000077711a007816 */ /* 0x000fe400000000ff */
[----:B------:R-:W-:Y:S02]  /*9750*/  SEL R10, RZ, 0x1, !P6 ;  /* 0x00000001ff0a7807 */ /* 0x000fe40007000000 */
[----:B------:R-:W-:Y:S02]  /*9760*/  SEL R11, RZ, 0x1, !P3 ;  /* 0x00000001ff0b7807 */ /* 0x000fe40005800000 */
[----:B------:R-:W-:-:S02]  /*9770*/  ISETP.NE.AND P6, PT, R3, RZ, PT ;  /* 0x000000ff0300720c */ /* 0x000fc40003fc5270 */
[----:B------:R-:W-:Y:S02]  /*9780*/  ISETP.NE.AND P3, PT, R0, RZ, PT ;  /* 0x000000ff0000720c */ /* 0x000fe40003f65270 */
[----:B------:R-:W-:Y:S02]  /*9790*/  PRMT R0, R26, 0x7772, RZ ;  /* 0x000077721a007816 */ /* 0x000fe400000000ff */
[----:B------:R-:W-:Y:S02]  /*97a0*/  LOP3.LUT P2, RZ, R12, 0xff, R31, 0xc8, !PT ;  /* 0x000000ff0cff7812 */ /* 0x000fe4000784c81f */
[----:B------:R-:W-:Y:S02]  /*97b0*/  SEL R6, RZ, 0x1, !P6 ;  /* 0x00000001ff067807 */ /* 0x000fe40007000000 */
[----:B------:R-:W-:Y:S02]  /*97c0*/  ISETP.NE.AND P6, PT, R0, RZ, PT ;  /* 0x000000ff0000720c */ /* 0x000fe40003fc5270 */
[----:B------:R-:W-:-:S02]  /*97d0*/  SEL R12, RZ, 0x1, !P2 ;  /* 0x00000001ff0c7807 */ /* 0x000fc40005000000 */
[----:B------:R-:W-:Y:S02]  /*97e0*/  LOP3.LUT P5, RZ, R8, 0xff, R35, 0xc8, !PT ;  /* 0x000000ff08ff7812 */ /* 0x000fe400078ac823 */
[----:B------:R-:W-:Y:S02]  /*97f0*/  LOP3.LUT P2, RZ, R9, 0xff, R34, 0xc8, !PT ;  /* 0x000000ff09ff7812 */ /* 0x000fe4000784c822 */
[----:B------:R-:W-:Y:S02]  /*9800*/  SEL R7, RZ, 0x1, !P3 ;  /* 0x00000001ff077807 */ /* 0x000fe40005800000 */
[----:B------:R-:W-:Y:S02]  /*9810*/  SEL R38, RZ, 0x1, !P6 ;  /* 0x00000001ff267807 */ /* 0x000fe40007000000 */
[----:B------:R-:W-:Y:S02]  /*9820*/  PRMT R26, R26, 0x7773, RZ ;  /* 0x000077731a1a7816 */ /* 0x000fe400000000ff */
[----:B-----5:R-:W-:-:S02]  /*9830*/  PRMT R0, R5, 0x7770, RZ ;  /* 0x0000777005007816 */ /* 0x020fc400000000ff */
[----:B------:R-:W-:Y:S02]  /*9840*/  SEL R8, RZ, 0x1, !P5 ;  /* 0x00000001ff087807 */ /* 0x000fe40006800000 */
[----:B------:R-:W-:Y:S02]  /*9850*/  SEL R9, RZ, 0x1, !P2 ;  /* 0x00000001ff097807 */ /* 0x000fe40005000000 */
[----:B------:R-:W-:Y:S02]  /*9860*/  LOP3.LUT P6, RZ, R24, 0xff, R7, 0xc8, !PT ;  /* 0x000000ff18ff7812 */ /* 0x000fe400078cc807 */
[----:B------:R-:W-:Y:S02]  /*9870*/  LOP3.LUT P5, RZ, R21, 0xff, R38, 0xc8, !PT ;  /* 0x000000ff15ff7812 */ /* 0x000fe400078ac826 */
[----:B------:R-:W-:Y:S02]  /*9880*/  SEL R3, RZ, 0x1, !P4 ;  /* 0x00000001ff037807 */ /* 0x000fe40006000000 */
[----:B------:R-:W-:-:S02]  /*9890*/  ISETP.NE.AND P2, PT, R26, RZ, PT ;  /* 0x000000ff1a00720c */ /* 0x000fc40003f45270 */
[C---:B------:R-:W-:Y:S02]  /*98a0*/  PRMT R21, R5.reuse, 0x7771, RZ ;  /* 0x0000777105157816 */ /* 0x040fe400000000ff */
[----:B------:R-:W-:Y:S02]  /*98b0*/  ISETP.NE.AND P4, PT, R0, RZ, PT ;  /* 0x000000ff0000720c */ /* 0x000fe40003f85270 */
[C---:B------:R-:W-:Y:S02]  /*98c0*/  PRMT R24, R5.reuse, 0x7772, RZ ;  /* 0x0000777205187816 */ /* 0x040fe400000000ff */
[----:B------:R-:W-:Y:S02]  /*98d0*/  PRMT R5, R5, 0x7773, RZ ;  /* 0x0000777305057816 */ /* 0x000fe400000000ff */
[----:B------:R-:W-:Y:S02]  /*98e0*/  SEL R0, RZ, 0x1, !P1 ;  /* 0x00000001ff007807 */ /* 0x000fe40004800000 */
[----:B------:R-:W-:-:S02]  /*98f0*/  SEL R39, RZ, 0x1, !P2 ;  /* 0x00000001ff277807 */ /* 0x000fc40005000000 */
[----:B------:R-:W-:Y:S02]  /*9900*/  SEL R27, RZ, 0x1, !P4 ;  /* 0x00000001ff1b7807 */ /* 0x000fe40006000000 */
        /* <DEDUP_REMOVED lines=9> */
[----:B------:R-:W-:Y:S02]  /*99a0*/  LOP3.LUT P1, RZ, R20, 0xff, R39, 0xc8, !PT ;  /* 0x000000ff14ff7812 */ /* 0x000fe4000782c827 */
[----:B------:R-:W-:-:S02]  /*99b0*/  LOP3.LUT P2, RZ, R18, 0xff, R27, 0xc8, !PT ;  /* 0x000000ff12ff7812 */ /* 0x000fc4000784c81b */
[----:B------:R-:W-:Y:S02]  /*99c0*/  LOP3.LUT P3, RZ, R15, 0xff, R26, 0xc8, !PT ;  /* 0x000000ff0fff7812 */ /* 0x000fe4000786c81a */
[----:B------:R-:W-:Y:S02]  /*99d0*/  LOP3.LUT P4, RZ, R14, 0xff, R29, 0xc8, !PT ;  /* 0x000000ff0eff7812 */ /* 0x000fe4000788c81d */
[----:B------:R-:W-:Y:S02]  /*99e0*/  LOP3.LUT P6, RZ, R41, 0xff, R28, 0xc8, !PT ;  /* 0x000000ff29ff7812 */ /* 0x000fe400078cc81c */
[----:B------:R-:W-:Y:S02]  /*99f0*/  SEL R21, RZ, 0x1, !P5 ;  /* 0x00000001ff157807 */ /* 0x000fe40006800000 */
[----:B------:R-:W-:Y:S02]  /*9a00*/  SEL R20, RZ, 0x1, !P1 ;  /* 0x00000001ff147807 */ /* 0x000fe40004800000 */
[----:B------:R-:W-:-:S02]  /*9a10*/  SEL R18, RZ, 0x1, !P2 ;  /* 0x00000001ff127807 */ /* 0x000fc40005000000 */
[----:B------:R-:W-:Y:S02]  /*9a20*/  SEL R15, RZ, 0x1, !P3 ;  /* 0x00000001ff0f7807 */ /* 0x000fe40005800000 */
[----:B------:R-:W-:Y:S02]  /*9a30*/  SEL R14, RZ, 0x1, !P4 ;  /* 0x00000001ff0e7807 */ /* 0x000fe40006000000 */
[----:B------:R-:W-:Y:S01]  /*9a40*/  SEL R41, RZ, 0x1, !P6 ;  /* 0x00000001ff297807 */ /* 0x000fe20007000000 */
[----:B------:R-:W-:Y:S05]  /*9a50*/  @!P0 BRA `(.L_x_239) ;  /* 0xfffff95000008947 */ /* 0x000fea000383ffff */
[----:B------:R-:W-:Y:S05]  /*9a60*/  BSYNC B1 ;  /* 0x0000000000017941 */ /* 0x000fea0003800000 */
.L_x_238:
[----:B------:R-:W-:Y:S02]  /*9a70*/  PRMT R30, R4, 0x7610, R30 ;  /* 0x00007610041e7816 */ /* 0x000fe4000000001e */
.L_x_237:
[----:B------:R-:W-:Y:S05]  /*9a80*/  BSYNC B0 ;  /* 0x0000000000007941 */ /* 0x000fea0003800000 */
.L_x_236:
[----:B------:R-:W-:Y:S01]  /*9a90*/  ISETP.GE.U32.AND P0, PT, R43, c[0x0][0x168], PT ;  /* 0x00005a002b007a0c */ /* 0x000fe20003f06070 */
[----:B------:R-:W-:-:S12]  /*9aa0*/  BSSY B0, `(.L_x_240) ;  /* 0x0000052000007945 */ /* 0x000fd80003800000 */
[----:B------:R-:W-:Y:S05]  /*9ab0*/  @P0 BRA `(.L_x_241) ;  /* 0x0000050000000947 */ /* 0x000fea0003800000 */
[----:B------:R-:W-:-:S05]  /*9ac0*/  IMAD R4, R43, c[0x0][0x2d4], RZ ;  /* 0x0000b5002b047a24 */ /* 0x000fca00078e02ff */
        /* <DEDUP_REMOVED lines=39> */
[C---:B------:R-:W-:Y:S01]  /*9d40*/  IADD3 R6, R40.reuse, c[0x0][0x170], RZ ;  /* 0x00005c0028067a10 */ /* 0x040fe20007ffe0ff */
[----:B------:R-:W-:-:S03]  /*9d50*/  IMAD R40, R40, c[0x0][0x2d4], RZ ;  /* 0x0000b50028287a24 */ /* 0x000fc600078e02ff */
[----:B------:R-:W-:Y:S02]  /*9d60*/  ISETP.GE.U32.AND P3, PT, R6, c[0x0][0x168], PT ;  /* 0x00005a0006007a0c */ /* 0x000fe40003f66070 */
[----:B------:R-:W-:-:S04]  /*9d70*/  LOP3.LUT R5, R40, 0xfffffffc, RZ, 0xc0, !PT ;  /* 0xfffffffc28057812 */ /* 0x000fc800078ec0ff */
[----:B------:R-:W-:-:S04]  /*9d80*/  IADD3 R4, P1, R5, R16, RZ ;  /* 0x0000001005047210 */ /* 0x000fc80007f3e0ff */
[----:B------:R-:W-:-:S03]  /*9d90*/  IADD3.X R5, RZ, R19, RZ, P1, !PT ;  /* 0x00000013ff057210 */ /* 0x000fc60000ffe4ff */
[----:B------:R-:W-:-:S03]  /*9da0*/  @!P3 IMAD R6, R6, c[0x0][0x2d4], RZ ;  /* 0x0000b5000606ba24 */ /* 0x000fc600078e02ff */
[----:B------:R-:W2:Y:S02]  /*9db0*/  LDG.E R5, [R4.64] ;  /* 0x0000002404057981 */ /* 0x000ea4000c1e1900 */
[----:B------:R-:W-:-:S04]  /*9dc0*/  @!P3 LOP3.LUT R7, R6, 0xfffffffc, RZ, 0xc0, !PT ;  /* 0xfffffffc0607b812 */ /* 0x000fc800078ec0ff */
[----:B------:R-:W-:-:S05]  /*9dd0*/  @!P3 IADD3 R6, P1, R7, R16, RZ ;  /* 0x000000100706b210 */ /* 0x000fca0007f3e0ff */
[----:B------:R-:W-:-:S05]  /*9de0*/  @!P3 IMAD.X R7, RZ, RZ, R19, P1 ;  /* 0x000000ffff07b224 */ /* 0x000fca00008e0613 */
[----:B------:R-:W3:Y:S01]  /*9df0*/  @!P3 LDG.E R6, [R6.64] ;  /* 0x000000240606b981 */ /* 0x000ee2000c1e1900 */
[C---:B--2---:R-:W-:Y:S02]  /*9e00*/  PRMT R16, R5.reuse, 0x7770, RZ ;  /* 0x0000777005107816 */ /* 0x044fe400000000ff */
[----:B------:R-:W-:Y:S02]  /*9e10*/  PRMT R19, R5, 0x7771, RZ ;  /* 0x0000777105137816 */ /* 0x000fe400000000ff */
[----:B------:R-:W-:Y:S02]  /*9e20*/  ISETP.NE.AND P2, PT, R16, RZ, PT ;  /* 0x000000ff1000720c */ /* 0x000fe40003f45270 */
[----:B------:R-:W-:Y:S02]  /*9e30*/  ISETP.NE.AND P1, PT, R19, RZ, PT ;  /* 0x000000ff1300720c */ /* 0x000fe40003f25270 */
[C---:B---3--:R-:W-:Y:S02]  /*9e40*/  @!P3 PRMT R16, R6.reuse, 0x7770, RZ ;  /* 0x000077700610b816 */ /* 0x048fe400000000ff */
[----:B------:R-:W-:-:S02]  /*9e50*/  @!P3 PRMT R38, R6, 0x7771, RZ ;  /* 0x000077710626b816 */ /* 0x000fc400000000ff */
[----:B------:R-:W-:Y:S02]  /*9e60*/  @!P3 ISETP.NE.AND P5, PT, R16, RZ, PT ;  /* 0x000000ff1000b20c */ /* 0x000fe40003fa5270 */
[C---:B------:R-:W-:Y:S02]  /*9e70*/  @!P3 PRMT R19, R6.reuse, 0x7772, RZ ;  /* 0x000077720613b816 */ /* 0x040fe400000000ff */
[----:B------:R-:W-:Y:S02]  /*9e80*/  @!P3 PRMT R4, R6, 0x7773, RZ ;  /* 0x000077730604b816 */ /* 0x000fe400000000ff */
[----:B------:R-:W-:Y:S02]  /*9e90*/  @!P3 ISETP.NE.AND P6, PT, R38, RZ, PT ;  /* 0x000000ff2600b20c */ /* 0x000fe40003fc5270 */
[----:B------:R-:W-:Y:S02]  /*9ea0*/  PRMT R6, R5, 0x7772, RZ ;  /* 0x0000777205067816 */ /* 0x000fe400000000ff */
[----:B------:R-:W-:-:S02]  /*9eb0*/  @!P3 SEL R7, RZ, 0x1, !P5 ;  /* 0x00000001ff07b807 */ /* 0x000fc40006800000 */
[----:B------:R-:W-:Y:S02]  /*9ec0*/  @!P3 ISETP.NE.AND P4, PT, R19, RZ, PT ;  /* 0x000000ff1300b20c */ /* 0x000fe40003f85270 */
[----:B------:R-:W-:Y:S02]  /*9ed0*/  @!P3 ISETP.NE.AND P5, PT, R4, RZ, PT ;  /* 0x000000ff0400b20c */ /* 0x000fe40003fa5270 */
[----:B------:R-:W-:Y:S02]  /*9ee0*/  PRMT R4, R5, 0x7773, RZ ;  /* 0x0000777305047816 */ /* 0x000fe400000000ff */
[----:B------:R-:W-:Y:S02]  /*9ef0*/  @!P3 SEL R5, RZ, 0x1, !P6 ;  /* 0x00000001ff05b807 */ /* 0x000fe40007000000 */
[----:B------:R-:W-:Y:S02]  /*9f00*/  ISETP.NE.AND P6, PT, R6, RZ, PT ;  /* 0x000000ff0600720c */ /* 0x000fe40003fc5270 */
[----:B------:R-:W-:-:S02]  /*9f10*/  @!P3 SEL R6, RZ, 0x1, !P4 ;  /* 0x00000001ff06b807 */ /* 0x000fc40006000000 */
[----:B------:R-:W-:Y:S02]  /*9f20*/  ISETP.NE.AND P4, PT, R4, RZ, PT ;  /* 0x000000ff0400720c */ /* 0x000fe40003f85270 */
[----:B------:R-:W-:Y:S02]  /*9f30*/  @!P3 SEL R4, RZ, 0x1, !P5 ;  /* 0x00000001ff04b807 */ /* 0x000fe40006800000 */
[----:B------:R-:W-:Y:S02]  /*9f40*/  @!P3 PRMT R27, R7, 0x7610, R27 ;  /* 0x00007610071bb816 */ /* 0x000fe4000000001b */
[----:B------:R-:W-:Y:S02]  /*9f50*/  @!P3 PRMT R29, R6, 0x7610, R29 ;  /* 0x00007610061db816 */ /* 0x000fe4000000001d */
[----:B------:R-:W-:Y:S02]  /*9f60*/  @!P3 PRMT R26, R5, 0x7610, R26 ;  /* 0x00007610051ab816 */ /* 0x000fe4000000001a */
[----:B------:R-:W-:-:S02]  /*9f70*/  @!P3 PRMT R28, R4, 0x7610, R28 ;  /* 0x00007610041cb816 */ /* 0x000fc4000000001c */
[----:B------:R-:W-:Y:S02]  /*9f80*/  SEL R6, RZ, 0x1, !P2 ;  /* 0x00000001ff067807 */ /* 0x000fe40005000000 */
[----:B------:R-:W-:Y:S02]  /*9f90*/  SEL R7, RZ, 0x1, !P1 ;  /* 0x00000001ff077807 */ /* 0x000fe40004800000 */
[----:B------:R-:W-:Y:S02]  /*9fa0*/  SEL R38, RZ, 0x1, !P6 ;  /* 0x00000001ff267807 */ /* 0x000fe40007000000 */
[----:B------:R-:W-:Y:S02]  /*9fb0*/  SEL R39, RZ, 0x1, !P4 ;  /* 0x00000001ff277807 */ /* 0x000fe40006000000 */
.L_x_241:
[----:B------:R-:W-:Y:S05]  /*9fc0*/  BSYNC B0 ;  /* 0x0000000000007941 */ /* 0x000fea0003800000 */
.L_x_240:
[----:B------:R-:W-:Y:S01]  /*9fd0*/  BSSY B0, `(.L_x_242) ;  /* 0x000002e000007945 */ /* 0x000fe20003800000 */
[----:B------:R-:W-:Y:S05]  /*9fe0*/  @P0 BRA `(.L_x_243) ;  /* 0x000002c000000947 */ /* 0x000fea0003800000 */
[----:B------:R-:W-:Y:S02]  /*9ff0*/  IADD3 R4, R43, c[0x0][0x170], RZ ;  /* 0x00005c002b047a10 */ /* 0x000fe40007ffe0ff */
[----:B------:R-:W-:Y:S02]  /*a000*/  LOP3.LUT P0, RZ, R31, 0xff, R12, 0xc8, !PT ;  /* 0x000000ff1fff7812 */ /* 0x000fe4000780c80c */
[----:B------:R-:W-:-:S02]  /*a010*/  ISETP.GE.U32.AND P4, PT, R4, c[0x0][0x168], PT ;  /* 0x00005a0004007a0c */ /* 0x000fc40003f86070 */
[----:B------:R-:W-:Y:S02]  /*a020*/  LOP3.LUT P1, RZ, R30, 0xff, R13, 0xc8, !PT ;  /* 0x000000ff1eff7812 */ /* 0x000fe4000782c80d */
        /* <DEDUP_REMOVED lines=18> */
[----:B------:R-:W-:Y:S02]  /*a150*/  IADD3 R4, R4, c[0x0][0x170], RZ ;  /* 0x00005c0004047a10 */ /* 0x000fe40007ffe0ff */
[----:B------:R-:W-:Y:S02]  /*a160*/  LOP3.LUT P2, RZ, R6, 0xff, R25, 0xc8, !PT ;  /* 0x000000ff06ff7812 */ /* 0x000fe4000784c819 */
[----:B------:R-:W-:-:S02]  /*a170*/  ISETP.GE.U32.AND P3, PT, R4, c[0x0][0x168], PT ;  /* 0x00005a0004007a0c */ /* 0x000fc40003f66070 */
[----:B------:R-:W-:Y:S02]  /*a180*/  LOP3.LUT P1, RZ, R7, 0xff, R24, 0xc8, !PT ;  /* 0x000000ff07ff7812 */ /* 0x000fe4000782c818 */
[----:B------:R-:W-:Y:S02]  /*a190*/  LOP3.LUT P0, RZ, R38, 0xff, R21, 0xc8, !PT ;  /* 0x000000ff26ff7812 */ /* 0x000fe4000780c815 */
[----:B------:R-:W-:Y:S02]  /*a1a0*/  SEL R25, RZ, 0x1, !P2 ;  /* 0x00000001ff197807 */ /* 0x000fe40005000000 */
        /* <DEDUP_REMOVED lines=16> */
.L_x_243:
[----:B------:R-:W-:Y:S05]  /*a2b0*/  BSYNC B0 ;  /* 0x0000000000007941 */ /* 0x000fea0003800000 */
.L_x_242:
        /* <DEDUP_REMOVED lines=25> */
.L_x_218:
        /* <DEDUP_REMOVED lines=8> */
[----:B------:R-:W-:Y:S01]  /*a4d0*/  MOV R12, UR4 ;  /* 0x00000004000c7c02 */ /* 0x000fe20008000f00 */
[----:B------:R-:W-:Y:S01]  /*a4e0*/  IMAD.U32 R20, RZ, RZ, UR4 ;  /* 0x00000004ff147e24 */ /* 0x000fe2000f8e00ff */
[----:B------:R-:W-:Y:S01]  /*a4f0*/  ISETP.GE.U32.AND P0, PT, R0, c[0x0][0x168], PT ;  /* 0x00005a0000007a0c */ /* 0x000fe20003f06070 */
[----:B------:R-:W-:-:S02]  /*a500*/  IMAD.U32 R24, RZ, RZ, UR4 ;  /* 0x00000004ff187e24 */ /* 0x000fc4000f8e00ff */
[----:B------:R-:W-:Y:S02]  /*a510*/  IMAD.U32 R25, RZ, RZ, UR4 ;  /* 0x00000004ff197e24 */ /* 0x000fe4000f8e00ff */
[----:B------:R-:W-:Y:S02]  /*a520*/  IMAD.U32 R26, RZ, RZ, UR4 ;  /* 0x00000004ff1a7e24 */ /* 0x000fe4000f8e00ff */
[----:B------:R-:W-:Y:S02]  /*a530*/  IMAD.U32 R27, RZ, RZ, UR4 ;  /* 0x00000004ff1b7e24 */ /* 0x000fe4000f8e00ff */
[----:B------:R-:W-:Y:S02]  /*a540*/  IMAD.U32 R0, RZ, RZ, UR4 ;  /* 0x00000004ff007e24 */ /* 0x000fe4000f8e00ff */
[----:B------:R-:W-:Y:S02]  /*a550*/  IMAD.U32 R8, RZ, RZ, UR4 ;  /* 0x00000004ff087e24 */ /* 0x000fe4000f8e00ff */
[----:B------:R-:W-:-:S02]  /*a560*/  IMAD.U32 R9, RZ, RZ, UR4 ;  /* 0x00000004ff097e24 */ /* 0x000fc4000f8e00ff */
[----:B------:R-:W-:Y:S02]  /*a570*/  IMAD.U32 R11, RZ, RZ, UR4 ;  /* 0x00000004ff0b7e24 */ /* 0x000fe4000f8e00ff */
[----:B------:R-:W-:Y:S02]  /*a580*/  IMAD.U32 R10, RZ, RZ, UR4 ;  /* 0x00000004ff0a7e24 */ /* 0x000fe4000f8e00ff */
[----:B------:R-:W-:Y:S01]  /*a590*/  IMAD.U32 R13, RZ, RZ, UR4 ;  /* 0x00000004ff0d7e24 */ /* 0x000fe2000f8e00ff */
[----:B------:R-:W-:Y:S05]  /*a5a0*/  @P0 BRA `(.L_x_245) ;  /* 0x0000079000000947 */ /* 0x000fea0003800000 */
[----:B------:R-:W-:Y:S01]  /*a5b0*/  BSSY B1, `(.L_x_246) ;  /* 0x0000077000017945 */ /* 0x000fe20003800000 */
        /* <DEDUP_REMOVED lines=15> */
.L_x_247:
[C---:B------:R-:W-:Y:S02]  /*a6b0*/  LOP3.LUT R5, R14.reuse, 0xfffffffc, RZ, 0xc0, !PT ;  /* 0xfffffffc0e057812 */ /* 0x040fe400078ec0ff */
[----:B------:R-:W-:-:S02]  /*a6c0*/  IADD3 R14, R14, c[0x0][0x170], RZ ;  /* 0x00005c000e0e7a10 */ /* 0x000fc40007ffe0ff */
[----:B------:R-:W-:Y:S02]  /*a6d0*/  IADD3 R4, P0, R5, R16, RZ ;  /* 0x0000001005047210 */ /* 0x000fe40007f1e0ff */
[----:B------:R-:W-:-:S03]  /*a6e0*/  LOP3.LUT R7, R14, 0xfffffffc, RZ, 0xc0, !PT ;  /* 0xfffffffc0e077812 */ /* 0x000fc600078ec0ff */
[----:B------:R-:W-:Y:S01]  /*a6f0*/  IMAD.X R5, RZ, RZ, R19, P0 ;  /* 0x000000ffff057224 */ /* 0x000fe200000e0613 */
[----:B------:R-:W-:-:S04]  /*a700*/  IADD3 R6, P0, R7, R16, RZ ;  /* 0x0000001007067210 */ /* 0x000fc80007f1e0ff */
[----:B------:R0:W2:Y:S01]  /*a710*/  LDG.E R32, [R4.64] ;  /* 0x0000002404207981 */ /* 0x0000a2000c1e1900 */
[----:B------:R-:W-:Y:S01]  /*a720*/  IMAD.X R7, RZ, RZ, R19, P0 ;  /* 0x000000ffff077224 */ /* 0x000fe200000e0613 */
[----:B------:R-:W-:-:S04]  /*a730*/  IADD3 R14, R14, c[0x0][0x170], RZ ;  /* 0x00005c000e0e7a10 */ /* 0x000fc80007ffe0ff */
[----:B------:R2:W3:Y:S01]  /*a740*/  LDG.E R6, [R6.64] ;  /* 0x0000002406067981 */ /* 0x0004e2000c1e1900 */
[----:B------:R-:W-:-:S04]  /*a750*/  LOP3.LUT R29, R14, 0xfffffffc, RZ, 0xc0, !PT ;  /* 0xfffffffc0e1d7812 */ /* 0x000fc800078ec0ff */
[----:B------:R-:W-:Y:S02]  /*a760*/  IADD3 R28, P0, R29, R16, RZ ;  /* 0x000000101d1c7210 */ /* 0x000fe40007f1e0ff */
[----:B------:R-:W-:-:S03]  /*a770*/  IADD3 R14, R14, c[0x0][0x170], RZ ;  /* 0x00005c000e0e7a10 */ /* 0x000fc60007ffe0ff */
[----:B------:R-:W-:Y:S01]  /*a780*/  IMAD.X R29, RZ, RZ, R19, P0 ;  /* 0x000000ffff1d7224 */ /* 0x000fe200000e0613 */
[----:B0-----:R-:W-:-:S04]  /*a790*/  LOP3.LUT R5, R14, 0xfffffffc, RZ, 0xc0, !PT ;  /* 0xfffffffc0e057812 */ /* 0x001fc800078ec0ff */
[----:B------:R0:W4:Y:S01]  /*a7a0*/  LDG.E R28, [R28.64] ;  /* 0x000000241c1c7981 */ /* 0x000122000c1e1900 */
[----:B------:R-:W-:-:S05]  /*a7b0*/  IADD3 R4, P0, R5, R16, RZ ;  /* 0x0000001005047210 */ /* 0x000fca0007f1e0ff */
[----:B------:R-:W-:-:S05]  /*a7c0*/  IMAD.X R5, RZ, RZ, R19, P0 ;  /* 0x000000ffff057224 */ /* 0x000fca00000e0613 */
        /* <DEDUP_REMOVED lines=10> */
[C---:B---3--:R-:W-:Y:S02]  /*a870*/  PRMT R5, R6.reuse, 0x7770, RZ ;  /* 0x0000777006057816 */ /* 0x048fe400000000ff */
[----:B------:R-:W-:Y:S02]  /*a880*/  PRMT R7, R6, 0x7771, RZ ;  /* 0x0000777106077816 */ /* 0x000fe400000000ff */
[----:B------:R-:W-:Y:S02]  /*a890*/  ISETP.NE.AND P5, PT, R5, RZ, PT ;  /* 0x000000ff0500720c */ /* 0x000fe40003fa5270 */
[----:B------:R-:W-:Y:S02]  /*a8a0*/  ISETP.NE.AND P2, PT, R30, RZ, PT ;  /* 0x000000ff1e00720c */ /* 0x000fe40003f45270 */
[----:B------:R-:W-:-:S02]  /*a8b0*/  PRMT R5, R6, 0x7772, RZ ;  /* 0x0000777206057816 */ /* 0x000fc400000000ff */
[----:B------:R-:W-:Y:S02]  /*a8c0*/  ISETP.NE.AND P4, PT, R7, RZ, PT ;  /* 0x000000ff0700720c */ /* 0x000fe40003f85270 */
[----:B0-----:R-:W-:Y:S02]  /*a8d0*/  PRMT R29, R32, 0x7773, RZ ;  /* 0x00007773201d7816 */ /* 0x001fe400000000ff */
[----:B------:R-:W-:Y:S02]  /*a8e0*/  PRMT R6, R6, 0x7773, RZ ;  /* 0x0000777306067816 */ /* 0x000fe400000000ff */
[----:B------:R-:W-:Y:S02]  /*a8f0*/  SEL R32, RZ, 0x1, !P2 ;  /* 0x00000001ff207807 */ /* 0x000fe40005000000 */
[----:B------:R-:W-:Y:S02]  /*a900*/  SEL R36, RZ, 0x1, !P5 ;  /* 0x00000001ff247807 */ /* 0x000fe40006800000 */
[----:B------:R-:W-:-:S02]  /*a910*/  SEL R37, RZ, 0x1, !P4 ;  /* 0x00000001ff257807 */ /* 0x000fc40006000000 */
[----:B------:R-:W-:Y:S02]  /*a920*/  ISETP.NE.AND P3, PT, R29, RZ, PT ;  /* 0x000000ff1d00720c */ /* 0x000fe40003f65270 */
[----:B------:R-:W-:Y:S02]  /*a930*/  ISETP.NE.AND P5, PT, R5, RZ, PT ;  /* 0x000000ff0500720c */ /* 0x000fe40003fa5270 */
[----:B------:R-:W-:Y:S02]  /*a940*/  ISETP.NE.AND P4, PT, R6, RZ, PT ;  /* 0x000000ff0600720c */ /* 0x000fe40003f85270 */
[----:B------:R-:W-:Y:S02]  /*a950*/  SEL R35, RZ, 0x1, !P1 ;  /* 0x00000001ff237807 */ /* 0x000fe40004800000 */
        /* <DEDUP_REMOVED lines=23> */
[----:B------:R-:W-:Y:S02]  /*aad0*/  PRMT R28, R28, 0x7773, RZ ;  /* 0x000077731c1c7816 */ /* 0x000fe400000000ff */
[----:B-----5:R-:W-:Y:S02]  /*aae0*/  PRMT R0, R4, 0x7770, RZ ;  /* 0x0000777004007816 */ /* 0x020fe400000000ff */
[----:B------:R-:W-:-:S02]  /*aaf0*/  SEL R8, RZ, 0x1, !P5 ;  /* 0x00000001ff087807 */ /* 0x000fc40006800000 */
[----:B------:R-:W-:Y:S02]  /*ab00*/  SEL R9, RZ, 0x1, !P2 ;  /* 0x00000001ff097807 */ /* 0x000fe40005000000 */
[----:B------:R-:W-:Y:S02]  /*ab10*/  LOP3.LUT P5, RZ, R25, 0xff, R40, 0xc8, !PT ;  /* 0x000000ff19ff7812 */ /* 0x000fe400078ac828 */
[----:B------:R-:W-:Y:S02]  /*ab20*/  SEL R3, RZ, 0x1, !P4 ;  /* 0x00000001ff037807 */ /* 0x000fe40006000000 */
[----:B------:R-:W-:Y:S02]  /*ab30*/  ISETP.NE.AND P2, PT, R28, RZ, PT ;  /* 0x000000ff1c00720c */ /* 0x000fe40003f45270 */
[----:B------:R-:W-:Y:S02]  /*ab40*/  PRMT R5, R4, 0x7771, RZ ;  /* 0x0000777104057816 */ /* 0x000fe400000000ff */
[----:B------:R-:W-:-:S02]  /*ab50*/  ISETP.NE.AND P4, PT, R0, RZ, PT ;  /* 0x000000ff0000720c */ /* 0x000fc40003f85270 */
[C---:B------:R-:W-:Y:S02]  /*ab60*/  PRMT R25, R4.reuse, 0x7772, RZ ;  /* 0x0000777204197816 */ /* 0x040fe400000000ff */
[----:B------:R-:W-:Y:S02]  /*ab70*/  PRMT R4, R4, 0x7773, RZ ;  /* 0x0000777304047816 */ /* 0x000fe400000000ff */
[----:B------:R-:W-:Y:S02]  /*ab80*/  SEL R7, RZ, 0x1, !P3 ;  /* 0x00000001ff077807 */ /* 0x000fe40005800000 */
[----:B------:R-:W-:Y:S02]  /*ab90*/  SEL R0, RZ, 0x1, !P1 ;  /* 0x00000001ff007807 */ /* 0x000fe40004800000 */
[----:B------:R-:W-:Y:S02]  /*aba0*/  SEL R41, RZ, 0x1, !P2 ;  /* 0x00000001ff297807 */ /* 0x000fe40005000000 */
[----:B------:R-:W-:-:S02]  /*abb0*/  SEL R28, RZ, 0x1, !P4 ;  /* 0x00000001ff1c7807 */ /* 0x000fc40006000000 */
[----:B------:R-:W-:Y:S02]  /*abc0*/  ISETP.NE.AND P1, PT, R5, RZ, PT ;  /* 0x000000ff0500720c */ /* 0x000fe40003f25270 */
[----:B------:R-:W-:Y:S02]  /*abd0*/  ISETP.NE.AND P2, PT, R25, RZ, PT ;  /* 0x000000ff1900720c */ /* 0x000fe40003f45270 */
[----:B------:R-:W-:Y:S02]  /*abe0*/  ISETP.NE.AND P4, PT, R4, RZ, PT ;  /* 0x000000ff0400720c */ /* 0x000fe40003f85270 */
[----:B------:R-:W-:Y:S02]  /*abf0*/  LOP3.LUT P3, RZ, R27, 0xff, R6, 0xc8, !PT ;  /* 0x000000ff1bff7812 */ /* 0x000fe4000786c806 */
        /* <DEDUP_REMOVED lines=19> */
.L_x_246:
[----:B------:R-:W-:Y:S02]  /*ad30*/  PRMT R33, R43, 0x7610, R33 ;  /* 0x000076102b217816 */ /* 0x000fe40000000021 */
.L_x_245:
[----:B------:R-:W-:Y:S05]  /*ad40*/  BSYNC B0 ;  /* 0x0000000000007941 */ /* 0x000fea0003800000 */
.L_x_244:
[----:B------:R-:W-:Y:S01]  /*ad50*/  ISETP.GE.U32.AND P0, PT, R14, c[0x0][0x168], PT ;  /* 0x00005a000e007a0c */ /* 0x000fe20003f06070 */
[----:B------:R-:W-:-:S12]  /*ad60*/  BSSY B0, `(.L_x_248) ;  /* 0x000004e000007945 */ /* 0x000fd80003800000 */
[----:B------:R-:W-:Y:S05]  /*ad70*/  @P0 BRA `(.L_x_249) ;  /* 0x000004c000000947 */ /* 0x000fea0003800000 */
        /* <DEDUP_REMOVED lines=38> */
[C---:B------:R-:W-:Y:S02]  /*afe0*/  IADD3 R7, R42.reuse, c[0x0][0x170], RZ ;  /* 0x00005c002a077a10 */ /* 0x040fe40007ffe0ff */
[----:B------:R-:W-:Y:S02]  /*aff0*/  LOP3.LUT R5, R42, 0xfffffffc, RZ, 0xc0, !PT ;  /* 0xfffffffc2a057812 */ /* 0x000fe400078ec0ff */
[----:B------:R-:W-:Y:S02]  /*b000*/  ISETP.GE.U32.AND P3, PT, R7, c[0x0][0x168], PT ;  /* 0x00005a0007007a0c */ /* 0x000fe40003f66070 */
[----:B------:R-:W-:-:S05]  /*b010*/  IADD3 R4, P1, R5, R16, RZ ;  /* 0x0000001005047210 */ /* 0x000fca0007f3e0ff */
[----:B------:R-:W-:-:S06]  /*b020*/  IMAD.X R5, RZ, RZ, R19, P1 ;  /* 0x000000ffff057224 */ /* 0x000fcc00008e0613 */
[----:B------:R-:W-:Y:S01]  /*b030*/  @!P3 LOP3.LUT R7, R7, 0xfffffffc, RZ, 0xc0, !PT ;  /* 0xfffffffc0707b812 */ /* 0x000fe200078ec0ff */
[----:B------:R-:W2:Y:S03]  /*b040*/  LDG.E R5, [R4.64] ;  /* 0x0000002404057981 */ /* 0x000ea6000c1e1900 */
        /* <DEDUP_REMOVED lines=31> */
.L_x_249:
[----:B------:R-:W-:Y:S05]  /*b240*/  BSYNC B0 ;  /* 0x0000000000007941 */ /* 0x000fea0003800000 */
.L_x_248:
        /* <DEDUP_REMOVED lines=46> */
.L_x_251:
[----:B------:R-:W-:Y:S05]  /*b530*/  BSYNC B0 ;  /* 0x0000000000007941 */ /* 0x000fea0003800000 */
.L_x_250:
        /* <DEDUP_REMOVED lines=24> */
.L_x_203:
[----:B------:R-:W-:Y:S05]  /*b6c0*/  BSYNC B6 ;  /* 0x0000000000067941 */ /* 0x000fea0003800000 */
.L_x_202:
[----:B------:R-:W-:-:S13]  /*b6d0*/  ISETP.NE.AND P0, PT, RZ, c[0x0][0x180], PT ;  /* 0x00006000ff007a0c */ /* 0x000fda0003f05270 */
[----:B------:R-:W-:Y:S05]  /*b6e0*/  @!P0 BRA `(.L_x_252) ;  /* 0x0000028000008947 */ /* 0x000fea0003800000 */
[----:B------:R-:W-:Y:S01]  /*b6f0*/  PRMT R0, R24, 0x7604, R27 ;  /* 0x0000760418007816 */ /* 0x000fe2000000001b */
[----:B------:R-:W-:Y:S02]  /*b700*/  ULDC UR4, c[0x0][0x4] ;  /* 0x0000010000047ab9 */ /* 0x000fe40000000800 */
[----:B------:R-:W-:Y:S01]  /*b710*/  USHF.R.U32.HI UR4, URZ, 0x1, UR4 ;  /* 0x000000013f047899 */ /* 0x000fe20008011604 */
[----:B------:R-:W-:Y:S01]  /*b720*/  PRMT R3, R19, 0x7054, R0 ;  /* 0x0000705413037816 */ /* 0x000fe20000000000 */
[----:B------:R-:W-:-:S03]  /*b730*/  IMAD R0, R17, c[0x0][0x0], R2 ;  /* 0x0000000011007a24 */ /* 0x000fc600078e0202 */
[----:B------:R-:W-:Y:S02]  /*b740*/  PRMT R3, R18, 0x654, R3 ;  /* 0x0000065412037816 */ /* 0x000fe40000000003 */
[----:B------:R-:W-:-:S03]  /*b750*/  ISETP.NE.AND P0, PT, RZ, UR4, PT ;  /* 0x00000004ff007c0c */ /* 0x000fc6000bf05270 */
[----:B------:R0:W-:Y:S10]  /*b760*/  STS [R0.X4+0x10], R3 ;  /* 0x0000100300007388 */ /* 0x0001f40000004800 */
[----:B------:R-:W-:Y:S05]  /*b770*/  @!P0 BRA `(.L_x_252) ;  /* 0x000001f000008947 */ /* 0x000fea0003800000 */
[----:B0-----:R-:W-:-:S04]  /*b780*/  IMAD.U32 R4, RZ, RZ, UR4 ;  /* 0x00000004ff047e24 */ /* 0x001fc8000f8e00ff */
.L_x_255:
[----:B0-----:R-:W-:Y:S01]  /*b790*/  IMAD.IADD R3, R17, 0x1, R4 ;  /* 0x0000000111037824 */ /* 0x001fe200078e0204 */
[----:B------:R-:W-:Y:S01]  /*b7a0*/  WARPSYNC 0xffffffff ;  /* 0xffffffff00007948 */ /* 0x000fe20003800000 */
[----:B------:R-:W-:Y:S01]  /*b7b0*/  BAR.SYNC.DEFER_BLOCKING 0x0 ;  /* 0x0000000000007b1d */ /* 0x000fe20000010000 */
[----:B------:R-:W-:-:S02]  /*b7c0*/  ISETP.GT.AND P3, PT, R4, 0x1, PT ;  /* 0x000000010400780c */ /* 0x000fc40003f64270 */
[----:B------:R-:W-:Y:S02]  /*b7d0*/  ISETP.GE.U32.AND P0, PT, R3, c[0x0][0x4], PT ;  /* 0x0000010003007a0c */ /* 0x000fe40003f06070 */
[----:B------:R-:W-:Y:S01]  /*b7e0*/  SHF.R.S32.HI R7, RZ, 0x1, R4 ;  /* 0x00000001ff077819 */ /* 0x000fe20000011404 */
[----:B------:R-:W-:Y:S01]  /*b7f0*/  BSSY B0, `(.L_x_253) ;  /* 0x0000015000007945 */ /* 0x000fe20003800000 */
[----:B------:R-:W-:-:S13]  /*b800*/  ISETP.GE.U32.OR P0, PT, R17, R4, P0 ;  /* 0x000000041100720c */ /* 0x000fda0000706470 */
[----:B------:R-:W-:Y:S05]  /*b810*/  @P0 BRA `(.L_x_254) ;  /* 0x0000012000000947 */ /* 0x000fea0003800000 */
[----:B------:R-:W-:-:S06]  /*b820*/  IMAD R3, R3, c[0x0][0x0], R2 ;  /* 0x0000000003037a24 */ /* 0x000fcc00078e0202 */
[----:B------:R-:W0:Y:S02]  /*b830*/  LDS R3, [R3.X4+0x10] ;  /* 0x0000100003037984 */ /* 0x000e240000004800 */
[C---:B0-----:R-:W-:Y:S02]  /*b840*/  PRMT R4, R3.reuse, 0x7770, RZ ;  /* 0x0000777003047816 */ /* 0x041fe400000000ff */
[C---:B------:R-:W-:Y:S02]  /*b850*/  PRMT R5, R3.reuse, 0x7771, RZ ;  /* 0x0000777103057816 */ /* 0x040fe400000000ff */
[----:B------:R-:W-:Y:S02]  /*b860*/  PRMT R6, R3, 0x7772, RZ ;  /* 0x0000777203067816 */ /* 0x000fe400000000ff */
[----:B------:R-:W-:Y:S02]  /*b870*/  LOP3.LUT P0, RZ, R4, 0xff, R27, 0xc8, !PT ;  /* 0x000000ff04ff7812 */ /* 0x000fe4000780c81b */
[----:B------:R-:W-:-:S02]  /*b880*/  LOP3.LUT P1, RZ, R5, 0xff, R24, 0xc8, !PT ;  /* 0x000000ff05ff7812 */ /* 0x000fc4000782c818 */
[----:B------:R-:W-:Y:S02]  /*b890*/  LOP3.LUT P2, RZ, R6, 0xff, R19, 0xc8, !PT ;  /* 0x000000ff06ff7812 */ /* 0x000fe4000784c813 */
[----:B------:R-:W-:Y:S02]  /*b8a0*/  PRMT R5, R3, 0x7773, RZ ;  /* 0x0000777303057816 */ /* 0x000fe400000000ff */
[----:B------:R-:W-:Y:S02]  /*b8b0*/  SEL R27, RZ, 0x1, !P0 ;  /* 0x00000001ff1b7807 */ /* 0x000fe40004000000 */
[----:B------:R-:W-:Y:S02]  /*b8c0*/  SEL R24, RZ, 0x1, !P1 ;  /* 0x00000001ff187807 */ /* 0x000fe40004800000 */
[----:B------:R-:W-:Y:S02]  /*b8d0*/  LOP3.LUT P0, RZ, R5, 0xff, R18, 0xc8, !PT ;  /* 0x000000ff05ff7812 */ /* 0x000fe4000780c812 */
[----:B------:R-:W-:-:S02]  /*b8e0*/  SEL R19, RZ, 0x1, !P2 ;  /* 0x00000001ff137807 */ /* 0x000fc40005000000 */
[----:B------:R-:W-:Y:S02]  /*b8f0*/  PRMT R4, R24, 0x7604, R27 ;  /* 0x0000760418047816 */ /* 0x000fe4000000001b */
[----:B------:R-:W-:Y:S02]  /*b900*/  SEL R18, RZ, 0x1, !P0 ;  /* 0x00000001ff127807 */ /* 0x000fe40004000000 */
[----:B------:R-:W-:-:S04]  /*b910*/  PRMT R3, R19, 0x7054, R4 ;  /* 0x0000705413037816 */ /* 0x000fc80000000004 */
[----:B------:R-:W-:-:S05]  /*b920*/  PRMT R3, R18, 0x654, R3 ;  /* 0x0000065412037816 */ /* 0x000fca0000000003 */
[----:B------:R0:W-:Y:S02]  /*b930*/  STS [R0.X4+0x10], R3 ;  /* 0x0000100300007388 */ /* 0x0001e40000004800 */
.L_x_254:
[----:B------:R-:W-:Y:S05]  /*b940*/  BSYNC B0 ;  /* 0x0000000000007941 */ /* 0x000fea0003800000 */
.L_x_253:
[----:B------:R-:W-:Y:S01]  /*b950*/  IMAD.MOV.U32 R4, RZ, RZ, R7 ;  /* 0x000000ffff047224 */ /* 0x000fe200078e0007 */
[----:B------:R-:W-:Y:S05]  /*b960*/  @P3 BRA `(.L_x_255) ;  /* 0xfffffe2000003947 */ /* 0x000fea000383ffff */
.L_x_252:
[----:B0-----:R-:W-:-:S13]  /*b970*/  ISETP.NE.AND P0, PT, RZ, c[0x0][0x17c], PT ;  /* 0x00005f00ff007a0c */ /* 0x001fda0003f05270 */
[----:B------:R-:W-:Y:S05]  /*b980*/  @!P0 BRA `(.L_x_256) ;  /* 0x0000051000008947 */ /* 0x000fea0003800000 */
[----:B------:R-:W-:Y:S01]  /*b990*/  MOV R3, c[0x0][0x0] ;  /* 0x0000000000037a02 */ /* 0x000fe20000000f00 */
[----:B------:R-:W-:-:S03]  /*b9a0*/  IMAD.MOV.U32 R0, RZ, RZ, c[0x0][0x0] ;  /* 0x00000000ff007624 */ /* 0x000fc600078e00ff */
[----:B------:R-:W-:-:S13]  /*b9b0*/  ISETP.GT.AND P0, PT, R3, 0x20, PT ;  /* 0x000000200300780c */ /* 0x000fda0003f04270 */
[----:B------:R-:W-:Y:S05]  /*b9c0*/  @!P0 BRA `(.L_x_257) ;  /* 0x0000029000008947 */ /* 0x000fea0003800000 */
[----:B------:R-:W-:Y:S01]  /*b9d0*/  PRMT R0, R24, 0x7604, R27 ;  /* 0x0000760418007816 */ /* 0x000fe2000000001b */
[----:B------:R-:W-:-:S03]  /*b9e0*/  IMAD R8, R17, c[0x0][0x0], R2 ;  /* 0x0000000011087a24 */ /* 0x000fc600078e0202 */
[----:B------:R-:W-:Y:S02]  /*b9f0*/  PRMT R5, R19, 0x7054, R0 ;  /* 0x0000705413057816 */ /* 0x000fe40000000000 */
[----:B------:R-:W-:Y:S02]  /*ba00*/  LEA.HI R0, R3, c[0x0][0x0], RZ, 0x1 ;  /* 0x0000000003007a11 */ /* 0x000fe400078f08ff */
[----:B------:R-:W-:Y:S02]  /*ba10*/  PRMT R5, R18, 0x654, R5 ;  /* 0x0000065412057816 */ /* 0x000fe40000000005 */
[----:B------:R-:W-:Y:S01]  /*ba20*/  SHF.R.S32.HI R3, RZ, 0x1, R0 ;  /* 0x00000001ff037819 */ /* 0x000fe20000011400 */
[----:B------:R-:W-:Y:S02]  /*ba30*/  IMAD.MOV.U32 R0, RZ, RZ, 0x20 ;  /* 0x00000020ff007424 */ /* 0x000fe400078e00ff */
[----:B------:R0:W-:Y:S01]  /*ba40*/  STS [R8.X4+0x10], R5 ;  /* 0x0000100508007388 */ /* 0x0001e20000004800 */
[----:B------:R-:W-:-:S13]  /*ba50*/  ISETP.GE.AND P0, PT, R3, 0x20, PT ;  /* 0x000000200300780c */ /* 0x000fda0003f06270 */
[----:B------:R-:W-:Y:S05]  /*ba60*/  @!P0 BRA `(.L_x_257) ;  /* 0x000001f000008947 */ /* 0x000fea0003800000 */
[----:B0-----:R-:W-:Y:S02]  /*ba70*/  LEA R10, R8, 0x10, 0x2 ;  /* 0x00000010080a7811 */ /* 0x001fe400078e10ff */
.L_x_260:
        /* <DEDUP_REMOVED lines=8> */
[----:B------:R-:W0:Y:S02]  /*bb00*/  LDS R0, [R0] ;  /* 0x0000000000007984 */ /* 0x000e240000000800 */
        /* <DEDUP_REMOVED lines=16> */
.L_x_259:
[----:B------:R-:W-:Y:S05]  /*bc10*/  BSYNC B0 ;  /* 0x0000000000007941 */ /* 0x000fea0003800000 */
.L_x_258:
[----:B------:R-:W-:-:S04]  /*bc20*/  SHF.R.S32.HI R3, RZ, 0x1, R3 ;  /* 0x00000001ff037819 */ /* 0x000fc80000011403 */
[----:B------:R-:W-:-:S13]  /*bc30*/  ISETP.GE.AND P0, PT, R3, 0x20, PT ;  /* 0x000000200300780c */ /* 0x000fda0003f06270 */
[----:B------:R-:W-:Y:S05]  /*bc40*/  @P0 BRA `(.L_x_260) ;  /* 0xfffffe3000000947 */ /* 0x000fea000383ffff */
[----:B------:R-:W-:-:S05]  /*bc50*/  IMAD.MOV.U32 R0, RZ, RZ, 0x20 ;  /* 0x00000020ff007424 */ /* 0x000fca00078e00ff */
.L_x_257:
[----:B0-----:R-:W-:Y:S01]  /*bc60*/  ISETP.GE.AND P0, PT, R0, 0x2, PT ;  /* 0x000000020000780c */ /* 0x001fe20003f06270 */
[----:B------:R-:W-:Y:S01]  /*bc70*/  WARPSYNC 0xffffffff ;  /* 0xffffffff00007948 */ /* 0x000fe20003800000 */
[----:B------:R-:W-:Y:S11]  /*bc80*/  BAR.SYNC.DEFER_BLOCKING 0x0 ;  /* 0x0000000000007b1d */ /* 0x000ff60000010000 */
[----:B------:R-:W-:Y:S05]  /*bc90*/  @!P0 BRA `(.L_x_256) ;  /* 0x0000020000008947 */ /* 0x000fea0003800000 */
[----:B------:R-:W-:Y:S02]  /*bca0*/  HFMA2.MMA R3, -RZ, RZ, 0, 5.9604644775390625e-08 ;  /* 0x00000001ff037435 */ /* 0x000fe400000001ff */
.L_x_261:
[----:B------:R-:W-:Y:S02]  /*bcb0*/  LOP3.LUT R4, R27, 0xffff, RZ, 0xc0, !PT ;  /* 0x0000ffff1b047812 */ /* 0x000fe400078ec0ff */
[----:B------:R-:W-:-:S02]  /*bcc0*/  LOP3.LUT R5, R24, 0xffff, RZ, 0xc0, !PT ;  /* 0x0000ffff18057812 */ /* 0x000fc400078ec0ff */
[----:B------:R-:W-:Y:S02]  /*bcd0*/  LOP3.LUT R6, R19, 0xffff, RZ, 0xc0, !PT ;  /* 0x0000ffff13067812 */ /* 0x000fe400078ec0ff */
[----:B------:R-:W-:Y:S02]  /*bce0*/  LOP3.LUT R7, R18, 0xffff, RZ, 0xc0, !PT ;  /* 0x0000ffff12077812 */ /* 0x000fe400078ec0ff */
[----:B------:R-:W-:Y:S02]  /*bcf0*/  PRMT R4, R4, 0x8880, RZ ;  /* 0x0000888004047816 */ /* 0x000fe400000000ff */
[----:B------:R-:W-:Y:S02]  /*bd00*/  PRMT R8, R5, 0x8880, RZ ;  /* 0x0000888005087816 */ /* 0x000fe400000000ff */
[----:B------:R-:W-:Y:S02]  /*bd10*/  PRMT R10, R6, 0x8880, RZ ;  /* 0x00008880060a7816 */ /* 0x000fe400000000ff */
[----:B------:R-:W-:Y:S01]  /*bd20*/  PRMT R12, R7, 0x8880, RZ ;  /* 0x00008880070c7816 */ /* 0x000fe200000000ff */
[----:B------:R-:W0:Y:S04]  /*bd30*/  SHFL.DOWN PT, R4, R4, R3, 0x1f ;  /* 0x08001f0304047589 */ /* 0x000e2800000e0000 */
[----:B------:R-:W1:Y:S04]  /*bd40*/  SHFL.DOWN PT, R8, R8, R3, 0x1f ;  /* 0x08001f0308087589 */ /* 0x000e6800000e0000 */
[----:B------:R-:W2:Y:S04]  /*bd50*/  SHFL.DOWN PT, R10, R10, R3, 0x1f ;  /* 0x08001f030a0a7589 */ /* 0x000ea800000e0000 */
[----:B------:R3:W4:Y:S02]  /*bd60*/  SHFL.DOWN PT, R12, R12, R3, 0x1f ;  /* 0x08001f030c0c7589 */ /* 0x00072400000e0000 */
[----:B---3--:R-:W-:Y:S01]  /*bd70*/  IMAD.SHL.U32 R3, R3, 0x2, RZ ;  /* 0x0000000203037824 */ /* 0x008fe200078e00ff */
[----:B0-----:R-:W-:-:S04]  /*bd80*/  ISETP.NE.AND P0, PT, R4, RZ, PT ;  /* 0x000000ff0400720c */ /* 0x001fc80003f05270 */
[----:B------:R-:W-:Y:S02]  /*bd90*/  ISETP.GE.AND P4, PT, R3, R0, PT ;  /* 0x000000000300720c */ /* 0x000fe40003f86270 */
[----:B-1----:R-:W-:Y:S02]  /*bda0*/  ISETP.NE.AND P1, PT, R8, RZ, PT ;  /* 0x000000ff0800720c */ /* 0x002fe40003f25270 */
[----:B------:R-:W-:Y:S02]  /*bdb0*/  SEL R6, RZ, 0x1, !P0 ;  /* 0x00000001ff067807 */ /* 0x000fe40004000000 */
[----:B--2---:R-:W-:Y:S02]  /*bdc0*/  ISETP.NE.AND P2, PT, R10, RZ, PT ;  /* 0x000000ff0a00720c */ /* 0x004fe40003f45270 */
[----:B------:R-:W-:Y:S02]  /*bdd0*/  SEL R5, RZ, 0x1, !P1 ;  /* 0x00000001ff057807 */ /* 0x000fe40004800000 */
[----:B----4-:R-:W-:-:S02]  /*bde0*/  ISETP.NE.AND P3, PT, R12, RZ, PT ;  /* 0x000000ff0c00720c */ /* 0x010fc40003f65270 */
[----:B------:R-:W-:Y:S02]  /*bdf0*/  SEL R4, RZ, 0x1, !P2 ;  /* 0x00000001ff047807 */ /* 0x000fe40005000000 */
[----:B------:R-:W-:Y:S02]  /*be00*/  SEL R7, RZ, 0x1, !P3 ;  /* 0x00000001ff077807 */ /* 0x000fe40005800000 */
[----:B------:R-:W-:Y:S02]  /*be10*/  LOP3.LUT P0, RZ, R27, 0xff, R6, 0xc8, !PT ;  /* 0x000000ff1bff7812 */ /* 0x000fe4000780c806 */
[----:B------:R-:W-:Y:S02]  /*be20*/  LOP3.LUT P1, RZ, R24, 0xff, R5, 0xc8, !PT ;  /* 0x000000ff18ff7812 */ /* 0x000fe4000782c805 */
[----:B------:R-:W-:Y:S02]  /*be30*/  LOP3.LUT P2, RZ, R19, 0xff, R4, 0xc8, !PT ;  /* 0x000000ff13ff7812 */ /* 0x000fe4000784c804 */
[----:B------:R-:W-:-:S02]  /*be40*/  LOP3.LUT P3, RZ, R18, 0xff, R7, 0xc8, !PT ;  /* 0x000000ff12ff7812 */ /* 0x000fc4000786c807 */
[----:B------:R-:W-:Y:S02]  /*be50*/  SEL R27, RZ, 0x1, !P0 ;  /* 0x00000001ff1b7807 */ /* 0x000fe40004000000 */
[----:B------:R-:W-:Y:S02]  /*be60*/  SEL R24, RZ, 0x1, !P1 ;  /* 0x00000001ff187807 */ /* 0x000fe40004800000 */
[----:B------:R-:W-:Y:S02]  /*be70*/  SEL R19, RZ, 0x1, !P2 ;  /* 0x00000001ff137807 */ /* 0x000fe40005000000 */
[----:B------:R-:W-:Y:S01]  /*be80*/  SEL R18, RZ, 0x1, !P3 ;  /* 0x00000001ff127807 */ /* 0x000fe20005800000 */
[----:B------:R-:W-:Y:S05]  /*be90*/  @!P4 BRA `(.L_x_261) ;  /* 0xfffffe100000c947 */ /* 0x000fea000383ffff */
.L_x_256:
[----:B------:R-:W-:Y:S01]  /*bea0*/  ISETP.NE.AND P1, PT, RZ, c[0x0][0x338], PT ;  /* 0x0000ce00ff007a0c */ /* 0x000fe20003f25270 */
[----:B------:R-:W-:Y:S02]  /*beb0*/  IMAD.MOV.U32 R26, RZ, RZ, RZ ;  /* 0x000000ffff1a7224 */ /* 0x000fe400078e00ff */
[----:B------:R-:W-:-:S10]  /*bec0*/  IMAD.MOV.U32 R28, RZ, RZ, RZ ;  /* 0x000000ffff1c7224 */ /* 0x000fd400078e00ff */
[----:B------:R-:W-:Y:S05]  /*bed0*/  @!P1 BRA `(.L_x_262) ;  /* 0x00000c8000009947 */ /* 0x000fea0003800000 */
[----:B------:R-:W-:Y:S01]  /*bee0*/  IMAD.MOV.U32 R4, RZ, RZ, RZ ;  /* 0x000000ffff047224 */ /* 0x000fe200078e00ff */
[----:B------:R-:W-:Y:S01]  /*bef0*/  MOV R0, 0x1 ;  /* 0x0000000100007802 */ /* 0x000fe20000000f00 */
[----:B------:R-:W-:-:S03]  /*bf00*/  IMAD.MOV.U32 R5, RZ, RZ, R23 ;  /* 0x000000ffff057224 */ /* 0x000fc600078e0017 */
[----:B------:R-:W-:Y:S01]  /*bf10*/  ISETP.NE.AND P0, PT, R0, c[0x0][0x338], PT ;  /* 0x0000ce0000007a0c */ /* 0x000fe20003f05270 */
[----:B------:R-:W-:-:S05]  /*bf20*/  IMAD.HI.U32 R4, R23, c[0x0][0x340], R4 ;  /* 0x0000d00017047a27 */ /* 0x000fca00078e0004 */
        /* <DEDUP_REMOVED lines=195> */
.L_x_262:
[----:B------:R-:W-:Y:S05]  /*cb60*/  @!P1 BRA `(.L_x_263) ;  /* 0x00000c7000009947 */ /* 0x000fea0003800000 */
[----:B------:R-:W-:Y:S01]  /*cb70*/  IADD3 R5, R23, 0x1, RZ ;  /* 0x0000000117057810 */ /* 0x000fe20007ffe0ff */
        /* <DEDUP_REMOVED lines=198> */
.L_x_263:
[----:B------:R-:W-:Y:S01]  /*d7e0*/  MOV R25, RZ ;  /* 0x000000ff00197202 */ /* 0x000fe20000000f00 */
[----:B------:R-:W-:Y:S01]  /*d7f0*/  IMAD.MOV.U32 R16, RZ, RZ, RZ ;  /* 0x000000ffff107224 */ /* 0x000fe200078e00ff */
        /* <DEDUP_REMOVED lines=200> */
.L_x_264:
        /* <DEDUP_REMOVED lines=200> */
.L_x_265:
[----:B------:R-:W-:Y:S01]  /*f100*/  ISETP.NE.U32.AND P0, PT, RZ, c[0x0][0x548], PT ;  /* 0x00015200ff007a0c */ /* 0x000fe20003f05070 */
[----:B------:R-:W-:Y:S01]  /*f110*/  CS2R R4, SRZ ;  /* 0x0000000000047805 */ /* 0x000fe2000001ff00 */
[----:B------:R-:W-:Y:S01]  /*f120*/  ISETP.NE.AND P3, PT, RZ, c[0x0][0x184], PT ;  /* 0x00006100ff007a0c */ /* 0x000fe20003f65270 */
[----:B------:R-:W-:Y:S01]  /*f130*/  IMAD.MOV.U32 R12, RZ, RZ, RZ ;  /* 0x000000ffff0c7224 */ /* 0x000fe200078e00ff */
[----:B------:R-:W-:-:S13]  /*f140*/  ISETP.NE.AND.EX P0, PT, RZ, c[0x0][0x54c], PT, P0 ;  /* 0x00015300ff007a0c */ /* 0x000fda0003f05300 */
[----:B------:R-:W-:-:S05]  /*f150*/  @P0 IADD3 R4, P2, R28, c[0x0][0x548], RZ ;  /* 0x000152001c040a10 */ /* 0x000fca0007f5e0ff */
[----:B------:R-:W-:-:S04]  /*f160*/  @P0 IMAD.X R5, RZ, RZ, c[0x0][0x54c], P2 ;  /* 0x00015300ff050624 */ /* 0x000fc800010e06ff */
[----:B------:R-:W-:Y:S01]  /*f170*/  @P0 IMAD.MOV.U32 R12, RZ, RZ, R5 ;  /* 0x000000ffff0c0224 */ /* 0x000fe200078e0005 */
[----:B------:R-:W-:Y:S05]  /*f180*/  @!P3 BRA `(.L_x_266) ;  /* 0x000054200000b947 */ /* 0x000fea0003800000 */
[----:B------:R-:W0:Y:S01]  /*f190*/  S2R R0, SR_CTAID.X ;  /* 0x0000000000007919 */ /* 0x000e220000002500 */
[----:B------:R-:W-:Y:S01]  /*f1a0*/  IMAD R6, R2, c[0x0][0x188], RZ ;  /* 0x0000620002067a24 */ /* 0x000fe200078e02ff */
[----:B------:R-:W-:Y:S01]  /*f1b0*/  MOV R25, RZ ;  /* 0x000000ff00197202 */ /* 0x000fe20000000f00 */
[----:B------:R-:W-:Y:S02]  /*f1c0*/  IMAD.MOV.U32 R23, RZ, RZ, RZ ;  /* 0x000000ffff177224 */ /* 0x000fe400078e00ff */
[----:B------:R-:W-:-:S04]  /*f1d0*/  IMAD R3, R17, c[0x0][0x18c], R6 ;  /* 0x0000630011037a24 */ /* 0x000fc800078e0206 */
[----:B0-----:R-:W-:-:S04]  /*f1e0*/  IMAD R3, R0, c[0x0][0x174], R3 ;  /* 0x00005d0000037a24 */ /* 0x001fc800078e0203 */
[----:B------:R-:W-:Y:S01]  /*f1f0*/  IMAD.SHL.U32 R7, R3, 0x4, RZ ;  /* 0x0000000403077824 */ /* 0x000fe200078e00ff */
        /* <DEDUP_REMOVED lines=192> */
[----:B------:R-:W-:-:S05]  /*fe00*/  @P0 IMAD.HI.U32 R8, R11, c[0x0][0x460], R10 ;  /* 0x000118000b080a27 */ /* 0x000fca00078e000a */
[----:B------:R-:W-:Y:S01]  /*fe10*/  @P0 SHF.R.U32.HI R10, RZ, c[0x0][0x464], R8 ;  /* 0x00011900ff0a0a19 */ /* 0x000fe20000011608 */
[----:B------:R-:W-:-:S04]  /*fe20*/  IMAD R8, R3, c[0x0][0x450], R9 ;  /* 0x0001140003087a24 */ /* 0x000fc800078e0209 */
[----:B------:R-:W-:Y:S02]  /*fe30*/  @P0 IMAD.MOV R10, RZ, RZ, -R10 ;  /* 0x000000ffff0a0224 */ /* 0x000fe400078e0a0a */
[----:B------:R-:W-:Y:S02]  /*fe40*/  IMAD R25, R8, c[0x0][0x520], R25 ;  /* 0x0001480008197a24 */ /* 0x000fe400078e0219 */
[----:B------:R-:W-:-:S04]  /*fe50*/  @P0 IMAD R10, R10, c[0x0][0x45c], R11 ;  /* 0x000117000a0a0a24 */ /* 0x000fc800078e020b */
[----:B------:R-:W-:Y:S02]  /*fe60*/  @P0 IMAD R25, R10, c[0x0][0x528], R25 ;  /* 0x00014a000a190a24 */ /* 0x000fe400078e0219 */
.L_x_267:
        /* <DEDUP_REMOVED lines=193> */
[----:B------:R-:W-:-:S05]  /*10a80*/  @P0 IMAD.HI.U32 R8, R11, c[0x0][0x460], R10 ;  /* 0x000118000b080a27 */ /* 0x000fca00078e000a */
[----:B------:R-:W-:Y:S01]  /*10a90*/  @P0 SHF.R.U32.HI R10, RZ, c[0x0][0x464], R8 ;  /* 0x00011900ff0a0a19 */ /* 0x000fe20000011608 */
[----:B------:R-:W-:-:S04]  /*10aa0*/  IMAD R8, R3, c[0x0][0x450], R9 ;  /* 0x0001140003087a24 */ /* 0x000fc800078e0209 */
[----:B------:R-:W-:Y:S02]  /*10ab0*/  @P0 IMAD.MOV R10, RZ, RZ, -R10 ;  /* 0x000000ffff0a0224 */ /* 0x000fe400078e0a0a */
[----:B------:R-:W-:Y:S02]  /*10ac0*/  IMAD R23, R8, c[0x0][0x520], R23 ;  /* 0x0001480008177a24 */ /* 0x000fe400078e0217 */
[----:B------:R-:W-:-:S04]  /*10ad0*/  @P0 IMAD R10, R10, c[0x0][0x45c], R11 ;  /* 0x000117000a0a0a24 */ /* 0x000fc800078e020b */
[----:B------:R-:W-:Y:S02]  /*10ae0*/  @P0 IMAD R23, R10, c[0x0][0x528], R23 ;  /* 0x00014a000a170a24 */ /* 0x000fe400078e0217 */
.L_x_268:
[----:B------:R-:W-:Y:S02]  /*10af0*/  IMAD.MOV.U32 R16, RZ, RZ, RZ ;  /* 0x000000ffff107224 */ /* 0x000fe400078e00ff */
[----:B------:R-:W-:Y:S01]  /*10b00*/  IMAD.MOV.U32 R22, RZ, RZ, RZ ;  /* 0x000000ffff167224 */ /* 0x000fe200078e00ff */
[----:B------:R-:W-:Y:S05]  /*10b10*/  @!P1 BRA `(.L_x_269) ;  /* 0x00000c7000009947 */ /* 0x000fea0003800000 */
[----:B------:R-:W-:Y:S01]  /*10b20*/  IADD3 R11, R7, 0x2, RZ ;  /* 0x00000002070b7810 */ /* 0x000fe20007ffe0ff */
        /* <DEDUP_REMOVED lines=197> */
[----:B------:R-:W-:Y:S02]  /*11780*/  @P0 IMAD R22, R9, c[0x0][0x528], R22 ;  /* 0x00014a0009160a24 */ /* 0x000fe400078e0216 */
.L_x_269:
        /* <DEDUP_REMOVED lines=199> */
[----:B------:R-:W-:Y:S02]  /*12400*/  @P0 IMAD R16, R9, c[0x0][0x528], R16 ;  /* 0x00014a0009100a24 */ /* 0x000fe400078e0210 */
.L_x_270:
        /* <DEDUP_REMOVED lines=11> */
.L_x_272:
[----:B------:R-:W-:Y:S05]  /*124c0*/  BSYNC B0 ;  /* 0x0000000000007941 */ /* 0x000fea0003800000 */
.L_x_271:
[----:B------:R-:W-:Y:S01]  /*124d0*/  PRMT R3, R3, 0x9910, RZ ;  /* 0x0000991003037816 */ /* 0x000fe200000000ff */
[----:B------:R-:W-:Y:S01]  /*124e0*/  BSSY B0, `(.L_x_273) ;  /* 0x000000e000007945 */ /* 0x000fe20003800000 */
[----:B------:R-:W-:Y:S02]  /*124f0*/  LOP3.LUT P0, RZ, R2, R17, RZ, 0xfc, !PT ;  /* 0x0000001102ff7212 */ /* 0x000fe4000780fcff */
[----:B------:R-:W-:-:S13]  /*12500*/  ISETP.NE.AND P1, PT, R3, RZ, PT ;  /* 0x000000ff0300720c */ /* 0x000fda0003f25270 */
[----:B------:R-:W-:Y:S05]  /*12510*/  @!P1 BRA `(.L_x_274) ;  /* 0x000000a000009947 */ /* 0x000fea0003800000 */
[----:B------:R-:W0:Y:S01]  /*12520*/  S2R R7, SR_CTAID.Y ;  /* 0x0000000000077919 */ /* 0x000e220000002600 */
[----:B------:R-:W-:Y:S01]  /*12530*/  ISETP.NE.AND P2, PT, RZ, c[0x0][0x17c], PT ;  /* 0x00005f00ff007a0c */ /* 0x000fe20003f45270 */
[----:B------:R-:W-:Y:S02]  /*12540*/  IMAD.MOV.U32 R6, RZ, RZ, 0x4 ;  /* 0x00000004ff067424 */ /* 0x000fe400078e00ff */
[----:B0-----:R-:W-:-:S10]  /*12550*/  IMAD R7, R0, c[0x0][0x10], R7 ;  /* 0x0000040000077a24 */ /* 0x001fd400078e0207 */
[----:B------:R-:W-:-:S04]  /*12560*/  @!P2 IMAD R7, R7, c[0x0][0x0], R2 ;  /* 0x000000000707aa24 */ /* 0x000fc800078e0202 */
[----:B------:R-:W-:-:S05]  /*12570*/  IMAD.WIDE.U32 R6, R7, R6, c[0x0][0x550] ;  /* 0x0001540007067625 */ /* 0x000fca00078e0006 */
[----:B------:R0:W-:Y:S04]  /*12580*/  STG.E.U8 [R6.64], R27 ;  /* 0x0000001b06007986 */ /* 0x0001e8000c101124 */
[----:B------:R0:W-:Y:S04]  /*12590*/  STG.E.U8 [R6.64+0x1], R24 ;  /* 0x0000011806007986 */ /* 0x0001e8000c101124 */
[----:B------:R0:W-:Y:S04]  /*125a0*/  STG.E.U8 [R6.64+0x2], R19 ;  /* 0x0000021306007986 */ /* 0x0001e8000c101124 */
[----:B------:R0:W-:Y:S02]  /*125b0*/  STG.E.U8 [R6.64+0x3], R18 ;  /* 0x0000031206007986 */ /* 0x0001e4000c101124 */
.L_x_274:
[----:B------:R-:W-:Y:S05]  /*125c0*/  BSYNC B0 ;  /* 0x0000000000007941 */ /* 0x000fea0003800000 */
.L_x_273:
        /* <DEDUP_REMOVED lines=12> */
[----:B------:R-:W1:Y:S01]  /*12690*/  S2R R3, SR_LANEID ;  /* 0x0000000000037919 */ /* 0x000e620000000000 */
[----:B------:R-:W-:Y:S01]  /*126a0*/  VOTEU.ANY UR4, UPT, PT ;  /* 0x0000000000047886 */ /* 0x000fe200038e0100 */
[----:B0-----:R-:W-:Y:S01]  /*126b0*/  MOV R7, 0x4 ;  /* 0x0000000400077802 */ /* 0x001fe20000000f00 */
[----:B------:R-:W1:Y:S04]  /*126c0*/  FLO.U32 R8, UR4 ;  /* 0x0000000400087d00 */ /* 0x000e6800080e0000 */
[----:B------:R-:W-:-:S04]  /*126d0*/  IMAD.WIDE.U32 R6, R0, R7, c[0x0][0x558] ;  /* 0x0001560000067625 */ /* 0x000fc800078e0007 */
[----:B------:R-:W0:Y:S01]  /*126e0*/  POPC R9, UR4 ;  /* 0x0000000400097d09 */ /* 0x000e220008000000 */
[----:B-1----:R-:W-:-:S13]  /*126f0*/  ISETP.EQ.U32.AND P0, PT, R8, R3, PT ;  /* 0x000000030800720c */ /* 0x002fda0003f02070 */
[----:B0-----:R-:W2:Y:S01]  /*12700*/  @P0 ATOMG.E.ADD.STRONG.GPU PT, R7, [R6.64], R9 ;  /* 0x00000009060709a8 */ /* 0x001ea200081ee1e4 */
        /* <DEDUP_REMOVED lines=11> */
.L_x_276:
[----:B------:R-:W-:Y:S05]  /*127c0*/  BSYNC B0 ;  /* 0x0000000000007941 */ /* 0x000fea0003800000 */
.L_x_275:
        /* <DEDUP_REMOVED lines=17> */
[----:B------:R-:W-:Y:S01]  /*128e0*/  BSSY B1, `(.L_x_279) ;  /* 0x000001c000017945 */ /* 0x000fe20003800000 */
[C---:B------:R-:W-:Y:S02]  /*128f0*/  PRMT R24, R27.reuse, 0x7610, R24 ;  /* 0x000076101b187816 */ /* 0x040fe40000000018 */
[----:B------:R-:W-:Y:S02]  /*12900*/  PRMT R19, R27, 0x7610, R19 ;  /* 0x000076101b137816 */ /* 0x000fe40000000013 */
[----:B------:R-:W-:Y:S02]  /*12910*/  ISETP.GE.U32.AND P0, PT, R3, c[0x0][0x178], PT ;  /* 0x00005e0003007a0c */ /* 0x000fe40003f06070 */
[----:B------:R-:W-:-:S11]  /*12920*/  PRMT R18, R27, 0x7610, R18 ;  /* 0x000076101b127816 */ /* 0x000fd60000000012 */
[----:B------:R-:W-:Y:S05]  /*12930*/  @P0 BRA `(.L_x_280) ;  /* 0x0000016000000947 */ /* 0x000fea0003800000 */
[C---:B------:R-:W-:Y:S02]  /*12940*/  PRMT R24, R27.reuse, 0x7610, R24 ;  /* 0x000076101b187816 */ /* 0x040fe40000000018 */
[C---:B------:R-:W-:Y:S02]  /*12950*/  PRMT R19, R27.reuse, 0x7610, R19 ;  /* 0x000076101b137816 */ /* 0x040fe40000000013 */
[----:B------:R-:W-:Y:S02]  /*12960*/  PRMT R18, R27, 0x7610, R18 ;  /* 0x000076101b127816 */ /* 0x000fe40000000012 */
.L_x_281:
[----:B------:R-:W-:Y:S02]  /*12970*/  IMAD.MOV.U32 R7, RZ, RZ, 0x4 ;  /* 0x00000004ff077424 */ /* 0x000fe400078e00ff */
[----:B------:R-:W-:-:S04]  /*12980*/  IMAD R6, R0, c[0x0][0x10], R3 ;  /* 0x0000040000067a24 */ /* 0x000fc800078e0203 */
[----:B------:R-:W-:-:S05]  /*12990*/  IMAD.WIDE.U32 R6, R6, R7, c[0x0][0x550] ;  /* 0x0001540006067625 */ /* 0x000fca00078e0007 */
[----:B------:R-:W2:Y:S04]  /*129a0*/  LDG.E.U8 R8, [R6.64] ;  /* 0x0000002406087981 */ /* 0x000ea8000c1e1100 */
[----:B------:R-:W3:Y:S04]  /*129b0*/  LDG.E.U8 R9, [R6.64+0x1] ;  /* 0x0000012406097981 */ /* 0x000ee8000c1e1100 */
[----:B------:R-:W4:Y:S04]  /*129c0*/  LDG.E.U8 R10, [R6.64+0x2] ;  /* 0x00000224060a7981 */ /* 0x000f28000c1e1100 */
[----:B------:R-:W5:Y:S01]  /*129d0*/  LDG.E.U8 R11, [R6.64+0x3] ;  /* 0x00000324060b7981 */ /* 0x000f62000c1e1100 */
[----:B------:R-:W-:-:S04]  /*129e0*/  IMAD.MOV.U32 R14, RZ, RZ, c[0x0][0x0] ;  /* 0x00000000ff0e7624 */ /* 0x000fc800078e00ff */
[----:B------:R-:W-:-:S05]  /*129f0*/  IMAD R3, R14, c[0x0][0x4], R3 ;  /* 0x000001000e037a24 */ /* 0x000fca00078e0203 */
[----:B------:R-:W-:Y:S02]  /*12a00*/  ISETP.GE.U32.AND P5, PT, R3, c[0x0][0x178], PT ;  /* 0x00005e0003007a0c */ /* 0x000fe40003fa6070 */
[----:B--2---:R-:W-:Y:S02]  /*12a10*/  LOP3.LUT P0, RZ, R8, 0xff, R27, 0xc8, !PT ;  /* 0x000000ff08ff7812 */ /* 0x004fe4000780c81b */
[----:B---3--:R-:W-:Y:S02]  /*12a20*/  LOP3.LUT P2, RZ, R9, 0xff, R24, 0xc8, !PT ;  /* 0x000000ff09ff7812 */ /* 0x008fe4000784c818 */
[----:B------:R-:W-:Y:S02]  /*12a30*/  SEL R27, RZ, 0x1, !P0 ;  /* 0x00000001ff1b7807 */ /* 0x000fe40004000000 */
[----:B----4-:R-:W-:Y:S02]  /*12a40*/  LOP3.LUT P3, RZ, R10, 0xff, R19, 0xc8, !PT ;  /* 0x000000ff0aff7812 */ /* 0x010fe4000786c813 */
[----:B------:R-:W-:-:S02]  /*12a50*/  SEL R24, RZ, 0x1, !P2 ;  /* 0x00000001ff187807 */ /* 0x000fc40005000000 */
[----:B-----5:R-:W-:Y:S02]  /*12a60*/  LOP3.LUT P4, RZ, R11, 0xff, R18, 0xc8, !PT ;  /* 0x000000ff0bff7812 */ /* 0x020fe4000788c812 */
[----:B------:R-:W-:Y:S02]  /*12a70*/  SEL R19, RZ, 0x1, !P3 ;  /* 0x00000001ff137807 */ /* 0x000fe40005800000 */
[----:B------:R-:W-:Y:S01]  /*12a80*/  SEL R18, RZ, 0x1, !P4 ;  /* 0x00000001ff127807 */ /* 0x000fe20006000000 */
[----:B------:R-:W-:Y:S05]  /*12a90*/  @!P5 BRA `(.L_x_281) ;  /* 0xfffffed00000d947 */ /* 0x000fea000383ffff */
.L_x_280:
[----:B------:R-:W-:Y:S05]  /*12aa0*/  BSYNC B1 ;  /* 0x0000000000017941 */ /* 0x000fea0003800000 */
.L_x_279:
[----:B------:R-:W-:Y:S05]  /*12ab0*/  BRA `(.L_x_282) ;  /* 0x000001c000007947 */ /* 0x000fea0003800000 */
.L_x_278:
[----:B------:R-:W-:Y:S02]  /*12ac0*/  ISETP.GE.U32.AND P0, PT, R17, c[0x0][0x178], PT ;  /* 0x00005e0011007a0c */ /* 0x000fe40003f06070 */
[C---:B------:R-:W-:Y:S02]  /*12ad0*/  PRMT R24, R27.reuse, 0x7610, R24 ;  /* 0x000076101b187816 */ /* 0x040fe40000000018 */
[C---:B------:R-:W-:Y:S02]  /*12ae0*/  PRMT R19, R27.reuse, 0x7610, R19 ;  /* 0x000076101b137816 */ /* 0x040fe40000000013 */
[----:B------:R-:W-:-:S07]  /*12af0*/  PRMT R18, R27, 0x7610, R18 ;  /* 0x000076101b127816 */ /* 0x000fce0000000012 */
[----:B------:R-:W-:Y:S05]  /*12b00*/  @P0 BRA `(.L_x_282) ;  /* 0x0000017000000947 */ /* 0x000fea0003800000 */
[C---:B------:R-:W-:Y:S01]  /*12b10*/  PRMT R24, R27.reuse, 0x7610, R24 ;  /* 0x000076101b187816 */ /* 0x040fe20000000018 */
[----:B------:R-:W-:Y:S01]  /*12b20*/  IMAD.MOV.U32 R3, RZ, RZ, R17 ;  /* 0x000000ffff037224 */ /* 0x000fe200078e0011 */
[C---:B------:R-:W-:Y:S02]  /*12b30*/  PRMT R19, R27.reuse, 0x7610, R19 ;  /* 0x000076101b137816 */ /* 0x040fe40000000013 */
[----:B------:R-:W-:Y:S02]  /*12b40*/  PRMT R18, R27, 0x7610, R18 ;  /* 0x000076101b127816 */ /* 0x000fe40000000012 */
.L_x_283:
[----:B------:R-:W-:Y:S01]  /*12b50*/  HFMA2.MMA R6, -RZ, RZ, 0, 2.384185791015625e-07 ;  /* 0x00000004ff067435 */ /* 0x000fe200000001ff */
[----:B------:R-:W-:-:S04]  /*12b60*/  IMAD R7, R0, c[0x0][0x10], R3 ;  /* 0x0000040000077a24 */ /* 0x000fc800078e0203 */
[----:B------:R-:W-:-:S05]  /*12b70*/  IMAD R7, R7, c[0x0][0x0], R2 ;  /* 0x0000000007077a24 */ /* 0x000fca00078e0202 */
[----:B------:R-:W-:-:S05]  /*12b80*/  IMAD.WIDE.U32 R6, R7, R6, c[0x0][0x550] ;  /* 0x0001540007067625 */ /* 0x000fca00078e0006 */
[----:B------:R-:W2:Y:S04]  /*12b90*/  LDG.E.U8 R8, [R6.64] ;  /* 0x0000002406087981 */ /* 0x000ea8000c1e1100 */
[----:B------:R-:W3:Y:S04]  /*12ba0*/  LDG.E.U8 R9, [R6.64+0x1] ;  /* 0x0000012406097981 */ /* 0x000ee8000c1e1100 */
[----:B------:R-:W4:Y:S04]  /*12bb0*/  LDG.E.U8 R10, [R6.64+0x2] ;  /* 0x00000224060a7981 */ /* 0x000f28000c1e1100 */
[----:B------:R-:W5:Y:S01]  /*12bc0*/  LDG.E.U8 R11, [R6.64+0x3] ;  /* 0x00000324060b7981 */ /* 0x000f62000c1e1100 */
[----:B------:R-:W-:-:S04]  /*12bd0*/  IADD3 R3, R3, c[0x0][0x4], RZ ;  /* 0x0000010003037a10 */ /* 0x000fc80007ffe0ff */
        /* <DEDUP_REMOVED lines=10> */
.L_x_282:
[----:B------:R-:W-:Y:S05]  /*12c80*/  BSYNC B0 ;  /* 0x0000000000007941 */ /* 0x000fea0003800000 */
.L_x_277:
[----:B------:R-:W-:Y:S01]  /*12c90*/  PRMT R0, R24, 0x7604, R27 ;  /* 0x0000760418007816 */ /* 0x000fe2000000001b */
[----:B------:R-:W-:Y:S02]  /*12ca0*/  ULDC UR4, c[0x0][0x4] ;  /* 0x0000010000047ab9 */ /* 0x000fe40000000800 */
[----:B------:R-:W-:Y:S01]  /*12cb0*/  USHF.R.U32.HI UR4, URZ, 0x1, UR4 ;  /* 0x000000013f047899 */ /* 0x000fe20008011604 */
[----:B------:R-:W-:Y:S01]  /*12cc0*/  PRMT R3, R19, 0x7054, R0 ;  /* 0x0000705413037816 */ /* 0x000fe20000000000 */
[----:B------:R-:W-:-:S03]  /*12cd0*/  IMAD R0, R17, c[0x0][0x0], R2 ;  /* 0x0000000011007a24 */ /* 0x000fc600078e0202 */
[----:B------:R-:W-:Y:S02]  /*12ce0*/  PRMT R7, R18, 0x654, R3 ;  /* 0x0000065412077816 */ /* 0x000fe40000000003 */
[----:B------:R-:W-:Y:S02]  /*12cf0*/  ISETP.NE.AND P0, PT, RZ, UR4, PT ;  /* 0x00000004ff007c0c */ /* 0x000fe4000bf05270 */
[----:B------:R-:W-:Y:S01]  /*12d00*/  LEA R3, R0, 0x10, 0x2 ;  /* 0x0000001000037811 */ /* 0x000fe200078e10ff */
[----:B------:R0:W-:Y:S10]  /*12d10*/  STS [R0.X4+0x10], R7 ;  /* 0x0000100700007388 */ /* 0x0001f40000004800 */
[----:B------:R-:W-:Y:S05]  /*12d20*/  @!P0 BRA `(.L_x_284) ;  /* 0x000001e000008947 */ /* 0x000fea0003800000 */
[----:B0-----:R-:W-:-:S04]  /*12d30*/  IMAD.U32 R6, RZ, RZ, UR4 ;  /* 0x00000004ff067e24 */ /* 0x001fc8000f8e00ff */
.L_x_287:
[----:B0-----:R-:W-:Y:S01]  /*12d40*/  IMAD.IADD R7, R17, 0x1, R6 ;  /* 0x0000000111077824 */ /* 0x001fe200078e0206 */
[----:B------:R-:W-:Y:S01]  /*12d50*/  BAR.SYNC.DEFER_BLOCKING 0x0 ;  /* 0x0000000000007b1d */ /* 0x000fe20000010000 */
[----:B------:R-:W-:-:S02]  /*12d60*/  ISETP.GT.AND P4, PT, R6, 0x1, PT ;  /* 0x000000010600780c */ /* 0x000fc40003f84270 */
[----:B------:R-:W-:Y:S02]  /*12d70*/  SHF.R.S32.HI R9, RZ, 0x1, R6 ;  /* 0x00000001ff097819 */ /* 0x000fe40000011406 */
[----:B------:R-:W-:Y:S01]  /*12d80*/  ISETP.GE.U32.AND P0, PT, R7, c[0x0][0x4], PT ;  /* 0x0000010007007a0c */ /* 0x000fe20003f06070 */
[----:B------:R-:W-:Y:S03]  /*12d90*/  BSSY B0, `(.L_x_285) ;  /* 0x0000015000007945 */ /* 0x000fe60003800000 */
        /* <DEDUP_REMOVED lines=20> */
.L_x_286:
[----:B------:R-:W-:Y:S05]  /*12ee0*/  BSYNC B0 ;  /* 0x0000000000007941 */ /* 0x000fea0003800000 */
.L_x_285:
[----:B------:R-:W-:Y:S01]  /*12ef0*/  IMAD.MOV.U32 R6, RZ, RZ, R9 ;  /* 0x000000ffff067224 */ /* 0x000fe200078e0009 */
[----:B------:R-:W-:Y:S05]  /*12f00*/  @P4 BRA `(.L_x_287) ;  /* 0xfffffe3000004947 */ /* 0x000fea000383ffff */
.L_x_284:
[----:B0-----:R-:W-:-:S13]  /*12f10*/  ISETP.NE.AND P0, PT, RZ, c[0x0][0x17c], PT ;  /* 0x00005f00ff007a0c */ /* 0x001fda0003f05270 */
[----:B------:R-:W-:Y:S05]  /*12f20*/  @!P0 BRA `(.L_x_288) ;  /* 0x000004e000008947 */ /* 0x000fea0003800000 */
[----:B------:R-:W-:Y:S02]  /*12f30*/  IMAD.MOV.U32 R7, RZ, RZ, c[0x0][0x0] ;  /* 0x00000000ff077624 */ /* 0x000fe400078e00ff */
[----:B------:R-:W-:-:S03]  /*12f40*/  IMAD.MOV.U32 R6, RZ, RZ, c[0x0][0x0] ;  /* 0x00000000ff067624 */ /* 0x000fc600078e00ff */
[----:B------:R-:W-:-:S13]  /*12f50*/  ISETP.GT.AND P0, PT, R7, 0x20, PT ;  /* 0x000000200700780c */ /* 0x000fda0003f04270 */
[----:B------:R-:W-:Y:S05]  /*12f60*/  @!P0 BRA `(.L_x_289) ;  /* 0x0000026000008947 */ /* 0x000fea0003800000 */
[----:B------:R-:W-:Y:S02]  /*12f70*/  PRMT R6, R24, 0x7604, R27 ;  /* 0x0000760418067816 */ /* 0x000fe4000000001b */
[----:B------:R-:W-:Y:S02]  /*12f80*/  LEA.HI R7, R7, c[0x0][0x0], RZ, 0x1 ;  /* 0x0000000007077a11 */ /* 0x000fe400078f08ff */
[----:B------:R-:W-:Y:S01]  /*12f90*/  PRMT R9, R19, 0x7054, R6 ;  /* 0x0000705413097816 */ /* 0x000fe20000000006 */
[----:B------:R-:W-:Y:S01]  /*12fa0*/  HFMA2.MMA R6, -RZ, RZ, 0, 1.9073486328125e-06 ;  /* 0x00000020ff067435 */ /* 0x000fe200000001ff */
[----:B------:R-:W-:Y:S02]  /*12fb0*/  SHF.R.S32.HI R7, RZ, 0x1, R7 ;  /* 0x00000001ff077819 */ /* 0x000fe40000011407 */
[----:B------:R-:W-:Y:S02]  /*12fc0*/  PRMT R9, R18, 0x654, R9 ;  /* 0x0000065412097816 */ /* 0x000fe40000000009 */
[----:B------:R-:W-:-:S03]  /*12fd0*/  ISETP.GE.AND P0, PT, R7, 0x20, PT ;  /* 0x000000200700780c */ /* 0x000fc60003f06270 */
[----:B------:R0:W-:Y:S10]  /*12fe0*/  STS [R0.X4+0x10], R9 ;  /* 0x0000100900007388 */ /* 0x0001f40000004800 */
[----:B0-----:R-:W-:Y:S05]  /*12ff0*/  @!P0 BRA `(.L_x_289) ;  /* 0x000001d000008947 */ /* 0x001fea0003800000 */
.L_x_292:
[----:B------:R-:W-:Y:S01]  /*13000*/  IMAD.IADD R6, R2, 0x1, R7 ;  /* 0x0000000102067824 */ /* 0x000fe200078e0207 */
[----:B------:R-:W-:Y:S04]  /*13010*/  BAR.SYNC.DEFER_BLOCKING 0x0 ;  /* 0x0000000000007b1d */ /* 0x000fe80000010000 */
[----:B------:R-:W-:-:S02]  /*13020*/  ISETP.GE.U32.AND P0, PT, R6, c[0x0][0x0], PT ;  /* 0x0000000006007a0c */ /* 0x000fc40003f06070 */
[----:B------:R-:W-:Y:S02]  /*13030*/  BSSY B0, `(.L_x_290) ;  /* 0x0000015000007945 */ /* 0x000fe40003800000 */
        /* <DEDUP_REMOVED lines=20> */
.L_x_291:
[----:B------:R-:W-:Y:S05]  /*13180*/  BSYNC B0 ;  /* 0x0000000000007941 */ /* 0x000fea0003800000 */
.L_x_290:
[----:B------:R-:W-:-:S04]  /*13190*/  SHF.R.S32.HI R7, RZ, 0x1, R7 ;  /* 0x00000001ff077819 */ /* 0x000fc80000011407 */
[----:B------:R-:W-:-:S13]  /*131a0*/  ISETP.GE.AND P0, PT, R7, 0x20, PT ;  /* 0x000000200700780c */ /* 0x000fda0003f06270 */
[----:B------:R-:W-:Y:S05]  /*131b0*/  @P0 BRA `(.L_x_292) ;  /* 0xfffffe4000000947 */ /* 0x000fea000383ffff */
[----:B------:R-:W-:-:S04]  /*131c0*/  IMAD.MOV.U32 R6, RZ, RZ, 0x20 ;  /* 0x00000020ff067424 */ /* 0x000fc800078e00ff */
.L_x_289:
[----:B------:R-:W-:Y:S01]  /*131d0*/  BAR.SYNC.DEFER_BLOCKING 0x0 ;  /* 0x0000000000007b1d */ /* 0x000fe20000010000 */
[----:B------:R-:W-:-:S13]  /*131e0*/  ISETP.GE.AND P0, PT, R6, 0x2, PT ;  /* 0x000000020600780c */ /* 0x000fda0003f06270 */
[----:B------:R-:W-:Y:S05]  /*131f0*/  @!P0 BRA `(.L_x_288) ;  /* 0x0000021000008947 */ /* 0x000fea0003800000 */
[----:B------:R-:W-:Y:S02]  /*13200*/  IMAD.MOV.U32 R3, RZ, RZ, 0x1 ;  /* 0x00000001ff037424 */ /* 0x000fe400078e00ff */
.L_x_293:
[----:B------:R-:W-:Y:S02]  /*13210*/  LOP3.LUT R2, R24, 0xffff, RZ, 0xc0, !PT ;  /* 0x0000ffff18027812 */ /* 0x000fe400078ec0ff */
[----:B------:R-:W-:Y:S02]  /*13220*/  LOP3.LUT R8, R18, 0xffff, RZ, 0xc0, !PT ;  /* 0x0000ffff12087812 */ /* 0x000fe400078ec0ff */
[----:B------:R-:W-:Y:S02]  /*13230*/  PRMT R2, R2, 0x8880, RZ ;  /* 0x0000888002027816 */ /* 0x000fe400000000ff */
[----:B0-----:R-:W-:Y:S02]  /*13240*/  LOP3.LUT R0, R27, 0xffff, RZ, 0xc0, !PT ;  /* 0x0000ffff1b007812 */ /* 0x001fe400078ec0ff */
[----:B------:R-:W-:Y:S02]  /*13250*/  LOP3.LUT R7, R19, 0xffff, RZ, 0xc0, !PT ;  /* 0x0000ffff13077812 */ /* 0x000fe400078ec0ff */
[----:B------:R-:W-:Y:S01]  /*13260*/  PRMT R14, R8, 0x8880, RZ ;  /* 0x00008880080e7816 */ /* 0x000fe200000000ff */
[----:B------:R-:W-:Y:S01]  /*13270*/  IMAD.MOV.U32 R8, RZ, RZ, R2 ;  /* 0x000000ffff087224 */ /* 0x000fe200078e0002 */
[----:B------:R-:W-:-:S02]  /*13280*/  PRMT R0, R0, 0x8880, RZ ;  /* 0x0000888000007816 */ /* 0x000fc400000000ff */
[----:B------:R-:W-:Y:S02]  /*13290*/  PRMT R10, R7, 0x8880, RZ ;  /* 0x00008880070a7816 */ /* 0x000fe400000000ff */
[----:B------:R-:W0:Y:S04]  /*132a0*/  SHFL.DOWN PT, R14, R14, R3, 0x1f ;  /* 0x08001f030e0e7589 */ /* 0x000e2800000e0000 */
[----:B------:R-:W1:Y:S04]  /*132b0*/  SHFL.DOWN PT, R0, R0, R3, 0x1f ;  /* 0x08001f0300007589 */ /* 0x000e6800000e0000 */
[----:B------:R-:W2:Y:S04]  /*132c0*/  SHFL.DOWN PT, R8, R8, R3, 0x1f ;  /* 0x08001f0308087589 */ /* 0x000ea800000e0000 */
[----:B------:R3:W4:Y:S02]  /*132d0*/  SHFL.DOWN PT, R10, R10, R3, 0x1f ;  /* 0x08001f030a0a7589 */ /* 0x00072400000e0000 */
[----:B---3--:R-:W-:-:S02]  /*132e0*/  SHF.L.U32 R3, R3, 0x1, RZ ;  /* 0x0000000103037819 */ /* 0x008fc400000006ff */
[----:B0-----:R-:W-:Y:S02]  /*132f0*/  ISETP.NE.AND P4, PT, R14, RZ, PT ;  /* 0x000000ff0e00720c */ /* 0x001fe40003f85270 */
[----:B------:R-:W-:Y:S02]  /*13300*/  ISETP.GE.AND P5, PT, R3, R6, PT ;  /* 0x000000060300720c */ /* 0x000fe40003fa6270 */
[----:B-1----:R-:W-:Y:S02]  /*13310*/  ISETP.NE.AND P0, PT, R0, RZ, PT ;  /* 0x000000ff0000720c */ /* 0x002fe40003f05270 */
[----:B------:R-:W-:Y:S02]  /*13320*/  SEL R9, RZ, 0x1, !P4 ;  /* 0x00000001ff097807 */ /* 0x000fe40006000000 */
[----:B--2---:R-:W-:Y:S02]  /*13330*/  ISETP.NE.AND P2, PT, R8, RZ, PT ;  /* 0x000000ff0800720c */ /* 0x004fe40003f45270 */
[----:B------:R-:W-:-:S02]  /*13340*/  SEL R2, RZ, 0x1, !P0 ;  /* 0x00000001ff027807 */ /* 0x000fc40004000000 */
[----:B----4-:R-:W-:Y:S02]  /*13350*/  ISETP.NE.AND P3, PT, R10, RZ, PT ;  /* 0x000000ff0a00720c */ /* 0x010fe40003f65270 */
        /* <DEDUP_REMOVED lines=11> */
.L_x_288:
        /* <DEDUP_REMOVED lines=9> */
[----:B0-----:R-:W2:Y:S04]  /*134a0*/  LDG.E.U8 R0, [R4.64] ;  /* 0x0000002404007981 */ /* 0x001ea8000c1e1100 */
[----:B------:R-:W3:Y:S04]  /*134b0*/  LDG.E.U8 R3, [R4.64+0x1] ;  /* 0x0000012404037981 */ /* 0x000ee8000c1e1100 */
[----:B------:R-:W4:Y:S04]  /*134c0*/  LDG.E.U8 R2, [R4.64+0x2] ;  /* 0x0000022404027981 */ /* 0x000f28000c1e1100 */
[----:B------:R-:W5:Y:S01]  /*134d0*/  LDG.E.U8 R7, [R4.64+0x3] ;  /* 0x0000032404077981 */ /* 0x000f62000c1e1100 */
[----:B--2---:R-:W-:-:S02]  /*134e0*/  LOP3.LUT P0, RZ, R27, 0xff, R0, 0xc8, !PT ;  /* 0x000000ff1bff7812 */ /* 0x004fc4000780c800 */
[----:B---3--:R-:W-:Y:S02]  /*134f0*/  LOP3.LUT P1, RZ, R24, 0xff, R3, 0xc8, !PT ;  /* 0x000000ff18ff7812 */ /* 0x008fe4000782c803 */
[----:B------:R-:W-:Y:S02]  /*13500*/  SEL R27, RZ, 0x1, !P0 ;  /* 0x00000001ff1b7807 */ /* 0x000fe40004000000 */
[----:B----4-:R-:W-:Y:S02]  /*13510*/  LOP3.LUT P2, RZ, R19, 0xff, R2, 0xc8, !PT ;  /* 0x000000ff13ff7812 */ /* 0x010fe4000784c802 */
[----:B------:R-:W-:Y:S02]  /*13520*/  SEL R24, RZ, 0x1, !P1 ;  /* 0x00000001ff187807 */ /* 0x000fe40004800000 */
[----:B-----5:R-:W-:Y:S02]  /*13530*/  LOP3.LUT P3, RZ, R18, 0xff, R7, 0xc8, !PT ;  /* 0x000000ff12ff7812 */ /* 0x020fe4000786c807 */
[----:B------:R-:W-:-:S02]  /*13540*/  SEL R19, RZ, 0x1, !P2 ;  /* 0x00000001ff137807 */ /* 0x000fc40005000000 */
[----:B------:R-:W-:-:S04]  /*13550*/  SEL R18, RZ, 0x1, !P3 ;  /* 0x00000001ff127807 */ /* 0x000fc80005800000 */
.L_x_295:
[----:B------:R-:W-:Y:S05]  /*13560*/  @!P4 BRA `(.L_x_296) ;  /* 0x000006b00000c947 */ /* 0x000fea0003800000 */
[----:B------:R-:W-:-:S05]  /*13570*/  IMAD.MOV.U32 R17, RZ, RZ, 0x1 ;  /* 0x00000001ff117424 */ /* 0x000fca00078e00ff */
[----:B------:R-:W-:-:S04]  /*13580*/  ISETP.NE.AND P0, PT, R17, c[0x0][0x56c], PT ;  /* 0x00015b0011007a0c */ /* 0x000fc80003f05270 */
[----:B0-----:R-:W-:-:S09]  /*13590*/  P2R R0, PR, RZ, 0x1 ;  /* 0x00000001ff007803 */ /* 0x001fd20000000000 */
[----:B------:R-:W-:Y:S05]  /*135a0*/  @!P0 BRA `(.L_x_297) ;  /* 0x0000013000008947 */ /* 0x000fea0003800000 */
[----:B------:R-:W-:Y:S01]  /*135b0*/  MOV R2, 0x0 ;  /* 0x0000000000027802 */ /* 0x000fe20000000f00 */
[----:B------:R-:W-:Y:S01]  /*135c0*/  HFMA2.MMA R8, -RZ, RZ, 0, 4.4763088226318359375e-05 ;  /* 0x000002efff087435 */ /* 0x000fe200000001ff */
[----:B------:R-:W-:Y:S02]  /*135d0*/  IMAD.MOV.U32 R4, RZ, RZ, c[0x4][0x640] ;  /* 0x01019000ff047624 */ /* 0x000fe400078e00ff */
[----:B------:R-:W-:Y:S02]  /*135e0*/  IMAD.MOV.U32 R5, RZ, RZ, c[0x4][0x644] ;  /* 0x01019100ff057624 */ /* 0x000fe400078e00ff */
[----:B------:R-:W0:Y:S01]  /*135f0*/  LDC.64 R2, c[0x4][R2] ;  /* 0x0100000002027b82 */ /* 0x000e220000000a00 */
[----:B------:R-:W-:Y:S02]  /*13600*/  IMAD.MOV.U32 R6, RZ, RZ, c[0x4][0x630] ;  /* 0x01018c00ff067624 */ /* 0x000fe400078e00ff */
[----:B------:R-:W-:Y:S02]  /*13610*/  IMAD.MOV.U32 R7, RZ, RZ, c[0x4][0x634] ;  /* 0x01018d00ff077624 */ /* 0x000fe400078e00ff */
[----:B------:R-:W-:-:S02]  /*13620*/  IMAD.MOV.U32 R10, RZ, RZ, c[0x4][0x520] ;  /* 0x01014800ff0a7624 */ /* 0x000fc400078e00ff */
[----:B------:R-:W-:Y:S02]  /*13630*/  IMAD.MOV.U32 R11, RZ, RZ, c[0x4][0x524] ;  /* 0x01014900ff0b7624 */ /* 0x000fe400078e00ff */
[----:B------:R-:W-:Y:S02]  /*13640*/  IMAD.MOV.U32 R12, RZ, RZ, 0x1 ;  /* 0x00000001ff0c7424 */ /* 0x000fe400078e00ff */
        /* <DEDUP_REMOVED lines=9> */
.L_x_297:
        /* <DEDUP_REMOVED lines=12> */
[----:B------:R-:W-:Y:S01]  /*137a0*/  IMAD.MOV.U32 R7, RZ, RZ, c[0x4][0x634] ;  /* 0x01018d00ff077624 */ /* 0x000fe200078e00ff */
[----:B------:R-:W0:Y:S01]  /*137b0*/  LDC.64 R2, c[0x4][R2] ;  /* 0x0100000002027b82 */ /* 0x000e220000000a00 */
[----:B------:R-:W-:-:S02]  /*137c0*/  IMAD.MOV.U32 R8, RZ, RZ, 0x2ef ;  /* 0x000002efff087424 */ /* 0x000fc400078e00ff */
        /* <DEDUP_REMOVED lines=11> */
.L_x_298:
[----:B0-----:R-:W-:Y:S02]  /*13880*/  IADD3 R2, P1, R23, c[0x0][0x538], RZ ;  /* 0x00014e0017027a10 */ /* 0x001fe40007f3e0ff */
[----:B------:R-:W-:Y:S02]  /*13890*/  LOP3.LUT P0, RZ, R24, 0xff, RZ, 0xc0, !PT ;  /* 0x000000ff18ff7812 */ /* 0x000fe4000780c0ff */
[----:B------:R-:W-:Y:S01]  /*138a0*/  ISETP.NE.AND P6, PT, R17, c[0x0][0x56c], PT ;  /* 0x00015b0011007a0c */ /* 0x000fe20003fc5270 */
[----:B------:R-:W-:Y:S01]  /*138b0*/  IMAD.X R3, RZ, RZ, c[0x0][0x53c], P1 ;  /* 0x00014f00ff037624 */ /* 0x000fe200008e06ff */
[----:B------:R-:W-:-:S05]  /*138c0*/  SEL R5, RZ, 0x1, !P0 ;  /* 0x00000001ff057807 */ /* 0x000fca0004000000 */
[----:B------:R0:W-:Y:S06]  /*138d0*/  STG.E.U8 [R2.64], R5 ;  /* 0x0000000502007986 */ /* 0x0001ec000c101124 */
[----:B------:R-:W-:Y:S05]  /*138e0*/  @!P6 BRA `(.L_x_299) ;  /* 0x000001300000e947 */ /* 0x000fea0003800000 */
[----:B------:R-:W-:Y:S01]  /*138f0*/  MOV R0, 0x0 ;  /* 0x0000000000007802 */ /* 0x000fe20000000f00 */
[----:B------:R-:W-:Y:S01]  /*13900*/  HFMA2.MMA R13, -RZ, RZ, 0, 0 ;  /* 0x00000000ff0d7435 */ /* 0x000fe200000001ff */
[----:B------:R-:W-:Y:S01]  /*13910*/  IMAD.MOV.U32 R4, RZ, RZ, c[0x4][0x640] ;  /* 0x01019000ff047624 */ /* 0x000fe200078e00ff */
[----:B------:R-:W-:Y:S01]  /*13920*/  MOV R6, c[0x4][0x630] ;  /* 0x01018c0000067a02 */ /* 0x000fe20000000f00 */
[----:B0-----:R0:W1:Y:S01]  /*13930*/  LDC.64 R2, c[0x4][R0] ;  /* 0x0100000000027b82 */ /* 0x0010620000000a00 */
[----:B------:R-:W-:-:S02]  /*13940*/  IMAD.MOV.U32 R5, RZ, RZ, c[0x4][0x644] ;  /* 0x01019100ff057624 */ /* 0x000fc400078e00ff */
[----:B------:R-:W-:Y:S02]  /*13950*/  IMAD.MOV.U32 R7, RZ, RZ, c[0x4][0x634] ;  /* 0x01018d00ff077624 */ /* 0x000fe400078e00ff */
[----:B------:R-:W-:Y:S02]  /*13960*/  IMAD.MOV.U32 R8, RZ, RZ, 0x2ef ;  /* 0x000002efff087424 */ /* 0x000fe400078e00ff */
[----:B------:R-:W-:Y:S02]  /*13970*/  IMAD.MOV.U32 R10, RZ, RZ, c[0x4][0x520] ;  /* 0x01014800ff0a7624 */ /* 0x000fe400078e00ff */
[----:B------:R-:W-:Y:S02]  /*13980*/  IMAD.MOV.U32 R11, RZ, RZ, c[0x4][0x524] ;  /* 0x01014900ff0b7624 */ /* 0x000fe400078e00ff */
[----:B------:R-:W-:Y:S02]  /*13990*/  IMAD.MOV.U32 R12, RZ, RZ, 0x1 ;  /* 0x00000001ff0c7424 */ /* 0x000fe400078e00ff */
[----:B0-----:R-:W-:Y:S01]  /*139a0*/  LEPC R14 ;  /* 0x00000000000e734e */ /* 0x001fe20000000000 */
[----:B------:R-:W-:Y:S02]  /*139b0*/  MOV R9, 0x13a20 ;  /* 0x00013a2000097802 */ /* 0x000fe40000000f00 */
[----:B------:R-:W-:-:S02]  /*139c0*/  MOV R20, 0x139a0 ;  /* 0x000139a000147802 */ /* 0x000fc40000000f00 */
[----:B------:R-:W-:Y:S02]  /*139d0*/  MOV R21, 0x0 ;  /* 0x0000000000157802 */ /* 0x000fe40000000f00 */
[----:B------:R-:W-:Y:S02]  /*139e0*/  MOV R0, 0x0 ;  /* 0x0000000000007802 */ /* 0x000fe40000000f00 */
[----:B------:R-:W-:-:S04]  /*139f0*/  IADD3 R20, P0, P1, -R20, R9, R14 ;  /* 0x0000000914147210 */ /* 0x000fc8000791e10e */
[----:B------:R-:W-:-:S04]  /*13a00*/  IADD3.X R21, ~R0, R21, R15, P0, P1 ;  /* 0x0000001500157210 */ /* 0x000fc800007e250f */
[----:B-1----:R-:W-:Y:S05]  /*13a10*/  CALL.ABS.NOINC R2 ;  /* 0x0000000002007343 */ /* 0x002fea0003c00000 */
.L_x_299:
[----:B------:R-:W-:Y:S02]  /*13a20*/  IADD3 R22, P1, R22, c[0x0][0x538], RZ ;  /* 0x00014e0016167a10 */ /* 0x000fe40007f3e0ff */
[----:B------:R-:W-:Y:S02]  /*13a30*/  LOP3.LUT P0, RZ, R19, 0xff, RZ, 0xc0, !PT ;  /* 0x000000ff13ff7812 */ /* 0x000fe4000780c0ff */
[----:B------:R-:W-:Y:S01]  /*13a40*/  ISETP.NE.AND P6, PT, R17, c[0x0][0x56c], PT ;  /* 0x00015b0011007a0c */ /* 0x000fe20003fc5270 */
[----:B------:R-:W-:Y:S01]  /*13a50*/  IMAD.X R23, RZ, RZ, c[0x0][0x53c], P1 ;  /* 0x00014f00ff177624 */ /* 0x000fe200008e06ff */
[----:B0-----:R-:W-:-:S05]  /*13a60*/  SEL R3, RZ, 0x1, !P0 ;  /* 0x00000001ff037807 */ /* 0x001fca0004000000 */
[----:B------:R0:W-:Y:S06]  /*13a70*/  STG.E.U8 [R22.64], R3 ;  /* 0x0000000316007986 */ /* 0x0001ec000c101124 */
[----:B------:R-:W-:Y:S05]  /*13a80*/  @!P6 BRA `(.L_x_300) ;  /* 0x000001300000e947 */ /* 0x000fea0003800000 */
[----:B------:R-:W-:Y:S01]  /*13a90*/  MOV R0, 0x0 ;  /* 0x0000000000007802 */ /* 0x000fe20000000f00 */
[----:B------:R-:W-:Y:S01]  /*13aa0*/  HFMA2.MMA R8, -RZ, RZ, 0, 4.4763088226318359375e-05 ;  /* 0x000002efff087435 */ /* 0x000fe200000001ff */
[----:B------:R-:W-:Y:S02]  /*13ab0*/  IMAD.MOV.U32 R4, RZ, RZ, c[0x4][0x640] ;  /* 0x01019000ff047624 */ /* 0x000fe400078e00ff */
[----:B0-----:R0:W1:Y:S01]  /*13ac0*/  LDC.64 R2, c[0x4][R0] ;  /* 0x0100000000027b82 */ /* 0x0010620000000a00 */
[----:B------:R-:W-:-:S02]  /*13ad0*/  IMAD.MOV.U32 R5, RZ, RZ, c[0x4][0x644] ;  /* 0x01019100ff057624 */ /* 0x000fc400078e00ff */
[----:B------:R-:W-:Y:S02]  /*13ae0*/  IMAD.MOV.U32 R6, RZ, RZ, c[0x4][0x630] ;  /* 0x01018c00ff067624 */ /* 0x000fe400078e00ff */
[----:B------:R-:W-:Y:S02]  /*13af0*/  IMAD.MOV.U32 R7, RZ, RZ, c[0x4][0x634] ;  /* 0x01018d00ff077624 */ /* 0x000fe400078e00ff */
[----:B------:R-:W-:Y:S02]  /*13b00*/  IMAD.MOV.U32 R10, RZ, RZ, c[0x4][0x520] ;  /* 0x01014800ff0a7624 */ /* 0x000fe400078e00ff */
[----:B------:R-:W-:Y:S02]  /*13b10*/  IMAD.MOV.U32 R11, RZ, RZ, c[0x4][0x524] ;  /* 0x01014900ff0b7624 */ /* 0x000fe400078e00ff */
[----:B------:R-:W-:Y:S02]  /*13b20*/  IMAD.MOV.U32 R12, RZ, RZ, 0x1 ;  /* 0x00000001ff0c7424 */ /* 0x000fe400078e00ff */
[----:B------:R-:W-:-:S02]  /*13b30*/  IMAD.MOV.U32 R13, RZ, RZ, RZ ;  /* 0x000000ffff0d7224 */ /* 0x000fc400078e00ff */
[----:B0-----:R-:W-:Y:S01]  /*13b40*/  LEPC R14 ;  /* 0x00000000000e734e */ /* 0x001fe20000000000 */
[----:B------:R-:W-:-:S02]  /*13b50*/  MOV R9, 0x13bc0 ;  /* 0x00013bc000097802 */ /* 0x000fc40000000f00 */
[----:B------:R-:W-:Y:S02]  /*13b60*/  MOV R20, 0x13b40 ;  /* 0x00013b4000147802 */ /* 0x000fe40000000f00 */
[----:B------:R-:W-:Y:S02]  /*13b70*/  MOV R21, 0x0 ;  /* 0x0000000000157802 */ /* 0x000fe40000000f00 */
[----:B------:R-:W-:Y:S02]  /*13b80*/  MOV R0, 0x0 ;  /* 0x0000000000007802 */ /* 0x000fe40000000f00 */
[----:B------:R-:W-:-:S04]  /*13b90*/  IADD3 R20, P0, P1, -R20, R9, R14 ;  /* 0x0000000914147210 */ /* 0x000fc8000791e10e */
[----:B------:R-:W-:-:S04]  /*13ba0*/  IADD3.X R21, ~R0, R21, R15, P0, P1 ;  /* 0x0000001500157210 */ /* 0x000fc800007e250f */
[----:B-1----:R-:W-:Y:S05]  /*13bb0*/  CALL.ABS.NOINC R2 ;  /* 0x0000000002007343 */ /* 0x002fea0003c00000 */
.L_x_300:
[----:B------:R-:W-:Y:S02]  /*13bc0*/  IADD3 R16, P1, R16, c[0x0][0x538], RZ ;  /* 0x00014e0010107a10 */ /* 0x000fe40007f3e0ff */
[----:B------:R-:W-:-:S03]  /*13bd0*/  LOP3.LUT P0, RZ, R18, 0xff, RZ, 0xc0, !PT ;  /* 0x000000ff12ff7812 */ /* 0x000fc6000780c0ff */
[----:B------:R-:W-:Y:S01]  /*13be0*/  IMAD.X R17, RZ, RZ, c[0x0][0x53c], P1 ;  /* 0x00014f00ff117624 */ /* 0x000fe200008e06ff */
[----:B0-----:R-:W-:-:S05]  /*13bf0*/  SEL R3, RZ, 0x1, !P0 ;  /* 0x00000001ff037807 */ /* 0x001fca0004000000 */
[----:B------:R-:W-:Y:S01]  /*13c00*/  STG.E.U8 [R16.64], R3 ;  /* 0x0000000310007986 */ /* 0x000fe2000c101124 */
[----:B------:R-:W-:Y:S05]  /*13c10*/  EXIT ;  /* 0x000000000000794d */ /* 0x000fea0003800000 */
.L_x_296:
[----:B------:R-:W-:Y:S04]  /*13c20*/  STG.E.U8 [R4.64], R27 ;  /* 0x0000001b04007986 */ /* 0x000fe8000c101124 */
[----:B------:R-:W-:Y:S04]  /*13c30*/  STG.E.U8 [R4.64+0x1], R24 ;  /* 0x0000011804007986 */ /* 0x000fe8000c101124 */
[----:B------:R-:W-:Y:S04]  /*13c40*/  STG.E.U8 [R4.64+0x2], R19 ;  /* 0x0000021304007986 */ /* 0x000fe8000c101124 */
[----:B------:R-:W-:Y:S01]  /*13c50*/  STG.E.U8 [R4.64+0x3], R18 ;  /* 0x0000031204007986 */ /* 0x000fe2000c101124 */
[----:B------:R-:W-:Y:S05]  /*13c60*/  EXIT ;  /* 0x000000000000794d */ /* 0x000fea0003800000 */
.L_x_294:
[----:B------:R-:W-:Y:S02]  /*13c70*/  ISETP.NE.AND P0, PT, RZ, UR38, PT ;  /* 0x00000026ff007c0c */ /* 0x000fe4000bf05270 */
[----:B------:R-:W-:-:S02]  /*13c80*/  IADD3 R8, P2, R23, c[0x0][0x538], RZ ;  /* 0x00014e0017087a10 */ /* 0x000fc40007f5e0ff */
[----:B------:R-:W-:Y:S02]  /*13c90*/  IADD3 R6, P3, R22, c[0x0][0x538], RZ ;  /* 0x00014e0016067a10 */ /* 0x000fe40007f7e0ff */
[----:B------:R-:W-:Y:S01]  /*13ca0*/  IADD3 R4, P4, R16, c[0x0][0x538], RZ ;  /* 0x00014e0010047a10 */ /* 0x000fe20007f9e0ff */
[----:B0-----:R-:W-:Y:S01]  /*13cb0*/  IMAD.X R9, RZ, RZ, c[0x0][0x53c], P2 ;  /* 0x00014f00ff097624 */ /* 0x001fe200010e06ff */
[----:B------:R-:W-:Y:S01]  /*13cc0*/  IADD3 R2, P1, R25, c[0x0][0x538], RZ ;  /* 0x00014e0019027a10 */ /* 0x000fe20007f3e0ff */
[----:B------:R-:W-:Y:S02]  /*13cd0*/  IMAD.X R7, RZ, RZ, c[0x0][0x53c], P3 ;  /* 0x00014f00ff077624 */ /* 0x000fe400018e06ff */
[----:B------:R-:W-:Y:S01]  /*13ce0*/  IMAD.X R5, RZ, RZ, c[0x0][0x53c], P4 ;  /* 0x00014f00ff057624 */ /* 0x000fe200020e06ff */
[----:B------:R-:W-:Y:S01]  /*13cf0*/  IADD3.X R3, RZ, c[0x0][0x53c], RZ, P1, !PT ;  /* 0x00014f00ff037a10 */ /* 0x000fe20000ffe4ff */
[----:B------:R-:W2:Y:S04]  /*13d00*/  @P0 LDG.E.U8 R11, [R8.64] ;  /* 0x00000024080b0981 */ /* 0x000ea8000c1e1100 */
[----:B------:R-:W3:Y:S04]  /*13d10*/  @P0 LDG.E.U8 R0, [R2.64] ;  /* 0x0000002402000981 */ /* 0x000ee8000c1e1100 */
[----:B------:R-:W4:Y:S04]  /*13d20*/  @P0 LDG.E.U8 R10, [R6.64] ;  /* 0x00000024060a0981 */ /* 0x000f28000c1e1100 */
[----:B------:R-:W5:Y:S01]  /*13d30*/  @P0 LDG.E.U8 R13, [R4.64] ;  /* 0x00000024040d0981 */ /* 0x000f62000c1e1100 */
[----:B------:R-:W-:-:S02]  /*13d40*/  ULDC.U8 UR4, c[0x0][0x569] ;  /* 0x00015a4000047ab9 */ /* 0x000fc40000000000 */
[----:B------:R-:W-:Y:S02]  /*13d50*/  ISETP.NE.AND P5, PT, RZ, UR4, PT ;  /* 0x00000004ff007c0c */ /* 0x000fe4000bfa5270 */
[----:B--2---:R-:W-:Y:S02]  /*13d60*/  @P0 LOP3.LUT P2, RZ, R24, 0xff, R11, 0xc8, !PT ;  /* 0x000000ff18ff0812 */ /* 0x004fe4000784c80b */
[----:B---3--:R-:W-:Y:S02]  /*13d70*/  @P0 LOP3.LUT P1, RZ, R27, 0xff, R0, 0xc8, !PT ;  /* 0x000000ff1bff0812 */ /* 0x008fe4000782c800 */
[----:B----4-:R-:W-:Y:S02]  /*13d80*/  @P0 LOP3.LUT P3, RZ, R19, 0xff, R10, 0xc8, !PT ;  /* 0x000000ff13ff0812 */ /* 0x010fe4000786c80a */
[----:B-----5:R-:W-:Y:S02]  /*13d90*/  @P0 LOP3.LUT P4, RZ, R18, 0xff, R13, 0xc8, !PT ;  /* 0x000000ff12ff0812 */ /* 0x020fe4000788c80d */
[----:B------:R-:W-:-:S02]  /*13da0*/  @P0 SEL R0, RZ, 0x1, !P1 ;  /* 0x00000001ff000807 */ /* 0x000fc40004800000 */
[----:B------:R-:W-:Y:S02]  /*13db0*/  @P0 SEL R10, RZ, 0x1, !P2 ;  /* 0x00000001ff0a0807 */ /* 0x000fe40005000000 */
[----:B------:R-:W-:Y:S02]  /*13dc0*/  @P0 SEL R11, RZ, 0x1, !P3 ;  /* 0x00000001ff0b0807 */ /* 0x000fe40005800000 */
[----:B------:R-:W-:Y:S02]  /*13dd0*/  @P0 SEL R12, RZ, 0x1, !P4 ;  /* 0x00000001ff0c0807 */ /* 0x000fe40006000000 */
[----:B------:R-:W-:Y:S02]  /*13de0*/  @P0 PRMT R27, R0, 0x7610, R27 ;  /* 0x00007610001b0816 */ /* 0x000fe4000000001b */
[----:B------:R-:W-:Y:S02]  /*13df0*/  @P0 PRMT R24, R10, 0x7610, R24 ;  /* 0x000076100a180816 */ /* 0x000fe40000000018 */
[----:B------:R-:W-:-:S02]  /*13e00*/  @P0 PRMT R19, R11, 0x7610, R19 ;  /* 0x000076100b130816 */ /* 0x000fc40000000013 */
[----:B------:R-:W-:Y:S01]  /*13e10*/  @P0 PRMT R18, R12, 0x7610, R18 ;  /* 0x000076100c120816 */ /* 0x000fe20000000012 */
[----:B------:R-:W-:Y:S05]  /*13e20*/  @!P5 BRA `(.L_x_301) ;  /* 0x000006b00000d947 */ /* 0x000fea0003800000 */
[----:B------:R-:W-:-:S05]  /*13e30*/  IMAD.MOV.U32 R17, RZ, RZ, 0x1 ;  /* 0x00000001ff117424 */ /* 0x000fca00078e00ff */
[----:B------:R-:W-:-:S04]  /*13e40*/  ISETP.NE.AND P0, PT, R17, c[0x0][0x56c], PT ;  /* 0x00015b0011007a0c */ /* 0x000fc80003f05270 */
[----:B------:R-:W-:-:S09]  /*13e50*/  P2R R0, PR, RZ, 0x1 ;  /* 0x00000001ff007803 */ /* 0x000fd20000000000 */
        /* <DEDUP_REMOVED lines=20> */
.L_x_302:
        /* <DEDUP_REMOVED lines=10> */
[----:B------:R-:W-:Y:S02]  /*14040*/  IMAD.MOV.U32 R5, RZ, RZ, c[0x4][0x644] ;  /* 0x01019100ff057624 */ /* 0x000fe400078e00ff */
[----:B------:R-:W-:Y:S01]  /*14050*/  IMAD.MOV.U32 R6, RZ, RZ, c[0x4][0x630] ;  /* 0x01018c00ff067624 */ /* 0x000fe200078e00ff */
[----:B------:R-:W0:Y:S01]  /*14060*/  LDC.64 R2, c[0x4][R2] ;  /* 0x0100000002027b82 */ /* 0x000e220000000a00 */
[----:B------:R-:W-:-:S02]  /*14070*/  IMAD.MOV.U32 R8, RZ, RZ, 0x2ef ;  /* 0x000002efff087424 */ /* 0x000fc400078e00ff */
[----:B------:R-:W-:Y:S02]  /*14080*/  IMAD.MOV.U32 R10, RZ, RZ, c[0x4][0x520] ;  /* 0x01014800ff0a7624 */ /* 0x000fe400078e00ff */
[----:B------:R-:W-:Y:S02]  /*14090*/  IMAD.MOV.U32 R11, RZ, RZ, c[0x4][0x524] ;  /* 0x01014900ff0b7624 */ /* 0x000fe400078e00ff */
[----:B------:R-:W-:Y:S02]  /*140a0*/  IMAD.MOV.U32 R12, RZ, RZ, 0x1 ;  /* 0x00000001ff0c7424 */ /* 0x000fe400078e00ff */
[----:B------:R-:W-:Y:S02]  /*140b0*/  IMAD.MOV.U32 R13, RZ, RZ, RZ ;  /* 0x000000ffff0d7224 */ /* 0x000fe400078e00ff */
[----:B------:R-:W-:Y:S01]  /*140c0*/  LEPC R14 ;  /* 0x00000000000e734e */ /* 0x000fe20000000000 */
[----:B------:R-:W-:Y:S02]  /*140d0*/  MOV R9, 0x14140 ;  /* 0x0001414000097802 */ /* 0x000fe40000000f00 */
[----:B------:R-:W-:Y:S02]  /*140e0*/  MOV R20, 0x140c0 ;  /* 0x000140c000147802 */ /* 0x000fe40000000f00 */
[----:B------:R-:W-:-:S02]  /*140f0*/  MOV R21, 0x0 ;  /* 0x0000000000157802 */ /* 0x000fc40000000f00 */
[----:B------:R-:W-:Y:S02]  /*14100*/  MOV R0, 0x0 ;  /* 0x0000000000007802 */ /* 0x000fe40000000f00 */
[----:B------:R-:W-:-:S04]  /*14110*/  IADD3 R20, P0, P1, -R20, R9, R14 ;  /* 0x0000000914147210 */ /* 0x000fc8000791e10e */
[----:B------:R-:W-:-:S04]  /*14120*/  IADD3.X R21, ~R0, R21, R15, P0, P1 ;  /* 0x0000001500157210 */ /* 0x000fc800007e250f */
[----:B0-----:R-:W-:Y:S05]  /*14130*/  CALL.ABS.NOINC R2 ;  /* 0x0000000002007343 */ /* 0x001fea0003c00000 */
.L_x_303:
[----:B0-----:R-:W-:Y:S02]  /*14140*/  IADD3 R2, P1, R23, c[0x0][0x538], RZ ;  /* 0x00014e0017027a10 */ /* 0x001fe40007f3e0ff */
[----:B------:R-:W-:Y:S02]  /*14150*/  LOP3.LUT P0, RZ, R24, 0xff, RZ, 0xc0, !PT ;  /* 0x000000ff18ff7812 */ /* 0x000fe4000780c0ff */
[----:B------:R-:W-:Y:S02]  /*14160*/  IADD3.X R3, RZ, c[0x0][0x53c], RZ, P1, !PT ;  /* 0x00014f00ff037a10 */ /* 0x000fe40000ffe4ff */
[----:B------:R-:W-:Y:S02]  /*14170*/  SEL R5, RZ, 0x1, !P0 ;  /* 0x00000001ff057807 */ /* 0x000fe40004000000 */
[----:B------:R-:W-:-:S03]  /*14180*/  ISETP.NE.AND P6, PT, R17, c[0x0][0x56c], PT ;  /* 0x00015b0011007a0c */ /* 0x000fc60003fc5270 */
[----:B------:R0:W-:Y:S10]  /*14190*/  STG.E.U8 [R2.64], R5 ;  /* 0x0000000502007986 */ /* 0x0001f4000c101124 */
[----:B------:R-:W-:Y:S05]  /*141a0*/  @!P6 BRA `(.L_x_304) ;  /* 0x000001300000e947 */ /* 0x000fea0003800000 */
[----:B------:R-:W-:Y:S01]  /*141b0*/  MOV R0, 0x0 ;  /* 0x0000000000007802 */ /* 0x000fe20000000f00 */
[----:B------:R-:W-:Y:S01]  /*141c0*/  IMAD.MOV.U32 R4, RZ, RZ, c[0x4][0x640] ;  /* 0x01019000ff047624 */ /* 0x000fe200078e00ff */
[----:B------:R-:W-:Y:S01]  /*141d0*/  MOV R10, c[0x4][0x520] ;  /* 0x01014800000a7a02 */ /* 0x000fe20000000f00 */
[----:B0-----:R-:W-:Y:S01]  /*141e0*/  IMAD.MOV.U32 R5, RZ, RZ, c[0x4][0x644] ;  /* 0x01019100ff057624 */ /* 0x001fe200078e00ff */
[----:B------:R0:W1:Y:S01]  /*141f0*/  LDC.64 R2, c[0x4][R0] ;  /* 0x0100000000027b82 */ /* 0x0000620000000a00 */
[----:B------:R-:W-:-:S02]  /*14200*/  IMAD.MOV.U32 R6, RZ, RZ, c[0x4][0x630] ;  /* 0x01018c00ff067624 */ /* 0x000fc400078e00ff */
[----:B------:R-:W-:Y:S02]  /*14210*/  IMAD.MOV.U32 R7, RZ, RZ, c[0x4][0x634] ;  /* 0x01018d00ff077624 */ /* 0x000fe400078e00ff */
[----:B------:R-:W-:Y:S02]  /*14220*/  IMAD.MOV.U32 R8, RZ, RZ, 0x2ef ;  /* 0x000002efff087424 */ /* 0x000fe400078e00ff */
[----:B------:R-:W-:Y:S02]  /*14230*/  IMAD.MOV.U32 R11, RZ, RZ, c[0x4][0x524] ;  /* 0x01014900ff0b7624 */ /* 0x000fe400078e00ff */
[----:B------:R-:W-:Y:S02]  /*14240*/  IMAD.MOV.U32 R12, RZ, RZ, 0x1 ;  /* 0x00000001ff0c7424 */ /* 0x000fe400078e00ff */
[----:B------:R-:W-:Y:S02]  /*14250*/  IMAD.MOV.U32 R13, RZ, RZ, RZ ;  /* 0x000000ffff0d7224 */ /* 0x000fe400078e00ff */
        /* <DEDUP_REMOVED lines=8> */
.L_x_304:
        /* <DEDUP_REMOVED lines=8> */
[----:B------:R-:W-:Y:S01]  /*14360*/  HFMA2.MMA R12, -RZ, RZ, 0, 5.9604644775390625e-08 ;  /* 0x00000001ff0c7435 */ /* 0x000fe200000001ff */
        /* <DEDUP_REMOVED lines=17> */
.L_x_305:
[----:B------:R-:W-:Y:S02]  /*14480*/  IADD3 R16, P1, R16, c[0x0][0x538], RZ ;  /* 0x00014e0010107a10 */ /* 0x000fe40007f3e0ff */
[----:B------:R-:W-:-:S03]  /*14490*/  LOP3.LUT P0, RZ, R18, 0xff, RZ, 0xc0, !PT ;  /* 0x000000ff12ff7812 */ /* 0x000fc6000780c0ff */
[----:B------:R-:W-:Y:S01]  /*144a0*/  IMAD.X R17, RZ, RZ, c[0x0][0x53c], P1 ;  /* 0x00014f00ff117624 */ /* 0x000fe200008e06ff */
[----:B0-----:R-:W-:-:S05]  /*144b0*/  SEL R3, RZ, 0x1, !P0 ;  /* 0x00000001ff037807 */ /* 0x001fca0004000000 */
[----:B------:R-:W-:Y:S01]  /*144c0*/  STG.E.U8 [R16.64], R3 ;  /* 0x0000000310007986 */ /* 0x000fe2000c101124 */
[----:B------:R-:W-:Y:S05]  /*144d0*/  EXIT ;  /* 0x000000000000794d */ /* 0x000fea0003800000 */
.L_x_301:
[----:B------:R-:W-:Y:S02]  /*144e0*/  LOP3.LUT P0, RZ, R27, 0xff, RZ, 0xc0, !PT ;  /* 0x000000ff1bff7812 */ /* 0x000fe4000780c0ff */
[----:B------:R-:W-:Y:S02]  /*144f0*/  LOP3.LUT P1, RZ, R24, 0xff, RZ, 0xc0, !PT ;  /* 0x000000ff18ff7812 */ /* 0x000fe4000782c0ff */
[----:B------:R-:W-:Y:S02]  /*14500*/  LOP3.LUT P2, RZ, R19, 0xff, RZ, 0xc0, !PT ;  /* 0x000000ff13ff7812 */ /* 0x000fe4000784c0ff */
[----:B------:R-:W-:Y:S02]  /*14510*/  LOP3.LUT P3, RZ, R18, 0xff, RZ, 0xc0, !PT ;  /* 0x000000ff12ff7812 */ /* 0x000fe4000786c0ff */
[----:B------:R-:W-:Y:S02]  /*14520*/  SEL R11, RZ, 0x1, !P0 ;  /* 0x00000001ff0b7807 */ /* 0x000fe40004000000 */
[----:B------:R-:W-:-:S02]  /*14530*/  SEL R13, RZ, 0x1, !P1 ;  /* 0x00000001ff0d7807 */ /* 0x000fc40004800000 */
[----:B------:R-:W-:Y:S01]  /*14540*/  SEL R15, RZ, 0x1, !P2 ;  /* 0x00000001ff0f7807 */ /* 0x000fe20005000000 */
[----:B------:R-:W-:Y:S01]  /*14550*/  STG.E.U8 [R2.64], R11 ;  /* 0x0000000b02007986 */ /* 0x000fe2000c101124 */
[----:B------:R-:W-:-:S03]  /*14560*/  SEL R17, RZ, 0x1, !P3 ;  /* 0x00000001ff117807 */ /* 0x000fc60005800000 */
[----:B------:R-:W-:Y:S04]  /*14570*/  STG.E.U8 [R8.64], R13 ;  /* 0x0000000d08007986 */ /* 0x000fe8000c101124 */
[----:B------:R-:W-:Y:S04]  /*14580*/  STG.E.U8 [R6.64], R15 ;  /* 0x0000000f06007986 */ /* 0x000fe8000c101124 */
[----:B------:R-:W-:Y:S01]  /*14590*/  STG.E.U8 [R4.64], R17 ;  /* 0x0000001104007986 */ /* 0x000fe2000c101124 */
[----:B------:R-:W-:Y:S05]  /*145a0*/  EXIT ;  /* 0x000000000000794d */ /* 0x000fea0003800000 */
.L_x_266:
        /* <DEDUP_REMOVED lines=28> */
.L_x_307:
[----:B------:R-:W-:Y:S05]  /*14770*/  @!P4 BRA `(.L_x_308) ;  /* 0x000006b00000c947 */ /* 0x000fea0003800000 */
[----:B------:R-:W-:-:S05]  /*14780*/  IMAD.MOV.U32 R17, RZ, RZ, 0x1 ;  /* 0x00000001ff117424 */ /* 0x000fca00078e00ff */
[----:B------:R-:W-:-:S04]  /*14790*/  ISETP.NE.AND P0, PT, R17, c[0x0][0x56c], PT ;  /* 0x00015b0011007a0c */ /* 0x000fc80003f05270 */
[----:B------:R-:W-:-:S09]  /*147a0*/  P2R R0, PR, RZ, 0x1 ;  /* 0x00000001ff007803 */ /* 0x000fd20000000000 */
[----:B------:R-:W-:Y:S05]  /*147b0*/  @!P0 BRA `(.L_x_309) ;  /* 0x0000013000008947 */ /* 0x000fea0003800000 */
[----:B------:R-:W-:Y:S01]  /*147c0*/  MOV R2, 0x0 ;  /* 0x0000000000027802 */ /* 0x000fe20000000f00 */
[----:B------:R-:W-:Y:S01]  /*147d0*/  HFMA2.MMA R13, -RZ, RZ, 0, 0 ;  /* 0x00000000ff0d7435 */ /* 0x000fe200000001ff */
        /* <DEDUP_REMOVED lines=8> */
[----:B------:R-:W-:Y:S02]  /*14860*/  IMAD.MOV.U32 R12, RZ, RZ, 0x1 ;  /* 0x00000001ff0c7424 */ /* 0x000fe400078e00ff */
        /* <DEDUP_REMOVED lines=8> */
.L_x_309:
[----:B------:R-:W-:Y:S02]  /*148f0*/  IADD3 R28, P1, R28, c[0x0][0x538], RZ ;  /* 0x00014e001c1c7a10 */ /* 0x000fe40007f3e0ff */
[----:B------:R-:W-:Y:S02]  /*14900*/  LOP3.LUT P0, RZ, R27, 0xff, RZ, 0xc0, !PT ;  /* 0x000000ff1bff7812 */ /* 0x000fe4000780c0ff */
[----:B------:R-:W-:Y:S01]  /*14910*/  ISETP.NE.AND P6, PT, R17, c[0x0][0x56c], PT ;  /* 0x00015b0011007a0c */ /* 0x000fe20003fc5270 */
[----:B------:R-:W-:Y:S01]  /*14920*/  IMAD.X R29, RZ, RZ, c[0x0][0x53c], P1 ;  /* 0x00014f00ff1d7624 */ /* 0x000fe200008e06ff */
[----:B------:R-:W-:-:S05]  /*14930*/  SEL R3, RZ, 0x1, !P0 ;  /* 0x00000001ff037807 */ /* 0x000fca0004000000 */
[----:B------:R0:W-:Y:S06]  /*14940*/  STG.E.U8 [R28.64], R3 ;  /* 0x000000031c007986 */ /* 0x0001ec000c101124 */
[----:B------:R-:W-:Y:S05]  /*14950*/  @!P6 BRA `(.L_x_310) ;  /* 0x000001300000e947 */ /* 0x000fea0003800000 */
[----:B------:R-:W-:Y:S01]  /*14960*/  MOV R2, 0x0 ;  /* 0x0000000000027802 */ /* 0x000fe20000000f00 */
[----:B------:R-:W-:Y:S01]  /*14970*/  HFMA2.MMA R8, -RZ, RZ, 0, 4.4763088226318359375e-05 ;  /* 0x000002efff087435 */ /* 0x000fe200000001ff */
[----:B------:R-:W-:Y:S02]  /*14980*/  IMAD.MOV.U32 R4, RZ, RZ, c[0x4][0x640] ;  /* 0x01019000ff047624 */ /* 0x000fe400078e00ff */
[----:B------:R-:W-:-:S02]  /*14990*/  IMAD.MOV.U32 R5, RZ, RZ, c[0x4][0x644] ;  /* 0x01019100ff057624 */ /* 0x000fc400078e00ff */
[----:B0-----:R-:W0:Y:S01]  /*149a0*/  LDC.64 R2, c[0x4][R2] ;  /* 0x0100000002027b82 */ /* 0x001e220000000a00 */
[----:B------:R-:W-:Y:S02]  /*149b0*/  IMAD.MOV.U32 R6, RZ, RZ, c[0x4][0x630] ;  /* 0x01018c00ff067624 */ /* 0x000fe400078e00ff */
[----:B------:R-:W-:Y:S02]  /*149c0*/  IMAD.MOV.U32 R7, RZ, RZ, c[0x4][0x634] ;  /* 0x01018d00ff077624 */ /* 0x000fe400078e00ff */
[----:B------:R-:W-:Y:S02]  /*149d0*/  IMAD.MOV.U32 R10, RZ, RZ, c[0x4][0x520] ;  /* 0x01014800ff0a7624 */ /* 0x000fe400078e00ff */
[----:B------:R-:W-:Y:S02]  /*149e0*/  IMAD.MOV.U32 R11, RZ, RZ, c[0x4][0x524] ;  /* 0x01014900ff0b7624 */ /* 0x000fe400078e00ff */
[----:B------:R-:W-:Y:S02]  /*149f0*/  IMAD.MOV.U32 R12, RZ, RZ, 0x1 ;  /* 0x00000001ff0c7424 */ /* 0x000fe400078e00ff */
[----:B------:R-:W-:-:S02]  /*14a00*/  IMAD.MOV.U32 R13, RZ, RZ, RZ ;  /* 0x000000ffff0d7224 */ /* 0x000fc400078e00ff */
        /* <DEDUP_REMOVED lines=8> */
.L_x_310:
        /* <DEDUP_REMOVED lines=8> */
[----:B------:R-:W-:Y:S01]  /*14b10*/  IMAD.MOV.U32 R5, RZ, RZ, c[0x4][0x644] ;  /* 0x01019100ff057624 */ /* 0x000fe200078e00ff */
[----:B------:R-:W-:Y:S01]  /*14b20*/  MOV R4, c[0x4][0x640] ;  /* 0x0101900000047a02 */ /* 0x000fe20000000f00 */
[----:B------:R-:W-:Y:S01]  /*14b30*/  IMAD.MOV.U32 R6, RZ, RZ, c[0x4][0x630] ;  /* 0x01018c00ff067624 */ /* 0x000fe200078e00ff */
[----:B0-----:R0:W1:Y:S01]  /*14b40*/  LDC.64 R2, c[0x4][R0] ;  /* 0x0100000000027b82 */ /* 0x0010620000000a00 */
[----:B------:R-:W-:Y:S01]  /*14b50*/  IMAD.MOV.U32 R7, RZ, RZ, c[0x4][0x634] ;  /* 0x01018d00ff077624 */ /* 0x000fe200078e00ff */
[----:B------:R-:W-:Y:S01]  /*14b60*/  MOV R11, c[0x4][0x524] ;  /* 0x01014900000b7a02 */ /* 0x000fe20000000f00 */
[----:B------:R-:W-:-:S02]  /*14b70*/  IMAD.MOV.U32 R8, RZ, RZ, 0x2ef ;  /* 0x000002efff087424 */ /* 0x000fc400078e00ff */
[----:B------:R-:W-:Y:S02]  /*14b80*/  IMAD.MOV.U32 R10, RZ, RZ, c[0x4][0x520] ;  /* 0x01014800ff0a7624 */ /* 0x000fe400078e00ff */
[----:B------:R-:W-:Y:S02]  /*14b90*/  IMAD.MOV.U32 R12, RZ, RZ, 0x1 ;  /* 0x00000001ff0c7424 */ /* 0x000fe400078e00ff */
[----:B------:R-:W-:Y:S02]  /*14ba0*/  IMAD.MOV.U32 R13, RZ, RZ, RZ ;  /* 0x000000ffff0d7224 */ /* 0x000fe400078e00ff */
[----:B0-----:R-:W-:Y:S01]  /*14bb0*/  LEPC R14 ;  /* 0x00000000000e734e */ /* 0x001fe20000000000 */
[----:B------:R-:W-:Y:S02]  /*14bc0*/  MOV R9, 0x14c30 ;  /* 0x00014c3000097802 */ /* 0x000fe40000000f00 */
[----:B------:R-:W-:Y:S02]  /*14bd0*/  MOV R20, 0x14bb0 ;  /* 0x00014bb000147802 */ /* 0x000fe40000000f00 */
[----:B------:R-:W-:Y:S02]  /*14be0*/  MOV R21, 0x0 ;  /* 0x0000000000157802 */ /* 0x000fe40000000f00 */
[----:B------:R-:W-:-:S02]  /*14bf0*/  MOV R0, 0x0 ;  /* 0x0000000000007802 */ /* 0x000fc40000000f00 */
[----:B------:R-:W-:-:S04]  /*14c00*/  IADD3 R20, P0, P1, -R20, R9, R14 ;  /* 0x0000000914147210 */ /* 0x000fc8000791e10e */
[----:B------:R-:W-:-:S04]  /*14c10*/  IADD3.X R21, ~R0, R21, R15, P0, P1 ;  /* 0x0000001500157210 */ /* 0x000fc800007e250f */
[----:B-1----:R-:W-:Y:S05]  /*14c20*/  CALL.ABS.NOINC R2 ;  /* 0x0000000002007343 */ /* 0x002fea0003c00000 */
.L_x_311:
        /* <DEDUP_REMOVED lines=26> */
.L_x_312:
[----:B------:R-:W-:Y:S02]  /*14dd0*/  IADD3 R2, P1, R25, c[0x0][0x538], RZ ;  /* 0x00014e0019027a10 */ /* 0x000fe40007f3e0ff */
[----:B------:R-:W-:-:S03]  /*14de0*/  LOP3.LUT P0, RZ, R18, 0xff, RZ, 0xc0, !PT ;  /* 0x000000ff12ff7812 */ /* 0x000fc6000780c0ff */
[----:B0-----:R-:W-:Y:S01]  /*14df0*/  IMAD.X R3, RZ, RZ, c[0x0][0x53c], P1 ;  /* 0x00014f00ff037624 */ /* 0x001fe200008e06ff */
[----:B------:R-:W-:-:S05]  /*14e00*/  SEL R5, RZ, 0x1, !P0 ;  /* 0x00000001ff057807 */ /* 0x000fca0004000000 */
[----:B------:R-:W-:Y:S01]  /*14e10*/  STG.E.U8 [R2.64], R5 ;  /* 0x0000000502007986 */ /* 0x000fe2000c101124 */
[----:B------:R-:W-:Y:S05]  /*14e20*/  EXIT ;  /* 0x000000000000794d */ /* 0x000fea0003800000 */
.L_x_308:
[----:B------:R-:W-:Y:S04]  /*14e30*/  STG.E.U8 [R4.64], R27 ;  /* 0x0000001b04007986 */ /* 0x000fe8000c101124 */
[----:B------:R-:W-:Y:S04]  /*14e40*/  STG.E.U8 [R4.64+0x1], R24 ;  /* 0x0000011804007986 */ /* 0x000fe8000c101124 */
[----:B------:R-:W-:Y:S04]  /*14e50*/  STG.E.U8 [R4.64+0x2], R19 ;  /* 0x0000021304007986 */ /* 0x000fe8000c101124 */
[----:B------:R-:W-:Y:S01]  /*14e60*/  STG.E.U8 [R4.64+0x3], R18 ;  /* 0x0000031204007986 */ /* 0x000fe2000c101124 */
[----:B------:R-:W-:Y:S05]  /*14e70*/  EXIT ;  /* 0x000000000000794d */ /* 0x000fea0003800000 */
.L_x_306:
[----:B0-----:R-:W-:Y:S02]  /*14e80*/  ISETP.NE.AND P0, PT, R0, RZ, PT ;  /* 0x000000ff0000720c */ /* 0x001fe40003f05270 */
[----:B------:R-:W-:-:S02]  /*14e90*/  IADD3 R2, P1, R28, c[0x0][0x538], RZ ;  /* 0x00014e001c027a10 */ /* 0x000fc40007f3e0ff */
[----:B------:R-:W-:Y:S02]  /*14ea0*/  IADD3 R8, P2, R26, c[0x0][0x538], RZ ;  /* 0x00014e001a087a10 */ /* 0x000fe40007f5e0ff */
[----:B------:R-:W-:Y:S01]  /*14eb0*/  IADD3 R6, P3, R16, c[0x0][0x538], RZ ;  /* 0x00014e0010067a10 */ /* 0x000fe20007f7e0ff */
[----:B------:R-:W-:Y:S01]  /*14ec0*/  IMAD.X R3, RZ, RZ, c[0x0][0x53c], P1 ;  /* 0x00014f00ff037624 */ /* 0x000fe200008e06ff */
[----:B------:R-:W-:Y:S01]  /*14ed0*/  IADD3 R4, P4, R25, c[0x0][0x538], RZ ;  /* 0x00014e0019047a10 */ /* 0x000fe20007f9e0ff */
[----:B------:R-:W-:Y:S02]  /*14ee0*/  IMAD.X R9, RZ, RZ, c[0x0][0x53c], P2 ;  /* 0x00014f00ff097624 */ /* 0x000fe400010e06ff */
[----:B------:R-:W-:Y:S02]  /*14ef0*/  IMAD.X R7, RZ, RZ, c[0x0][0x53c], P3 ;  /* 0x00014f00ff077624 */ /* 0x000fe400018e06ff */
[----:B------:R-:W-:Y:S01]  /*14f00*/  IMAD.X R5, RZ, RZ, c[0x0][0x53c], P4 ;  /* 0x00014f00ff057624 */ /* 0x000fe200020e06ff */
        /* <DEDUP_REMOVED lines=8> */
[----:B------:R-:W-:Y:S02]  /*14f90*/  @P0 SEL R0, RZ, 0x1, !P1 ;  /* 0x00000001ff000807 */ /* 0x000fe40004800000 */
[----:B----4-:R-:W-:Y:S02]  /*14fa0*/  @P0 LOP3.LUT P3, RZ, R19, 0xff, R10, 0xc8, !PT ;  /* 0x000000ff13ff0812 */ /* 0x010fe4000786c80a */
[----:B------:R-:W-:-:S02]  /*14fb0*/  @P0 SEL R10, RZ, 0x1, !P2 ;  /* 0x00000001ff0a0807 */ /* 0x000fc40005000000 */
[----:B-----5:R-:W-:Y:S02]  /*14fc0*/  @P0 LOP3.LUT P4, RZ, R18, 0xff, R13, 0xc8, !PT ;  /* 0x000000ff12ff0812 */ /* 0x020fe4000788c80d */
[----:B------:R-:W-:Y:S02]  /*14fd0*/  @P0 SEL R11, RZ, 0x1, !P3 ;  /* 0x00000001ff0b0807 */ /* 0x000fe40005800000 */
[----:B------:R-:W-:Y:S02]  /*14fe0*/  @P0 SEL R12, RZ, 0x1, !P4 ;  /* 0x00000001ff0c0807 */ /* 0x000fe40006000000 */
[----:B------:R-:W-:Y:S02]  /*14ff0*/  @P0 PRMT R27, R0, 0x7610, R27 ;  /* 0x00007610001b0816 */ /* 0x000fe4000000001b */
[----:B------:R-:W-:Y:S02]  /*15000*/  @P0 PRMT R24, R10, 0x7610, R24 ;  /* 0x000076100a180816 */ /* 0x000fe40000000018 */
[----:B------:R-:W-:-:S02]  /*15010*/  @P0 PRMT R19, R11, 0x7610, R19 ;  /* 0x000076100b130816 */ /* 0x000fc40000000013 */
        /* <DEDUP_REMOVED lines=9> */
[----:B------:R-:W-:Y:S02]  /*150b0*/  IMAD.MOV.U32 R5, RZ, RZ, c[0x4][0x644] ;  /* 0x01019100ff057624 */ /* 0x000fe400078e00ff */
[----:B------:R-:W-:Y:S01]  /*150c0*/  IMAD.MOV.U32 R6, RZ, RZ, c[0x4][0x630] ;  /* 0x01018c00ff067624 */ /* 0x000fe200078e00ff */
[----:B------:R-:W0:Y:S01]  /*150d0*/  LDC.64 R2, c[0x4][R2] ;  /* 0x0100000002027b82 */ /* 0x000e220000000a00 */
[----:B------:R-:W-:Y:S02]  /*150e0*/  IMAD.MOV.U32 R7, RZ, RZ, c[0x4][0x634] ;  /* 0x01018d00ff077624 */ /* 0x000fe400078e00ff */
[----:B------:R-:W-:Y:S02]  /*150f0*/  IMAD.MOV.U32 R8, RZ, RZ, 0x2ef ;  /* 0x000002efff087424 */ /* 0x000fe400078e00ff */
[----:B------:R-:W-:-:S02]  /*15100*/  IMAD.MOV.U32 R11, RZ, RZ, c[0x4][0x524] ;  /* 0x01014900ff0b7624 */ /* 0x000fc400078e00ff */
[----:B------:R-:W-:Y:S02]  /*15110*/  IMAD.MOV.U32 R12, RZ, RZ, 0x1 ;  /* 0x00000001ff0c7424 */ /* 0x000fe400078e00ff */
        /* <DEDUP_REMOVED lines=9> */
.L_x_314:
        /* <DEDUP_REMOVED lines=8> */
[----:B------:R-:W-:Y:S01]  /*15230*/  HFMA2.MMA R12, -RZ, RZ, 0, 5.9604644775390625e-08 ;  /* 0x00000001ff0c7435 */ /* 0x000fe200000001ff */
[----:B------:R-:W-:Y:S01]  /*15240*/  IMAD.MOV.U32 R4, RZ, RZ, c[0x4][0x640] ;  /* 0x01019000ff047624 */ /* 0x000fe200078e00ff */
[----:B------:R-:W-:Y:S01]  /*15250*/  MOV R5, c[0x4][0x644] ;  /* 0x0101910000057a02 */ /* 0x000fe20000000f00 */
[----:B------:R-:W-:-:S02]  /*15260*/  IMAD.MOV.U32 R6, RZ, RZ, c[0x4][0x630] ;  /* 0x01018c00ff067624 */ /* 0x000fc400078e00ff */
[----:B0-----:R-:W0:Y:S01]  /*15270*/  LDC.64 R2, c[0x4][R2] ;  /* 0x0100000002027b82 */ /* 0x001e220000000a00 */
[----:B------:R-:W-:Y:S02]  /*15280*/  IMAD.MOV.U32 R7, RZ, RZ, c[0x4][0x634] ;  /* 0x01018d00ff077624 */ /* 0x000fe400078e00ff */
[----:B------:R-:W-:Y:S02]  /*15290*/  IMAD.MOV.U32 R8, RZ, RZ, 0x2ef ;  /* 0x000002efff087424 */ /* 0x000fe400078e00ff */
[----:B------:R-:W-:Y:S02]  /*152a0*/  IMAD.MOV.U32 R10, RZ, RZ, c[0x4][0x520] ;  /* 0x01014800ff0a7624 */ /* 0x000fe400078e00ff */
[----:B------:R-:W-:Y:S02]  /*152b0*/  IMAD.MOV.U32 R11, RZ, RZ, c[0x4][0x524] ;  /* 0x01014900ff0b7624 */ /* 0x000fe400078e00ff */
[----:B------:R-:W-:Y:S02]  /*152c0*/  IMAD.MOV.U32 R13, RZ, RZ, RZ ;  /* 0x000000ffff0d7224 */ /* 0x000fe400078e00ff */
        /* <DEDUP_REMOVED lines=8> */
.L_x_315:
        /* <DEDUP_REMOVED lines=12> */
[----:B------:R-:W-:-:S02]  /*15410*/  IMAD.MOV.U32 R6, RZ, RZ, c[0x4][0x630] ;  /* 0x01018c00ff067624 */ /* 0x000fc400078e00ff */
[----:B------:R-:W-:Y:S02]  /*15420*/  IMAD.MOV.U32 R8, RZ, RZ, 0x2ef ;  /* 0x000002efff087424 */ /* 0x000fe400078e00ff */
[----:B------:R-:W-:Y:S02]  /*15430*/  IMAD.MOV.U32 R10, RZ, RZ, c[0x4][0x520] ;  /* 0x01014800ff0a7624 */ /* 0x000fe400078e00ff */
        /* <DEDUP_REMOVED lines=11> */
.L_x_316:
[----:B------:R-:W-:Y:S02]  /*154f0*/  IADD3 R16, P1, R16, c[0x0][0x538], RZ ;  /* 0x00014e0010107a10 */ /* 0x000fe40007f3e0ff */
[----:B------:R-:W-:Y:S02]  /*15500*/  LOP3.LUT P0, RZ, R19, 0xff, RZ, 0xc0, !PT ;  /* 0x000000ff13ff7812 */ /* 0x000fe4000780c0ff */
[----:B------:R-:W-:Y:S02]  /*15510*/  ISETP.NE.AND P6, PT, R17, c[0x0][0x56c], PT ;  /* 0x00015b0011007a0c */ /* 0x000fe40003fc5270 */
[----:B------:R-:W-:Y:S02]  /*15520*/  IADD3.X R17, RZ, c[0x0][0x53c], RZ, P1, !PT ;  /* 0x00014f00ff117a10 */ /* 0x000fe40000ffe4ff */
[----:B0-----:R-:W-:-:S05]  /*15530*/  SEL R3, RZ, 0x1, !P0 ;  /* 0x00000001ff037807 */ /* 0x001fca0004000000 */
[----:B------:R0:W-:Y:S04]  /*15540*/  STG.E.U8 [R16.64], R3 ;  /* 0x0000000310007986 */ /* 0x0001e8000c101124 */
[----:B------:R-:W-:Y:S05]  /*15550*/  @!P6 BRA `(.L_x_317) ;  /* 0x000001300000e947 */ /* 0x000fea0003800000 */
[----:B------:R-:W-:Y:S01]  /*15560*/  MOV R0, 0x0 ;  /* 0x0000000000007802 */ /* 0x000fe20000000f00 */
[----:B------:R-:W-:Y:S01]  /*15570*/  IMAD.MOV.U32 R4, RZ, RZ, c[0x4][0x640] ;  /* 0x01019000ff047624 */ /* 0x000fe200078e00ff */
[----:B------:R-:W-:Y:S01]  /*15580*/  MOV R10, c[0x4][0x520] ;  /* 0x01014800000a7a02 */ /* 0x000fe20000000f00 */
[----:B------:R-:W-:Y:S01]  /*15590*/  IMAD.MOV.U32 R5, RZ, RZ, c[0x4][0x644] ;  /* 0x01019100ff057624 */ /* 0x000fe200078e00ff */
[----:B0-----:R0:W1:Y:S01]  /*155a0*/  LDC.64 R2, c[0x4][R0] ;  /* 0x0100000000027b82 */ /* 0x0010620000000a00 */
[----:B------:R-:W-:Y:S02]  /*155b0*/  IMAD.MOV.U32 R6, RZ, RZ, c[0x4][0x630] ;  /* 0x01018c00ff067624 */ /* 0x000fe400078e00ff */
[----:B------:R-:W-:-:S02]  /*155c0*/  IMAD.MOV.U32 R7, RZ, RZ, c[0x4][0x634] ;  /* 0x01018d00ff077624 */ /* 0x000fc400078e00ff */
[----:B------:R-:W-:Y:S02]  /*155d0*/  IMAD.MOV.U32 R8, RZ, RZ, 0x2ef ;  /* 0x000002efff087424 */ /* 0x000fe400078e00ff */
[----:B------:R-:W-:Y:S02]  /*155e0*/  IMAD.MOV.U32 R11, RZ, RZ, c[0x4][0x524] ;  /* 0x01014900ff0b7624 */ /* 0x000fe400078e00ff */
[----:B------:R-:W-:Y:S02]  /*155f0*/  IMAD.MOV.U32 R12, RZ, RZ, 0x1 ;  /* 0x00000001ff0c7424 */ /* 0x000fe400078e00ff */
[----:B------:R-:W-:Y:S02]  /*15600*/  IMAD.MOV.U32 R13, RZ, RZ, RZ ;  /* 0x000000ffff0d7224 */ /* 0x000fe400078e00ff */
[----:B0-----:R-:W-:Y:S01]  /*15610*/  LEPC R14 ;  /* 0x00000000000e734e */ /* 0x001fe20000000000 */
[----:B------:R-:W-:Y:S02]  /*15620*/  MOV R9, 0x15690 ;  /* 0x0001569000097802 */ /* 0x000fe40000000f00 */
[----:B------:R-:W-:Y:S02]  /*15630*/  MOV R20, 0x15610 ;  /* 0x0001561000147802 */ /* 0x000fe40000000f00 */
[----:B------:R-:W-:-:S02]  /*15640*/  MOV R21, 0x0 ;  /* 0x0000000000157802 */ /* 0x000fc40000000f00 */
[----:B------:R-:W-:Y:S02]  /*15650*/  MOV R0, 0x0 ;  /* 0x0000000000007802 */ /* 0x000fe40000000f00 */
[----:B------:R-:W-:-:S04]  /*15660*/  IADD3 R20, P0, P1, -R20, R9, R14 ;  /* 0x0000000914147210 */ /* 0x000fc8000791e10e */
[----:B------:R-:W-:-:S04]  /*15670*/  IADD3.X R21, ~R0, R21, R15, P0, P1 ;  /* 0x0000001500157210 */ /* 0x000fc800007e250f */
[----:B-1----:R-:W-:Y:S05]  /*15680*/  CALL.ABS.NOINC R2 ;  /* 0x0000000002007343 */ /* 0x002fea0003c00000 */
.L_x_317:
[----:B------:R-:W-:Y:S02]  /*15690*/  IADD3 R2, P1, R25, c[0x0][0x538], RZ ;  /* 0x00014e0019027a10 */ /* 0x000fe40007f3e0ff */
[----:B------:R-:W-:-:S03]  /*156a0*/  LOP3.LUT P0, RZ, R18, 0xff, RZ, 0xc0, !PT ;  /* 0x000000ff12ff7812 */ /* 0x000fc6000780c0ff */
[----:B0-----:R-:W-:Y:S01]  /*156b0*/  IMAD.X R3, RZ, RZ, c[0x0][0x53c], P1 ;  /* 0x00014f00ff037624 */ /* 0x001fe200008e06ff */
[----:B------:R-:W-:-:S05]  /*156c0*/  SEL R5, RZ, 0x1, !P0 ;  /* 0x00000001ff057807 */ /* 0x000fca0004000000 */
[----:B------:R-:W-:Y:S01]  /*156d0*/  STG.E.U8 [R2.64], R5 ;  /* 0x0000000502007986 */ /* 0x000fe2000c101124 */
[----:B------:R-:W-:Y:S05]  /*156e0*/  EXIT ;  /* 0x000000000000794d */ /* 0x000fea0003800000 */
.L_x_313:
        /* <DEDUP_REMOVED lines=13> */
.L_x_318:
        /* <DEDUP_REMOVED lines=12> */
.L_x_7615:


//--------------------- .text._ZN2at6native13reduce_kernelILi512ELi1ENS0_8ReduceOpIN3c108BFloat16ENS0_14func_wrapper_tIbZZZNS0_14or_kernel_cudaERNS_14TensorIteratorEENKUlvE_clEvENKUlvE9_clEvEUlbS4_E_EEjbLi4ELi4EEEEEvT1_ --------------------------
	.section	.text._ZN2at6native13reduce_kernelILi512ELi1ENS0_8ReduceOpIN3c108BFloat16ENS0_14func_wrapper_tIbZZZNS0_14or_kernel_cudaERNS_14TensorIteratorEENKUlvE_clEvENKUlvE9_clEvEUlbS4_E_EEjbLi4ELi4EEEEEvT1_,"ax",@progbits
	.sectioninfo	@"SHI_REGISTERS=28"
	.align	128
        .global         _ZN2at6native13reduce_kernelILi512ELi1ENS0_8ReduceOpIN3c108BFloat16ENS0_14func_wrapper_tIbZZZNS0_14or_kernel_cudaERNS_14TensorIteratorEENKUlvE_clEvENKUlvE9_clEvEUlbS4_E_EEjbLi4ELi4EEEEEvT1_
        .type           _ZN2at6native13reduce_kernelILi512ELi1ENS0_8ReduceOpIN3c108BFloat16ENS0_14func_wrapper_tIbZZZNS0_14or_kernel_cudaERNS_14TensorIteratorEENKUlvE_clEvENKUlvE9_clEvEUlbS4_E_EEjbLi4ELi4EEEEEvT1_,@function
        .size           _ZN2at6native13reduce_kernelILi512ELi1ENS0_8ReduceOpIN3c108BFloat16ENS0_14func_wrapper_tIbZZZNS0_14or_kernel_cudaERNS_14TensorIteratorEENKUlvE_clEvENKUlvE9_clEvEUlbS4_E_EEjbLi4ELi4EEEEEvT1_,(.L_x_7616 - _ZN2at6native13reduce_kernelILi512ELi1ENS0_8ReduceOpIN3c108BFloat16ENS0_14func_wrapper_tIbZZZNS0_14or_kernel_cudaERNS_14TensorIteratorEENKUlvE_clEvENKUlvE9_clEvEUlbS4_E_EEjbLi4ELi4EEEEEvT1_)
        .other          _ZN2at6native13reduce_kernelILi512ELi1ENS0_8ReduceOpIN3c108BFloat16ENS0_14func_wrapper_tIbZZZNS0_14or_kernel_cudaERNS_14TensorIteratorEENKUlvE_clEvENKUlvE9_clEvEUlbS4_E_EEjbLi4ELi4EEEEEvT1_,@"STO_CUDA_ENTRY STV_DEFAULT"
_ZN2at6native13reduce_kernelILi512ELi1ENS0_8ReduceOpIN3c108BFloat16ENS0_14func_wrapper_tIbZZZNS0_14or_kernel_cudaERNS_14TensorIteratorEENKUlvE_clEvENKUlvE9_clEvEUlbS4_E_EEjbLi4ELi4EEEEEvT1_:
.text._ZN2at6native13reduce_kernelILi512ELi1ENS0_8ReduceOpIN3c108BFloat16ENS0_14func_wrapper_tIbZZZNS0_14or_kernel_cudaERNS_14TensorIteratorEENKUlvE_clEvENKUlvE9_clEvEUlbS4_E_EEjbLi4ELi4EEEEEvT1_:
[----:B------:R-:W-:Y:S02]  /*0000*/  IMAD.MOV.U32 R1, RZ, RZ, c[0x0][0x28] ;  /* 0x00000a00ff017624 */ /* 0x000fe400078e00ff */
[----:B------:R-:W0:Y:S01]  /*0010*/  S2R R23, SR_TID.X ;  /* 0x0000000000177919 */ /* 0x000e220000002100 */
[----:B------:R-:W-:Y:S01]  /*0020*/  ISETP.NE.AND P0, PT, RZ, c[0x0][0x338], PT ;  /* 0x0000ce00ff007a0c */ /* 0x000fe20003f05270 */
[----:B------:R-:W-:-:S12]  /*0030*/  IMAD.MOV.U32 R0, RZ, RZ, RZ ;  /* 0x000000ffff007224 */ /* 0x000fd800078e00ff */
[----:B------:R-:W-:Y:S05]  /*0040*/  @!P0 BRA `(.L_x_319) ;  /* 0x00000cb000008947 */ /* 0x000fea0003800000 */
[----:B------:R-:W1:Y:S01]  /*0050*/  S2R R3, SR_TID.Y ;  /* 0x0000000000037919 */ /* 0x000e620000002200 */
[----:B0-----:R-:W-:Y:S01]  /*0060*/  IMAD R0, R23, c[0x0][0x188], RZ ;  /* 0x0000620017007a24 */ /* 0x001fe200078e02ff */
[----:B------:R-:W-:Y:S01]  /*0070*/  MOV R6, c[0x0][0x338] ;  /* 0x0000ce0000067a02 */ /* 0x000fe20000000f00 */
[----:B------:R-:W-:Y:S01]  /*0080*/  IMAD.MOV.U32 R2, RZ, RZ, RZ ;  /* 0x000000ffff027224 */ /* 0x000fe200078e00ff */
[----:B------:R-:W0:Y:S02]  /*0090*/  S2R R5, SR_CTAID.X ;  /* 0x0000000000057919 */ /* 0x000e240000002500 */
[----:B------:R-:W-:Y:S01]  /*00a0*/  ISETP.NE.AND P0, PT, R6, 0x1, PT ;  /* 0x000000010600780c */ /* 0x000fe20003f05270 */
[----:B-1----:R-:W-:-:S04]  /*00b0*/  IMAD R0, R3, c[0x0][0x18c], R0 ;  /* 0x0000630003007a24 */ /* 0x002fc800078e0200 */
[----:B0-----:R-:W-:-:S04]  /*00c0*/  IMAD R3, R5, c[0x0][0x174], R0 ;  /* 0x00005d0005037a24 */ /* 0x001fc800078e0200 */
        /* <DEDUP_REMOVED lines=195> */
.L_x_319:
        /* <DEDUP_REMOVED lines=19> */
[----:B------:R-:W0:Y:S01]  /*0e30*/  LDC.U8 R3, c[0x0][0x161] ;  /* 0x00005840ff037b82 */ /* 0x000e220000000000 */
[----:B------:R-:W-:Y:S01]  /*0e40*/  SHF.R.U64 R0, R14, 0x1, R15 ;  /* 0x000000010e007819 */ /* 0x000fe2000000120f */
[----:B------:R-:W-:Y:S01]  /*0e50*/  BSSY B1, `(.L_x_323) ;  /* 0x000002b000017945 */ /* 0x000fe20003800000 */
[----:B------:R-:W-:Y:S02]  /*0e60*/  IMAD.MOV.U32 R7, RZ, RZ, c[0x0][0x168] ;  /* 0x00005a00ff077624 */ /* 0x000fe400078e00ff */
[----:B------:R-:W-:-:S04]  /*0e70*/  LOP3.LUT R8, R0, 0x3, RZ, 0xc0, !PT ;  /* 0x0000000300087812 */ /* 0x000fc800078ec0ff */
[----:B------:R-:W-:Y:S02]  /*0e80*/  ISETP.NE.AND P0, PT, R8, RZ, PT ;  /* 0x000000ff0800720c */ /* 0x000fe40003f05270 */
[----:B0-----:R-:W-:-:S11]  /*0e90*/  PRMT R6, R3, 0x7610, R6 ;  /* 0x0000761003067816 */ /* 0x001fd60000000006 */
[----:B------:R-:W-:Y:S05]  /*0ea0*/  @!P0 BRA `(.L_x_324) ;  /* 0x0000025000008947 */ /* 0x000fea0003800000 */
[C---:B------:R-:W-:Y:S01]  /*0eb0*/  ISETP.GE.U32.AND P0, PT, R23.reuse, R8, PT ;  /* 0x000000081700720c */ /* 0x040fe20003f06070 */
[----:B------:R-:W-:Y:S03]  /*0ec0*/  BSSY B2, `(.L_x_325) ;  /* 0x000001d000027945 */ /* 0x000fe60003800000 */
[----:B------:R-:W-:-:S13]  /*0ed0*/  ISETP.GT.U32.OR P0, PT, R23, 0x3, !P0 ;  /* 0x000000031700780c */ /* 0x000fda0004704470 */
        /* <DEDUP_REMOVED lines=11> */
.L_x_328:
[----:B------:R-:W-:Y:S05]  /*0f90*/  BSYNC B3 ;  /* 0x0000000000037941 */ /* 0x000fea0003800000 */
.L_x_327:
[----:B------:R-:W-:-:S04]  /*0fa0*/  PRMT R0, R0, 0x9910, RZ ;  /* 0x0000991000007816 */ /* 0x000fc800000000ff */
[----:B------:R-:W-:-:S13]  /*0fb0*/  ISETP.NE.AND P0, PT, R0, RZ, PT ;  /* 0x000000ff0000720c */ /* 0x000fda0003f05270 */
[----:B------:R-:W-:Y:S05]  /*0fc0*/  @!P0 BRA `(.L_x_326) ;  /* 0x000000c000008947 */ /* 0x000fea0003800000 */
[----:B------:R-:W-:Y:S01]  /*0fd0*/  PRMT R0, R6, 0x9910, RZ ;  /* 0x0000991006007816 */ /* 0x000fe200000000ff */
[----:B------:R-:W-:-:S03]  /*0fe0*/  HFMA2.MMA R6, -RZ, RZ, 0, 5.9604644775390625e-08 ;  /* 0x00000001ff067435 */ /* 0x000fc600000001ff */
[----:B------:R-:W-:-:S13]  /*0ff0*/  ISETP.NE.AND P0, PT, R0, RZ, PT ;  /* 0x000000ff0000720c */ /* 0x000fda0003f05270 */
[----:B------:R-:W-:Y:S05]  /*1000*/  @P0 BRA `(.L_x_326) ;  /* 0x0000008000000947 */ /* 0x000fea0003800000 */
[----:B------:R-:W-:-:S05]  /*1010*/  IADD3 R5, P0, R23, -R8, RZ ;  /* 0x8000000817057210 */ /* 0x000fca0007f1e0ff */
[----:B------:R-:W-:Y:S01]  /*1020*/  IMAD.X R0, RZ, RZ, -0x1, P0 ;  /* 0xffffffffff007424 */ /* 0x000fe200000e06ff */
[----:B------:R-:W-:-:S04]  /*1030*/  LEA R4, P0, R5, R14, 0x1 ;  /* 0x0000000e05047211 */ /* 0x000fc800078008ff */
[----:B------:R-:W-:-:S05]  /*1040*/  LEA.HI.X R5, R5, R15, R0, 0x1, P0 ;  /* 0x0000000f05057211 */ /* 0x000fca00000f0c00 */
[----:B------:R-:W2:Y:S02]  /*1050*/  LDG.E.U16 R4, [R4.64] ;  /* 0x0000002404047981 */ /* 0x000ea4000c1e1500 */
[----:B--2---:R-:W-:-:S04]  /*1060*/  PRMT R4, RZ, 0x5410, R4 ;  /* 0x00005410ff047816 */ /* 0x004fc80000000004 */
[----:B------:R-:W-:-:S04]  /*1070*/  FSETP.NEU.FTZ.AND P0, PT, R4, RZ, PT ;  /* 0x000000ff0400720b */ /* 0x000fc80003f1d000 */
[----:B------:R-:W-:-:S04]  /*1080*/  SEL R6, RZ, 0x1, !P0 ;  /* 0x00000001ff067807 */ /* 0x000fc80004000000 */
.L_x_326:
[----:B------:R-:W-:Y:S05]  /*1090*/  BSYNC B2 ;  /* 0x0000000000027941 */ /* 0x000fea0003800000 */
.L_x_325:
[C---:B------:R-:W-:Y:S02]  /*10a0*/  IADD3 R5, P0, -R8.reuse, 0x4, RZ ;  /* 0x0000000408057810 */ /* 0x040fe40007f1e1ff */
[----:B------:R-:W-:Y:S02]  /*10b0*/  IADD3 R7, R8, c[0x0][0x168], RZ ;  /* 0x00005a0008077a10 */ /* 0x000fe40007ffe0ff */
[----:B------:R-:W-:Y:S01]  /*10c0*/  LEA R14, P1, R5, R14, 0x1 ;  /* 0x0000000e050e7211 */ /* 0x000fe200078208ff */
[----:B------:R-:W-:Y:S01]  /*10d0*/  IMAD.X R0, RZ, RZ, -0x1, P0 ;  /* 0xffffffffff007424 */ /* 0x000fe200000e06ff */
[----:B------:R-:W-:-:S04]  /*10e0*/  IADD3 R7, R7, -0x4, RZ ;  /* 0xfffffffc07077810 */ /* 0x000fc80007ffe0ff */
[----:B------:R-:W-:Y:S02]  /*10f0*/  LEA.HI.X R15, R5, R15, R0, 0x1, P1 ;  /* 0x0000000f050f7211 */ /* 0x000fe400008f0c00 */
.L_x_324:
[----:B------:R-:W-:Y:S05]  /*1100*/  BSYNC B1 ;  /* 0x0000000000017941 */ /* 0x000fea0003800000 */
.L_x_323:
[----:B------:R-:W-:Y:S01]  /*1110*/  LEA R0, R21, 0x3, 0x2 ;  /* 0x0000000315007811 */ /* 0x000fe200078e10ff */
[----:B------:R-:W-:Y:S01]  /*1120*/  BSSY B1, `(.L_x_329) ;  /* 0x000002a000017945 */ /* 0x000fe20003800000 */
[----:B------:R-:W-:Y:S02]  /*1130*/  ISETP.NE.AND P0, PT, RZ, c[0x0][0x180], PT ;  /* 0x00006000ff007a0c */ /* 0x000fe40003f05270 */
[----:B------:R-:W-:Y:S02]  /*1140*/  ISETP.GE.U32.AND P2, PT, R0, R7, PT ;  /* 0x000000070000720c */ /* 0x000fe40003f46070 */
[----:B------:R-:W-:Y:S02]  /*1150*/  ISETP.NE.AND P1, PT, R22, RZ, PT ;  /* 0x000000ff1600720c */ /* 0x000fe40003f25270 */
[----:B------:R-:W-:-:S09]  /*1160*/  PRMT R0, R3, 0x5410, R3 ;  /* 0x0000541003007816 */ /* 0x000fd20000000003 */
[----:B------:R-:W-:Y:S05]  /*1170*/  @P2 BRA `(.L_x_330) ;  /* 0x0000024000002947 */ /* 0x000fea0003800000 */
[C---:B------:R-:W-:Y:S02]  /*1180*/  PRMT R9, R0.reuse, 0x7610, R9 ;  /* 0x0000761000097816 */ /* 0x040fe40000000009 */
[C---:B------:R-:W-:Y:S02]  /*1190*/  PRMT R3, R0.reuse, 0x7610, R3 ;  /* 0x0000761000037816 */ /* 0x040fe40000000003 */
[----:B------:R-:W-:Y:S02]  /*11a0*/  PRMT R8, R0, 0x7610, R8 ;  /* 0x0000761000087816 */ /* 0x000fe40000000008 */
.L_x_331:
[----:B------:R-:W-:-:S06]  /*11b0*/  IMAD.WIDE.U32 R4, R21, 0x8, R14 ;  /* 0x0000000815047825 */ /* 0x000fcc00078e000e */
[----:B------:R-:W2:Y:S01]  /*11c0*/  LDG.E.64 R4, [R4.64] ;  /* 0x0000002404047981 */ /* 0x000ea2000c1e1b00 */
[----:B------:R-:W-:Y:S01]  /*11d0*/  LOP3.LUT P4, RZ, R6, 0xff, RZ, 0xc0, !PT ;  /* 0x000000ff06ff7812 */ /* 0x000fe2000788c0ff */
[----:B------:R-:W-:Y:S01]  /*11e0*/  IMAD.MOV.U32 R6, RZ, RZ, 0x1 ;  /* 0x00000001ff067424 */ /* 0x000fe200078e00ff */
[----:B------:R-:W-:Y:S02]  /*11f0*/  LOP3.LUT P5, RZ, R8, 0xff, RZ, 0xc0, !PT ;  /* 0x000000ff08ff7812 */ /* 0x000fe400078ac0ff */
[----:B------:R-:W-:Y:S01]  /*1200*/  LOP3.LUT P3, RZ, R3, 0xff, RZ, 0xc0, !PT ;  /* 0x000000ff03ff7812 */ /* 0x000fe2000786c0ff */
[----:B------:R-:W-:Y:S01]  /*1210*/  IMAD.MOV.U32 R3, RZ, RZ, 0x1 ;  /* 0x00000001ff037424 */ /* 0x000fe200078e00ff */
[----:B------:R-:W-:Y:S02]  /*1220*/  LOP3.LUT P2, RZ, R9, 0xff, RZ, 0xc0, !PT ;  /* 0x000000ff09ff7812 */ /* 0x000fe4000784c0ff */
[----:B------:R-:W-:-:S05]  /*1230*/  IADD3 R21, R21, c[0x0][0x170], RZ ;  /* 0x00005c0015157a10 */ /* 0x000fca0007ffe0ff */
[--C-:B--2---:R-:W-:Y:S02]  /*1240*/  @!P4 PRMT R0, RZ, 0x5410, R4.reuse ;  /* 0x00005410ff00c816 */ /* 0x104fe40000000004 */
[----:B------:R-:W-:Y:S02]  /*1250*/  @!P5 PRMT R4, RZ, 0x7610, R4 ;  /* 0x00007610ff04d816 */ /* 0x000fe40000000004 */
[----:B------:R-:W-:Y:S02]  /*1260*/  @!P4 FSETP.NEU.FTZ.AND P6, PT, R0, RZ, PT ;  /* 0x000000ff0000c20b */ /* 0x000fe40003fdd000 */
[----:B------:R-:W-:Y:S02]  /*1270*/  MOV R0, 0x1 ;  /* 0x0000000100007802 */ /* 0x000fe40000000f00 */
[----:B------:R-:W-:Y:S02]  /*1280*/  @!P4 SEL R8, RZ, 0x1, !P6 ;  /* 0x00000001ff08c807 */ /* 0x000fe40007000000 */
[----:B------:R-:W-:-:S02]  /*1290*/  @!P5 FSETP.NEU.FTZ.AND P6, PT, R4, RZ, PT ;  /* 0x000000ff0400d20b */ /* 0x000fc40003fdd000 */
[--C-:B------:R-:W-:Y:S02]  /*12a0*/  @!P3 PRMT R4, RZ, 0x5410, R5.reuse ;  /* 0x00005410ff04b816 */ /* 0x100fe40000000005 */
[----:B------:R-:W-:Y:S02]  /*12b0*/  @!P5 SEL R9, RZ, 0x1, !P6 ;  /* 0x00000001ff09d807 */ /* 0x000fe40007000000 */
[----:B------:R-:W-:Y:S02]  /*12c0*/  @!P3 FSETP.NEU.FTZ.AND P6, PT, R4, RZ, PT ;  /* 0x000000ff0400b20b */ /* 0x000fe40003fdd000 */
[----:B------:R-:W-:Y:S02]  /*12d0*/  @!P2 PRMT R5, RZ, 0x7610, R5 ;  /* 0x00007610ff05a816 */ /* 0x000fe40000000005 */
[----:B------:R-:W-:Y:S02]  /*12e0*/  @!P3 SEL R10, RZ, 0x1, !P6 ;  /* 0x00000001ff0ab807 */ /* 0x000fe40007000000 */
[----:B------:R-:W-:-:S02]  /*12f0*/  @!P2 FSETP.NEU.FTZ.AND P6, PT, R5, RZ, PT ;  /* 0x000000ff0500a20b */ /* 0x000fc40003fdd000 */
[----:B------:R-:W-:Y:S02]  /*1300*/  LEA R4, R21, 0x3, 0x2 ;  /* 0x0000000315047811 */ /* 0x000fe400078e10ff */
[----:B------:R-:W-:Y:S02]  /*1310*/  PRMT R0, R0, 0x5410, R0 ;  /* 0x0000541000007816 */ /* 0x000fe40000000000 */
[----:B------:R-:W-:Y:S02]  /*1320*/  @!P2 SEL R5, RZ, 0x1, !P6 ;  /* 0x00000001ff05a807 */ /* 0x000fe40007000000 */
[----:B------:R-:W-:Y:S02]  /*1330*/  ISETP.GE.U32.AND P6, PT, R4, R7, PT ;  /* 0x000000070400720c */ /* 0x000fe40003fc6070 */
[----:B------:R-:W-:Y:S02]  /*1340*/  PRMT R0, R3, 0x7610, R0 ;  /* 0x0000761003007816 */ /* 0x000fe40000000000 */
[----:B------:R-:W-:-:S02]  /*1350*/  @!P4 PRMT R6, R8, 0x7610, R6 ;  /* 0x000076100806c816 */ /* 0x000fc40000000006 */
[----:B------:R-:W-:Y:S02]  /*1360*/  @!P2 PRMT R0, R5, 0x7610, R0 ;  /* 0x000076100500a816 */ /* 0x000fe40000000000 */
[----:B------:R-:W-:Y:S02]  /*1370*/  @!P3 PRMT R3, R10, 0x7610, R3 ;  /* 0x000076100a03b816 */ /* 0x000fe40000000003 */
[----:B------:R-:W-:-:S04]  /*1380*/  @!P5 PRMT R0, R0, 0x5410, R9 ;  /* 0x000054100000d816 */ /* 0x000fc80000000009 */
[C---:B------:R-:W-:Y:S02]  /*1390*/  PRMT R9, R0.reuse, 0x7610, R9 ;  /* 0x0000761000097816 */ /* 0x040fe40000000009 */
[----:B------:R-:W-:Y:S01]  /*13a0*/  PRMT R8, R0, 0x7632, R8 ;  /* 0x0000763200087816 */ /* 0x000fe20000000008 */
[----:B------:R-:W-:Y:S05]  /*13b0*/  @!P6 BRA `(.L_x_331) ;  /* 0xfffffdf00000e947 */ /* 0x000fea000383ffff */
.L_x_330:
[----:B------:R-:W-:Y:S05]  /*13c0*/  BSYNC B1 ;  /* 0x0000000000017941 */ /* 0x000fea0003800000 */
.L_x_329:
        /* <DEDUP_REMOVED lines=8> */
.L_x_333:
[----:B------:R-:W-:Y:S05]  /*1450*/  BSYNC B1 ;  /* 0x0000000000017941 */ /* 0x000fea0003800000 */
.L_x_332:
        /* <DEDUP_REMOVED lines=8> */
[----:B------:R-:W-:Y:S01]  /*14e0*/  LOP3.LUT P0, RZ, R6, 0xff, RZ, 0xc0, !PT ;  /* 0x000000ff06ff7812 */ /* 0x000fe2000780c0ff */
[----:B------:R-:W-:Y:S02]  /*14f0*/  IMAD.MOV.U32 R6, RZ, RZ, 0x1 ;  /* 0x00000001ff067424 */ /* 0x000fe400078e00ff */
[----:B------:R-:W-:-:S10]  /*1500*/  IMAD.WIDE R14, R2, 0x2, R14 ;  /* 0x00000002020e7825 */ /* 0x000fd400078e020e */
[----:B------:R-:W-:Y:S05]  /*1510*/  @P0 BRA `(.L_x_335) ;  /* 0x0000004000000947 */ /* 0x000fea0003800000 */
[----:B------:R-:W2:Y:S02]  /*1520*/  LDG.E.U16 R14, [R14.64] ;  /* 0x000000240e0e7981 */ /* 0x000ea4000c1e1500 */
[----:B--2---:R-:W-:-:S04]  /*1530*/  PRMT R14, RZ, 0x5410, R14 ;  /* 0x00005410ff0e7816 */ /* 0x004fc8000000000e */
[----:B------:R-:W-:-:S04]  /*1540*/  FSETP.NEU.FTZ.AND P0, PT, R14, RZ, PT ;  /* 0x000000ff0e00720b */ /* 0x000fc80003f1d000 */
[----:B------:R-:W-:-:S04]  /*1550*/  SEL R6, RZ, 0x1, !P0 ;  /* 0x00000001ff067807 */ /* 0x000fc80004000000 */
.L_x_335:
[----:B------:R-:W-:Y:S05]  /*1560*/  BSYNC B1 ;  /* 0x0000000000017941 */ /* 0x000fea0003800000 */
.L_x_334:
[----:B------:R-:W0:Y:S01]  /*1570*/  I2F.S8 R2, R0.B2 ;  /* 0x2000000000027306 */ /* 0x000e220000001400 */
[----:B------:R-:W-:Y:S01]  /*1580*/  LOP3.LUT P1, RZ, R6, 0xff, RZ, 0xc0, !PT ;  /* 0x000000ff06ff7812 */ /* 0x000fe2000782c0ff */
[----:B------:R-:W-:Y:S01]  /*1590*/  IMAD.MOV.U32 R19, RZ, RZ, 0x1 ;  /* 0x00000001ff137424 */ /* 0x000fe200078e00ff */
[----:B------:R-:W-:-:S05]  /*15a0*/  MOV R5, 0x1 ;  /* 0x0000000100057802 */ /* 0x000fca0000000f00 */
[----:B------:R-:W1:Y:S01]  /*15b0*/  I2F.S8 R3, R3 ;  /* 0x0000000300037306 */ /* 0x000e620000001400 */
[----:B0-----:R-:W-:Y:S02]  /*15c0*/  F2FP.BF16.PACK_AB R4, RZ, R2 ;  /* 0x00000002ff04723e */ /* 0x001fe400000010ff */
[----:B------:R-:W-:-:S03]  /*15d0*/  PRMT R2, R5, 0x7610, R2 ;  /* 0x0000761005027816 */ /* 0x000fc60000000002 */
[----:B------:R-:W-:-:S04]  /*15e0*/  @!P1 PRMT R4, RZ, 0x5410, R4 ;  /* 0x00005410ff049816 */ /* 0x000fc80000000004 */
[----:B------:R-:W-:Y:S02]  /*15f0*/  @!P1 FSETP.NEU.FTZ.AND P0, PT, R4, RZ, PT ;  /* 0x000000ff0400920b */ /* 0x000fe40003f1d000 */
[----:B-1----:R-:W-:Y:S02]  /*1600*/  F2FP.BF16.PACK_AB R4, RZ, R3 ;  /* 0x00000003ff04723e */ /* 0x002fe400000010ff */
[----:B------:R-:W-:-:S04]  /*1610*/  @!P1 SEL R2, RZ, 0x1, !P0 ;  /* 0x00000001ff029807 */ /* 0x000fc80004000000 */
[----:B------:R-:W-:-:S04]  /*1620*/  PRMT R2, R2, 0x9910, RZ ;  /* 0x0000991002027816 */ /* 0x000fc800000000ff */
[----:B------:R-:W-:Y:S01]  /*1630*/  ISETP.NE.AND P1, PT, R2, RZ, PT ;  /* 0x000000ff0200720c */ /* 0x000fe20003f25270 */
[----:B------:R-:W-:-:S12]  /*1640*/  IMAD.MOV.U32 R2, RZ, RZ, 0x1 ;  /* 0x00000001ff027424 */ /* 0x000fd800078e00ff */
[----:B------:R-:W-:-:S04]  /*1650*/  @!P1 PRMT R3, RZ, 0x5410, R4 ;  /* 0x00005410ff039816 */ /* 0x000fc80000000004 */
[----:B------:R-:W-:-:S04]  /*1660*/  @!P1 FSETP.NEU.FTZ.AND P0, PT, R3, RZ, PT ;  /* 0x000000ff0300920b */ /* 0x000fc80003f1d000 */
[----:B------:R-:W-:-:S04]  /*1670*/  @!P1 SEL R2, RZ, 0x1, !P0 ;  /* 0x00000001ff029807 */ /* 0x000fc80004000000 */
[----:B------:R-:W-:-:S04]  /*1680*/  PRMT R2, R2, 0x9910, RZ ;  /* 0x0000991002027816 */ /* 0x000fc800000000ff */
[----:B------:R-:W-:-:S13]  /*1690*/  ISETP.NE.AND P0, PT, R2, RZ, PT ;  /* 0x000000ff0200720c */ /* 0x000fda0003f05270 */
[----:B------:R-:W-:Y:S05]  /*16a0*/  @P0 BRA `(.L_x_321) ;  /* 0x0000832000000947 */ /* 0x000fea0003800000 */
[----:B------:R-:W0:Y:S02]  /*16b0*/  I2F.S8 R0, R0 ;  /* 0x0000000000007306 */ /* 0x000e240000001400 */
[----:B0-----:R-:W-:-:S04]  /*16c0*/  F2FP.BF16.PACK_AB R2, RZ, R0 ;  /* 0x00000000ff02723e */ /* 0x001fc800000010ff */
[----:B------:R-:W-:-:S04]  /*16d0*/  PRMT R0, RZ, 0x5410, R2 ;  /* 0x00005410ff007816 */ /* 0x000fc80000000002 */
[----:B------:R-:W-:-:S04]  /*16e0*/  FSETP.NEU.FTZ.AND P0, PT, R0, RZ, PT ;  /* 0x000000ff0000720b */ /* 0x000fc80003f1d000 */
[----:B------:R-:W-:Y:S01]  /*16f0*/  SEL R19, RZ, 0x1, !P0 ;  /* 0x00000001ff137807 */ /* 0x000fe20004000000 */
[----:B------:R-:W-:Y:S05]  /*1700*/  BRA `(.L_x_321) ;  /* 0x000082c000007947 */ /* 0x000fea0003800000 */
.L_x_322:
[----:B------:R-:W-:Y:S01]  /*1710*/  MOV R6, c[0x0][0x2d4] ;  /* 0x0000b50000067a02 */ /* 0x000fe20000000f00 */
[----:B------:R-:W-:-:S03]  /*1720*/  IMAD.MOV.U32 R20, RZ, RZ, 0x1 ;  /* 0x00000001ff147424 */ /* 0x000fc600078e00ff */
[----:B------:R-:W-:Y:S02]  /*1730*/  SHF.R.U32.HI R6, RZ, 0x1, R6 ;  /* 0x00000001ff067819 */ /* 0x000fe40000011606 */
[----:B------:R-:W-:Y:S02]  /*1740*/  ISETP.EQ.AND P2, PT, R20, c[0x0][0x1a4], PT ;  /* 0x0000690014007a0c */ /* 0x000fe40003f42270 */
[----:B------:R-:W-:Y:S02]  /*1750*/  ISETP.NE.AND P0, PT, R6, 0x1, PT ;  /* 0x000000010600780c */ /* 0x000fe40003f05270 */
[----:B------:R-:W-:-:S11]  /*1760*/  ISETP.NE.AND P1, PT, R20, c[0x0][0x1a4], PT ;  /* 0x0000690014007a0c */ /* 0x000fd60003f25270 */
        /* <DEDUP_REMOVED lines=12> */
[----:B------:R-:W-:Y:S02]  /*1830*/  ISETP.NE.AND P0, PT, RZ, c[0x0][0x1a4], PT ;  /* 0x00006900ff007a0c */ /* 0x000fe40003f05270 */
[C---:B------:R-:W-:Y:S02]  /*1840*/  PRMT R2, R9.reuse, 0x7610, R2 ;  /* 0x0000761009027816 */ /* 0x040fe40000000002 */
[C---:B------:R-:W-:Y:S02]  /*1850*/  PRMT R8, R9.reuse, 0x7610, R8 ;  /* 0x0000761009087816 */ /* 0x040fe40000000008 */
[C---:B------:R-:W-:Y:S02]  /*1860*/  PRMT R10, R9.reuse, 0x7610, R10 ;  /* 0x00007610090a7816 */ /* 0x040fe4000000000a */
[----:B------:R-:W-:Y:S02]  /*1870*/  PRMT R6, R9, 0x7610, R6 ;  /* 0x0000761009067816 */ /* 0x000fe40000000006 */
.L_x_344:
[----:B------:R-:W-:Y:S02]  /*1880*/  IMAD.MOV.U32 R0, RZ, RZ, RZ ;  /* 0x000000ffff007224 */ /* 0x000fe400078e00ff */
[----:B------:R-:W-:Y:S01]  /*1890*/  IMAD.MOV.U32 R3, RZ, RZ, RZ ;  /* 0x000000ffff037224 */ /* 0x000fe200078e00ff */
[----:B------:R-:W-:Y:S05]  /*18a0*/  @!P0 BRA `(.L_x_340) ;  /* 0x00000d0000008947 */ /* 0x000fea0003800000 */
[----:B------:R-:W-:Y:S01]  /*18b0*/  HFMA2.MMA R20, -RZ, RZ, 0, 0 ;  /* 0x00000000ff147435 */ /* 0x000fe200000001ff */
[----:B------:R-:W-:-:S04]  /*18c0*/  MOV R7, c[0x0][0x1a4] ;  /* 0x0000690000077a02 */ /* 0x000fc80000000f00 */
[----:B------:R-:W-:-:S05]  /*18d0*/  ISETP.NE.AND P1, PT, R7, 0x2, PT ;  /* 0x000000020700780c */ /* 0x000fca0003f25270 */
[----:B------:R-:W-:-:S05]  /*18e0*/  IMAD.HI.U32 R4, R21, c[0x0][0x1ac], R20 ;  /* 0x00006b0015047a27 */ /* 0x000fca00078e0014 */
        /* <DEDUP_REMOVED lines=204> */
.L_x_340:
[----:B------:R-:W-:-:S04]  /*25b0*/  LOP3.LUT R3, R3, 0xfffffffe, RZ, 0xc0, !PT ;  /* 0xfffffffe03037812 */ /* 0x000fc800078ec0ff */
[----:B------:R-:W-:-:S04]  /*25c0*/  IADD3 R4, P1, R14, R3, RZ ;  /* 0x000000030e047210 */ /* 0x000fc80007f3e0ff */
[----:B------:R-:W-:-:S06]  /*25d0*/  IADD3.X R5, RZ, R15, RZ, P1, !PT ;  /* 0x0000000fff057210 */ /* 0x000fcc0000ffe4ff */
[----:B------:R0:W5:Y:S01]  /*25e0*/  LDG.E.U16 R5, [R4.64] ;  /* 0x0000002404057981 */ /* 0x000162000c1e1500 */
[----:B------:R-:W-:Y:S01]  /*25f0*/  IADD3 R21, R21, c[0x0][0x170], RZ ;  /* 0x00005c0015157a10 */ /* 0x000fe20007ffe0ff */
[----:B------:R-:W-:Y:S05]  /*2600*/  @!P0 BRA `(.L_x_341) ;  /* 0x00000d0000008947 */ /* 0x000fea0003800000 */
[----:B------:R-:W-:Y:S02]  /*2610*/  IMAD.MOV.U32 R20, RZ, RZ, RZ ;  /* 0x000000ffff147224 */ /* 0x000fe400078e00ff */
[----:B------:R-:W-:Y:S02]  /*2620*/  IMAD.MOV.U32 R3, RZ, RZ, c[0x0][0x1a4] ;  /* 0x00006900ff037624 */ /* 0x000fe400078e00ff */
[----:B------:R-:W-:-:S03]  /*2630*/  IMAD.HI.U32 R12, R21, c[0x0][0x1ac], R20 ;  /* 0x00006b00150c7a27 */ /* 0x000fc600078e0014 */
[----:B------:R-:W-:Y:S02]  /*2640*/  ISETP.NE.AND P1, PT, R3, 0x2, PT ;  /* 0x000000020300780c */ /* 0x000fe40003f25270 */
[----:B------:R-:W-:Y:S01]  /*2650*/  SHF.R.U32.HI R13, RZ, c[0x0][0x1b0], R12 ;  /* 0x00006c00ff0d7a19 */ /* 0x000fe2000001160c */
[----:B------:R-:W-:-:S03]  /*2660*/  IMAD.MOV.U32 R12, RZ, RZ, RZ ;  /* 0x000000ffff0c7224 */ /* 0x000fc600078e00ff */
[C---:B0-----:R-:W-:Y:S01]  /*2670*/  IADD3 R4, -R13.reuse, RZ, RZ ;  /* 0x000000ff0d047210 */ /* 0x041fe20007ffe1ff */
        /* <DEDUP_REMOVED lines=201> */
.L_x_341:
[----:B------:R-:W-:-:S04]  /*3310*/  LOP3.LUT R13, R0, 0xfffffffe, RZ, 0xc0, !PT ;  /* 0xfffffffe000d7812 */ /* 0x000fc800078ec0ff */
[----:B------:R-:W-:-:S05]  /*3320*/  IADD3 R12, P1, R14, R13, RZ ;  /* 0x0000000d0e0c7210 */ /* 0x000fca0007f3e0ff */
[----:B------:R-:W-:-:S05]  /*3330*/  IMAD.X R13, RZ, RZ, R15, P1 ;  /* 0x000000ffff0d7224 */ /* 0x000fca00008e060f */
[----:B0-----:R0:W5:Y:S01]  /*3340*/  LDG.E.U16 R4, [R12.64] ;  /* 0x000000240c047981 */ /* 0x001162000c1e1500 */
[----:B------:R-:W-:Y:S01]  /*3350*/  IADD3 R7, R21, c[0x0][0x170], RZ ;  /* 0x00005c0015077a10 */ /* 0x000fe20007ffe0ff */
[----:B------:R-:W-:Y:S01]  /*3360*/  IMAD.MOV.U32 R3, RZ, RZ, RZ ;  /* 0x000000ffff037224 */ /* 0x000fe200078e00ff */
[----:B------:R-:W-:Y:S01]  /*3370*/  MOV R9, RZ ;  /* 0x000000ff00097202 */ /* 0x000fe20000000f00 */
[----:B------:R-:W-:Y:S05]  /*3380*/  @!P0 BRA `(.L_x_342) ;  /* 0x00000d1000008947 */ /* 0x000fea0003800000 */
[----:B0-----:R-:W-:Y:S02]  /*3390*/  IMAD.MOV.U32 R12, RZ, RZ, RZ ;  /* 0x000000ffff0c7224 */ /* 0x001fe400078e00ff */
        /* <DEDUP_REMOVED lines=200> */
[C---:B------:R-:W-:Y:S01]  /*4020*/  @P1 IMAD.HI.U32 R0, R13.reuse, c[0x0][0x2cc], R12 ;  /* 0x0000b3000d001a27 */ /* 0x040fe200078e000c */
[----:B------:R-:W-:-:S04]  /*4030*/  IADD3 R12, -R13, RZ, RZ ;  /* 0x000000ff0d0c7210 */ /* 0x000fc80007ffe1ff */
[----:B------:R-:W-:Y:S01]  /*4040*/  @P1 SHF.R.U32.HI R11, RZ, c[0x0][0x2d0], R0 ;  /* 0x0000b400ff0b1a19 */ /* 0x000fe20000011600 */
[----:B------:R-:W-:-:S04]  /*4050*/  IMAD R0, R12, c[0x0][0x2bc], R25 ;  /* 0x0000af000c007a24 */ /* 0x000fc800078e0219 */
[----:B------:R-:W-:Y:S02]  /*4060*/  @P1 IMAD.MOV R11, RZ, RZ, -R11 ;  /* 0x000000ffff0b1224 */ /* 0x000fe400078e0a0b */
[----:B------:R-:W-:Y:S02]  /*4070*/  IMAD R9, R0, c[0x0][0x330], R9 ;  /* 0x0000cc0000097a24 */ /* 0x000fe400078e0209 */
[----:B------:R-:W-:-:S04]  /*4080*/  @P1 IMAD R12, R11, c[0x0][0x2c8], R13 ;  /* 0x0000b2000b0c1a24 */ /* 0x000fc800078e020d */
[----:B------:R-:W-:-:S05]  /*4090*/  @P1 IMAD R9, R12, c[0x0][0x334], R9 ;  /* 0x0000cd000c091a24 */ /* 0x000fca00078e0209 */
.L_x_342:
[----:B------:R-:W-:-:S04]  /*40a0*/  LOP3.LUT R9, R9, 0xfffffffe, RZ, 0xc0, !PT ;  /* 0xfffffffe09097812 */ /* 0x000fc800078ec0ff */
[----:B0-----:R-:W-:-:S05]  /*40b0*/  IADD3 R12, P1, R14, R9, RZ ;  /* 0x000000090e0c7210 */ /* 0x001fca0007f3e0ff */
[----:B------:R-:W-:-:S05]  /*40c0*/  IMAD.X R13, RZ, RZ, R15, P1 ;  /* 0x000000ffff0d7224 */ /* 0x000fca00008e060f */
[----:B------:R0:W5:Y:S01]  /*40d0*/  LDG.E.U16 R0, [R12.64] ;  /* 0x000000240c007981 */ /* 0x000162000c1e1500 */
[----:B------:R-:W-:Y:S05]  /*40e0*/  @!P0 BRA `(.L_x_343) ;  /* 0x00000d1000008947 */ /* 0x000fea0003800000 */
[----:B------:R-:W-:Y:S02]  /*40f0*/  IADD3 R19, R7, c[0x0][0x170], RZ ;  /* 0x00005c0007137a10 */ /* 0x000fe40007ffe0ff */
[----:B------:R-:W-:Y:S02]  /*4100*/  MOV R18, RZ ;  /* 0x000000ff00127202 */ /* 0x000fe40000000f00 */
[----:B------:R-:W-:-:S03]  /*4110*/  MOV R7, c[0x0][0x1a4] ;  /* 0x0000690000077a02 */ /* 0x000fc60000000f00 */
[----:B0-----:R-:W-:Y:S01]  /*4120*/  IMAD.HI.U32 R12, R19, c[0x0][0x1ac], R18 ;  /* 0x00006b00130c7a27 */ /* 0x001fe200078e0012 */
[----:B------:R-:W-:-:S04]  /*4130*/  ISETP.NE.AND P1, PT, R7, 0x2, PT ;  /* 0x000000020700780c */ /* 0x000fc80003f25270 */
        /* <DEDUP_REMOVED lines=195> */
[----:B------:R-:W-:-:S05]  /*4d70*/  @P1 MOV R12, RZ ;  /* 0x000000ff000c1202 */ /* 0x000fca0000000f00 */
        /* <DEDUP_REMOVED lines=8> */
.L_x_343:
[----:B------:R-:W-:-:S04]  /*4e00*/  LOP3.LUT R3, R3, 0xfffffffe, RZ, 0xc0, !PT ;  /* 0xfffffffe03037812 */ /* 0x000fc800078ec0ff */
[----:B0-----:R-:W-:-:S04]  /*4e10*/  IADD3 R12, P1, R14, R3, RZ ;  /* 0x000000030e0c7210 */ /* 0x001fc80007f3e0ff */
[----:B------:R-:W-:-:S05]  /*4e20*/  IADD3.X R13, RZ, R15, RZ, P1, !PT ;  /* 0x0000000fff0d7210 */ /* 0x000fca0000ffe4ff */
[----:B------:R-:W2:Y:S01]  /*4e30*/  LDG.E.U16 R3, [R12.64] ;  /* 0x000000240c037981 */ /* 0x000ea2000c1e1500 */
[----:B------:R-:W-:Y:S01]  /*4e40*/  LOP3.LUT P4, RZ, R6, 0xff, RZ, 0xc0, !PT ;  /* 0x000000ff06ff7812 */ /* 0x000fe2000788c0ff */
[----:B------:R-:W-:Y:S01]  /*4e50*/  IMAD.MOV.U32 R6, RZ, RZ, 0x1 ;  /* 0x00000001ff067424 */ /* 0x000fe200078e00ff */
[----:B------:R-:W-:Y:S01]  /*4e60*/  LOP3.LUT P3, RZ, R2, 0xff, RZ, 0xc0, !PT ;  /* 0x000000ff02ff7812 */ /* 0x000fe2000786c0ff */
[----:B------:R-:W-:Y:S01]  /*4e70*/  IMAD.MOV.U32 R2, RZ, RZ, c[0x0][0x170] ;  /* 0x00005c00ff027624 */ /* 0x000fe200078e00ff */
[----:B------:R-:W-:Y:S01]  /*4e80*/  LOP3.LUT P1, RZ, R10, 0xff, RZ, 0xc0, !PT ;  /* 0x000000ff0aff7812 */ /* 0x000fe2000782c0ff */
[----:B------:R-:W-:Y:S01]  /*4e90*/  IMAD.MOV.U32 R20, RZ, RZ, 0x1 ;  /* 0x00000001ff147424 */ /* 0x000fe200078e00ff */
[----:B------:R-:W-:Y:S01]  /*4ea0*/  LOP3.LUT P2, RZ, R8, 0xff, RZ, 0xc0, !PT ;  /* 0x000000ff08ff7812 */ /* 0x000fe2000784c0ff */
[----:B------:R-:W-:Y:S01]  /*4eb0*/  IMAD.MOV.U32 R8, RZ, RZ, 0x1 ;  /* 0x00000001ff087424 */ /* 0x000fe200078e00ff */
[----:B------:R-:W-:-:S04]  /*4ec0*/  LEA R21, R2, R21, 0x1 ;  /* 0x0000001502157211 */ /* 0x000fc800078e08ff */
[----:B------:R-:W-:Y:S02]  /*4ed0*/  IADD3 R21, R21, c[0x0][0x170], RZ ;  /* 0x00005c0015157a10 */ /* 0x000fe40007ffe0ff */
[----:B-----5:R-:W-:-:S04]  /*4ee0*/  @!P4 PRMT R7, RZ, 0x5410, R5 ;  /* 0x00005410ff07c816 */ /* 0x020fc80000000005 */
[----:B------:R-:W-:Y:S02]  /*4ef0*/  @!P4 FSETP.NEU.FTZ.AND P5, PT, R7, RZ, PT ;  /* 0x000000ff0700c20b */ /* 0x000fe40003fbd000 */
[----:B------:R-:W-:Y:S02]  /*4f00*/  @!P1 PRMT R7, RZ, 0x5410, R4 ;  /* 0x00005410ff079816 */ /* 0x000fe40000000004 */
[----:B------:R-:W-:Y:S02]  /*4f10*/  @!P4 SEL R2, RZ, 0x1, !P5 ;  /* 0x00000001ff02c807 */ /* 0x000fe40006800000 */
[----:B------:R-:W-:Y:S02]  /*4f20*/  @!P1 FSETP.NEU.FTZ.AND P6, PT, R7, RZ, PT ;  /* 0x000000ff0700920b */ /* 0x000fe40003fdd000 */
[----:B------:R-:W-:Y:S02]  /*4f30*/  @!P4 PRMT R6, R2, 0x7610, R6 ;  /* 0x000076100206c816 */ /* 0x000fe40000000006 */
[----:B------:R-:W-:-:S02]  /*4f40*/  MOV R2, c[0x0][0x170] ;  /* 0x00005c0000027a02 */ /* 0x000fc40000000f00 */
[----:B------:R-:W-:Y:S02]  /*4f50*/  @!P2 PRMT R7, RZ, 0x5410, R0 ;  /* 0x00005410ff07a816 */ /* 0x000fe40000000000 */
[----:B------:R-:W-:Y:S01]  /*4f60*/  @!P1 SEL R10, RZ, 0x1, !P6 ;  /* 0x00000001ff0a9807 */ /* 0x000fe20007000000 */
[----:B------:R-:W-:Y:S01]  /*4f70*/  IMAD R2, R2, 0x3, R21 ;  /* 0x0000000302027824 */ /* 0x000fe200078e0215 */
[----:B------:R-:W-:Y:S01]  /*4f80*/  @!P2 FSETP.NEU.FTZ.AND P5, PT, R7, RZ, PT ;  /* 0x000000ff0700a20b */ /* 0x000fe20003fbd000 */
[----:B------:R-:W-:-:S03]  /*4f90*/  IMAD.MOV.U32 R7, RZ, RZ, 0x1 ;  /* 0x00000001ff077424 */ /* 0x000fc600078e00ff */
[----:B------:R-:W-:Y:S02]  /*4fa0*/  @!P2 SEL R11, RZ, 0x1, !P5 ;  /* 0x00000001ff0ba807 */ /* 0x000fe40006800000 */
[----:B------:R-:W-:Y:S02]  /*4fb0*/  @!P1 PRMT R7, R10, 0x7610, R7 ;  /* 0x000076100a079816 */ /* 0x000fe40000000007 */
[----:B------:R-:W-:Y:S02]  /*4fc0*/  @!P2 PRMT R8, R11, 0x7610, R8 ;  /* 0x000076100b08a816 */ /* 0x000fe40000000008 */
[----:B------:R-:W-:Y:S02]  /*4fd0*/  PRMT R10, R7, 0x7610, R10 ;  /* 0x00007610070a7816 */ /* 0x000fe4000000000a */
[----:B--2---:R-:W-:-:S04]  /*4fe0*/  @!P3 PRMT R9, RZ, 0x5410, R3 ;  /* 0x00005410ff09b816 */ /* 0x004fc80000000003 */
[----:B------:R-:W-:Y:S01]  /*4ff0*/  @!P3 FSETP.NEU.FTZ.AND P4, PT, R9, RZ, PT ;  /* 0x000000ff0900b20b */ /* 0x000fe20003f9d000 */
[----:B------:R-:W-:-:S03]  /*5000*/  IMAD.MOV.U32 R9, RZ, RZ, 0x1 ;  /* 0x00000001ff097424 */ /* 0x000fc600078e00ff */
[----:B------:R-:W-:Y:S02]  /*5010*/  @!P3 SEL R12, RZ, 0x1, !P4 ;  /* 0x00000001ff0cb807 */ /* 0x000fe40006000000 */
[----:B------:R-:W-:Y:S02]  /*5020*/  ISETP.GE.U32.AND P4, PT, R2, c[0x0][0x168], PT ;  /* 0x00005a0002007a0c */ /* 0x000fe40003f86070 */
[----:B------:R-:W-:-:S04]  /*5030*/  @!P3 PRMT R9, R12, 0x7610, R9 ;  /* 0x000076100c09b816 */ /* 0x000fc80000000009 */
[----:B------:R-:W-:-:S07]  /*5040*/  PRMT R2, R9, 0x7610, R2 ;  /* 0x0000761009027816 */ /* 0x000fce0000000002 */
[----:B------:R-:W-:Y:S01]  /*5050*/  @P4 CALL.REL.NOINC `(.L_x_339) ;  /* 0x0000001000004944 */ /* 0x000fe20003c00000 */
[----:B------:R-:W-:Y:S05]  /*5060*/  BRA `(.L_x_344) ;  /* 0xffffc81000007947 */ /* 0x000fea000383ffff */
.L_x_339:
[----:B------:R-:W-:Y:S05]  /*5070*/  BSYNC B1 ;  /* 0x0000000000017941 */ /* 0x000fea0003800000 */
.L_x_338:
[----:B------:R-:W-:Y:S01]  /*5080*/  ISETP.GE.U32.AND P0, PT, R21, c[0x0][0x168], PT ;  /* 0x00005a0015007a0c */ /* 0x000fe20003f06070 */
[----:B------:R-:W-:-:S12]  /*5090*/  BSSY B1, `(.L_x_345) ;  /* 0x000033d000017945 */ /* 0x000fd80003800000 */
[----:B------:R-:W-:Y:S05]  /*50a0*/  @P0 BRA `(.L_x_346) ;  /* 0x000033b000000947 */ /* 0x000fea0003800000 */
[----:B------:R-:W-:Y:S01]  /*50b0*/  ISETP.NE.AND P1, PT, RZ, c[0x0][0x1a4], PT ;  /* 0x00006900ff007a0c */ /* 0x000fe20003f25270 */
[----:B------:R-:W-:-:S12]  /*50c0*/  HFMA2.MMA R5, -RZ, RZ, 0, 0 ;  /* 0x00000000ff057435 */ /* 0x000fd800000001ff */
        /* <DEDUP_REMOVED lines=200> */
.L_x_347:
[----:B------:R-:W-:-:S04]  /*5d50*/  LOP3.LUT R5, R5, 0xfffffffe, RZ, 0xc0, !PT ;  /* 0xfffffffe05057812 */ /* 0x000fc800078ec0ff */
[----:B------:R-:W-:-:S05]  /*5d60*/  IADD3 R10, P2, R14, R5, RZ ;  /* 0x000000050e0a7210 */ /* 0x000fca0007f5e0ff */
[----:B------:R-:W-:-:S05]  /*5d70*/  IMAD.X R11, RZ, RZ, R15, P2 ;  /* 0x000000ffff0b7224 */ /* 0x000fca00010e060f */
[----:B------:R0:W5:Y:S01]  /*5d80*/  LDG.E.U16 R5, [R10.64] ;  /* 0x000000240a057981 */ /* 0x000162000c1e1500 */
[----:B------:R-:W-:-:S04]  /*5d90*/  IADD3 R13, R21, c[0x0][0x170], RZ ;  /* 0x00005c00150d7a10 */ /* 0x000fc80007ffe0ff */
[----:B------:R-:W-:-:S13]  /*5da0*/  ISETP.GE.U32.AND P2, PT, R13, c[0x0][0x168], PT ;  /* 0x00005a000d007a0c */ /* 0x000fda0003f46070 */
[----:B------:R-:W-:Y:S05]  /*5db0*/  @P2 BRA `(.L_x_346) ;  /* 0x000026a000002947 */ /* 0x000fea0003800000 */
[----:B0-----:R-:W-:Y:S01]  /*5dc0*/  HFMA2.MMA R4, -RZ, RZ, 0, 0 ;  /* 0x00000000ff047435 */ /* 0x001fe200000001ff */
        /* <DEDUP_REMOVED lines=199> */
.L_x_348:
[----:B------:R-:W-:-:S04]  /*6a40*/  LOP3.LUT R11, R4, 0xfffffffe, RZ, 0xc0, !PT ;  /* 0xfffffffe040b7812 */ /* 0x000fc800078ec0ff */
[----:B------:R-:W-:-:S05]  /*6a50*/  IADD3 R10, P2, R14, R11, RZ ;  /* 0x0000000b0e0a7210 */ /* 0x000fca0007f5e0ff */
[----:B------:R-:W-:-:S05]  /*6a60*/  IMAD.X R11, RZ, RZ, R15, P2 ;  /* 0x000000ffff0b7224 */ /* 0x000fca00010e060f */
[----:B------:R0:W5:Y:S01]  /*6a70*/  LDG.E.U16 R4, [R10.64] ;  /* 0x000000240a047981 */ /* 0x000162000c1e1500 */
[----:B------:R-:W-:-:S04]  /*6a80*/  IADD3 R13, R13, c[0x0][0x170], RZ ;  /* 0x00005c000d0d7a10 */ /* 0x000fc80007ffe0ff */
[----:B------:R-:W-:-:S13]  /*6a90*/  ISETP.GE.U32.AND P2, PT, R13, c[0x0][0x168], PT ;  /* 0x00005a000d007a0c */ /* 0x000fda0003f46070 */
[----:B------:R-:W-:Y:S05]  /*6aa0*/  @P2 BRA `(.L_x_346) ;  /* 0x000019b000002947 */ /* 0x000fea0003800000 */
[----:B0-----:R-:W-:Y:S01]  /*6ab0*/  IMAD.MOV.U32 R2, RZ, RZ, RZ ;  /* 0x000000ffff027224 */ /* 0x001fe200078e00ff */
[----:B------:R-:W-:Y:S05]  /*6ac0*/  @!P1 BRA `(.L_x_349) ;  /* 0x00000c6000009947 */ /* 0x000fea0003800000 */
[----:B------:R-:W-:Y:S01]  /*6ad0*/  MOV R12, RZ ;  /* 0x000000ff000c7202 */ /* 0x000fe20000000f00 */
[----:B------:R-:W-:-:S04]  /*6ae0*/  IMAD.MOV.U32 R0, RZ, RZ, c[0x0][0x1a4] ;  /* 0x00006900ff007624 */ /* 0x000fc800078e00ff */
[----:B------:R-:W-:Y:S01]  /*6af0*/  IMAD.HI.U32 R10, R13, c[0x0][0x1ac], R12 ;  /* 0x00006b000d0a7a27 */ /* 0x000fe200078e000c */
[----:B------:R-:W-:-:S04]  /*6b00*/  ISETP.NE.AND P2, PT, R0, 0x1, PT ;  /* 0x000000010000780c */ /* 0x000fc80003f45270 */
        /* <DEDUP_REMOVED lines=194> */
.L_x_349:
[----:B------:R-:W-:-:S04]  /*7730*/  LOP3.LUT R11, R2, 0xfffffffe, RZ, 0xc0, !PT ;  /* 0xfffffffe020b7812 */ /* 0x000fc800078ec0ff */
[----:B------:R-:W-:-:S04]  /*7740*/  IADD3 R10, P2, R14, R11, RZ ;  /* 0x0000000b0e0a7210 */ /* 0x000fc80007f5e0ff */
[----:B------:R-:W-:-:S05]  /*7750*/  IADD3.X R11, RZ, R15, RZ, P2, !PT ;  /* 0x0000000fff0b7210 */ /* 0x000fca00017fe4ff */
[----:B------:R0:W5:Y:S01]  /*7760*/  LDG.E.U16 R0, [R10.64] ;  /* 0x000000240a007981 */ /* 0x000162000c1e1500 */
[----:B------:R-:W-:-:S04]  /*7770*/  IADD3 R13, R13, c[0x0][0x170], RZ ;  /* 0x00005c000d0d7a10 */ /* 0x000fc80007ffe0ff */
[----:B------:R-:W-:-:S13]  /*7780*/  ISETP.GE.U32.AND P2, PT, R13, c[0x0][0x168], PT ;  /* 0x00005a000d007a0c */ /* 0x000fda0003f46070 */
[----:B------:R-:W-:Y:S05]  /*7790*/  @P2 BRA `(.L_x_346) ;  /* 0x00000cc000002947 */ /* 0x000fea0003800000 */
[----:B0-----:R-:W-:Y:S01]  /*77a0*/  IMAD.MOV.U32 R18, RZ, RZ, RZ ;  /* 0x000000ffff127224 */ /* 0x001fe200078e00ff */
[----:B------:R-:W-:Y:S05]  /*77b0*/  @!P1 BRA `(.L_x_350) ;  /* 0x00000c6000009947 */ /* 0x000fea0003800000 */
[----:B------:R-:W-:-:S04]  /*77c0*/  IMAD.MOV.U32 R12, RZ, RZ, RZ ;  /* 0x000000ffff0c7224 */ /* 0x000fc800078e00ff */
[----:B------:R-:W-:Y:S01]  /*77d0*/  IMAD.HI.U32 R2, R13, c[0x0][0x1ac], R12 ;  /* 0x00006b000d027a27 */ /* 0x000fe200078e000c */
[----:B------:R-:W-:-:S04]  /*77e0*/  MOV R12, c[0x0][0x1a4] ;  /* 0x00006900000c7a02 */ /* 0x000fc80000000f00 */
        /* <DEDUP_REMOVED lines=195> */
.L_x_350:
[----:B------:R-:W-:-:S04]  /*8420*/  LOP3.LUT R3, R18, 0xfffffffe, RZ, 0xc0, !PT ;  /* 0xfffffffe12037812 */ /* 0x000fc800078ec0ff */
[----:B------:R-:W-:-:S05]  /*8430*/  IADD3 R2, P1, R14, R3, RZ ;  /* 0x000000030e027210 */ /* 0x000fca0007f3e0ff */
[----:B------:R-:W-:-:S06]  /*8440*/  IMAD.X R3, RZ, RZ, R15, P1 ;  /* 0x000000ffff037224 */ /* 0x000fcc00008e060f */
[----:B------:R0:W5:Y:S02]  /*8450*/  LDG.E.U16 R3, [R2.64] ;  /* 0x0000002402037981 */ /* 0x000164000c1e1500 */
.L_x_346:
[----:B0-----:R-:W-:Y:S05]  /*8460*/  BSYNC B1 ;  /* 0x0000000000017941 */ /* 0x001fea0003800000 */
.L_x_345:
[----:B------:R-:W-:Y:S01]  /*8470*/  BSSY B1, `(.L_x_351) ;  /* 0x0000023000017945 */ /* 0x000fe20003800000 */
[----:B------:R-:W-:Y:S05]  /*8480*/  @P0 BRA `(.L_x_352) ;  /* 0x0000021000000947 */ /* 0x000fea0003800000 */
[----:B------:R-:W-:Y:S02]  /*8490*/  LOP3.LUT P0, RZ, R6, 0xff, RZ, 0xc0, !PT ;  /* 0x000000ff06ff7812 */ /* 0x000fe4000780c0ff */
[----:B------:R-:W-:Y:S02]  /*84a0*/  IADD3 R2, R21, c[0x0][0x170], RZ ;  /* 0x00005c0015027a10 */ /* 0x000fe40007ffe0ff */
[----:B------:R-:W-:Y:S02]  /*84b0*/  PRMT R6, R20, 0x7610, R6 ;  /* 0x0000761014067816 */ /* 0x000fe40000000006 */
[----:B------:R-:W-:-:S07]  /*84c0*/  ISETP.GE.U32.AND P2, PT, R2, c[0x0][0x168], PT ;  /* 0x00005a0002007a0c */ /* 0x000fce0003f46070 */
[----:B-----5:R-:W-:-:S04]  /*84d0*/  @!P0 PRMT R5, RZ, 0x5410, R5 ;  /* 0x00005410ff058816 */ /* 0x020fc80000000005 */
[----:B------:R-:W-:-:S04]  /*84e0*/  @!P0 FSETP.NEU.FTZ.AND P1, PT, R5, RZ, PT ;  /* 0x000000ff0500820b */ /* 0x000fc80003f3d000 */
[----:B------:R-:W-:-:S04]  /*84f0*/  @!P0 SEL R5, RZ, 0x1, !P1 ;  /* 0x00000001ff058807 */ /* 0x000fc80004800000 */
[----:B------:R-:W-:Y:S01]  /*8500*/  @!P0 PRMT R6, R5, 0x7610, R6 ;  /* 0x0000761005068816 */ /* 0x000fe20000000006 */
[----:B------:R-:W-:Y:S05]  /*8510*/  @P2 BRA `(.L_x_352) ;  /* 0x0000018000002947 */ /* 0x000fea0003800000 */
[----:B------:R-:W-:Y:S02]  /*8520*/  LOP3.LUT P0, RZ, R7, 0xff, RZ, 0xc0, !PT ;  /* 0x000000ff07ff7812 */ /* 0x000fe4000780c0ff */
[----:B------:R-:W-:Y:S02]  /*8530*/  IADD3 R2, R2, c[0x0][0x170], RZ ;  /* 0x00005c0002027a10 */ /* 0x000fe40007ffe0ff */
[----:B------:R-:W-:Y:S02]  /*8540*/  PRMT R7, R20, 0x7610, R7 ;  /* 0x0000761014077816 */ /* 0x000fe40000000007 */
[----:B------:R-:W-:-:S07]  /*8550*/  ISETP.GE.U32.AND P2, PT, R2, c[0x0][0x168], PT ;  /* 0x00005a0002007a0c */ /* 0x000fce0003f46070 */
[----:B------:R-:W-:-:S04]  /*8560*/  @!P0 PRMT R4, RZ, 0x5410, R4 ;  /* 0x00005410ff048816 */ /* 0x000fc80000000004 */
        /* <DEDUP_REMOVED lines=14> */
[----:B------:R-:W-:-:S11]  /*8650*/  PRMT R9, R20, 0x7610, R9 ;  /* 0x0000761014097816 */ /* 0x000fd60000000009 */
[----:B------:R-:W-:-:S04]  /*8660*/  @!P0 PRMT R3, RZ, 0x5410, R3 ;  /* 0x00005410ff038816 */ /* 0x000fc80000000003 */
[----:B------:R-:W-:-:S04]  /*8670*/  @!P0 FSETP.NEU.FTZ.AND P1, PT, R3, RZ, PT ;  /* 0x000000ff0300820b */ /* 0x000fc80003f3d000 */
[----:B------:R-:W-:-:S04]  /*8680*/  @!P0 SEL R0, RZ, 0x1, !P1 ;  /* 0x00000001ff008807 */ /* 0x000fc80004800000 */
[----:B------:R-:W-:Y:S02]  /*8690*/  @!P0 PRMT R9, R0, 0x7610, R9 ;  /* 0x0000761000098816 */ /* 0x000fe40000000009 */
.L_x_352:
[----:B------:R-:W-:Y:S05]  /*86a0*/  BSYNC B1 ;  /* 0x0000000000017941 */ /* 0x000fea0003800000 */
.L_x_351:
[----:B------:R-:W0:Y:S01]  /*86b0*/  I2F.S8 R7, R7 ;  /* 0x0000000700077306 */ /* 0x000e220000001400 */
[----:B------:R-:W-:Y:S02]  /*86c0*/  LOP3.LUT P0, RZ, R6, 0xff, RZ, 0xc0, !PT ;  /* 0x000000ff06ff7812 */ /* 0x000fe4000780c0ff */
[C---:B-----5:R-:W-:Y:S02]  /*86d0*/  PRMT R0, R20.reuse, 0x7610, R0 ;  /* 0x0000761014007816 */ /* 0x060fe40000000000 */
[----:B------:R-:W-:-:S03]  /*86e0*/  PRMT R19, R20, 0x7610, R19 ;  /* 0x0000761014137816 */ /* 0x000fc60000000013 */
[----:B------:R-:W1:Y:S01]  /*86f0*/  I2F.S8 R8, R8 ;  /* 0x0000000800087306 */ /* 0x000e620000001400 */
[----:B0-----:R-:W-:-:S05]  /*8700*/  F2FP.BF16.PACK_AB R2, RZ, R7 ;  /* 0x00000007ff02723e */ /* 0x001fca00000010ff */
[----:B------:R-:W-:-:S04]  /*8710*/  @!P0 PRMT R2, RZ, 0x5410, R2 ;  /* 0x00005410ff028816 */ /* 0x000fc80000000002 */
[----:B------:R-:W-:Y:S02]  /*8720*/  @!P0 FSETP.NEU.FTZ.AND P1, PT, R2, RZ, PT ;  /* 0x000000ff0200820b */ /* 0x000fe40003f3d000 */
[----:B-1----:R-:W-:Y:S02]  /*8730*/  F2FP.BF16.PACK_AB R2, RZ, R8 ;  /* 0x00000008ff02723e */ /* 0x002fe400000010ff */
[----:B------:R-:W-:-:S04]  /*8740*/  @!P0 SEL R0, RZ, 0x1, !P1 ;  /* 0x00000001ff008807 */ /* 0x000fc80004800000 */
[----:B------:R-:W-:-:S04]  /*8750*/  PRMT R0, R0, 0x9910, RZ ;  /* 0x0000991000007816 */ /* 0x000fc800000000ff */
[----:B------:R-:W-:Y:S02]  /*8760*/  ISETP.NE.AND P1, PT, R0, RZ, PT ;  /* 0x000000ff0000720c */ /* 0x000fe40003f25270 */
[----:B------:R-:W-:-:S11]  /*8770*/  PRMT R0, R20, 0x7610, R0 ;  /* 0x0000761014007816 */ /* 0x000fd60000000000 */
        /* <DEDUP_REMOVED lines=12> */
.L_x_337:
[----:B------:R-:W-:Y:S01]  /*8840*/  ISETP.GE.U32.AND P0, PT, R0, c[0x0][0x168], PT ;  /* 0x00005a0000007a0c */ /* 0x000fe20003f06070 */
[----:B------:R-:W-:Y:S01]  /*8850*/  BSSY B1, `(.L_x_353) ;  /* 0x0000038000017945 */ /* 0x000fe20003800000 */
[C---:B------:R-:W-:Y:S02]  /*8860*/  PRMT R0, R9.reuse, 0x7610, R0 ;  /* 0x0000761009007816 */ /* 0x040fe40000000000 */
[C---:B------:R-:W-:Y:S02]  /*8870*/  PRMT R11, R9.reuse, 0x7610, R11 ;  /* 0x00007610090b7816 */ /* 0x040fe4000000000b */
[----:B------:R-:W-:-:S07]  /*8880*/  PRMT R4, R9, 0x7610, R4 ;  /* 0x0000761009047816 */ /* 0x000fce0000000004 */
[----:B------:R-:W-:Y:S05]  /*8890*/  @P0 BRA `(.L_x_354) ;  /* 0x0000033000000947 */ /* 0x000fea0003800000 */
[C---:B------:R-:W-:Y:S02]  /*88a0*/  PRMT R18, R9.reuse, 0x7610, R18 ;  /* 0x0000761009127816 */ /* 0x040fe40000000012 */
[C---:B------:R-:W-:Y:S02]  /*88b0*/  PRMT R0, R9.reuse, 0x7610, R0 ;  /* 0x0000761009007816 */ /* 0x040fe40000000000 */
[C---:B------:R-:W-:Y:S02]  /*88c0*/  PRMT R19, R9.reuse, 0x7610, R19 ;  /* 0x0000761009137816 */ /* 0x040fe40000000013 */
[----:B------:R-:W-:Y:S02]  /*88d0*/  PRMT R4, R9, 0x7610, R4 ;  /* 0x0000761009047816 */ /* 0x000fe40000000004 */
.L_x_355:
[----:B------:R-:W-:Y:S01]  /*88e0*/  IADD3 R3, R21, c[0x0][0x170], RZ ;  /* 0x00005c0015037a10 */ /* 0x000fe20007ffe0ff */
[----:B------:R-:W-:-:S03]  /*88f0*/  IMAD R13, R6, R21, RZ ;  /* 0x00000015060d7224 */ /* 0x000fc600078e02ff */
[----:B------:R-:W-:Y:S01]  /*8900*/  IADD3 R5, R3, c[0x0][0x170], RZ ;  /* 0x00005c0003057a10 */ /* 0x000fe20007ffe0ff */
[----:B------:R-:W-:Y:S02]  /*8910*/  IMAD R3, R6, R3, RZ ;  /* 0x0000000306037224 */ /* 0x000fe400078e02ff */
[----:B------:R-:W-:Y:S01]  /*8920*/  IMAD.WIDE.U32 R12, R13, 0x2, R14 ;  /* 0x000000020d0c7825 */ /* 0x000fe200078e000e */
[----:B------:R-:W-:-:S03]  /*8930*/  IADD3 R21, R5, c[0x0][0x170], RZ ;  /* 0x00005c0005157a10 */ /* 0x000fc60007ffe0ff */
[C---:B------:R-:W-:Y:S02]  /*8940*/  IMAD R9, R6.reuse, R5, RZ ;  /* 0x0000000506097224 */ /* 0x040fe400078e02ff */
[--C-:B------:R-:W-:Y:S01]  /*8950*/  IMAD.WIDE.U32 R2, R3, 0x2, R14.reuse ;  /* 0x0000000203027825 */ /* 0x100fe200078e000e */
[----:B------:R-:W2:Y:S03]  /*8960*/  LDG.E.U16 R5, [R12.64] ;  /* 0x000000240c057981 */ /* 0x000ea6000c1e1500 */
[----:B------:R-:W-:Y:S01]  /*8970*/  IMAD.WIDE.U32 R8, R9, 0x2, R14 ;  /* 0x0000000209087825 */ /* 0x000fe200078e000e */
[----:B------:R2:W3:Y:S03]  /*8980*/  LDG.E.U16 R7, [R2.64] ;  /* 0x0000002402077981 */ /* 0x0004e6000c1e1500 */
[----:B------:R-:W-:-:S02]  /*8990*/  IMAD R11, R6, R21, RZ ;  /* 0x00000015060b7224 */ /* 0x000fc400078e02ff */
[----:B------:R0:W4:Y:S02]  /*89a0*/  LDG.E.U16 R8, [R8.64] ;  /* 0x0000002408087981 */ /* 0x000124000c1e1500 */
[----:B------:R-:W-:-:S06]  /*89b0*/  IMAD.WIDE.U32 R10, R11, 0x2, R14 ;  /* 0x000000020b0a7825 */ /* 0x000fcc00078e000e */
[----:B------:R1:W5:Y:S01]  /*89c0*/  LDG.E.U16 R10, [R10.64] ;  /* 0x000000240a0a7981 */ /* 0x000362000c1e1500 */
[----:B------:R-:W-:Y:S02]  /*89d0*/  LOP3.LUT P3, RZ, R4, 0xff, RZ, 0xc0, !PT ;  /* 0x000000ff04ff7812 */ /* 0x000fe4000786c0ff */
[----:B------:R-:W-:Y:S02]  /*89e0*/  LOP3.LUT P2, RZ, R19, 0xff, RZ, 0xc0, !PT ;  /* 0x000000ff13ff7812 */ /* 0x000fe4000784c0ff */
[----:B------:R-:W-:Y:S02]  /*89f0*/  MOV R4, c[0x0][0x170] ;  /* 0x00005c0000047a02 */ /* 0x000fe40000000f00 */
[----:B------:R-:W-:Y:S02]  /*8a00*/  IADD3 R21, R21, c[0x0][0x170], RZ ;  /* 0x00005c0015157a10 */ /* 0x000fe40007ffe0ff */
[----:B------:R-:W-:-:S03]  /*8a10*/  LOP3.LUT P0, RZ, R0, 0xff, RZ, 0xc0, !PT ;  /* 0x000000ff00ff7812 */ /* 0x000fc6000780c0ff */
[----:B------:R-:W-:Y:S01]  /*8a20*/  IMAD R0, R4, 0x3, R21 ;  /* 0x0000000304007824 */ /* 0x000fe200078e0215 */
[----:B------:R-:W-:-:S04]  /*8a30*/  LOP3.LUT P1, RZ, R18, 0xff, RZ, 0xc0, !PT ;  /* 0x000000ff12ff7812 */ /* 0x000fc8000782c0ff */
[----:B------:R-:W-:Y:S01]  /*8a40*/  ISETP.GE.U32.AND P4, PT, R0, c[0x0][0x168], PT ;  /* 0x00005a0000007a0c */ /* 0x000fe20003f86070 */
[----:B-1----:R-:W-:Y:S02]  /*8a50*/  IMAD.MOV.U32 R11, RZ, RZ, 0x1 ;  /* 0x00000001ff0b7424 */ /* 0x002fe400078e00ff */
[----:B0-----:R-:W-:Y:S02]  /*8a60*/  IMAD.MOV.U32 R9, RZ, RZ, 0x1 ;  /* 0x00000001ff097424 */ /* 0x001fe400078e00ff */
[----:B------:R-:W-:Y:S02]  /*8a70*/  IMAD.MOV.U32 R4, RZ, RZ, 0x1 ;  /* 0x00000001ff047424 */ /* 0x000fe400078e00ff */
[----:B------:R-:W-:Y:S01]  /*8a80*/  IMAD.MOV.U32 R20, RZ, RZ, 0x1 ;  /* 0x00000001ff147424 */ /* 0x000fe200078e00ff */
[----:B--2---:R-:W-:Y:S02]  /*8a90*/  @!P3 PRMT R2, RZ, 0x5410, R5 ;  /* 0x00005410ff02b816 */ /* 0x004fe40000000005 */
[----:B---3--:R-:W-:-:S02]  /*8aa0*/  @!P2 PRMT R0, RZ, 0x5410, R7 ;  /* 0x00005410ff00a816 */ /* 0x008fc40000000007 */
[----:B------:R-:W-:Y:S02]  /*8ab0*/  @!P3 FSETP.NEU.FTZ.AND P6, PT, R2, RZ, PT ;  /* 0x000000ff0200b20b */ /* 0x000fe40003fdd000 */
[----:B------:R-:W-:Y:S02]  /*8ac0*/  @!P2 FSETP.NEU.FTZ.AND P5, PT, R0, RZ, PT ;  /* 0x000000ff0000a20b */ /* 0x000fe40003fbd000 */
[----:B----4-:R-:W-:Y:S02]  /*8ad0*/  @!P0 PRMT R0, RZ, 0x5410, R8 ;  /* 0x00005410ff008816 */ /* 0x010fe40000000008 */
[----:B------:R-:W-:Y:S02]  /*8ae0*/  @!P3 SEL R2, RZ, 0x1, !P6 ;  /* 0x00000001ff02b807 */ /* 0x000fe40007000000 */
[----:B------:R-:W-:Y:S02]  /*8af0*/  @!P0 FSETP.NEU.FTZ.AND P6, PT, R0, RZ, PT ;  /* 0x000000ff0000820b */ /* 0x000fe40003fdd000 */
[----:B-----5:R-:W-:-:S02]  /*8b00*/  @!P1 PRMT R0, RZ, 0x5410, R10 ;  /* 0x00005410ff009816 */ /* 0x020fc4000000000a */
[----:B------:R-:W-:Y:S02]  /*8b10*/  @!P2 SEL R3, RZ, 0x1, !P5 ;  /* 0x00000001ff03a807 */ /* 0x000fe40006800000 */
[----:B------:R-:W-:Y:S01]  /*8b20*/  @!P1 FSETP.NEU.FTZ.AND P5, PT, R0, RZ, PT ;  /* 0x000000ff0000920b */ /* 0x000fe20003fbd000 */
[----:B------:R-:W-:-:S03]  /*8b30*/  HFMA2.MMA R0, -RZ, RZ, 0, 5.9604644775390625e-08 ;  /* 0x00000001ff007435 */ /* 0x000fc600000001ff */
[----:B------:R-:W-:Y:S02]  /*8b40*/  @!P1 SEL R13, RZ, 0x1, !P5 ;  /* 0x00000001ff0d9807 */ /* 0x000fe40006800000 */
[----:B------:R-:W-:Y:S02]  /*8b50*/  @!P0 SEL R12, RZ, 0x1, !P6 ;  /* 0x00000001ff0c8807 */ /* 0x000fe40007000000 */
[----:B------:R-:W-:Y:S02]  /*8b60*/  @!P2 PRMT R11, R3, 0x7610, R11 ;  /* 0x00007610030ba816 */ /* 0x000fe4000000000b */
[----:B------:R-:W-:Y:S02]  /*8b70*/  @!P1 PRMT R9, R13, 0x7610, R9 ;  /* 0x000076100d099816 */ /* 0x000fe40000000009 */
[----:B------:R-:W-:Y:S02]  /*8b80*/  @!P3 PRMT R4, R2, 0x7610, R4 ;  /* 0x000076100204b816 */ /* 0x000fe40000000004 */
[----:B------:R-:W-:-:S02]  /*8b90*/  @!P0 PRMT R0, R12, 0x7610, R0 ;  /* 0x000076100c008816 */ /* 0x000fc40000000000 */
[----:B------:R-:W-:Y:S02]  /*8ba0*/  PRMT R19, R11, 0x7610, R19 ;  /* 0x000076100b137816 */ /* 0x000fe40000000013 */
[----:B------:R-:W-:Y:S01]  /*8bb0*/  PRMT R18, R9, 0x7610, R18 ;  /* 0x0000761009127816 */ /* 0x000fe20000000012 */
[----:B------:R-:W-:Y:S05]  /*8bc0*/  @!P4 BRA `(.L_x_355) ;  /* 0xfffffd100000c947 */ /* 0x000fea000383ffff */
.L_x_354:
[----:B------:R-:W-:Y:S05]  /*8bd0*/  BSYNC B1 ;  /* 0x0000000000017941 */ /* 0x000fea0003800000 */
.L_x_353:
[----:B------:R-:W-:Y:S01]  /*8be0*/  ISETP.GE.U32.AND P1, PT, R21, c[0x0][0x168], PT ;  /* 0x00005a0015007a0c */ /* 0x000fe20003f26070 */
[----:B------:R-:W-:-:S12]  /*8bf0*/  BSSY B1, `(.L_x_356) ;  /* 0x0000016000017945 */ /* 0x000fd80003800000 */
[----:B------:R-:W-:Y:S05]  /*8c00*/  @P1 BRA `(.L_x_357) ;  /* 0x0000014000001947 */ /* 0x000fea0003800000 */
[----:B------:R-:W-:-:S04]  /*8c10*/  IMAD R3, R6, R21, RZ ;  /* 0x0000001506037224 */ /* 0x000fc800078e02ff */
[----:B------:R-:W-:-:S05]  /*8c20*/  IMAD.WIDE.U32 R2, R3, 0x2, R14 ;  /* 0x0000000203027825 */ /* 0x000fca00078e000e */
[----:B------:R0:W5:Y:S01]  /*8c30*/  LDG.E.U16 R5, [R2.64] ;  /* 0x0000002402057981 */ /* 0x000162000c1e1500 */
[----:B------:R-:W-:-:S04]  /*8c40*/  IADD3 R13, R21, c[0x0][0x170], RZ ;  /* 0x00005c00150d7a10 */ /* 0x000fc80007ffe0ff */
[----:B------:R-:W-:-:S13]  /*8c50*/  ISETP.GE.U32.AND P0, PT, R13, c[0x0][0x168], PT ;  /* 0x00005a000d007a0c */ /* 0x000fda0003f06070 */
[----:B------:R-:W-:Y:S05]  /*8c60*/  @P0 BRA `(.L_x_357) ;  /* 0x000000e000000947 */ /* 0x000fea0003800000 */
[----:B0-----:R-:W-:-:S04]  /*8c70*/  IMAD R3, R6, R13, RZ ;  /* 0x0000000d06037224 */ /* 0x001fc800078e02ff */
[----:B------:R-:W-:-:S05]  /*8c80*/  IMAD.WIDE.U32 R2, R3, 0x2, R14 ;  /* 0x0000000203027825 */ /* 0x000fca00078e000e */
[----:B------:R0:W5:Y:S01]  /*8c90*/  LDG.E.U16 R7, [R2.64] ;  /* 0x0000002402077981 */ /* 0x000162000c1e1500 */
[----:B------:R-:W-:-:S04]  /*8ca0*/  IADD3 R13, R13, c[0x0][0x170], RZ ;  /* 0x00005c000d0d7a10 */ /* 0x000fc80007ffe0ff */
[----:B------:R-:W-:-:S13]  /*8cb0*/  ISETP.GE.U32.AND P0, PT, R13, c[0x0][0x168], PT ;  /* 0x00005a000d007a0c */ /* 0x000fda0003f06070 */
[----:B------:R-:W-:Y:S05]  /*8cc0*/  @P0 BRA `(.L_x_357) ;  /* 0x0000008000000947 */ /* 0x000fea0003800000 */
[----:B0-----:R-:W-:Y:S01]  /*8cd0*/  IADD3 R19, R13, c[0x0][0x170], RZ ;  /* 0x00005c000d137a10 */ /* 0x001fe20007ffe0ff */
[----:B------:R-:W-:-:S03]  /*8ce0*/  IMAD R3, R6, R13, RZ ;  /* 0x0000000d06037224 */ /* 0x000fc600078e02ff */
[----:B------:R-:W-:Y:S01]  /*8cf0*/  ISETP.GE.U32.AND P0, PT, R19, c[0x0][0x168], PT ;  /* 0x00005a0013007a0c */ /* 0x000fe20003f06070 */
[----:B------:R-:W-:-:S05]  /*8d00*/  IMAD.WIDE.U32 R2, R3, 0x2, R14 ;  /* 0x0000000203027825 */ /* 0x000fca00078e000e */
[----:B------:R0:W5:Y:S07]  /*8d10*/  LDG.E.U16 R8, [R2.64] ;  /* 0x0000002402087981 */ /* 0x00016e000c1e1500 */
[----:B------:R-:W-:-:S04]  /*8d20*/  @!P0 IMAD R13, R6, R19, RZ ;  /* 0x00000013060d8224 */ /* 0x000fc800078e02ff */
[----:B------:R-:W-:-:S05]  /*8d30*/  @!P0 IMAD.WIDE.U32 R14, R13, 0x2, R14 ;  /* 0x000000020d0e8825 */ /* 0x000fca00078e000e */
[----:B------:R0:W5:Y:S02]  /*8d40*/  @!P0 LDG.E.U16 R10, [R14.64] ;  /* 0x000000240e0a8981 */ /* 0x000164000c1e1500 */
.L_x_357:
[----:B0-----:R-:W-:Y:S05]  /*8d50*/  BSYNC B1 ;  /* 0x0000000000017941 */ /* 0x001fea0003800000 */
.L_x_356:
        /* <DEDUP_REMOVED lines=21> */
[----:B------:R-:W-:-:S04]  /*8eb0*/  IADD3 R0, R2, c[0x0][0x170], RZ ;  /* 0x00005c0002007a10 */ /* 0x000fc80007ffe0ff */
[----:B------:R-:W-:Y:S02]  /*8ec0*/  ISETP.GE.U32.AND P2, PT, R0, c[0x0][0x168], PT ;  /* 0x00005a0000007a0c */ /* 0x000fe40003f46070 */
[----:B------:R-:W-:-:S05]  /*8ed0*/  PRMT R0, R20, 0x7610, R0 ;  /* 0x0000761014007816 */ /* 0x000fca0000000000 */
        /* <DEDUP_REMOVED lines=11> */
.L_x_359:
[----:B------:R-:W-:Y:S05]  /*8f90*/  BSYNC B1 ;  /* 0x0000000000017941 */ /* 0x000fea0003800000 */
.L_x_358:
[----:B------:R-:W0:Y:S01]  /*8fa0*/  I2F.S8 R11, R11 ;  /* 0x0000000b000b7306 */ /* 0x000e220000001400 */
[----:B------:R-:W-:Y:S02]  /*8fb0*/  LOP3.LUT P1, RZ, R4, 0xff, RZ, 0xc0, !PT ;  /* 0x000000ff04ff7812 */ /* 0x000fe4000782c0ff */
[C---:B------:R-:W-:Y:S02]  /*8fc0*/  PRMT R2, R20.reuse, 0x7610, R2 ;  /* 0x0000761014027816 */ /* 0x040fe40000000002 */
        /* <DEDUP_REMOVED lines=22> */
.L_x_336:
[----:B------:R-:W-:Y:S01]  /*9130*/  MOV R0, c[0x0][0x170] ;  /* 0x00005c0000007a02 */ /* 0x000fe20000000f00 */
[----:B------:R-:W-:Y:S01]  /*9140*/  ULDC.U8 UR4, c[0x0][0x161] ;  /* 0x0000584000047ab9 */ /* 0x000fe20000000000 */
[----:B------:R-:W-:Y:S01]  /*9150*/  BSSY B1, `(.L_x_360) ;  /* 0x0000037000017945 */ /* 0x000fe20003800000 */
[----:B------:R-:W-:Y:S01]  /*9160*/  IMAD.U32 R7, RZ, RZ, UR4 ;  /* 0x00000004ff077e24 */ /* 0x000fe2000f8e00ff */
[----:B------:R-:W-:Y:S01]  /*9170*/  MOV R9, UR4 ;  /* 0x0000000400097c02 */ /* 0x000fe20008000f00 */
[----:B------:R-:W-:Y:S02]  /*9180*/  IMAD R0, R0, 0x3, R21 ;  /* 0x0000000300007824 */ /* 0x000fe400078e0215 */
[----:B------:R-:W-:-:S03]  /*9190*/  IMAD.U32 R4, RZ, RZ, UR4 ;  /* 0x00000004ff047e24 */ /* 0x000fc6000f8e00ff */
[----:B------:R-:W-:Y:S01]  /*91a0*/  ISETP.GE.U32.AND P0, PT, R0, c[0x0][0x168], PT ;  /* 0x00005a0000007a0c */ /* 0x000fe20003f06070 */
[----:B------:R-:W-:-:S12]  /*91b0*/  IMAD.U32 R0, RZ, RZ, UR4 ;  /* 0x00000004ff007e24 */ /* 0x000fd8000f8e00ff */
[----:B------:R-:W-:Y:S05]  /*91c0*/  @P0 BRA `(.L_x_361) ;  /* 0x000002f000000947 */ /* 0x000fea0003800000 */
[C---:B------:R-:W-:Y:S02]  /*91d0*/  PRMT R18, R7.reuse, 0x7610, R18 ;  /* 0x0000761007127816 */ /* 0x040fe40000000012 */
[C---:B------:R-:W-:Y:S02]  /*91e0*/  PRMT R0, R7.reuse, 0x7610, R0 ;  /* 0x0000761007007816 */ /* 0x040fe40000000000 */
[C---:B------:R-:W-:Y:S02]  /*91f0*/  PRMT R19, R7.reuse, 0x7610, R19 ;  /* 0x0000761007137816 */ /* 0x040fe40000000013 */
[----:B------:R-:W-:Y:S02]  /*9200*/  PRMT R4, R7, 0x7610, R4 ;  /* 0x0000761007047816 */ /* 0x000fe40000000004 */
.L_x_362:
[C---:B------:R-:W-:Y:S01]  /*9210*/  IADD3 R9, R21.reuse, c[0x0][0x170], RZ ;  /* 0x00005c0015097a10 */ /* 0x040fe20007ffe0ff */
[----:B------:R-:W-:-:S03]  /*9220*/  IMAD.WIDE.U32 R10, R21, 0x2, R14 ;  /* 0x00000002150a7825 */ /* 0x000fc600078e000e */
[C---:B------:R-:W-:Y:S01]  /*9230*/  IADD3 R7, R9.reuse, c[0x0][0x170], RZ ;  /* 0x00005c0009077a10 */ /* 0x040fe20007ffe0ff */
[--C-:B------:R-:W-:Y:S01]  /*9240*/  IMAD.WIDE.U32 R8, R9, 0x2, R14.reuse ;  /* 0x0000000209087825 */ /* 0x100fe200078e000e */
[----:B------:R-:W2:Y:S03]  /*9250*/  LDG.E.U16 R5, [R10.64] ;  /* 0x000000240a057981 */ /* 0x000ea6000c1e1500 */
[C-C-:B------:R-:W-:Y:S01]  /*9260*/  IMAD.WIDE.U32 R2, R7.reuse, 0x2, R14.reuse ;  /* 0x0000000207027825 */ /* 0x140fe200078e000e */
[----:B------:R-:W-:Y:S01]  /*9270*/  IADD3 R7, R7, c[0x0][0x170], RZ ;  /* 0x00005c0007077a10 */ /* 0x000fe20007ffe0ff */
[----:B------:R0:W3:Y:S04]  /*9280*/  LDG.E.U16 R8, [R8.64] ;  /* 0x0000002408087981 */ /* 0x0000e8000c1e1500 */
[----:B------:R-:W-:Y:S01]  /*9290*/  IMAD.WIDE.U32 R12, R7, 0x2, R14 ;  /* 0x00000002070c7825 */ /* 0x000fe200078e000e */
[----:B------:R2:W4:Y:S04]  /*92a0*/  LDG.E.U16 R2, [R2.64] ;  /* 0x0000002402027981 */ /* 0x000528000c1e1500 */
[----:B------:R-:W5:Y:S01]  /*92b0*/  LDG.E.U16 R6, [R12.64] ;  /* 0x000000240c067981 */ /* 0x000f62000c1e1500 */
[----:B------:R-:W-:Y:S01]  /*92c0*/  LOP3.LUT P2, RZ, R19, 0xff, RZ, 0xc0, !PT ;  /* 0x000000ff13ff7812 */ /* 0x000fe2000784c0ff */
[----:B0-----:R-:W-:Y:S01]  /*92d0*/  IMAD.MOV.U32 R9, RZ, RZ, 0x1 ;  /* 0x00000001ff097424 */ /* 0x001fe200078e00ff */
[----:B------:R-:W-:Y:S01]  /*92e0*/  LOP3.LUT P3, RZ, R4, 0xff, RZ, 0xc0, !PT ;  /* 0x000000ff04ff7812 */ /* 0x000fe2000786c0ff */
[----:B------:R-:W-:Y:S01]  /*92f0*/  IMAD.MOV.U32 R4, RZ, RZ, c[0x0][0x170] ;  /* 0x00005c00ff047624 */ /* 0x000fe200078e00ff */
[----:B------:R-:W-:Y:S01]  /*9300*/  IADD3 R21, R7, c[0x0][0x170], RZ ;  /* 0x00005c0007157a10 */ /* 0x000fe20007ffe0ff */
[----:B------:R-:W-:Y:S01]  /*9310*/  HFMA2.MMA R7, -RZ, RZ, 0, 5.9604644775390625e-08 ;  /* 0x00000001ff077435 */ /* 0x000fe200000001ff */
[----:B------:R-:W-:Y:S01]  /*9320*/  LOP3.LUT P1, RZ, R18, 0xff, RZ, 0xc0, !PT ;  /* 0x000000ff12ff7812 */ /* 0x000fe2000782c0ff */
[----:B------:R-:W-:Y:S01]  /*9330*/  IMAD.MOV.U32 R20, RZ, RZ, 0x1 ;  /* 0x00000001ff147424 */ /* 0x000fe200078e00ff */
[----:B------:R-:W-:Y:S01]  /*9340*/  LOP3.LUT P0, RZ, R0, 0xff, RZ, 0xc0, !PT ;  /* 0x000000ff00ff7812 */ /* 0x000fe2000780c0ff */
[----:B------:R-:W-:-:S02]  /*9350*/  IMAD R0, R4, 0x3, R21 ;  /* 0x0000000304007824 */ /* 0x000fc400078e0215 */
[----:B------:R-:W-:-:S03]  /*9360*/  IMAD.MOV.U32 R4, RZ, RZ, 0x1 ;  /* 0x00000001ff047424 */ /* 0x000fc600078e00ff */
[----:B------:R-:W-:Y:S02]  /*9370*/  ISETP.GE.U32.AND P4, PT, R0, c[0x0][0x168], PT ;  /* 0x00005a0000007a0c */ /* 0x000fe40003f86070 */
[----:B--2---:R-:W-:-:S04]  /*9380*/  @!P3 PRMT R3, RZ, 0x5410, R5 ;  /* 0x00005410ff03b816 */ /* 0x004fc80000000005 */
[----:B------:R-:W-:Y:S02]  /*9390*/  @!P3 FSETP.NEU.FTZ.AND P6, PT, R3, RZ, PT ;  /* 0x000000ff0300b20b */ /* 0x000fe40003fdd000 */
[----:B---3--:R-:W-:Y:S02]  /*93a0*/  @!P2 PRMT R0, RZ, 0x5410, R8 ;  /* 0x00005410ff00a816 */ /* 0x008fe40000000008 */
[----:B------:R-:W-:Y:S02]  /*93b0*/  @!P3 SEL R3, RZ, 0x1, !P6 ;  /* 0x00000001ff03b807 */ /* 0x000fe40007000000 */
[----:B------:R-:W-:Y:S02]  /*93c0*/  @!P2 FSETP.NEU.FTZ.AND P5, PT, R0, RZ, PT ;  /* 0x000000ff0000a20b */ /* 0x000fe40003fbd000 */
[----:B----4-:R-:W-:Y:S02]  /*93d0*/  @!P0 PRMT R0, RZ, 0x5410, R2 ;  /* 0x00005410ff008816 */ /* 0x010fe40000000002 */
[----:B-----5:R-:W-:-:S02]  /*93e0*/  @!P1 PRMT R11, RZ, 0x5410, R6 ;  /* 0x00005410ff0b9816 */ /* 0x020fc40000000006 */
[----:B------:R-:W-:Y:S02]  /*93f0*/  @!P2 SEL R10, RZ, 0x1, !P5 ;  /* 0x00000001ff0aa807 */ /* 0x000fe40006800000 */
[----:B------:R-:W-:Y:S02]  /*9400*/  @!P1 FSETP.NEU.FTZ.AND P5, PT, R11, RZ, PT ;  /* 0x000000ff0b00920b */ /* 0x000fe40003fbd000 */
[----:B------:R-:W-:Y:S02]  /*9410*/  @!P0 FSETP.NEU.FTZ.AND P6, PT, R0, RZ, PT ;  /* 0x000000ff0000820b */ /* 0x000fe40003fdd000 */
[----:B------:R-:W-:Y:S02]  /*9420*/  @!P1 SEL R12, RZ, 0x1, !P5 ;  /* 0x00000001ff0c9807 */ /* 0x000fe40006800000 */
[----:B------:R-:W-:Y:S02]  /*9430*/  MOV R0, 0x1 ;  /* 0x0000000100007802 */ /* 0x000fe40000000f00 */
[----:B------:R-:W-:-:S02]  /*9440*/  @!P0 SEL R11, RZ, 0x1, !P6 ;  /* 0x00000001ff0b8807 */ /* 0x000fc40007000000 */
[----:B------:R-:W-:Y:S02]  /*9450*/  @!P2 PRMT R9, R10, 0x7610, R9 ;  /* 0x000076100a09a816 */ /* 0x000fe40000000009 */
[----:B------:R-:W-:Y:S02]  /*9460*/  @!P1 PRMT R7, R12, 0x7610, R7 ;  /* 0x000076100c079816 */ /* 0x000fe40000000007 */
[----:B------:R-:W-:Y:S02]  /*9470*/  @!P3 PRMT R4, R3, 0x7610, R4 ;  /* 0x000076100304b816 */ /* 0x000fe40000000004 */
[----:B------:R-:W-:Y:S02]  /*9480*/  @!P0 PRMT R0, R11, 0x7610, R0 ;  /* 0x000076100b008816 */ /* 0x000fe40000000000 */
[----:B------:R-:W-:Y:S02]  /*9490*/  PRMT R19, R9, 0x7610, R19 ;  /* 0x0000761009137816 */ /* 0x000fe40000000013 */
[----:B------:R-:W-:Y:S01]  /*94a0*/  PRMT R18, R7, 0x7610, R18 ;  /* 0x0000761007127816 */ /* 0x000fe20000000012 */
[----:B------:R-:W-:Y:S05]  /*94b0*/  @!P4 BRA `(.L_x_362) ;  /* 0xfffffd500000c947 */ /* 0x000fea000383ffff */
.L_x_361:
[----:B------:R-:W-:Y:S05]  /*94c0*/  BSYNC B1 ;  /* 0x0000000000017941 */ /* 0x000fea0003800000 */
.L_x_360:
[----:B------:R-:W-:Y:S01]  /*94d0*/  ISETP.GE.U32.AND P1, PT, R21, c[0x0][0x168], PT ;  /* 0x00005a0015007a0c */ /* 0x000fe20003f26070 */
[----:B------:R-:W-:-:S12]  /*94e0*/  BSSY B1, `(.L_x_363) ;  /* 0x0000012000017945 */ /* 0x000fd80003800000 */
[----:B------:R-:W-:Y:S05]  /*94f0*/  @P1 BRA `(.L_x_364) ;  /* 0x0000010000001947 */ /* 0x000fea0003800000 */
[----:B------:R-:W-:-:S05]  /*9500*/  IMAD.WIDE.U32 R10, R21, 0x2, R14 ;  /* 0x00000002150a7825 */ /* 0x000fca00078e000e */
[----:B------:R0:W5:Y:S01]  /*9510*/  LDG.E.U16 R5, [R10.64] ;  /* 0x000000240a057981 */ /* 0x000162000c1e1500 */
[----:B------:R-:W-:-:S04]  /*9520*/  IADD3 R3, R21, c[0x0][0x170], RZ ;  /* 0x00005c0015037a10 */ /* 0x000fc80007ffe0ff */
[----:B------:R-:W-:-:S13]  /*9530*/  ISETP.GE.U32.AND P0, PT, R3, c[0x0][0x168], PT ;  /* 0x00005a0003007a0c */ /* 0x000fda0003f06070 */
[----:B------:R-:W-:Y:S05]  /*9540*/  @P0 BRA `(.L_x_364) ;  /* 0x000000b000000947 */ /* 0x000fea0003800000 */
[----:B0-----:R-:W-:-:S05]  /*9550*/  IMAD.WIDE.U32 R10, R3, 0x2, R14 ;  /* 0x00000002030a7825 */ /* 0x001fca00078e000e */
[----:B------:R0:W5:Y:S01]  /*9560*/  LDG.E.U16 R8, [R10.64] ;  /* 0x000000240a087981 */ /* 0x000162000c1e1500 */
[----:B------:R-:W-:-:S04]  /*9570*/  IADD3 R3, R3, c[0x0][0x170], RZ ;  /* 0x00005c0003037a10 */ /* 0x000fc80007ffe0ff */
[----:B------:R-:W-:-:S13]  /*9580*/  ISETP.GE.U32.AND P0, PT, R3, c[0x0][0x168], PT ;  /* 0x00005a0003007a0c */ /* 0x000fda0003f06070 */
[----:B------:R-:W-:Y:S05]  /*9590*/  @P0 BRA `(.L_x_364) ;  /* 0x0000006000000947 */ /* 0x000fea0003800000 */
[C---:B0-----:R-:W-:Y:S01]  /*95a0*/  IADD3 R11, R3.reuse, c[0x0][0x170], RZ ;  /* 0x00005c00030b7a10 */ /* 0x041fe20007ffe0ff */
[----:B------:R-:W-:-:S03]  /*95b0*/  IMAD.WIDE.U32 R2, R3, 0x2, R14 ;  /* 0x0000000203027825 */ /* 0x000fc600078e000e */
[----:B------:R-:W-:-:S03]  /*95c0*/  ISETP.GE.U32.AND P0, PT, R11, c[0x0][0x168], PT ;  /* 0x00005a000b007a0c */ /* 0x000fc60003f06070 */
[----:B------:R0:W5:Y:S10]  /*95d0*/  LDG.E.U16 R2, [R2.64] ;  /* 0x0000002402027981 */ /* 0x000174000c1e1500 */
[----:B------:R-:W-:-:S05]  /*95e0*/  @!P0 IMAD.WIDE.U32 R14, R11, 0x2, R14 ;  /* 0x000000020b0e8825 */ /* 0x000fca00078e000e */
[----:B------:R0:W5:Y:S02]  /*95f0*/  @!P0 LDG.E.U16 R6, [R14.64] ;  /* 0x000000240e068981 */ /* 0x000164000c1e1500 */
.L_x_364:
[----:B0-----:R-:W-:Y:S05]  /*9600*/  BSYNC B1 ;  /* 0x0000000000017941 */ /* 0x001fea0003800000 */
.L_x_363:
        /* <DEDUP_REMOVED lines=35> */
.L_x_366:
[----:B------:R-:W-:Y:S05]  /*9840*/  BSYNC B1 ;  /* 0x0000000000017941 */ /* 0x000fea0003800000 */
.L_x_365:
[----:B------:R-:W0:Y:S01]  /*9850*/  I2F.S8 R9, R9 ;  /* 0x0000000900097306 */ /* 0x000e220000001400 */
[----:B------:R-:W-:Y:S02]  /*9860*/  LOP3.LUT P1, RZ, R4, 0xff, RZ, 0xc0, !PT ;  /* 0x000000ff04ff7812 */ /* 0x000fe4000782c0ff */
[C---:B-----5:R-:W-:Y:S02]  /*9870*/  PRMT R2, R20.reuse, 0x7610, R2 ;  /* 0x0000761014027816 */ /* 0x060fe40000000002 */
[----:B------:R-:W-:-:S03]  /*9880*/  PRMT R19, R20, 0x7610, R19 ;  /* 0x0000761014137816 */ /* 0x000fc60000000013 */
[----:B------:R-:W1:Y:S01]  /*9890*/  I2F.S8 R0, R0 ;  /* 0x0000000000007306 */ /* 0x000e620000001400 */
[----:B0-----:R-:W-:-:S07]  /*98a0*/  F2FP.BF16.PACK_AB R3, RZ, R9 ;  /* 0x00000009ff03723e */ /* 0x001fce00000010ff */
[----:B------:R-:W0:Y:S01]  /*98b0*/  I2F.S8 R7, R7 ;  /* 0x0000000700077306 */ /* 0x000e220000001400 */
        /* <DEDUP_REMOVED lines=11> */
[----:B------:R-:W-:Y:S02]  /*9970*/  ISETP.NE.AND P1, PT, R0, RZ, PT ;  /* 0x000000ff0000720c */ /* 0x000fe40003f25270 */
[----:B0-----:R-:W-:-:S11]  /*9980*/  F2FP.BF16.PACK_AB R0, RZ, R7 ;  /* 0x00000007ff00723e */ /* 0x001fd600000010ff */
[----:B------:R-:W-:-:S04]  /*9990*/  @!P1 PRMT R0, RZ, 0x5410, R0 ;  /* 0x00005410ff009816 */ /* 0x000fc80000000000 */
[----:B------:R-:W-:-:S04]  /*99a0*/  @!P1 FSETP.NEU.FTZ.AND P0, PT, R0, RZ, PT ;  /* 0x000000ff0000920b */ /* 0x000fc80003f1d000 */
[----:B------:R-:W-:-:S04]  /*99b0*/  @!P1 SEL R0, RZ, 0x1, !P0 ;  /* 0x00000001ff009807 */ /* 0x000fc80004000000 */
[----:B------:R-:W-:Y:S02]  /*99c0*/  @!P1 PRMT R19, R0, 0x7610, R19 ;  /* 0x0000761000139816 */ /* 0x000fe40000000013 */
.L_x_321:
[----:B------:R-:W-:Y:S05]  /*99d0*/  BSYNC B0 ;  /* 0x0000000000007941 */ /* 0x000fea0003800000 */
.L_x_320:
        /* <DEDUP_REMOVED lines=9> */
.L_x_370:
[-C--:B------:R-:W-:Y:S01]  /*9a70*/  IADD3 R2, R22, R3.reuse, RZ ;  /* 0x0000000316027210 */ /* 0x080fe20007ffe0ff */
[----:B------:R-:W-:Y:S01]  /*9a80*/  BAR.SYNC.DEFER_BLOCKING 0x0 ;  /* 0x0000000000007b1d */ /* 0x000fe20000010000 */
[----:B------:R-:W-:Y:S02]  /*9a90*/  ISETP.GT.AND P2, PT, R3, 0x1, PT ;  /* 0x000000010300780c */ /* 0x000fe40003f44270 */
[----:B------:R-:W-:Y:S02]  /*9aa0*/  ISETP.GE.U32.AND P0, PT, R2, c[0x0][0x4], PT ;  /* 0x0000010002007a0c */ /* 0x000fe40003f06070 */
[----:B------:R-:W-:Y:S01]  /*9ab0*/  SHF.R.S32.HI R4, RZ, 0x1, R3 ;  /* 0x00000001ff047819 */ /* 0x000fe20000011403 */
[----:B------:R-:W-:Y:S01]  /*9ac0*/  BSSY B0, `(.L_x_368) ;  /* 0x000000e000007945 */ /* 0x000fe20003800000 */
[----:B------:R-:W-:-:S13]  /*9ad0*/  ISETP.GE.U32.OR P0, PT, R22, R3, P0 ;  /* 0x000000031600720c */ /* 0x000fda0000706470 */
[----:B0-----:R-:W-:Y:S05]  /*9ae0*/  @P0 BRA `(.L_x_369) ;  /* 0x000000b000000947 */ /* 0x001fea0003800000 */
[----:B------:R-:W-:Y:S01]  /*9af0*/  IMAD R2, R2, c[0x0][0x0], R23 ;  /* 0x0000000002027a24 */ /* 0x000fe200078e0217 */
[----:B------:R-:W-:Y:S01]  /*9b00*/  LOP3.LUT P0, RZ, R19, 0xff, RZ, 0xc0, !PT ;  /* 0x000000ff13ff7812 */ /* 0x000fe2000780c0ff */
[----:B------:R-:W-:-:S04]  /*9b10*/  IMAD.MOV.U32 R19, RZ, RZ, 0x1 ;  /* 0x00000001ff137424 */ /* 0x000fc800078e00ff */
[----:B------:R-:W0:Y:S02]  /*9b20*/  LDS.S8 R2, [R2+0x10] ;  /* 0x0000100002027984 */ /* 0x000e240000000200 */
[----:B0-----:R-:W0:Y:S02]  /*9b30*/  I2F.S16 R3, R2 ;  /* 0x0000000200037306 */ /* 0x001e240000101400 */
[----:B0-----:R-:W-:-:S04]  /*9b40*/  F2FP.BF16.PACK_AB R3, RZ, R3 ;  /* 0x00000003ff03723e */ /* 0x001fc800000010ff */
[----:B------:R-:W-:-:S04]  /*9b50*/  @!P0 PRMT R2, RZ, 0x5410, R3 ;  /* 0x00005410ff028816 */ /* 0x000fc80000000003 */
[----:B------:R-:W-:-:S04]  /*9b60*/  @!P0 FSETP.NEU.FTZ.AND P1, PT, R2, RZ, PT ;  /* 0x000000ff0200820b */ /* 0x000fc80003f3d000 */
[----:B------:R-:W-:-:S04]  /*9b70*/  @!P0 SEL R3, RZ, 0x1, !P1 ;  /* 0x00000001ff038807 */ /* 0x000fc80004800000 */
[----:B------:R-:W-:-:S05]  /*9b80*/  @!P0 PRMT R19, R3, 0x7610, R19 ;  /* 0x0000761003138816 */ /* 0x000fca0000000013 */
[----:B------:R0:W-:Y:S02]  /*9b90*/  STS.U8 [R0+0x10], R19 ;  /* 0x0000101300007388 */ /* 0x0001e40000000000 */
.L_x_369:
[----:B------:R-:W-:Y:S05]  /*9ba0*/  BSYNC B0 ;  /* 0x0000000000007941 */ /* 0x000fea0003800000 */
.L_x_368:
[----:B------:R-:W-:Y:S01]  /*9bb0*/  IMAD.MOV.U32 R3, RZ, RZ, R4 ;  /* 0x000000ffff037224 */ /* 0x000fe200078e0004 */
[----:B------:R-:W-:Y:S05]  /*9bc0*/  @P2 BRA `(.L_x_370) ;  /* 0xfffffea000002947 */ /* 0x000fea000383ffff */
.L_x_367:
[----:B0-----:R-:W-:-:S13]  /*9bd0*/  ISETP.NE.AND P0, PT, RZ, c[0x0][0x17c], PT ;  /* 0x00005f00ff007a0c */ /* 0x001fda0003f05270 */
[----:B------:R-:W-:Y:S05]  /*9be0*/  @!P0 BRA `(.L_x_371) ;  /* 0x0000034000008947 */ /* 0x000fea0003800000 */
[----:B------:R-:W-:Y:S01]  /*9bf0*/  MOV R2, c[0x0][0x0] ;  /* 0x0000000000027a02 */ /* 0x000fe20000000f00 */
[----:B------:R-:W-:-:S03]  /*9c00*/  IMAD.MOV.U32 R0, RZ, RZ, c[0x0][0x0] ;  /* 0x00000000ff007624 */ /* 0x000fc600078e00ff */
        /* <DEDUP_REMOVED lines=9> */
.L_x_375:
[----:B------:R-:W-:Y:S01]  /*9ca0*/  IADD3 R0, R23, R2, RZ ;  /* 0x0000000217007210 */ /* 0x000fe20007ffe0ff */
[----:B------:R-:W-:Y:S03]  /*9cb0*/  BAR.SYNC.DEFER_BLOCKING 0x0 ;  /* 0x0000000000007b1d */ /* 0x000fe60000010000 */
[----:B------:R-:W-:-:S03]  /*9cc0*/  ISETP.GE.U32.AND P0, PT, R0, c[0x0][0x0], PT ;  /* 0x0000000000007a0c */ /* 0x000fc60003f06070 */
[----:B------:R-:W-:Y:S01]  /*9cd0*/  BSSY B0, `(.L_x_373) ;  /* 0x000000e000007945 */ /* 0x000fe20003800000 */
[----:B------:R-:W-:-:S13]  /*9ce0*/  ISETP.GE.U32.OR P0, PT, R23, R2, P0 ;  /* 0x000000021700720c */ /* 0x000fda0000706470 */
[----:B0-----:R-:W-:Y:S05]  /*9cf0*/  @P0 BRA `(.L_x_374) ;  /* 0x000000b000000947 */ /* 0x001fea0003800000 */
[----:B------:R-:W-:Y:S01]  /*9d00*/  IMAD.IADD R4, R6, 0x1, R2 ;  /* 0x0000000106047824 */ /* 0x000fe200078e0202 */
[----:B------:R-:W-:Y:S01]  /*9d10*/  LOP3.LUT P1, RZ, R19, 0xff, RZ, 0xc0, !PT ;  /* 0x000000ff13ff7812 */ /* 0x000fe2000782c0ff */
[----:B------:R-:W-:-:S03]  /*9d20*/  IMAD.MOV.U32 R19, RZ, RZ, 0x1 ;  /* 0x00000001ff137424 */ /* 0x000fc600078e00ff */
[----:B------:R-:W0:Y:S02]  /*9d30*/  LDS.S8 R0, [R4+0x10] ;  /* 0x0000100004007984 */ /* 0x000e240000000200 */
[----:B0-----:R-:W0:Y:S02]  /*9d40*/  I2F.S16 R0, R0 ;  /* 0x0000000000007306 */ /* 0x001e240000101400 */
[----:B0-----:R-:W-:-:S05]  /*9d50*/  F2FP.BF16.PACK_AB R3, RZ, R0 ;  /* 0x00000000ff03723e */ /* 0x001fca00000010ff */
[----:B------:R-:W-:-:S04]  /*9d60*/  @!P1 PRMT R0, RZ, 0x5410, R3 ;  /* 0x00005410ff009816 */ /* 0x000fc80000000003 */
[----:B------:R-:W-:-:S04]  /*9d70*/  @!P1 FSETP.NEU.FTZ.AND P0, PT, R0, RZ, PT ;  /* 0x000000ff0000920b */ /* 0x000fc80003f1d000 */
[----:B------:R-:W-:-:S04]  /*9d80*/  @!P1 SEL R3, RZ, 0x1, !P0 ;  /* 0x00000001ff039807 */ /* 0x000fc80004000000 */
[----:B------:R-:W-:-:S05]  /*9d90*/  @!P1 PRMT R19, R3, 0x7610, R19 ;  /* 0x0000761003139816 */ /* 0x000fca0000000013 */
[----:B------:R0:W-:Y:S02]  /*9da0*/  STS.U8 [R6+0x10], R19 ;  /* 0x0000101306007388 */ /* 0x0001e40000000000 */
.L_x_374:
[----:B------:R-:W-:Y:S05]  /*9db0*/  BSYNC B0 ;  /* 0x0000000000007941 */ /* 0x000fea0003800000 */
.L_x_373:
[----:B------:R-:W-:-:S04]  /*9dc0*/  SHF.R.S32.HI R2, RZ, 0x1, R2 ;  /* 0x00000001ff027819 */ /* 0x000fc80000011402 */
[----:B------:R-:W-:-:S13]  /*9dd0*/  ISETP.GE.AND P0, PT, R2, 0x20, PT ;  /* 0x000000200200780c */ /* 0x000fda0003f06270 */
[----:B------:R-:W-:Y:S05]  /*9de0*/  @P0 BRA `(.L_x_375) ;  /* 0xfffffeb000000947 */ /* 0x000fea000383ffff */
[----:B------:R-:W-:-:S09]  /*9df0*/  HFMA2.MMA R0, -RZ, RZ, 0, 1.9073486328125e-06 ;  /* 0x00000020ff007435 */ /* 0x000fd200000001ff */
.L_x_372:
[----:B------:R-:W-:Y:S01]  /*9e00*/  BAR.SYNC.DEFER_BLOCKING 0x0 ;  /* 0x0000000000007b1d */ /* 0x000fe20000010000 */
[----:B------:R-:W-:-:S13]  /*9e10*/  ISETP.GE.AND P0, PT, R0, 0x2, PT ;  /* 0x000000020000780c */ /* 0x000fda0003f06270 */
[----:B------:R-:W-:Y:S05]  /*9e20*/  @!P0 BRA `(.L_x_371) ;  /* 0x0000010000008947 */ /* 0x000fea0003800000 */
[----:B------:R-:W-:Y:S02]  /*9e30*/  IMAD.MOV.U32 R3, RZ, RZ, 0x1 ;  /* 0x00000001ff037424 */ /* 0x000fe400078e00ff */
.L_x_376:
[C---:B------:R-:W-:Y:S02]  /*9e40*/  LOP3.LUT R2, R19.reuse, 0xffff, RZ, 0xc0, !PT ;  /* 0x0000ffff13027812 */ /* 0x040fe400078ec0ff */
[----:B------:R-:W-:Y:S01]  /*9e50*/  LOP3.LUT P0, RZ, R19, 0xff, RZ, 0xc0, !PT ;  /* 0x000000ff13ff7812 */ /* 0x000fe2000780c0ff */
[----:B0-----:R-:W-:Y:S01]  /*9e60*/  IMAD.MOV.U32 R19, RZ, RZ, 0x1 ;  /* 0x00000001ff137424 */ /* 0x001fe200078e00ff */
[----:B------:R-:W-:-:S06]  /*9e70*/  PRMT R2, R2, 0x8880, RZ ;  /* 0x0000888002027816 */ /* 0x000fcc00000000ff */
[----:B------:R0:W1:Y:S02]  /*9e80*/  SHFL.DOWN PT, R2, R2, R3, 0x1f ;  /* 0x08001f0302027589 */ /* 0x00006400000e0000 */
[----:B0-----:R-:W-:-:S04]  /*9e90*/  SHF.L.U32 R3, R3, 0x1, RZ ;  /* 0x0000000103037819 */ /* 0x001fc800000006ff */
[----:B------:R-:W-:Y:S02]  /*9ea0*/  ISETP.GE.AND P2, PT, R3, R0, PT ;  /* 0x000000000300720c */ /* 0x000fe40003f46270 */
[----:B-1----:R-:W-:-:S04]  /*9eb0*/  ISETP.NE.AND P1, PT, R2, RZ, PT ;  /* 0x000000ff0200720c */ /* 0x002fc80003f25270 */
[----:B------:R-:W-:-:S04]  /*9ec0*/  FSEL R4, RZ, 1, !P1 ;  /* 0x3f800000ff047808 */ /* 0x000fc80004800000 */
[----:B------:R-:W-:-:S04]  /*9ed0*/  F2FP.BF16.PACK_AB R4, RZ, R4 ;  /* 0x00000004ff04723e */ /* 0x000fc800000010ff */
[----:B------:R-:W-:-:S04]  /*9ee0*/  @!P0 PRMT R2, RZ, 0x5410, R4 ;  /* 0x00005410ff028816 */ /* 0x000fc80000000004 */
[----:B------:R-:W-:-:S04]  /*9ef0*/  @!P0 FSETP.NEU.FTZ.AND P1, PT, R2, RZ, PT ;  /* 0x000000ff0200820b */ /* 0x000fc80003f3d000 */
[----:B------:R-:W-:-:S04]  /*9f00*/  @!P0 SEL R2, RZ, 0x1, !P1 ;  /* 0x00000001ff028807 */ /* 0x000fc80004800000 */
[----:B------:R-:W-:Y:S01]  /*9f10*/  @!P0 PRMT R19, R2, 0x7610, R19 ;  /* 0x0000761002138816 */ /* 0x000fe20000000013 */
[----:B------:R-:W-:Y:S05]  /*9f20*/  @!P2 BRA `(.L_x_376) ;  /* 0xffffff100000a947 */ /* 0x000fea000383ffff */
.L_x_371:
[----:B------:R-:W-:Y:S01]  /*9f30*/  ISETP.NE.AND P1, PT, RZ, c[0x0][0x338], PT ;  /* 0x0000ce00ff007a0c */ /* 0x000fe20003f25270 */
[----:B------:R-:W-:-:S12]  /*9f40*/  IMAD.MOV.U32 R18, RZ, RZ, RZ ;  /* 0x000000ffff127224 */ /* 0x000fd800078e00ff */
[----:B------:R-:W-:Y:S05]  /*9f50*/  @!P1 BRA `(.L_x_377) ;  /* 0x00000c7000009947 */ /* 0x000fea0003800000 */
[----:B------:R-:W-:Y:S01]  /*9f60*/  IMAD.MOV.U32 R16, RZ, RZ, RZ ;  /* 0x000000ffff107224 */ /* 0x000fe200078e00ff */
[----:B------:R-:W-:-:S03]  /*9f70*/  MOV R0, 0x1 ;  /* 0x0000000100007802 */ /* 0x000fc60000000f00 */
[----:B------:R-:W-:Y:S01]  /*9f80*/  IMAD.HI.U32 R2, R17, c[0x0][0x340], R16 ;  /* 0x0000d00011027a27 */ /* 0x000fe200078e0010 */
[----:B------:R-:W-:-:S04]  /*9f90*/  ISETP.NE.AND P0, PT, R0, c[0x0][0x338], PT ;  /* 0x0000ce0000007a0c */ /* 0x000fc80003f05270 */
[----:B------:R-:W-:-:S05]  /*9fa0*/  SHF.R.U32.HI R3, RZ, c[0x0][0x344], R2 ;  /* 0x0000d100ff037a19 */ /* 0x000fca0000011602 */
[----:B-----5:R-:W-:-:S04]  /*9fb0*/  IMAD.MOV R5, RZ, RZ, -R3 ;  /* 0x000000ffff057224 */ /* 0x020fc800078e0a03 */
        /* <DEDUP_REMOVED lines=193> */
.L_x_377:
[----:B------:R-:W-:Y:S01]  /*abd0*/  ISETP.NE.U32.AND P0, PT, RZ, c[0x0][0x548], PT ;  /* 0x00015200ff007a0c */ /* 0x000fe20003f05070 */
[----:B------:R-:W-:Y:S01]  /*abe0*/  CS2R R2, SRZ ;  /* 0x0000000000027805 */ /* 0x000fe2000001ff00 */
[----:B------:R-:W-:Y:S02]  /*abf0*/  ISETP.NE.AND P3, PT, RZ, c[0x0][0x184], PT ;  /* 0x00006100ff007a0c */ /* 0x000fe40003f65270 */
[----:B------:R-:W-:Y:S02]  /*ac00*/  ISETP.NE.AND.EX P0, PT, RZ, c[0x0][0x54c], PT, P0 ;  /* 0x00015300ff007a0c */ /* 0x000fe40003f05300 */
[----:B-----5:R-:W-:-:S11]  /*ac10*/  MOV R10, RZ ;  /* 0x000000ff000a7202 */ /* 0x020fd60000000f00 */
[----:B------:R-:W-:-:S05]  /*ac20*/  @P0 IADD3 R2, P2, R18, c[0x0][0x548], RZ ;  /* 0x0001520012020a10 */ /* 0x000fca0007f5e0ff */
[----:B------:R-:W-:-:S04]  /*ac30*/  @P0 IMAD.X R3, RZ, RZ, c[0x0][0x54c], P2 ;  /* 0x00015300ff030624 */ /* 0x000fc800010e06ff */
[----:B------:R-:W-:Y:S01]  /*ac40*/  @P0 IMAD.MOV.U32 R10, RZ, RZ, R3 ;  /* 0x000000ffff0a0224 */ /* 0x000fe200078e0003 */
[----:B------:R-:W-:Y:S05]  /*ac50*/  @!P3 BRA `(.L_x_378) ;  /* 0x00001f400000b947 */ /* 0x000fea0003800000 */
[----:B------:R-:W1:Y:S01]  /*ac60*/  S2R R0, SR_CTAID.X ;  /* 0x0000000000007919 */ /* 0x000e620000002500 */
[----:B------:R-:W-:Y:S01]  /*ac70*/  IMAD R5, R23, c[0x0][0x188], RZ ;  /* 0x0000620017057a24 */ /* 0x000fe200078e02ff */
[----:B------:R-:W-:-:S03]  /*ac80*/  MOV R16, RZ ;  /* 0x000000ff00107202 */ /* 0x000fc60000000f00 */
[----:B------:R-:W-:-:S04]  /*ac90*/  IMAD R5, R22, c[0x0][0x18c], R5 ;  /* 0x0000630016057a24 */ /* 0x000fc800078e0205 */
[----:B-1----:R-:W-:Y:S01]  /*aca0*/  IMAD R5, R0, c[0x0][0x174], R5 ;  /* 0x00005d0000057a24 */ /* 0x002fe200078e0205 */
[----:B------:R-:W-:Y:S05]  /*acb0*/  @!P1 BRA `(.L_x_379) ;  /* 0x00000c6000009947 */ /* 0x000fea0003800000 */
[----:B------:R-:W-:Y:S02]  /*acc0*/  IMAD.MOV.U32 R4, RZ, RZ, RZ ;  /* 0x000000ffff047224 */ /* 0x000fe400078e00ff */
[----:B------:R-:W-:Y:S02]  /*acd0*/  IMAD.MOV.U32 R11, RZ, RZ, c[0x0][0x338] ;  /* 0x0000ce00ff0b7624 */ /* 0x000fe400078e00ff */
[----:B0-----:R-:W-:-:S03]  /*ace0*/  IMAD.HI.U32 R6, R5, c[0x0][0x340], R4 ;  /* 0x0000d00005067a27 */ /* 0x001fc600078e0004 */
        /* <DEDUP_REMOVED lines=182> */
[----:B------:R-:W-:Y:S02]  /*b850*/  ISETP.NE.AND P0, PT, R11, 0x18, PT ;  /* 0x000000180b00780c */ /* 0x000fe40003f05270 */
        /* <DEDUP_REMOVED lines=12> */
.L_x_379:
        /* <DEDUP_REMOVED lines=11> */
.L_x_381:
[----:B------:R-:W-:Y:S05]  /*b9d0*/  BSYNC B0 ;  /* 0x0000000000007941 */ /* 0x000fea0003800000 */
.L_x_380:
[----:B------:R-:W-:Y:S01]  /*b9e0*/  PRMT R4, R4, 0x9910, RZ ;  /* 0x0000991004047816 */ /* 0x000fe200000000ff */
[----:B------:R-:W-:Y:S01]  /*b9f0*/  BSSY B0, `(.L_x_382) ;  /* 0x000000b000007945 */ /* 0x000fe20003800000 */
[----:B------:R-:W-:Y:S02]  /*ba00*/  LOP3.LUT P0, RZ, R23, R22, RZ, 0xfc, !PT ;  /* 0x0000001617ff7212 */ /* 0x000fe4000780fcff */
[----:B------:R-:W-:-:S13]  /*ba10*/  ISETP.NE.AND P1, PT, R4, RZ, PT ;  /* 0x000000ff0400720c */ /* 0x000fda0003f25270 */
[----:B------:R-:W-:Y:S05]  /*ba20*/  @!P1 BRA `(.L_x_383) ;  /* 0x0000007000009947 */ /* 0x000fea0003800000 */
[----:B------:R-:W1:Y:S01]  /*ba30*/  S2R R5, SR_CTAID.Y ;  /* 0x0000000000057919 */ /* 0x000e620000002600 */
[----:B------:R-:W-:Y:S01]  /*ba40*/  ISETP.NE.AND P2, PT, RZ, c[0x0][0x17c], PT ;  /* 0x00005f00ff007a0c */ /* 0x000fe20003f45270 */
[----:B-1----:R-:W-:-:S12]  /*ba50*/  IMAD R4, R0, c[0x0][0x10], R5 ;  /* 0x0000040000047a24 */ /* 0x002fd800078e0205 */
[----:B------:R-:W-:-:S05]  /*ba60*/  @!P2 IMAD R4, R4, c[0x0][0x0], R23 ;  /* 0x000000000404aa24 */ /* 0x000fca00078e0217 */
[----:B------:R-:W-:-:S05]  /*ba70*/  IADD3 R4, P2, R4, c[0x0][0x550], RZ ;  /* 0x0001540004047a10 */ /* 0x000fca0007f5e0ff */
[----:B------:R-:W-:-:S05]  /*ba80*/  IMAD.X R5, RZ, RZ, c[0x0][0x554], P2 ;  /* 0x00015500ff057624 */ /* 0x000fca00010e06ff */
[----:B------:R1:W-:Y:S03]  /*ba90*/  STG.E.U8 [R4.64], R19 ;  /* 0x0000001304007986 */ /* 0x0003e6000c101124 */
.L_x_383:
[----:B------:R-:W-:Y:S05]  /*baa0*/  BSYNC B0 ;  /* 0x0000000000007941 */ /* 0x000fea0003800000 */
.L_x_382:
        /* <DEDUP_REMOVED lines=11> */
[----:B-1----:R-:W1:Y:S01]  /*bb60*/  S2R R5, SR_LANEID ;  /* 0x0000000000057919 */ /* 0x002e620000000000 */
[----:B------:R-:W-:-:S02]  /*bb70*/  VOTEU.ANY UR4, UPT, PT ;  /* 0x0000000000047886 */ /* 0x000fc400038e0100 */
[----:B------:R-:W1:Y:S08]  /*bb80*/  FLO.U32 R8, UR4 ;  /* 0x0000000400087d00 */ /* 0x000e7000080e0000 */
[----:B------:R-:W2:Y:S01]  /*bb90*/  POPC R7, UR4 ;  /* 0x0000000400077d09 */ /* 0x000ea20008000000 */
[----:B-1----:R-:W-:Y:S01]  /*bba0*/  ISETP.EQ.U32.AND P0, PT, R8, R5, PT ;  /* 0x000000050800720c */ /* 0x002fe20003f02070 */
[----:B------:R-:W-:-:S10]  /*bbb0*/  HFMA2.MMA R5, -RZ, RZ, 0, 2.384185791015625e-07 ;  /* 0x00000004ff057435 */ /* 0x000fd400000001ff */
[----:B------:R-:W-:-:S06]  /*bbc0*/  IMAD.WIDE.U32 R4, R0, R5, c[0x0][0x558] ;  /* 0x0001560000047625 */ /* 0x000fcc00078e0005 */
[----:B--2---:R-:W2:Y:S01]  /*bbd0*/  @P0 ATOMG.E.ADD.STRONG.GPU PT, R5, [R4.64], R7 ;  /* 0x00000007040509a8 */ /* 0x004ea200081ee1e4 */
[----:B------:R-:W-:-:S03]  /*bbe0*/  ULDC UR5, c[0x0][0x10] ;  /* 0x0000040000057ab9 */ /* 0x000fc60000000800 */
[----:B------:R-:W1:Y:S02]  /*bbf0*/  S2R R9, SR_LTMASK ;  /* 0x0000000000097919 */ /* 0x000e640000003900 */
[----:B-1----:R-:W-:Y:S01]  /*bc00*/  LOP3.LUT R9, R9, UR4, RZ, 0xc0, !PT ;  /* 0x0000000409097c12 */ /* 0x002fe2000f8ec0ff */
[----:B------:R-:W-:Y:S02]  /*bc10*/  UMOV UR4, 0x1 ;  /* 0x0000000100047882 */ /* 0x000fe40000000000 */
[----:B------:R-:W-:-:S03]  /*bc20*/  UIADD3 UR4, -UR4, UR5, URZ ;  /* 0x0000000504047290 */ /* 0x000fc6000fffe13f */
[----:B------:R-:W1:Y:S01]  /*bc30*/  POPC R9, R9 ;  /* 0x0000000900097309 */ /* 0x000e620000000000 */
[----:B0-2---:R-:W1:Y:S02]  /*bc40*/  SHFL.IDX PT, R6, R5, R8, 0x1f ;  /* 0x00001f0805067589 */ /* 0x005e6400000e0000 */
[----:B-1----:R-:W-:-:S05]  /*bc50*/  IMAD.IADD R6, R6, 0x1, R9 ;  /* 0x0000000106067824 */ /* 0x002fca00078e0209 */
[----:B------:R-:W-:-:S04]  /*bc60*/  ISETP.NE.AND P0, PT, R6, UR4, PT ;  /* 0x0000000406007c0c */ /* 0x000fc8000bf05270 */
[----:B------:R-:W-:-:S05]  /*bc70*/  SEL R6, RZ, 0x1, P0 ;  /* 0x00000001ff067807 */ /* 0x000fca0000000000 */
[----:B------:R0:W-:Y:S04]  /*bc80*/  STS.U8 [RZ], R6 ;  /* 0x00000006ff007388 */ /* 0x0001e80000000000 */
.L_x_385:
[----:B------:R-:W-:Y:S05]  /*bc90*/  BSYNC B0 ;  /* 0x0000000000007941 */ /* 0x000fea0003800000 */
.L_x_384:
[----:B------:R-:W-:Y:S06]  /*bca0*/  BAR.SYNC.DEFER_BLOCKING 0x0 ;  /* 0x0000000000007b1d */ /* 0x000fec0000010000 */
[----:B-1----:R-:W1:Y:S02]  /*bcb0*/  LDS.U8 R4, [RZ] ;  /* 0x00000000ff047984 */ /* 0x002e640000000000 */
[----:B-1----:R-:W-:-:S13]  /*bcc0*/  ISETP.NE.AND P0, PT, R4, RZ, PT ;  /* 0x000000ff0400720c */ /* 0x002fda0003f05270 */
        /* <DEDUP_REMOVED lines=17> */
.L_x_390:
[----:B------:R-:W-:-:S05]  /*bde0*/  IMAD R4, R0, c[0x0][0x10], R7 ;  /* 0x0000040000047a24 */ /* 0x000fca00078e0207 */
[----:B------:R-:W-:-:S04]  /*bdf0*/  IADD3 R4, P0, R4, c[0x0][0x550], RZ ;  /* 0x0001540004047a10 */ /* 0x000fc80007f1e0ff */
[----:B------:R-:W-:-:S05]  /*be00*/  IADD3.X R5, RZ, c[0x0][0x554], RZ, P0, !PT ;  /* 0x00015500ff057a10 */ /* 0x000fca00007fe4ff */
[----:B------:R-:W2:Y:S01]  /*be10*/  LDG.E.S8 R4, [R4.64] ;  /* 0x0000002404047981 */ /* 0x000ea2000c1e1300 */
[----:B------:R-:W-:Y:S01]  /*be20*/  LOP3.LUT P0, RZ, R17, 0xff, RZ, 0xc0, !PT ;  /* 0x000000ff11ff7812 */ /* 0x000fe2000780c0ff */
[----:B------:R-:W-:Y:S02]  /*be30*/  IMAD.MOV.U32 R8, RZ, RZ, c[0x0][0x0] ;  /* 0x00000000ff087624 */ /* 0x000fe400078e00ff */
[----:B------:R-:W-:Y:S02]  /*be40*/  IMAD.MOV.U32 R17, RZ, RZ, 0x1 ;  /* 0x00000001ff117424 */ /* 0x000fe400078e00ff */
[----:B------:R-:W-:-:S05]  /*be50*/  IMAD R7, R8, c[0x0][0x4], R7 ;  /* 0x0000010008077a24 */ /* 0x000fca00078e0207 */
[----:B------:R-:W-:Y:S01]  /*be60*/  ISETP.GE.U32.AND P3, PT, R7, c[0x0][0x178], PT ;  /* 0x00005e0007007a0c */ /* 0x000fe20003f66070 */
[----:B0-2---:R-:W0:Y:S02]  /*be70*/  I2F.S16 R6, R4 ;  /* 0x0000000400067306 */ /* 0x005e240000101400 */
[----:B0-----:R-:W-:-:S04]  /*be80*/  F2FP.BF16.PACK_AB R6, RZ, R6 ;  /* 0x00000006ff06723e */ /* 0x001fc800000010ff */
[----:B------:R-:W-:-:S04]  /*be90*/  @!P0 PRMT R4, RZ, 0x5410, R6 ;  /* 0x00005410ff048816 */ /* 0x000fc80000000006 */
[----:B------:R-:W-:-:S04]  /*bea0*/  @!P0 FSETP.NEU.FTZ.AND P2, PT, R4, RZ, PT ;  /* 0x000000ff0400820b */ /* 0x000fc80003f5d000 */
[----:B------:R-:W-:-:S04]  /*beb0*/  @!P0 SEL R5, RZ, 0x1, !P2 ;  /* 0x00000001ff058807 */ /* 0x000fc80005000000 */
[----:B------:R-:W-:Y:S01]  /*bec0*/  @!P0 PRMT R17, R5, 0x7610, R17 ;  /* 0x0000761005118816 */ /* 0x000fe20000000011 */
[----:B------:R-:W-:Y:S05]  /*bed0*/  @!P3 BRA `(.L_x_390) ;  /* 0xffffff000000b947 */ /* 0x000fea000383ffff */
.L_x_389:
[----:B------:R-:W-:Y:S05]  /*bee0*/  BSYNC B1 ;  /* 0x0000000000017941 */ /* 0x000fea0003800000 */
.L_x_388:
[----:B------:R-:W-:Y:S05]  /*bef0*/  BRA `(.L_x_391) ;  /* 0x0000013000007947 */ /* 0x000fea0003800000 */
.L_x_387:
[----:B------:R-:W-:-:S13]  /*bf00*/  ISETP.GE.U32.AND P0, PT, R22, c[0x0][0x178], PT ;  /* 0x00005e0016007a0c */ /* 0x000fda0003f06070 */
[----:B------:R-:W-:Y:S05]  /*bf10*/  @P0 BRA `(.L_x_391) ;  /* 0x0000011000000947 */ /* 0x000fea0003800000 */
[----:B------:R-:W-:-:S05]  /*bf20*/  MOV R7, R22 ;  /* 0x0000001600077202 */ /* 0x000fca0000000f00 */
.L_x_392:
[----:B------:R-:W-:-:S04]  /*bf30*/  IMAD R4, R0, c[0x0][0x10], R7 ;  /* 0x0000040000047a24 */ /* 0x000fc800078e0207 */
[----:B------:R-:W-:-:S05]  /*bf40*/  IMAD R4, R4, c[0x0][0x0], R23 ;  /* 0x0000000004047a24 */ /* 0x000fca00078e0217 */
[----:B------:R-:W-:-:S05]  /*bf50*/  IADD3 R4, P0, R4, c[0x0][0x550], RZ ;  /* 0x0001540004047a10 */ /* 0x000fca0007f1e0ff */
[----:B------:R-:W-:-:S05]  /*bf60*/  IMAD.X R5, RZ, RZ, c[0x0][0x554], P0 ;  /* 0x00015500ff057624 */ /* 0x000fca00000e06ff */
[----:B------:R-:W2:Y:S01]  /*bf70*/  LDG.E.S8 R4, [R4.64] ;  /* 0x0000002404047981 */ /* 0x000ea2000c1e1300 */
[----:B------:R-:W-:Y:S01]  /*bf80*/  LOP3.LUT P3, RZ, R17, 0xff, RZ, 0xc0, !PT ;  /* 0x000000ff11ff7812 */ /* 0x000fe2000786c0ff */
[----:B------:R-:W-:Y:S01]  /*bf90*/  IMAD.MOV.U32 R17, RZ, RZ, 0x1 ;  /* 0x00000001ff117424 */ /* 0x000fe200078e00ff */
[----:B------:R-:W-:-:S04]  /*bfa0*/  IADD3 R7, R7, c[0x0][0x4], RZ ;  /* 0x0000010007077a10 */ /* 0x000fc80007ffe0ff */
        /* <DEDUP_REMOVED lines=8> */
.L_x_391:
[----:B------:R-:W-:Y:S05]  /*c030*/  BSYNC B0 ;  /* 0x0000000000007941 */ /* 0x000fea0003800000 */
.L_x_386:
[----:B------:R-:W-:Y:S01]  /*c040*/  IMAD R0, R22, c[0x0][0x0], R23 ;  /* 0x0000000016007a24 */ /* 0x000fe200078e0217 */
[----:B------:R-:W-:Y:S02]  /*c050*/  ULDC UR4, c[0x0][0x4] ;  /* 0x0000010000047ab9 */ /* 0x000fe40000000800 */
[----:B------:R-:W-:Y:S02]  /*c060*/  USHF.R.U32.HI UR4, URZ, 0x1, UR4 ;  /* 0x000000013f047899 */ /* 0x000fe40008011604 */
[----:B------:R1:W-:Y:S04]  /*c070*/  STS.U8 [R0+0x10], R17 ;  /* 0x0000101100007388 */ /* 0x0003e80000000000 */
[----:B------:R-:W-:-:S13]  /*c080*/  ISETP.NE.AND P0, PT, RZ, UR4, PT ;  /* 0x00000004ff007c0c */ /* 0x000fda000bf05270 */
[----:B------:R-:W-:Y:S05]  /*c090*/  @!P0 BRA `(.L_x_393) ;  /* 0x0000017000008947 */ /* 0x000fea0003800000 */
[----:B-1----:R-:W-:-:S05]  /*c0a0*/  MOV R5, UR4 ;  /* 0x0000000400057c02 */ /* 0x002fca0008000f00 */
.L_x_396:
[--C-:B------:R-:W-:Y:S01]  /*c0b0*/  IMAD.IADD R4, R22, 0x1, R5.reuse ;  /* 0x0000000116047824 */ /* 0x100fe200078e0205 */
[----:B------:R-:W-:Y:S01]  /*c0c0*/  BAR.SYNC.DEFER_BLOCKING 0x0 ;  /* 0x0000000000007b1d */ /* 0x000fe20000010000 */
[----:B------:R-:W-:Y:S02]  /*c0d0*/  ISETP.GT.AND P3, PT, R5, 0x1, PT ;  /* 0x000000010500780c */ /* 0x000fe40003f64270 */
[----:B0-----:R-:W-:Y:S02]  /*c0e0*/  SHF.R.S32.HI R6, RZ, 0x1, R5 ;  /* 0x00000001ff067819 */ /* 0x001fe40000011405 */
[----:B------:R-:W-:Y:S01]  /*c0f0*/  ISETP.GE.U32.AND P0, PT, R4, c[0x0][0x4], PT ;  /* 0x0000010004007a0c */ /* 0x000fe20003f06070 */
[----:B------:R-:W-:Y:S03]  /*c100*/  BSSY B0, `(.L_x_394) ;  /* 0x000000e000007945 */ /* 0x000fe60003800000 */
[----:B------:R-:W-:-:S13]  /*c110*/  ISETP.GE.U32.OR P0, PT, R22, R5, P0 ;  /* 0x000000051600720c */ /* 0x000fda0000706470 */
[----:B------:R-:W-:Y:S05]  /*c120*/  @P0 BRA `(.L_x_395) ;  /* 0x000000b000000947 */ /* 0x000fea0003800000 */
        /* <DEDUP_REMOVED lines=11> */
.L_x_395:
[----:B------:R-:W-:Y:S05]  /*c1e0*/  BSYNC B0 ;  /* 0x0000000000007941 */ /* 0x000fea0003800000 */
.L_x_394:
[----:B------:R-:W-:Y:S01]  /*c1f0*/  MOV R5, R6 ;  /* 0x0000000600057202 */ /* 0x000fe20000000f00 */
[----:B------:R-:W-:Y:S05]  /*c200*/  @P3 BRA `(.L_x_396) ;  /* 0xfffffea000003947 */ /* 0x000fea000383ffff */
.L_x_393:
[----:B-1----:R-:W-:-:S13]  /*c210*/  ISETP.NE.AND P0, PT, RZ, c[0x0][0x17c], PT ;  /* 0x00005f00ff007a0c */ /* 0x002fda0003f05270 */
[----:B------:R-:W-:Y:S05]  /*c220*/  @!P0 BRA `(.L_x_397) ;  /* 0x0000034000008947 */ /* 0x000fea0003800000 */
[----:B------:R-:W-:Y:S02]  /*c230*/  IMAD.MOV.U32 R5, RZ, RZ, c[0x0][0x0] ;  /* 0x00000000ff057624 */ /* 0x000fe400078e00ff */
        /* <DEDUP_REMOVED lines=9> */
[----:B-1----:R-:W-:-:S04]  /*c2d0*/  IMAD.MOV.U32 R4, RZ, RZ, R5 ;  /* 0x000000ffff047224 */ /* 0x002fc800078e0005 */
.L_x_401:
[----:B------:R-:W-:Y:S01]  /*c2e0*/  IMAD.IADD R5, R23, 0x1, R4 ;  /* 0x0000000117057824 */ /* 0x000fe200078e0204 */
[----:B------:R-:W-:Y:S04]  /*c2f0*/  BAR.SYNC.DEFER_BLOCKING 0x0 ;  /* 0x0000000000007b1d */ /* 0x000fe80000010000 */
[----:B------:R-:W-:Y:S02]  /*c300*/  ISETP.GE.U32.AND P0, PT, R5, c[0x0][0x0], PT ;  /* 0x0000000005007a0c */ /* 0x000fe40003f06070 */
[----:B------:R-:W-:Y:S02]  /*c310*/  BSSY B0, `(.L_x_399) ;  /* 0x000000e000007945 */ /* 0x000fe40003800000 */
[----:B------:R-:W-:-:S13]  /*c320*/  ISETP.GE.U32.OR P0, PT, R23, R4, P0 ;  /* 0x000000041700720c */ /* 0x000fda0000706470 */
[----:B0-----:R-:W-:Y:S05]  /*c330*/  @P0 BRA `(.L_x_400) ;  /* 0x000000b000000947 */ /* 0x001fea0003800000 */
[----:B------:R-:W-:Y:S02]  /*c340*/  IADD3 R7, R0, R4, RZ ;  /* 0x0000000400077210 */ /* 0x000fe40007ffe0ff */
[----:B------:R-:W-:Y:S01]  /*c350*/  LOP3.LUT P2, RZ, R17, 0xff, RZ, 0xc0, !PT ;  /* 0x000000ff11ff7812 */ /* 0x000fe2000784c0ff */
[----:B0-----:R-:W-:Y:S02]  /*c360*/  IMAD.MOV.U32 R17, RZ, RZ, 0x1 ;  /* 0x00000001ff117424 */ /* 0x001fe400078e00ff */
[----:B------:R-:W0:Y:S02]  /*c370*/  LDS.S8 R5, [R7+0x10] ;  /* 0x0000100007057984 */ /* 0x000e240000000200 */
[----:B0-----:R-:W0:Y:S02]  /*c380*/  I2F.S16 R5, R5 ;  /* 0x0000000500057306 */ /* 0x001e240000101400 */
[----:B0-----:R-:W-:-:S06]  /*c390*/  F2FP.BF16.PACK_AB R6, RZ, R5 ;  /* 0x00000005ff06723e */ /* 0x001fcc00000010ff */
[----:B------:R-:W-:-:S04]  /*c3a0*/  @!P2 PRMT R5, RZ, 0x5410, R6 ;  /* 0x00005410ff05a816 */ /* 0x000fc80000000006 */
[----:B------:R-:W-:-:S04]  /*c3b0*/  @!P2 FSETP.NEU.FTZ.AND P0, PT, R5, RZ, PT ;  /* 0x000000ff0500a20b */ /* 0x000fc80003f1d000 */
[----:B------:R-:W-:-:S04]  /*c3c0*/  @!P2 SEL R6, RZ, 0x1, !P0 ;  /* 0x00000001ff06a807 */ /* 0x000fc80004000000 */
[----:B------:R-:W-:-:S05]  /*c3d0*/  @!P2 PRMT R17, R6, 0x7610, R17 ;  /* 0x000076100611a816 */ /* 0x000fca0000000011 */
[----:B------:R0:W-:Y:S02]  /*c3e0*/  STS.U8 [R0+0x10], R17 ;  /* 0x0000101100007388 */ /* 0x0001e40000000000 */
.L_x_400:
[----:B------:R-:W-:Y:S05]  /*c3f0*/  BSYNC B0 ;  /* 0x0000000000007941 */ /* 0x000fea0003800000 */
.L_x_399:
[----:B------:R-:W-:-:S04]  /*c400*/  SHF.R.S32.HI R4, RZ, 0x1, R4 ;  /* 0x00000001ff047819 */ /* 0x000fc80000011404 */
[----:B------:R-:W-:-:S13]  /*c410*/  ISETP.GE.AND P0, PT, R4, 0x20, PT ;  /* 0x000000200400780c */ /* 0x000fda0003f06270 */
[----:B------:R-:W-:Y:S05]  /*c420*/  @P0 BRA `(.L_x_401) ;  /* 0xfffffeb000000947 */ /* 0x000fea000383ffff */
[----:B------:R-:W-:-:S04]  /*c430*/  IMAD.MOV.U32 R4, RZ, RZ, 0x20 ;  /* 0x00000020ff047424 */ /* 0x000fc800078e00ff */
.L_x_398:
[----:B-1----:R-:W-:Y:S01]  /*c440*/  BAR.SYNC.DEFER_BLOCKING 0x0 ;  /* 0x0000000000007b1d */ /* 0x002fe20000010000 */
[----:B------:R-:W-:-:S13]  /*c450*/  ISETP.GE.AND P0, PT, R4, 0x2, PT ;  /* 0x000000020400780c */ /* 0x000fda0003f06270 */
[----:B------:R-:W-:Y:S05]  /*c460*/  @!P0 BRA `(.L_x_397) ;  /* 0x0000010000008947 */ /* 0x000fea0003800000 */
[----:B------:R-:W-:Y:S02]  /*c470*/  MOV R5, 0x1 ;  /* 0x0000000100057802 */ /* 0x000fe40000000f00 */
.L_x_402:
[C---:B0-----:R-:W-:Y:S02]  /*c480*/  LOP3.LUT R0, R17.reuse, 0xffff, RZ, 0xc0, !PT ;  /* 0x0000ffff11007812 */ /* 0x041fe400078ec0ff */
[----:B------:R-:W-:Y:S01]  /*c490*/  LOP3.LUT P3, RZ, R17, 0xff, RZ, 0xc0, !PT ;  /* 0x000000ff11ff7812 */ /* 0x000fe2000786c0ff */
[----:B------:R-:W-:Y:S01]  /*c4a0*/  IMAD.MOV.U32 R17, RZ, RZ, 0x1 ;  /* 0x00000001ff117424 */ /* 0x000fe200078e00ff */
[----:B------:R-:W-:-:S06]  /*c4b0*/  PRMT R0, R0, 0x8880, RZ ;  /* 0x0000888000007816 */ /* 0x000fcc00000000ff */
[----:B------:R0:W1:Y:S02]  /*c4c0*/  SHFL.DOWN PT, R0, R0, R5, 0x1f ;  /* 0x08001f0500007589 */ /* 0x00006400000e0000 */
[----:B0-----:R-:W-:-:S05]  /*c4d0*/  IMAD.SHL.U32 R5, R5, 0x2, RZ ;  /* 0x0000000205057824 */ /* 0x001fca00078e00ff */
        /* <DEDUP_REMOVED lines=9> */
.L_x_397:
        /* <DEDUP_REMOVED lines=9> */
[----:B0-----:R-:W2:Y:S01]  /*c600*/  LDG.E.U8 R0, [R2.64] ;  /* 0x0000002402007981 */ /* 0x001ea2000c1e1100 */
[----:B------:R-:W0:Y:S01]  /*c610*/  I2F.S8 R17, R17 ;  /* 0x0000001100117306 */ /* 0x000e220000001400 */
[----:B------:R-:W-:Y:S01]  /*c620*/  HFMA2.MMA R4, -RZ, RZ, 0, 5.9604644775390625e-08 ;  /* 0x00000001ff047435 */ /* 0x000fe200000001ff */
[----:B--2---:R-:W-:Y:S02]  /*c630*/  ISETP.NE.AND P1, PT, R0, RZ, PT ;  /* 0x000000ff0000720c */ /* 0x004fe40003f25270 */
[----:B0-----:R-:W-:-:S07]  /*c640*/  F2FP.BF16.PACK_AB R0, RZ, R17 ;  /* 0x00000011ff00723e */ /* 0x001fce00000010ff */
[----:B------:R-:W-:-:S04]  /*c650*/  PRMT R17, R4, 0x7610, R17 ;  /* 0x0000761004117816 */ /* 0x000fc80000000011 */
[----:B------:R-:W-:-:S04]  /*c660*/  @!P1 PRMT R0, RZ, 0x5410, R0 ;  /* 0x00005410ff009816 */ /* 0x000fc80000000000 */
[----:B------:R-:W-:-:S04]  /*c670*/  @!P1 FSETP.NEU.FTZ.AND P0, PT, R0, RZ, PT ;  /* 0x000000ff0000920b */ /* 0x000fc80003f1d000 */
[----:B------:R-:W-:-:S04]  /*c680*/  @!P1 SEL R0, RZ, 0x1, !P0 ;  /* 0x00000001ff009807 */ /* 0x000fc80004000000 */
[----:B------:R-:W-:Y:S02]  /*c690*/  @!P1 PRMT R17, R0, 0x7610, R17 ;  /* 0x0000761000119816 */ /* 0x000fe40000000011 */
.L_x_404:
[----:B------:R-:W-:Y:S05]  /*c6a0*/  @!P2 BRA `(.L_x_405) ;  /* 0x000001c00000a947 */ /* 0x000fea0003800000 */
[----:B0-----:R-:W-:-:S05]  /*c6b0*/  IMAD.MOV.U32 R0, RZ, RZ, 0x1 ;  /* 0x00000001ff007424 */ /* 0x001fca00078e00ff */
[----:B------:R-:W-:-:S13]  /*c6c0*/  ISETP.NE.AND P0, PT, R0, c[0x0][0x56c], PT ;  /* 0x00015b0000007a0c */ /* 0x000fda0003f05270 */
        /* <DEDUP_REMOVED lines=20> */
.L_x_406:
[----:B------:R-:W-:Y:S02]  /*c810*/  IADD3 R16, P1, R16, c[0x0][0x538], RZ ;  /* 0x00014e0010107a10 */ /* 0x000fe40007f3e0ff */
[----:B------:R-:W-:-:S03]  /*c820*/  LOP3.LUT P0, RZ, R17, 0xff, RZ, 0xc0, !PT ;  /* 0x000000ff11ff7812 */ /* 0x000fc6000780c0ff */
[----:B------:R-:W-:Y:S01]  /*c830*/  IMAD.X R17, RZ, RZ, c[0x0][0x53c], P1 ;  /* 0x00014f00ff117624 */ /* 0x000fe200008e06ff */
[----:B------:R-:W-:-:S05]  /*c840*/  SEL R3, RZ, 0x1, !P0 ;  /* 0x00000001ff037807 */ /* 0x000fca0004000000 */
[----:B------:R-:W-:Y:S01]  /*c850*/  STG.E.U8 [R16.64], R3 ;  /* 0x0000000310007986 */ /* 0x000fe2000c101124 */
[----:B------:R-:W-:Y:S05]  /*c860*/  EXIT ;  /* 0x000000000000794d */ /* 0x000fea0003800000 */
.L_x_405:
[----:B------:R-:W-:Y:S01]  /*c870*/  STG.E.U8 [R2.64], R17 ;  /* 0x0000001102007986 */ /* 0x000fe2000c101124 */
[----:B------:R-:W-:Y:S05]  /*c880*/  EXIT ;  /* 0x000000000000794d */ /* 0x000fea0003800000 */
.L_x_403:
[----:B------:R-:W-:Y:S01]  /*c890*/  ISETP.NE.AND P1, PT, RZ, UR38, PT ;  /* 0x00000026ff007c0c */ /* 0x000fe2000bf25270 */
[----:B------:R-:W-:Y:S01]  /*c8a0*/  ULDC.U8 UR4, c[0x0][0x569] ;  /* 0x00015a4000047ab9 */ /* 0x000fe20000000000 */
[----:B------:R-:W-:Y:S02]  /*c8b0*/  IADD3 R2, P0, R16, c[0x0][0x538], RZ ;  /* 0x00014e0010027a10 */ /* 0x000fe40007f1e0ff */
[----:B------:R-:W-:Y:S02]  /*c8c0*/  ISETP.NE.AND P2, PT, RZ, UR4, PT ;  /* 0x00000004ff007c0c */ /* 0x000fe4000bf45270 */
[----:B------:R-:W-:-:S07]  /*c8d0*/  IADD3.X R3, RZ, c[0x0][0x53c], RZ, P0, !PT ;  /* 0x00014f00ff037a10 */ /* 0x000fce00007fe4ff */
[----:B------:R-:W-:Y:S05]  /*c8e0*/  @!P1 BRA `(.L_x_407) ;  /* 0x000000a000009947 */ /* 0x000fea0003800000 */
[----:B0-----:R-:W2:Y:S01]  /*c8f0*/  LDG.E.U8 R0, [R2.64] ;  /* 0x0000002402007981 */ /* 0x001ea2000c1e1100 */
[----:B------:R-:W0:Y:S01]  /*c900*/  I2F.S8 R17, R17 ;  /* 0x0000001100117306 */ /* 0x000e220000001400 */
[----:B------:R-:W-:Y:S01]  /*c910*/  IMAD.MOV.U32 R4, RZ, RZ, 0x1 ;  /* 0x00000001ff047424 */ /* 0x000fe200078e00ff */
[----:B--2---:R-:W-:Y:S02]  /*c920*/  ISETP.NE.AND P1, PT, R0, RZ, PT ;  /* 0x000000ff0000720c */ /* 0x004fe40003f25270 */
[----:B0-----:R-:W-:Y:S02]  /*c930*/  F2FP.BF16.PACK_AB R0, RZ, R17 ;  /* 0x00000011ff00723e */ /* 0x001fe400000010ff */
[----:B------:R-:W-:-:S09]  /*c940*/  PRMT R17, R4, 0x7610, R17 ;  /* 0x0000761004117816 */ /* 0x000fd20000000011 */
[----:B------:R-:W-:-:S04]  /*c950*/  @!P1 PRMT R0, RZ, 0x5410, R0 ;  /* 0x00005410ff009816 */ /* 0x000fc80000000000 */
[----:B------:R-:W-:-:S04]  /*c960*/  @!P1 FSETP.NEU.FTZ.AND P0, PT, R0, RZ, PT ;  /* 0x000000ff0000920b */ /* 0x000fc80003f1d000 */
[----:B------:R-:W-:-:S04]  /*c970*/  @!P1 SEL R0, RZ, 0x1, !P0 ;  /* 0x00000001ff009807 */ /* 0x000fc80004000000 */
[----:B------:R-:W-:Y:S02]  /*c980*/  @!P1 PRMT R17, R0, 0x7610, R17 ;  /* 0x0000761000119816 */ /* 0x000fe40000000011 */
.L_x_407:
[----:B------:R-:W-:Y:S05]  /*c990*/  @!P2 BRA `(.L_x_408) ;  /* 0x000001c00000a947 */ /* 0x000fea0003800000 */
[----:B0-----:R-:W-:-:S05]  /*c9a0*/  IMAD.MOV.U32 R0, RZ, RZ, 0x1 ;  /* 0x00000001ff007424 */ /* 0x001fca00078e00ff */
        /* <DEDUP_REMOVED lines=21> */
.L_x_409:
[----:B------:R-:W-:Y:S02]  /*cb00*/  IADD3 R16, P1, R16, c[0x0][0x538], RZ ;  /* 0x00014e0010107a10 */ /* 0x000fe40007f3e0ff */
[----:B------:R-:W-:Y:S02]  /*cb10*/  LOP3.LUT P0, RZ, R17, 0xff, RZ, 0xc0, !PT ;  /* 0x000000ff11ff7812 */ /* 0x000fe4000780c0ff */
[----:B------:R-:W-:Y:S02]  /*cb20*/  IADD3.X R17, RZ, c[0x0][0x53c], RZ, P1, !PT ;  /* 0x00014f00ff117a10 */ /* 0x000fe40000ffe4ff */
[----:B------:R-:W-:-:S05]  /*cb30*/  SEL R3, RZ, 0x1, !P0 ;  /* 0x00000001ff037807 */ /* 0x000fca0004000000 */
[----:B------:R-:W-:Y:S01]  /*cb40*/  STG.E.U8 [R16.64], R3 ;  /* 0x0000000310007986 */ /* 0x000fe2000c101124 */
[----:B------:R-:W-:Y:S05]  /*cb50*/  EXIT ;  /* 0x000000000000794d */ /* 0x000fea0003800000 */
.L_x_408:
[----:B------:R-:W-:-:S04]  /*cb60*/  LOP3.LUT P0, RZ, R17, 0xff, RZ, 0xc0, !PT ;  /* 0x000000ff11ff7812 */ /* 0x000fc8000780c0ff */
[----:B------:R-:W-:-:S05]  /*cb70*/  SEL R5, RZ, 0x1, !P0 ;  /* 0x00000001ff057807 */ /* 0x000fca0004000000 */
[----:B------:R-:W-:Y:S01]  /*cb80*/  STG.E.U8 [R2.64], R5 ;  /* 0x0000000502007986 */ /* 0x000fe2000c101124 */
[----:B------:R-:W-:Y:S05]  /*cb90*/  EXIT ;  /* 0x000000000000794d */ /* 0x000fea0003800000 */
.L_x_378:
        /* <DEDUP_REMOVED lines=16> */
[----:B------:R-:W2:Y:S01]  /*cca0*/  LDG.E.U8 R0, [R2.64] ;  /* 0x0000002402007981 */ /* 0x000ea2000c1e1100 */
[----:B0-----:R-:W0:Y:S01]  /*ccb0*/  I2F.S8 R19, R19 ;  /* 0x0000001300137306 */ /* 0x001e220000001400 */
        /* <DEDUP_REMOVED lines=8> */
.L_x_411:
[----:B------:R-:W-:Y:S05]  /*cd40*/  @!P2 BRA `(.L_x_412) ;  /* 0x000001c00000a947 */ /* 0x000fea0003800000 */
[----:B------:R-:W-:-:S05]  /*cd50*/  IMAD.MOV.U32 R0, RZ, RZ, 0x1 ;  /* 0x00000001ff007424 */ /* 0x000fca00078e00ff */
[----:B------:R-:W-:-:S13]  /*cd60*/  ISETP.NE.AND P0, PT, R0, c[0x0][0x56c], PT ;  /* 0x00015b0000007a0c */ /* 0x000fda0003f05270 */
[----:B------:R-:W-:Y:S05]  /*cd70*/  @!P0 BRA `(.L_x_413) ;  /* 0x0000013000008947 */ /* 0x000fea0003800000 */
[----:B------:R-:W-:Y:S01]  /*cd80*/  MOV R2, 0x0 ;  /* 0x0000000000027802 */ /* 0x000fe20000000f00 */
[----:B------:R-:W-:Y:S01]  /*cd90*/  IMAD.MOV.U32 R5, RZ, RZ, c[0x4][0x644] ;  /* 0x01019100ff057624 */ /* 0x000fe200078e00ff */
[----:B------:R-:W-:Y:S01]  /*cda0*/  MOV R4, c[0x4][0x640] ;  /* 0x0101900000047a02 */ /* 0x000fe20000000f00 */
[----:B0-----:R-:W-:Y:S01]  /*cdb0*/  IMAD.MOV.U32 R6, RZ, RZ, c[0x4][0x630] ;  /* 0x01018c00ff067624 */ /* 0x001fe200078e00ff */
        /* <DEDUP_REMOVED lines=15> */
.L_x_413:
[----:B------:R-:W-:Y:S02]  /*ceb0*/  IADD3 R18, P1, R18, c[0x0][0x538], RZ ;  /* 0x00014e0012127a10 */ /* 0x000fe40007f3e0ff */
[----:B------:R-:W-:Y:S02]  /*cec0*/  LOP3.LUT P0, RZ, R19, 0xff, RZ, 0xc0, !PT ;  /* 0x000000ff13ff7812 */ /* 0x000fe4000780c0ff */
[----:B0-----:R-:W-:Y:S02]  /*ced0*/  IADD3.X R19, RZ, c[0x0][0x53c], RZ, P1, !PT ;  /* 0x00014f00ff137a10 */ /* 0x001fe40000ffe4ff */
[----:B------:R-:W-:-:S05]  /*cee0*/  SEL R3, RZ, 0x1, !P0 ;  /* 0x00000001ff037807 */ /* 0x000fca0004000000 */
[----:B------:R-:W-:Y:S01]  /*cef0*/  STG.E.U8 [R18.64], R3 ;  /* 0x0000000312007986 */ /* 0x000fe2000c101124 */
[----:B------:R-:W-:Y:S05]  /*cf00*/  EXIT ;  /* 0x000000000000794d */ /* 0x000fea0003800000 */
.L_x_412:
[----:B------:R-:W-:Y:S01]  /*cf10*/  STG.E.U8 [R2.64], R19 ;  /* 0x0000001302007986 */ /* 0x000fe2000c101124 */
[----:B------:R-:W-:Y:S05]  /*cf20*/  EXIT ;  /* 0x000000000000794d */ /* 0x000fea0003800000 */
.L_x_410:
[----:B------:R-:W-:Y:S01]  /*cf30*/  ISETP.NE.AND P1, PT, RZ, UR38, PT ;  /* 0x00000026ff007c0c */ /* 0x000fe2000bf25270 */
[----:B------:R-:W-:Y:S01]  /*cf40*/  ULDC.U8 UR4, c[0x0][0x569] ;  /* 0x00015a4000047ab9 */ /* 0x000fe20000000000 */
[----:B------:R-:W-:Y:S02]  /*cf50*/  IADD3 R2, P0, R18, c[0x0][0x538], RZ ;  /* 0x00014e0012027a10 */ /* 0x000fe40007f1e0ff */
[----:B------:R-:W-:-:S03]  /*cf60*/  ISETP.NE.AND P2, PT, RZ, UR4, PT ;  /* 0x00000004ff007c0c */ /* 0x000fc6000bf45270 */
[----:B------:R-:W-:-:S06]  /*cf70*/  IMAD.X R3, RZ, RZ, c[0x0][0x53c], P0 ;  /* 0x00014f00ff037624 */ /* 0x000fcc00000e06ff */
        /* <DEDUP_REMOVED lines=10> */
[----:B------:R-:W-:-:S04]  /*d020*/  @!P1 PRMT R19, R0, 0x7610, R19 ;  /* 0x0000761000139816 */ /* 0x000fc80000000013 */
.L_x_414:
        /* <DEDUP_REMOVED lines=8> */
[----:B0-----:R-:W-:Y:S01]  /*d0b0*/  MOV R6, c[0x4][0x630] ;  /* 0x01018c0000067a02 */ /* 0x001fe20000000f00 */
        /* <DEDUP_REMOVED lines=16> */
.L_x_416:
[----:B------:R-:W-:-:S05]  /*d1c0*/  IADD3 R18, P0, R18, c[0x0][0x538], RZ ;  /* 0x00014e0012127a10 */ /* 0x000fca0007f1e0ff */
[----:B0-----:R-:W-:-:S05]  /*d1d0*/  IMAD.X R19, RZ, RZ, c[0x0][0x53c], P0 ;  /* 0x00014f00ff137624 */ /* 0x001fca00000e06ff */
[----:B------:R-:W-:Y:S01]  /*d1e0*/  STG.E.U8 [R18.64], R16 ;  /* 0x0000001012007986 */ /* 0x000fe2000c101124 */
[----:B------:R-:W-:Y:S05]  /*d1f0*/  EXIT ;  /* 0x000000000000794d */ /* 0x000fea0003800000 */
.L_x_415:
[----:B------:R-:W-:Y:S01]  /*d200*/  STG.E.U8 [R2.64], R16 ;  /* 0x0000001002007986 */ /* 0x000fe2000c101124 */
[----:B------:R-:W-:Y:S05]  /*d210*/  EXIT ;  /* 0x000000000000794d */ /* 0x000fea0003800000 */
.L_x_417:
        /* <DEDUP_REMOVED lines=14> */
.L_x_7616:


//--------------------- .text._ZN2at6native13reduce_kernelILi256ELi2ENS0_8ReduceOpIN3c108BFloat16ENS0_14func_wrapper_tIbZZZNS0_14or_kernel_cudaERNS_14TensorIteratorEENKUlvE_clEvENKUlvE9_clEvEUlbS4_E_EEjbLi4ELi4EEEEEvT1_ --------------------------
	.section	.text._ZN2at6native13reduce_kernelILi256ELi2ENS0_8ReduceOpIN3c108BFloat16ENS0_14func_wrapper_tIbZZZNS0_14or_kernel_cudaERNS_14TensorIteratorEENKUlvE_clEvENKUlvE9_clEvEUlbS4_E_EEjbLi4ELi4EEEEEvT1_,"ax",@progbits
	.sectioninfo	@"SHI_REGISTERS=32"
	.align	128
        .global         _ZN2at6native13reduce_kernelILi256ELi2ENS0_8ReduceOpIN3c108BFloat16ENS0_14func_wrapper_tIbZZZNS0_14or_kernel_cudaERNS_14TensorIteratorEENKUlvE_clEvENKUlvE9_clEvEUlbS4_E_EEjbLi4ELi4EEEEEvT1_
        .type           _ZN2at6native13reduce_kernelILi256ELi2ENS0_8ReduceOpIN3c108BFloat16ENS0_14func_wrapper_tIbZZZNS0_14or_kernel_cudaERNS_14TensorIteratorEENKUlvE_clEvENKUlvE9_clEvEUlbS4_E_EEjbLi4ELi4EEEEEvT1_,@function
        .size           _ZN2at6native13reduce_kernelILi256ELi2ENS0_8ReduceOpIN3c108BFloat16ENS0_14func_wrapper_tIbZZZNS0_14or_kernel_cudaERNS_14TensorIteratorEENKUlvE_clEvENKUlvE9_clEvEUlbS4_E_EEjbLi4ELi4EEEEEvT1_,(.L_x_7617 - _ZN2at6native13reduce_kernelILi256ELi2ENS0_8ReduceOpIN3c108BFloat16ENS0_14func_wrapper_tIbZZZNS0_14or_kernel_cudaERNS_14TensorIteratorEENKUlvE_clEvENKUlvE9_clEvEUlbS4_E_EEjbLi4ELi4EEEEEvT1_)
        .other          _ZN2at6native13reduce_kernelILi256ELi2ENS0_8ReduceOpIN3c108BFloat16ENS0_14func_wrapper_tIbZZZNS0_14or_kernel_cudaERNS_14TensorIteratorEENKUlvE_clEvENKUlvE9_clEvEUlbS4_E_EEjbLi4ELi4EEEEEvT1_,@"STO_CUDA_ENTRY STV_DEFAULT"
_ZN2at6native13reduce_kernelILi256ELi2ENS0_8ReduceOpIN3c108BFloat16ENS0_14func_wrapper_tIbZZZNS0_14or_kernel_cudaERNS_14TensorIteratorEENKUlvE_clEvENKUlvE9_clEvEUlbS4_E_EEjbLi4ELi4EEEEEvT1_:
.text._ZN2at6native13reduce_kernelILi256ELi2ENS0_8ReduceOpIN3c108BFloat16ENS0_14func_wrapper_tIbZZZNS0_14or_kernel_cudaERNS_14TensorIteratorEENKUlvE_clEvENKUlvE9_clEvEUlbS4_E_EEjbLi4ELi4EEEEEvT1_:
[----:B------:R-:W-:Y:S02]  /*0000*/  IMAD.MOV.U32 R1, RZ, RZ, c[0x0][0x28] ;  /* 0x00000a00ff017624 */ /* 0x000fe400078e00ff */
[----:B------:R-:W0:Y:S01]  /*0010*/  S2R R23, SR_TID.X ;  /* 0x0000000000177919 */ /* 0x000e220000002100 */
[----:B------:R-:W-:Y:S01]  /*0020*/  ISETP.NE.AND P0, PT, RZ, c[0x0][0x338], PT ;  /* 0x0000ce00ff007a0c */ /* 0x000fe20003f05270 */
[----:B------:R-:W-:-:S12]  /*0030*/  IMAD.MOV.U32 R18, RZ, RZ, RZ ;  /* 0x000000ffff127224 */ /* 0x000fd800078e00ff */
[----:B------:R-:W-:Y:S05]  /*0040*/  @!P0 BRA `(.L_x_418) ;  /* 0x00000cc000008947 */ /* 0x000fea0003800000 */
[----:B------:R-:W1:Y:S01]  /*0050*/  S2R R3, SR_TID.Y ;  /* 0x0000000000037919 */ /* 0x000e620000002200 */
[----:B0-----:R-:W-:Y:S02]  /*0060*/  IMAD R0, R23, c[0x0][0x188], RZ ;  /* 0x0000620017007a24 */ /* 0x001fe400078e02ff */
[----:B------:R-:W-:Y:S01]  /*0070*/  IMAD.MOV.U32 R2, RZ, RZ, RZ ;  /* 0x000000ffff027224 */ /* 0x000fe200078e00ff */
        /* <DEDUP_REMOVED lines=201> */
.L_x_418:
        /* <DEDUP_REMOVED lines=22> */
[----:B------:R-:W-:Y:S02]  /*0e70*/  IMAD.MOV.U32 R4, RZ, RZ, c[0x4][0x628] ;  /* 0x01018a00ff047624 */ /* 0x000fe400078e00ff */
[----:B------:R-:W-:Y:S02]  /*0e80*/  IMAD.MOV.U32 R5, RZ, RZ, c[0x4][0x62c] ;  /* 0x01018b00ff057624 */ /* 0x000fe400078e00ff */
[----:B------:R-:W0:Y:S01]  /*0e90*/  LDC.64 R14, c[0x4][R14] ;  /* 0x010000000e0e7b82 */ /* 0x000e220000000a00 */
[----:B------:R-:W-:Y:S02]  /*0ea0*/  IMAD.MOV.U32 R6, RZ, RZ, c[0x4][0x630] ;  /* 0x01018c00ff067624 */ /* 0x000fe400078e00ff */
[----:B------:R-:W-:Y:S02]  /*0eb0*/  IMAD.MOV.U32 R7, RZ, RZ, c[0x4][0x634] ;  /* 0x01018d00ff077624 */ /* 0x000fe400078e00ff */
[----:B------:R-:W-:-:S02]  /*0ec0*/  IMAD.MOV.U32 R8, RZ, RZ, 0x1e3 ;  /* 0x000001e3ff087424 */ /* 0x000fc400078e00ff */
        /* <DEDUP_REMOVED lines=33> */
.L_x_427:
[----:B------:R-:W-:Y:S05]  /*10e0*/  BSYNC B2 ;  /* 0x0000000000027941 */ /* 0x000fea0003800000 */
.L_x_426:
[----:B------:R-:W-:-:S04]  /*10f0*/  PRMT R0, R0, 0x9910, RZ ;  /* 0x0000991000007816 */ /* 0x000fc800000000ff */
[----:B------:R-:W-:-:S13]  /*1100*/  ISETP.NE.AND P0, PT, R0, RZ, PT ;  /* 0x000000ff0000720c */ /* 0x000fda0003f05270 */
[----:B------:R-:W-:Y:S05]  /*1110*/  @!P0 BRA `(.L_x_425) ;  /* 0x000000c000008947 */ /* 0x000fea0003800000 */
[----:B------:R-:W-:Y:S01]  /*1120*/  PRMT R0, R3, 0x9910, RZ ;  /* 0x0000991003007816 */ /* 0x000fe200000000ff */
[----:B------:R-:W-:-:S03]  /*1130*/  IMAD.MOV.U32 R3, RZ, RZ, 0x1 ;  /* 0x00000001ff037424 */ /* 0x000fc600078e00ff */
        /* <DEDUP_REMOVED lines=10> */
.L_x_425:
[----:B------:R-:W-:Y:S05]  /*11e0*/  BSYNC B1 ;  /* 0x0000000000017941 */ /* 0x000fea0003800000 */
.L_x_424:
[C---:B------:R-:W-:Y:S02]  /*11f0*/  IADD3 R5, P0, -R8.reuse, 0x4, RZ ;  /* 0x0000000408057810 */ /* 0x040fe40007f1e1ff */
[----:B------:R-:W-:Y:S02]  /*1200*/  IADD3 R7, R8, c[0x0][0x168], RZ ;  /* 0x00005a0008077a10 */ /* 0x000fe40007ffe0ff */
[----:B------:R-:W-:Y:S01]  /*1210*/  LEA R18, P1, R5, R18, 0x1 ;  /* 0x0000001205127211 */ /* 0x000fe200078208ff */
[----:B------:R-:W-:Y:S01]  /*1220*/  IMAD.X R0, RZ, RZ, -0x1, P0 ;  /* 0xffffffffff007424 */ /* 0x000fe200000e06ff */
[----:B------:R-:W-:-:S04]  /*1230*/  IADD3 R7, R7, -0x4, RZ ;  /* 0xfffffffc07077810 */ /* 0x000fc80007ffe0ff */
[----:B------:R-:W-:Y:S02]  /*1240*/  LEA.HI.X R19, R5, R19, R0, 0x1, P1 ;  /* 0x0000001305137211 */ /* 0x000fe400008f0c00 */
.L_x_423:
[----:B------:R-:W-:Y:S05]  /*1250*/  BSYNC B0 ;  /* 0x0000000000007941 */ /* 0x000fea0003800000 */
.L_x_422:
[----:B------:R-:W-:Y:S01]  /*1260*/  IMAD R5, R23, c[0x0][0x17c], RZ ;  /* 0x00005f0017057a24 */ /* 0x000fe200078e02ff */
[----:B------:R-:W-:Y:S01]  /*1270*/  BSSY B0, `(.L_x_428) ;  /* 0x000002d000007945 */ /* 0x000fe20003800000 */
[----:B------:R-:W-:Y:S02]  /*1280*/  ISETP.NE.AND P0, PT, RZ, c[0x0][0x180], PT ;  /* 0x00006000ff007a0c */ /* 0x000fe40003f05270 */
[C---:B------:R-:W-:Y:S01]  /*1290*/  IMAD R5, R2.reuse, c[0x0][0x180], R5 ;  /* 0x0000600002057a24 */ /* 0x040fe200078e0205 */
[----:B------:R-:W-:-:S03]  /*12a0*/  ISETP.NE.AND P1, PT, R2, RZ, PT ;  /* 0x000000ff0200720c */ /* 0x000fc60003f25270 */
[----:B------:R-:W-:-:S05]  /*12b0*/  IMAD R9, R16, c[0x0][0x184], R5 ;  /* 0x0000610010097a24 */ /* 0x000fca00078e0205 */
[----:B------:R-:W-:-:S04]  /*12c0*/  LEA R0, R9, 0x3, 0x2 ;  /* 0x0000000309007811 */ /* 0x000fc800078e10ff */
[----:B------:R-:W-:Y:S02]  /*12d0*/  ISETP.GE.U32.AND P2, PT, R0, R7, PT ;  /* 0x000000070000720c */ /* 0x000fe40003f46070 */
[----:B------:R-:W-:-:S11]  /*12e0*/  PRMT R0, R6, 0x5410, R6 ;  /* 0x0000541006007816 */ /* 0x000fd60000000006 */
[----:B------:R-:W-:Y:S05]  /*12f0*/  @P2 BRA `(.L_x_429) ;  /* 0x0000024000002947 */ /* 0x000fea0003800000 */
[C---:B------:R-:W-:Y:S02]  /*1300*/  PRMT R10, R0.reuse, 0x7610, R10 ;  /* 0x00007610000a7816 */ /* 0x040fe4000000000a */
[C---:B------:R-:W-:Y:S02]  /*1310*/  PRMT R6, R0.reuse, 0x7610, R6 ;  /* 0x0000761000067816 */ /* 0x040fe40000000006 */
[----:B------:R-:W-:Y:S02]  /*1320*/  PRMT R8, R0, 0x7610, R8 ;  /* 0x0000761000087816 */ /* 0x000fe40000000008 */
.L_x_430:
[----:B------:R-:W-:-:S06]  /*1330*/  IMAD.WIDE.U32 R4, R9, 0x8, R18 ;  /* 0x0000000809047825 */ /* 0x000fcc00078e0012 */
[----:B------:R-:W2:Y:S01]  /*1340*/  LDG.E.64 R4, [R4.64] ;  /* 0x0000002404047981 */ /* 0x000ea2000c1e1b00 */
[----:B------:R-:W-:Y:S01]  /*1350*/  LOP3.LUT P4, RZ, R3, 0xff, RZ, 0xc0, !PT ;  /* 0x000000ff03ff7812 */ /* 0x000fe2000788c0ff */
[----:B------:R-:W-:Y:S01]  /*1360*/  HFMA2.MMA R3, -RZ, RZ, 0, 5.9604644775390625e-08 ;  /* 0x00000001ff037435 */ /* 0x000fe200000001ff */
[----:B------:R-:W-:Y:S02]  /*1370*/  LOP3.LUT P5, RZ, R8, 0xff, RZ, 0xc0, !PT ;  /* 0x000000ff08ff7812 */ /* 0x000fe400078ac0ff */
[----:B------:R-:W-:Y:S01]  /*1380*/  LOP3.LUT P3, RZ, R6, 0xff, RZ, 0xc0, !PT ;  /* 0x000000ff06ff7812 */ /* 0x000fe2000786c0ff */
[----:B------:R-:W-:Y:S01]  /*1390*/  IMAD.MOV.U32 R6, RZ, RZ, 0x1 ;  /* 0x00000001ff067424 */ /* 0x000fe200078e00ff */
[----:B------:R-:W-:Y:S02]  /*13a0*/  LOP3.LUT P2, RZ, R10, 0xff, RZ, 0xc0, !PT ;  /* 0x000000ff0aff7812 */ /* 0x000fe4000784c0ff */
[----:B------:R-:W-:-:S05]  /*13b0*/  IADD3 R9, R9, c[0x0][0x170], RZ ;  /* 0x00005c0009097a10 */ /* 0x000fca0007ffe0ff */
[--C-:B--2---:R-:W-:Y:S02]  /*13c0*/  @!P4 PRMT R0, RZ, 0x5410, R4.reuse ;  /* 0x00005410ff00c816 */ /* 0x104fe40000000004 */
[----:B------:R-:W-:Y:S02]  /*13d0*/  @!P5 PRMT R4, RZ, 0x7610, R4 ;  /* 0x00007610ff04d816 */ /* 0x000fe40000000004 */
[----:B------:R-:W-:Y:S01]  /*13e0*/  @!P4 FSETP.NEU.FTZ.AND P6, PT, R0, RZ, PT ;  /* 0x000000ff0000c20b */ /* 0x000fe20003fdd000 */
[----:B------:R-:W-:-:S03]  /*13f0*/  IMAD.MOV.U32 R0, RZ, RZ, 0x1 ;  /* 0x00000001ff007424 */ /* 0x000fc600078e00ff */
[----:B------:R-:W-:Y:S02]  /*1400*/  @!P4 SEL R8, RZ, 0x1, !P6 ;  /* 0x00000001ff08c807 */ /* 0x000fe40007000000 */
[----:B------:R-:W-:Y:S02]  /*1410*/  @!P5 FSETP.NEU.FTZ.AND P6, PT, R4, RZ, PT ;  /* 0x000000ff0400d20b */ /* 0x000fe40003fdd000 */
[--C-:B------:R-:W-:Y:S02]  /*1420*/  @!P3 PRMT R4, RZ, 0x5410, R5.reuse ;  /* 0x00005410ff04b816 */ /* 0x100fe40000000005 */
[----:B------:R-:W-:Y:S02]  /*1430*/  @!P5 SEL R10, RZ, 0x1, !P6 ;  /* 0x00000001ff0ad807 */ /* 0x000fe40007000000 */
[----:B------:R-:W-:Y:S02]  /*1440*/  @!P3 FSETP.NEU.FTZ.AND P6, PT, R4, RZ, PT ;  /* 0x000000ff0400b20b */ /* 0x000fe40003fdd000 */
[----:B------:R-:W-:-:S02]  /*1450*/  @!P2 PRMT R5, RZ, 0x7610, R5 ;  /* 0x00007610ff05a816 */ /* 0x000fc40000000005 */
[----:B------:R-:W-:Y:S02]  /*1460*/  @!P3 SEL R11, RZ, 0x1, !P6 ;  /* 0x00000001ff0bb807 */ /* 0x000fe40007000000 */
[----:B------:R-:W-:Y:S02]  /*1470*/  @!P2 FSETP.NEU.FTZ.AND P6, PT, R5, RZ, PT ;  /* 0x000000ff0500a20b */ /* 0x000fe40003fdd000 */
[----:B------:R-:W-:Y:S02]  /*1480*/  LEA R4, R9, 0x3, 0x2 ;  /* 0x0000000309047811 */ /* 0x000fe400078e10ff */
[----:B------:R-:W-:Y:S02]  /*1490*/  PRMT R0, R0, 0x5410, R0 ;  /* 0x0000541000007816 */ /* 0x000fe40000000000 */
[----:B------:R-:W-:Y:S02]  /*14a0*/  @!P2 SEL R5, RZ, 0x1, !P6 ;  /* 0x00000001ff05a807 */ /* 0x000fe40007000000 */
[----:B------:R-:W-:-:S02]  /*14b0*/  ISETP.GE.U32.AND P6, PT, R4, R7, PT ;  /* 0x000000070400720c */ /* 0x000fc40003fc6070 */
[----:B------:R-:W-:Y:S02]  /*14c0*/  PRMT R0, R3, 0x7610, R0 ;  /* 0x0000761003007816 */ /* 0x000fe40000000000 */
[----:B------:R-:W-:Y:S02]  /*14d0*/  @!P4 PRMT R3, R8, 0x7610, R3 ;  /* 0x000076100803c816 */ /* 0x000fe40000000003 */
[----:B------:R-:W-:Y:S02]  /*14e0*/  @!P2 PRMT R0, R5, 0x7610, R0 ;  /* 0x000076100500a816 */ /* 0x000fe40000000000 */
[----:B------:R-:W-:Y:S02]  /*14f0*/  @!P3 PRMT R6, R11, 0x7610, R6 ;  /* 0x000076100b06b816 */ /* 0x000fe40000000006 */
[----:B------:R-:W-:-:S04]  /*1500*/  @!P5 PRMT R0, R0, 0x5410, R10 ;  /* 0x000054100000d816 */ /* 0x000fc8000000000a */
[C---:B------:R-:W-:Y:S02]  /*1510*/  PRMT R10, R0.reuse, 0x7610, R10 ;  /* 0x00007610000a7816 */ /* 0x040fe4000000000a */
[----:B------:R-:W-:Y:S01]  /*1520*/  PRMT R8, R0, 0x7632, R8 ;  /* 0x0000763200087816 */ /* 0x000fe20000000008 */
[----:B------:R-:W-:Y:S05]  /*1530*/  @!P6 BRA `(.L_x_430) ;  /* 0xfffffdf00000e947 */ /* 0x000fea000383ffff */
.L_x_429:
[----:B------:R-:W-:Y:S05]  /*1540*/  BSYNC B0 ;  /* 0x0000000000007941 */ /* 0x000fea0003800000 */
.L_x_428:
        /* <DEDUP_REMOVED lines=8> */
.L_x_432:
[----:B------:R-:W-:Y:S05]  /*15d0*/  BSYNC B0 ;  /* 0x0000000000007941 */ /* 0x000fea0003800000 */
.L_x_431:
        /* <DEDUP_REMOVED lines=16> */
.L_x_434:
[----:B------:R-:W-:Y:S05]  /*16e0*/  BSYNC B0 ;  /* 0x0000000000007941 */ /* 0x000fea0003800000 */
.L_x_433:
[----:B------:R-:W0:Y:S01]  /*16f0*/  I2F.S8 R4, R0.B2 ;  /* 0x2000000000047306 */ /* 0x000e220000001400 */
[----:B------:R-:W-:Y:S01]  /*1700*/  LOP3.LUT P1, RZ, R3, 0xff, RZ, 0xc0, !PT ;  /* 0x000000ff03ff7812 */ /* 0x000fe2000782c0ff */
[----:B------:R-:W-:Y:S02]  /*1710*/  IMAD.MOV.U32 R3, RZ, RZ, 0x1 ;  /* 0x00000001ff037424 */ /* 0x000fe400078e00ff */
[----:B------:R-:W-:-:S04]  /*1720*/  IMAD.MOV.U32 R18, RZ, RZ, 0x1 ;  /* 0x00000001ff127424 */ /* 0x000fc800078e00ff */
        /* <DEDUP_REMOVED lines=14> */
[----:B------:R-:W-:Y:S02]  /*1810*/  ISETP.NE.AND P1, PT, R3, RZ, PT ;  /* 0x000000ff0300720c */ /* 0x000fe40003f25270 */
[----:B0-----:R-:W-:-:S11]  /*1820*/  F2FP.BF16.PACK_AB R3, RZ, R0 ;  /* 0x00000000ff03723e */ /* 0x001fd600000010ff */
[--C-:B------:R-:W-:Y:S02]  /*1830*/  @!P1 PRMT R0, RZ, 0x5410, R3.reuse ;  /* 0x00005410ff009816 */ /* 0x100fe40000000003 */
[----:B------:R-:W-:Y:S02]  /*1840*/  PRMT R3, RZ, 0x7610, R3 ;  /* 0x00007610ff037816 */ /* 0x000fe40000000003 */
[----:B------:R-:W-:-:S04]  /*1850*/  @!P1 FSETP.NEU.FTZ.AND P0, PT, R0, RZ, PT ;  /* 0x000000ff0000920b */ /* 0x000fc80003f1d000 */
[----:B------:R-:W-:-:S04]  /*1860*/  @!P1 SEL R4, RZ, 0x1, !P0 ;  /* 0x00000001ff049807 */ /* 0x000fc80004000000 */
[----:B------:R-:W-:Y:S01]  /*1870*/  @!P1 PRMT R18, R4, 0x7610, R18 ;  /* 0x0000761004129816 */ /* 0x000fe20000000012 */
[----:B------:R-:W-:Y:S05]  /*1880*/  BRA `(.L_x_420) ;  /* 0x000099b000007947 */ /* 0x000fea0003800000 */
.L_x_421:
        /* <DEDUP_REMOVED lines=21> */
[----:B------:R-:W-:Y:S01]  /*19e0*/  PRMT R7, R21, 0x7610, R7 ;  /* 0x0000761015077816 */ /* 0x000fe20000000007 */
[----:B------:R-:W-:Y:S05]  /*19f0*/  @P0 BRA `(.L_x_438) ;  /* 0x00003b6000000947 */ /* 0x000fea0003800000 */
[----:B------:R-:W-:Y:S02]  /*1a00*/  ISETP.NE.AND P0, PT, RZ, c[0x0][0x1a4], PT ;  /* 0x00006900ff007a0c */ /* 0x000fe40003f05270 */
        /* <DEDUP_REMOVED lines=8> */
.L_x_443:
[----:B------:R-:W-:Y:S02]  /*1a90*/  IMAD.MOV.U32 R10, RZ, RZ, RZ ;  /* 0x000000ffff0a7224 */ /* 0x000fe400078e00ff */
[----:B------:R-:W-:Y:S01]  /*1aa0*/  IMAD.MOV.U32 R13, RZ, RZ, RZ ;  /* 0x000000ffff0d7224 */ /* 0x000fe200078e00ff */
[----:B------:R-:W-:Y:S05]  /*1ab0*/  @!P0 BRA `(.L_x_439) ;  /* 0x00000d0000008947 */ /* 0x000fea0003800000 */
[----:B------:R-:W-:Y:S02]  /*1ac0*/  IMAD.MOV.U32 R24, RZ, RZ, RZ ;  /* 0x000000ffff187224 */ /* 0x000fe400078e00ff */
        /* <DEDUP_REMOVED lines=207> */
.L_x_439:
[----:B------:R-:W-:-:S04]  /*27c0*/  LOP3.LUT R5, R13, 0xfffffffc, RZ, 0xc0, !PT ;  /* 0xfffffffc0d057812 */ /* 0x000fc800078ec0ff */
[----:B------:R-:W-:-:S05]  /*27d0*/  IADD3 R4, P1, R18, R5, RZ ;  /* 0x0000000512047210 */ /* 0x000fca0007f3e0ff */
[----:B------:R-:W-:-:S05]  /*27e0*/  IMAD.X R5, RZ, RZ, R19, P1 ;  /* 0x000000ffff057224 */ /* 0x000fca00008e0613 */
[----:B------:R-:W2:Y:S01]  /*27f0*/  LDG.E R4, [R4.64] ;  /* 0x0000002404047981 */ /* 0x000ea2000c1e1900 */
[----:B------:R-:W-:Y:S02]  /*2800*/  IADD3 R25, R25, c[0x0][0x170], RZ ;  /* 0x00005c0019197a10 */ /* 0x000fe40007ffe0ff */
[----:B--2---:R-:W-:Y:S02]  /*2810*/  PRMT R24, R4, 0x7610, R24 ;  /* 0x0000761004187816 */ /* 0x004fe40000000018 */
[----:B------:R-:W-:Y:S01]  /*2820*/  PRMT R29, R29, 0x7610, R4 ;  /* 0x000076101d1d7816 */ /* 0x000fe20000000004 */
[----:B------:R-:W-:Y:S05]  /*2830*/  @!P0 BRA `(.L_x_440) ;  /* 0x00000db000008947 */ /* 0x000fea0003800000 */
[----:B------:R-:W-:Y:S01]  /*2840*/  HFMA2.MMA R4, -RZ, RZ, 0, 0 ;  /* 0x00000000ff047435 */ /* 0x000fe200000001ff */
[----:B------:R-:W-:Y:S02]  /*2850*/  IMAD.MOV.U32 R5, RZ, RZ, R25 ;  /* 0x000000ffff057224 */ /* 0x000fe400078e0019 */
[----:B------:R-:W-:-:S05]  /*2860*/  IMAD.MOV.U32 R11, RZ, RZ, c[0x0][0x1a4] ;  /* 0x00006900ff0b7624 */ /* 0x000fca00078e00ff */
[----:B------:R-:W-:Y:S02]  /*2870*/  ISETP.NE.AND P1, PT, R11, 0x2, PT ;  /* 0x000000020b00780c */ /* 0x000fe40003f25270 */
        /* <DEDUP_REMOVED lines=215> */
.L_x_440:
[----:B------:R-:W-:-:S04]  /*35f0*/  LOP3.LUT R5, R10, 0xfffffffc, RZ, 0xc0, !PT ;  /* 0xfffffffc0a057812 */ /* 0x000fc800078ec0ff */
[----:B------:R-:W-:-:S05]  /*3600*/  IADD3 R4, P1, R18, R5, RZ ;  /* 0x0000000512047210 */ /* 0x000fca0007f3e0ff */
[----:B------:R-:W-:-:S05]  /*3610*/  IMAD.X R5, RZ, RZ, R19, P1 ;  /* 0x000000ffff057224 */ /* 0x000fca00008e0613 */
[----:B------:R-:W2:Y:S01]  /*3620*/  LDG.E R4, [R4.64] ;  /* 0x0000002404047981 */ /* 0x000ea2000c1e1900 */
[----:B------:R-:W-:Y:S01]  /*3630*/  IADD3 R13, R25, c[0x0][0x170], RZ ;  /* 0x00005c00190d7a10 */ /* 0x000fe20007ffe0ff */
[----:B------:R-:W-:Y:S02]  /*3640*/  IMAD.MOV.U32 R11, RZ, RZ, RZ ;  /* 0x000000ffff0b7224 */ /* 0x000fe400078e00ff */
[----:B------:R-:W-:Y:S01]  /*3650*/  IMAD.MOV.U32 R14, RZ, RZ, RZ ;  /* 0x000000ffff0e7224 */ /* 0x000fe200078e00ff */
[--C-:B--2---:R-:W-:Y:S02]  /*3660*/  PRMT R28, R28, 0x5410, R4.reuse ;  /* 0x000054101c1c7816 */ /* 0x104fe40000000004 */
        /* <DEDUP_REMOVED lines=211> */
.L_x_441:
[----:B------:R-:W-:-:S04]  /*43a0*/  LOP3.LUT R5, R14, 0xfffffffc, RZ, 0xc0, !PT ;  /* 0xfffffffc0e057812 */ /* 0x000fc800078ec0ff */
[----:B------:R-:W-:-:S05]  /*43b0*/  IADD3 R4, P1, R18, R5, RZ ;  /* 0x0000000512047210 */ /* 0x000fca0007f3e0ff */
[----:B------:R-:W-:-:S05]  /*43c0*/  IMAD.X R5, RZ, RZ, R19, P1 ;  /* 0x000000ffff057224 */ /* 0x000fca00008e0613 */
[----:B------:R-:W2:Y:S02]  /*43d0*/  LDG.E R4, [R4.64] ;  /* 0x0000002404047981 */ /* 0x000ea4000c1e1900 */
[C---:B--2---:R-:W-:Y:S02]  /*43e0*/  PRMT R27, R4.reuse, 0x7610, R27 ;  /* 0x00007610041b7816 */ /* 0x044fe4000000001b */
[----:B------:R-:W-:Y:S01]  /*43f0*/  PRMT R26, R4, 0x7632, R26 ;  /* 0x00007632041a7816 */ /* 0x000fe2000000001a */
[----:B------:R-:W-:Y:S05]  /*4400*/  @!P0 BRA `(.L_x_442) ;  /* 0x00000d1000008947 */ /* 0x000fea0003800000 */
[----:B------:R-:W-:Y:S01]  /*4410*/  IADD3 R11, R13, c[0x0][0x170], RZ ;  /* 0x00005c000d0b7a10 */ /* 0x000fe20007ffe0ff */
[----:B------:R-:W-:-:S04]  /*4420*/  IMAD.MOV.U32 R10, RZ, RZ, RZ ;  /* 0x000000ffff0a7224 */ /* 0x000fc800078e00ff */
[----:B------:R-:W-:-:S04]  /*4430*/  IMAD.HI.U32 R4, R11, c[0x0][0x1ac], R10 ;  /* 0x00006b000b047a27 */ /* 0x000fc800078e000a */
[----:B------:R-:W-:Y:S01]  /*4440*/  IMAD.MOV.U32 R10, RZ, RZ, c[0x0][0x1a4] ;  /* 0x00006900ff0a7624 */ /* 0x000fe200078e00ff */
[----:B------:R-:W-:Y:S01]  /*4450*/  SHF.R.U32.HI R5, RZ, c[0x0][0x1b0], R4 ;  /* 0x00006c00ff057a19 */ /* 0x000fe20000011604 */
[----:B------:R-:W-:-:S03]  /*4460*/  IMAD.MOV.U32 R4, RZ, RZ, RZ ;  /* 0x000000ffff047224 */ /* 0x000fc600078e00ff */
[----:B------:R-:W-:Y:S01]  /*4470*/  ISETP.NE.AND P1, PT, R10, 0x2, PT ;  /* 0x000000020a00780c */ /* 0x000fe20003f25270 */
        /* <DEDUP_REMOVED lines=202> */
.L_x_442:
[----:B------:R-:W-:-:S04]  /*5120*/  LOP3.LUT R5, R11, 0xfffffffc, RZ, 0xc0, !PT ;  /* 0xfffffffc0b057812 */ /* 0x000fc800078ec0ff */
[----:B------:R-:W-:-:S05]  /*5130*/  IADD3 R4, P1, R18, R5, RZ ;  /* 0x0000000512047210 */ /* 0x000fca0007f3e0ff */
[----:B------:R-:W-:-:S05]  /*5140*/  IMAD.X R5, RZ, RZ, R19, P1 ;  /* 0x000000ffff057224 */ /* 0x000fca00008e0613 */
[----:B------:R0:W2:Y:S01]  /*5150*/  LDG.E R10, [R4.64] ;  /* 0x00000024040a7981 */ /* 0x0000a2000c1e1900 */
[----:B------:R-:W-:Y:S01]  /*5160*/  LOP3.LUT P2, RZ, R7, 0xff, RZ, 0xc0, !PT ;  /* 0x000000ff07ff7812 */ /* 0x000fe2000784c0ff */
[----:B------:R-:W-:Y:S01]  /*5170*/  IMAD.MOV.U32 R7, RZ, RZ, 0x1 ;  /* 0x00000001ff077424 */ /* 0x000fe200078e00ff */
[----:B------:R-:W-:Y:S01]  /*5180*/  LOP3.LUT P6, RZ, R12, 0xff, RZ, 0xc0, !PT ;  /* 0x000000ff0cff7812 */ /* 0x000fe200078cc0ff */
[----:B------:R-:W-:Y:S01]  /*5190*/  IMAD.MOV.U32 R21, RZ, RZ, 0x1 ;  /* 0x00000001ff157424 */ /* 0x000fe200078e00ff */
[----:B------:R-:W-:Y:S01]  /*51a0*/  LOP3.LUT P1, RZ, R8, 0xff, RZ, 0xc0, !PT ;  /* 0x000000ff08ff7812 */ /* 0x000fe2000782c0ff */
[----:B------:R-:W-:Y:S01]  /*51b0*/  IMAD.MOV.U32 R8, RZ, RZ, 0x1 ;  /* 0x00000001ff087424 */ /* 0x000fe200078e00ff */
[----:B------:R-:W-:Y:S02]  /*51c0*/  LOP3.LUT P4, RZ, R6, 0xff, RZ, 0xc0, !PT ;  /* 0x000000ff06ff7812 */ /* 0x000fe4000788c0ff */
[----:B------:R-:W-:Y:S01]  /*51d0*/  LOP3.LUT P3, RZ, R9, 0xff, RZ, 0xc0, !PT ;  /* 0x000000ff09ff7812 */ /* 0x000fe2000786c0ff */
[----:B0-----:R-:W-:Y:S01]  /*51e0*/  IMAD.MOV.U32 R5, RZ, RZ, 0x1 ;  /* 0x00000001ff057424 */ /* 0x001fe200078e00ff */
[----:B------:R-:W-:Y:S01]  /*51f0*/  MOV R22, 0x1 ;  /* 0x0000000100167802 */ /* 0x000fe20000000f00 */
[----:B------:R-:W-:-:S02]  /*5200*/  IMAD.MOV.U32 R9, RZ, RZ, 0x1 ;  /* 0x00000001ff097424 */ /* 0x000fc400078e00ff */
[----:B------:R-:W-:Y:S02]  /*5210*/  @!P2 PRMT R4, RZ, 0x5410, R24 ;  /* 0x00005410ff04a816 */ /* 0x000fe40000000018 */
[----:B------:R-:W-:Y:S02]  /*5220*/  @!P6 PRMT R29, RZ, 0x7610, R29 ;  /* 0x00007610ff1de816 */ /* 0x000fe4000000001d */
[----:B------:R-:W-:Y:S01]  /*5230*/  @!P2 FSETP.NEU.FTZ.AND P5, PT, R4, RZ, PT ;  /* 0x000000ff0400a20b */ /* 0x000fe20003fbd000 */
[----:B------:R-:W-:Y:S01]  /*5240*/  IMAD.MOV.U32 R4, RZ, RZ, 0x1 ;  /* 0x00000001ff047424 */ /* 0x000fe200078e00ff */
[----:B------:R-:W-:Y:S02]  /*5250*/  @!P1 PRMT R28, RZ, 0x7610, R28 ;  /* 0x00007610ff1c9816 */ /* 0x000fe4000000001c */
[----:B------:R-:W-:Y:S02]  /*5260*/  @!P2 SEL R6, RZ, 0x1, !P5 ;  /* 0x00000001ff06a807 */ /* 0x000fe40006800000 */
[----:B------:R-:W-:-:S02]  /*5270*/  @!P6 FSETP.NEU.FTZ.AND P5, PT, R29, RZ, PT ;  /* 0x000000ff1d00e20b */ /* 0x000fc40003fbd000 */
[----:B------:R-:W-:Y:S01]  /*5280*/  @!P2 PRMT R7, R6, 0x7610, R7 ;  /* 0x000076100607a816 */ /* 0x000fe20000000007 */
[----:B------:R-:W-:Y:S01]  /*5290*/  IMAD.MOV.U32 R6, RZ, RZ, c[0x0][0x170] ;  /* 0x00005c00ff067624 */ /* 0x000fe200078e00ff */
[----:B------:R-:W-:Y:S02]  /*52a0*/  LOP3.LUT P2, RZ, R3, 0xff, RZ, 0xc0, !PT ;  /* 0x000000ff03ff7812 */ /* 0x000fe4000784c0ff */
[----:B------:R-:W-:Y:S02]  /*52b0*/  @!P6 SEL R3, RZ, 0x1, !P5 ;  /* 0x00000001ff03e807 */ /* 0x000fe40006800000 */
[----:B------:R-:W-:Y:S02]  /*52c0*/  @!P1 FSETP.NEU.FTZ.AND P5, PT, R28, RZ, PT ;  /* 0x000000ff1c00920b */ /* 0x000fe40003fbd000 */
[----:B------:R-:W-:Y:S02]  /*52d0*/  @!P6 PRMT R4, R3, 0x7610, R4 ;  /* 0x000076100304e816 */ /* 0x000fe40000000004 */
[----:B------:R-:W-:-:S02]  /*52e0*/  @!P1 SEL R3, RZ, 0x1, !P5 ;  /* 0x00000001ff039807 */ /* 0x000fc40006800000 */
[----:B------:R-:W-:Y:S02]  /*52f0*/  LOP3.LUT P5, RZ, R0, 0xff, RZ, 0xc0, !PT ;  /* 0x000000ff00ff7812 */ /* 0x000fe400078ac0ff */
[--C-:B------:R-:W-:Y:S02]  /*5300*/  @!P4 PRMT R0, RZ, 0x7610, R27.reuse ;  /* 0x00007610ff00c816 */ /* 0x100fe4000000001b */
[----:B------:R-:W-:Y:S02]  /*5310*/  @!P1 PRMT R8, R3, 0x7610, R8 ;  /* 0x0000761003089816 */ /* 0x000fe40000000008 */
[----:B------:R-:W-:Y:S02]  /*5320*/  @!P4 FSETP.NEU.FTZ.AND P1, PT, R0, RZ, PT ;  /* 0x000000ff0000c20b */ /* 0x000fe40003f3d000 */
[----:B------:R-:W-:Y:S02]  /*5330*/  @!P3 PRMT R0, RZ, 0x5410, R27 ;  /* 0x00005410ff00b816 */ /* 0x000fe4000000001b */
[----:B------:R-:W-:Y:S01]  /*5340*/  LOP3.LUT P6, RZ, R20, 0xff, RZ, 0xc0, !PT ;  /* 0x000000ff14ff7812 */ /* 0x000fe200078cc0ff */
[----:B------:R-:W-:Y:S01]  /*5350*/  IMAD.MOV.U32 R20, RZ, RZ, 0x1 ;  /* 0x00000001ff147424 */ /* 0x000fe200078e00ff */
[----:B------:R-:W-:-:S02]  /*5360*/  @!P4 SEL R3, RZ, 0x1, !P1 ;  /* 0x00000001ff03c807 */ /* 0x000fc40004800000 */
[----:B------:R-:W-:Y:S02]  /*5370*/  @!P3 FSETP.NEU.FTZ.AND P1, PT, R0, RZ, PT ;  /* 0x000000ff0000b20b */ /* 0x000fe40003f3d000 */
[----:B------:R-:W-:Y:S02]  /*5380*/  @!P4 PRMT R5, R3, 0x7610, R5 ;  /* 0x000076100305c816 */ /* 0x000fe40000000005 */
[----:B------:R-:W-:Y:S02]  /*5390*/  @!P3 SEL R3, RZ, 0x1, !P1 ;  /* 0x00000001ff03b807 */ /* 0x000fe40004800000 */
[----:B------:R-:W-:Y:S01]  /*53a0*/  LEA R25, R6, R25, 0x1 ;  /* 0x0000001906197211 */ /* 0x000fe200078e08ff */
[----:B------:R-:W-:Y:S01]  /*53b0*/  IMAD.MOV.U32 R6, RZ, RZ, 0x1 ;  /* 0x00000001ff067424 */ /* 0x000fe200078e00ff */
[----:B------:R-:W-:Y:S02]  /*53c0*/  @!P3 PRMT R9, R3, 0x7610, R9 ;  /* 0x000076100309b816 */ /* 0x000fe40000000009 */
[----:B------:R-:W-:-:S02]  /*53d0*/  IADD3 R25, R25, c[0x0][0x170], RZ ;  /* 0x00005c0019197a10 */ /* 0x000fc40007ffe0ff */
[----:B------:R-:W-:Y:S02]  /*53e0*/  PRMT R6, R6, 0x5410, R6 ;  /* 0x0000541006067816 */ /* 0x000fe40000000006 */
[----:B------:R-:W-:Y:S02]  /*53f0*/  PRMT R12, R4, 0x7610, R12 ;  /* 0x00007610040c7816 */ /* 0x000fe4000000000c */
[--C-:B--2---:R-:W-:Y:S02]  /*5400*/  PRMT R26, R26, 0x7610, R10.reuse ;  /* 0x000076101a1a7816 */ /* 0x104fe4000000000a */
[----:B------:R-:W-:Y:S01]  /*5410*/  PRMT R24, R24, 0x5410, R10 ;  /* 0x0000541018187816 */ /* 0x000fe2000000000a */
[----:B------:R-:W-:Y:S01]  /*5420*/  IMAD.MOV.U32 R10, RZ, RZ, c[0x0][0x170] ;  /* 0x00005c00ff0a7624 */ /* 0x000fe200078e00ff */
[----:B------:R-:W-:-:S04]  /*5430*/  @!P2 PRMT R0, RZ, 0x5410, R26 ;  /* 0x00005410ff00a816 */ /* 0x000fc8000000001a */
[----:B------:R-:W-:Y:S02]  /*5440*/  @!P2 FSETP.NEU.FTZ.AND P1, PT, R0, RZ, PT ;  /* 0x000000ff0000a20b */ /* 0x000fe40003f3d000 */
[----:B------:R-:W-:Y:S02]  /*5450*/  @!P5 PRMT R0, RZ, 0x7610, R26 ;  /* 0x00007610ff00d816 */ /* 0x000fe4000000001a */
[----:B------:R-:W-:Y:S02]  /*5460*/  @!P2 SEL R3, RZ, 0x1, !P1 ;  /* 0x00000001ff03a807 */ /* 0x000fe40004800000 */
[----:B------:R-:W-:Y:S02]  /*5470*/  @!P5 FSETP.NEU.FTZ.AND P4, PT, R0, RZ, PT ;  /* 0x000000ff0000d20b */ /* 0x000fe40003f9d000 */
[----:B------:R-:W-:Y:S02]  /*5480*/  @!P6 PRMT R0, RZ, 0x7610, R24 ;  /* 0x00007610ff00e816 */ /* 0x000fe40000000018 */
[----:B------:R-:W-:-:S02]  /*5490*/  @!P5 SEL R11, RZ, 0x1, !P4 ;  /* 0x00000001ff0bd807 */ /* 0x000fc40006000000 */
[----:B------:R-:W-:Y:S01]  /*54a0*/  @!P6 FSETP.NEU.FTZ.AND P3, PT, R0, RZ, PT ;  /* 0x000000ff0000e20b */ /* 0x000fe20003f7d000 */
[----:B------:R-:W-:Y:S01]  /*54b0*/  IMAD R0, R10, 0x3, R25 ;  /* 0x000000030a007824 */ /* 0x000fe200078e0219 */
[----:B------:R-:W-:Y:S02]  /*54c0*/  @!P2 PRMT R6, R6, 0x5410, R3 ;  /* 0x000054100606a816 */ /* 0x000fe40000000003 */
[----:B------:R-:W-:Y:S02]  /*54d0*/  @!P6 SEL R10, RZ, 0x1, !P3 ;  /* 0x00000001ff0ae807 */ /* 0x000fe40005800000 */
[----:B------:R-:W-:Y:S02]  /*54e0*/  ISETP.GE.U32.AND P1, PT, R0, c[0x0][0x168], PT ;  /* 0x00005a0000007a0c */ /* 0x000fe40003f26070 */
[----:B------:R-:W-:Y:S02]  /*54f0*/  @!P5 PRMT R21, R11, 0x7610, R21 ;  /* 0x000076100b15d816 */ /* 0x000fe40000000015 */
[----:B------:R-:W-:-:S02]  /*5500*/  PRMT R3, R6, 0x7632, R3 ;  /* 0x0000763206037816 */ /* 0x000fc40000000003 */
[----:B------:R-:W-:Y:S02]  /*5510*/  @!P6 PRMT R20, R10, 0x7610, R20 ;  /* 0x000076100a14e816 */ /* 0x000fe40000000014 */
[----:B------:R-:W-:Y:S02]  /*5520*/  PRMT R6, R5, 0x7610, R6 ;  /* 0x0000761005067816 */ /* 0x000fe40000000006 */
[----:B------:R-:W-:-:S03]  /*5530*/  PRMT R0, R21, 0x7610, R0 ;  /* 0x0000761015007816 */ /* 0x000fc60000000000 */
[----:B------:R-:W-:Y:S01]  /*5540*/  @P1 CALL.REL.NOINC `(.L_x_438) ;  /* 0x0000001000001944 */ /* 0x000fe20003c00000 */
[----:B------:R-:W-:Y:S05]  /*5550*/  BRA `(.L_x_443) ;  /* 0xffffc53000007947 */ /* 0x000fea000383ffff */
.L_x_438:
[----:B------:R-:W-:Y:S05]  /*5560*/  BSYNC B0 ;  /* 0x0000000000007941 */ /* 0x000fea0003800000 */
.L_x_437:
[----:B------:R-:W-:Y:S01]  /*5570*/  ISETP.GE.U32.AND P0, PT, R25, c[0x0][0x168], PT ;  /* 0x00005a0019007a0c */ /* 0x000fe20003f06070 */
[----:B------:R-:W-:Y:S01]  /*5580*/  BSSY B0, `(.L_x_444) ;  /* 0x0000346000007945 */ /* 0x000fe20003800000 */
[----:B------:R-:W-:-:S11]  /*5590*/  PRMT R6, R6, 0x7632, R6 ;  /* 0x0000763206067816 */ /* 0x000fd60000000006 */
[----:B------:R-:W-:Y:S05]  /*55a0*/  @P0 BRA `(.L_x_445) ;  /* 0x0000343000000947 */ /* 0x000fea0003800000 */
[----:B------:R-:W-:Y:S01]  /*55b0*/  ISETP.NE.AND P1, PT, RZ, c[0x0][0x1a4], PT ;  /* 0x00006900ff007a0c */ /* 0x000fe20003f25270 */
[----:B------:R-:W-:-:S12]  /*55c0*/  IMAD.MOV.U32 R3, RZ, RZ, RZ ;  /* 0x000000ffff037224 */ /* 0x000fd800078e00ff */
[----:B------:R-:W-:Y:S05]  /*55d0*/  @!P1 BRA `(.L_x_446) ;  /* 0x00000c7000009947 */ /* 0x000fea0003800000 */
[----:B------:R-:W-:Y:S02]  /*55e0*/  IMAD.MOV.U32 R10, RZ, RZ, RZ ;  /* 0x000000ffff0a7224 */ /* 0x000fe400078e00ff */
[----:B------:R-:W-:Y:S02]  /*55f0*/  IMAD.MOV.U32 R11, RZ, RZ, R25 ;  /* 0x000000ffff0b7224 */ /* 0x000fe400078e0019 */
        /* <DEDUP_REMOVED lines=197> */
.L_x_446:
[----:B------:R-:W-:-:S04]  /*6250*/  LOP3.LUT R3, R3, 0xfffffffc, RZ, 0xc0, !PT ;  /* 0xfffffffc03037812 */ /* 0x000fc800078ec0ff */
[----:B------:R-:W-:-:S05]  /*6260*/  IADD3 R12, P2, R18, R3, RZ ;  /* 0x00000003120c7210 */ /* 0x000fca0007f5e0ff */
[----:B------:R-:W-:-:S05]  /*6270*/  IMAD.X R13, RZ, RZ, R19, P2 ;  /* 0x000000ffff0d7224 */ /* 0x000fca00010e0613 */
[----:B------:R-:W2:Y:S01]  /*6280*/  LDG.E R12, [R12.64] ;  /* 0x000000240c0c7981 */ /* 0x000ea2000c1e1900 */
[----:B------:R-:W-:-:S04]  /*6290*/  IADD3 R11, R25, c[0x0][0x170], RZ ;  /* 0x00005c00190b7a10 */ /* 0x000fc80007ffe0ff */
[----:B------:R-:W-:Y:S02]  /*62a0*/  ISETP.GE.U32.AND P2, PT, R11, c[0x0][0x168], PT ;  /* 0x00005a000b007a0c */ /* 0x000fe40003f46070 */
[----:B--2---:R-:W-:Y:S02]  /*62b0*/  PRMT R24, R12, 0x7610, R24 ;  /* 0x000076100c187816 */ /* 0x004fe40000000018 */
[----:B------:R-:W-:-:S09]  /*62c0*/  PRMT R29, R29, 0x7610, R12 ;  /* 0x000076101d1d7816 */ /* 0x000fd2000000000c */
[----:B------:R-:W-:Y:S05]  /*62d0*/  @P2 BRA `(.L_x_445) ;  /* 0x0000270000002947 */ /* 0x000fea0003800000 */
[----:B------:R-:W-:Y:S01]  /*62e0*/  IMAD.MOV.U32 R3, RZ, RZ, RZ ;  /* 0x000000ffff037224 */ /* 0x000fe200078e00ff */
        /* <DEDUP_REMOVED lines=199> */
.L_x_447:
[----:B------:R-:W-:-:S04]  /*6f60*/  LOP3.LUT R3, R3, 0xfffffffc, RZ, 0xc0, !PT ;  /* 0xfffffffc03037812 */ /* 0x000fc800078ec0ff */
[----:B------:R-:W-:-:S05]  /*6f70*/  IADD3 R12, P2, R18, R3, RZ ;  /* 0x00000003120c7210 */ /* 0x000fca0007f5e0ff */
[----:B------:R-:W-:-:S05]  /*6f80*/  IMAD.X R13, RZ, RZ, R19, P2 ;  /* 0x000000ffff0d7224 */ /* 0x000fca00010e0613 */
[----:B------:R-:W2:Y:S01]  /*6f90*/  LDG.E R12, [R12.64] ;  /* 0x000000240c0c7981 */ /* 0x000ea2000c1e1900 */
[----:B------:R-:W-:-:S04]  /*6fa0*/  IADD3 R11, R11, c[0x0][0x170], RZ ;  /* 0x00005c000b0b7a10 */ /* 0x000fc80007ffe0ff */
[----:B------:R-:W-:Y:S02]  /*6fb0*/  ISETP.GE.U32.AND P2, PT, R11, c[0x0][0x168], PT ;  /* 0x00005a000b007a0c */ /* 0x000fe40003f46070 */
[--C-:B--2---:R-:W-:Y:S02]  /*6fc0*/  PRMT R28, R28, 0x5410, R12.reuse ;  /* 0x000054101c1c7816 */ /* 0x104fe4000000000c */
[----:B------:R-:W-:-:S09]  /*6fd0*/  PRMT R27, R27, 0x7610, R12 ;  /* 0x000076101b1b7816 */ /* 0x000fd2000000000c */
        /* <DEDUP_REMOVED lines=201> */
.L_x_448:
[----:B------:R-:W-:-:S04]  /*7c70*/  LOP3.LUT R3, R3, 0xfffffffc, RZ, 0xc0, !PT ;  /* 0xfffffffc03037812 */ /* 0x000fc800078ec0ff */
[----:B------:R-:W-:-:S05]  /*7c80*/  IADD3 R12, P2, R18, R3, RZ ;  /* 0x00000003120c7210 */ /* 0x000fca0007f5e0ff */
[----:B------:R-:W-:-:S05]  /*7c90*/  IMAD.X R13, RZ, RZ, R19, P2 ;  /* 0x000000ffff0d7224 */ /* 0x000fca00010e0613 */
[----:B------:R-:W2:Y:S01]  /*7ca0*/  LDG.E R12, [R12.64] ;  /* 0x000000240c0c7981 */ /* 0x000ea2000c1e1900 */
[----:B------:R-:W-:-:S04]  /*7cb0*/  IADD3 R11, R11, c[0x0][0x170], RZ ;  /* 0x00005c000b0b7a10 */ /* 0x000fc80007ffe0ff */
[----:B------:R-:W-:Y:S02]  /*7cc0*/  ISETP.GE.U32.AND P2, PT, R11, c[0x0][0x168], PT ;  /* 0x00005a000b007a0c */ /* 0x000fe40003f46070 */
[C---:B--2---:R-:W-:Y:S02]  /*7cd0*/  PRMT R27, R12.reuse, 0x7610, R27 ;  /* 0x000076100c1b7816 */ /* 0x044fe4000000001b */
[----:B------:R-:W-:-:S09]  /*7ce0*/  PRMT R26, R12, 0x7632, R26 ;  /* 0x000076320c1a7816 */ /* 0x000fd2000000001a */
[----:B------:R-:W-:Y:S05]  /*7cf0*/  @P2 BRA `(.L_x_445) ;  /* 0x00000ce000002947 */ /* 0x000fea0003800000 */
[----:B------:R-:W-:Y:S01]  /*7d00*/  MOV R3, RZ ;  /* 0x000000ff00037202 */ /* 0x000fe20000000f00 */
        /* <DEDUP_REMOVED lines=199> */
.L_x_449:
[----:B------:R-:W-:-:S04]  /*8980*/  LOP3.LUT R3, R3, 0xfffffffc, RZ, 0xc0, !PT ;  /* 0xfffffffc03037812 */ /* 0x000fc800078ec0ff */
[----:B------:R-:W-:-:S05]  /*8990*/  IADD3 R10, P1, R18, R3, RZ ;  /* 0x00000003120a7210 */ /* 0x000fca0007f3e0ff */
[----:B------:R-:W-:-:S05]  /*89a0*/  IMAD.X R11, RZ, RZ, R19, P1 ;  /* 0x000000ffff0b7224 */ /* 0x000fca00008e0613 */
[----:B------:R-:W2:Y:S02]  /*89b0*/  LDG.E R10, [R10.64] ;  /* 0x000000240a0a7981 */ /* 0x000ea4000c1e1900 */
[--C-:B--2---:R-:W-:Y:S02]  /*89c0*/  PRMT R24, R24, 0x5410, R10.reuse ;  /* 0x0000541018187816 */ /* 0x104fe4000000000a */
[----:B------:R-:W-:Y:S02]  /*89d0*/  PRMT R26, R26, 0x7610, R10 ;  /* 0x000076101a1a7816 */ /* 0x000fe4000000000a */
.L_x_445:
[----:B------:R-:W-:Y:S05]  /*89e0*/  BSYNC B0 ;  /* 0x0000000000007941 */ /* 0x000fea0003800000 */
.L_x_444:
[----:B------:R-:W-:Y:S01]  /*89f0*/  BSSY B0, `(.L_x_450) ;  /* 0x0000047000007945 */ /* 0x000fe20003800000 */
[----:B------:R-:W-:Y:S05]  /*8a00*/  @P0 BRA `(.L_x_451) ;  /* 0x0000045000000947 */ /* 0x000fea0003800000 */
[C---:B------:R-:W-:Y:S02]  /*8a10*/  LOP3.LUT P2, RZ, R4.reuse, 0xff, RZ, 0xc0, !PT ;  /* 0x000000ff04ff7812 */ /* 0x040fe4000784c0ff */
[----:B------:R-:W-:Y:S02]  /*8a20*/  LOP3.LUT P0, RZ, R7, 0xff, RZ, 0xc0, !PT ;  /* 0x000000ff07ff7812 */ /* 0x000fe4000780c0ff */
[----:B------:R-:W-:Y:S02]  /*8a30*/  IADD3 R3, R25, c[0x0][0x170], RZ ;  /* 0x00005c0019037a10 */ /* 0x000fe40007ffe0ff */
[----:B------:R-:W-:-:S02]  /*8a40*/  PRMT R4, R4, 0x5410, R22 ;  /* 0x0000541004047816 */ /* 0x000fc40000000016 */
[----:B------:R-:W-:-:S05]  /*8a50*/  PRMT R7, R22, 0x7610, R7 ;  /* 0x0000761016077816 */ /* 0x000fca0000000007 */
[----:B------:R-:W-:Y:S02]  /*8a60*/  @!P2 PRMT R29, RZ, 0x7610, R29 ;  /* 0x00007610ff1da816 */ /* 0x000fe4000000001d */
[----:B------:R-:W-:Y:S02]  /*8a70*/  @!P0 PRMT R0, RZ, 0x5410, R24 ;  /* 0x00005410ff008816 */ /* 0x000fe40000000018 */
[----:B------:R-:W-:Y:S02]  /*8a80*/  @!P2 FSETP.NEU.FTZ.AND P3, PT, R29, RZ, PT ;  /* 0x000000ff1d00a20b */ /* 0x000fe40003f7d000 */
[----:B------:R-:W-:Y:S02]  /*8a90*/  @!P0 FSETP.NEU.FTZ.AND P1, PT, R0, RZ, PT ;  /* 0x000000ff0000820b */ /* 0x000fe40003f3d000 */
[----:B------:R-:W-:Y:S02]  /*8aa0*/  @!P2 SEL R10, RZ, 0x1, !P3 ;  /* 0x00000001ff0aa807 */ /* 0x000fe40005800000 */
[----:B------:R-:W-:-:S02]  /*8ab0*/  ISETP.GE.U32.AND P3, PT, R3, c[0x0][0x168], PT ;  /* 0x00005a0003007a0c */ /* 0x000fc40003f66070 */
[----:B------:R-:W-:Y:S02]  /*8ac0*/  @!P0 SEL R0, RZ, 0x1, !P1 ;  /* 0x00000001ff008807 */ /* 0x000fe40004800000 */
[----:B------:R-:W-:Y:S02]  /*8ad0*/  @!P2 PRMT R4, R4, 0x5410, R10 ;  /* 0x000054100404a816 */ /* 0x000fe4000000000a */
[----:B------:R-:W-:Y:S02]  /*8ae0*/  @!P0 PRMT R7, R0, 0x7610, R7 ;  /* 0x0000761000078816 */ /* 0x000fe40000000007 */
[----:B------:R-:W-:-:S05]  /*8af0*/  PRMT R4, R4, 0x7632, R4 ;  /* 0x0000763204047816 */ /* 0x000fca0000000004 */
[----:B------:R-:W-:Y:S05]  /*8b00*/  @P3 BRA `(.L_x_451) ;  /* 0x0000035000003947 */ /* 0x000fea0003800000 */
[----:B------:R-:W-:Y:S02]  /*8b10*/  LOP3.LUT P2, RZ, R5, 0xff, RZ, 0xc0, !PT ;  /* 0x000000ff05ff7812 */ /* 0x000fe4000784c0ff */
[----:B------:R-:W-:Y:S02]  /*8b20*/  LOP3.LUT P0, RZ, R8, 0xff, RZ, 0xc0, !PT ;  /* 0x000000ff08ff7812 */ /* 0x000fe4000780c0ff */
[----:B------:R-:W-:Y:S02]  /*8b30*/  IADD3 R3, R3, c[0x0][0x170], RZ ;  /* 0x00005c0003037a10 */ /* 0x000fe40007ffe0ff */
[----:B------:R-:W-:Y:S02]  /*8b40*/  PRMT R5, R5, 0x5410, R22 ;  /* 0x0000541005057816 */ /* 0x000fe40000000016 */
[----:B------:R-:W-:Y:S02]  /*8b50*/  ISETP.GE.U32.AND P4, PT, R3, c[0x0][0x168], PT ;  /* 0x00005a0003007a0c */ /* 0x000fe40003f86070 */
[----:B------:R-:W-:-:S02]  /*8b60*/  PRMT R8, R22, 0x7610, R8 ;  /* 0x0000761016087816 */ /* 0x000fc40000000008 */
[----:B------:R-:W-:Y:S02]  /*8b70*/  PRMT R4, R4, 0x7632, R4 ;  /* 0x0000763204047816 */ /* 0x000fe40000000004 */
[----:B------:R-:W-:Y:S02]  /*8b80*/  @!P2 PRMT R0, RZ, 0x7610, R27 ;  /* 0x00007610ff00a816 */ /* 0x000fe4000000001b */
[----:B------:R-:W-:Y:S02]  /*8b90*/  @!P0 PRMT R28, RZ, 0x7610, R28 ;  /* 0x00007610ff1c8816 */ /* 0x000fe4000000001c */
[----:B------:R-:W-:Y:S02]  /*8ba0*/  @!P2 FSETP.NEU.FTZ.AND P3, PT, R0, RZ, PT ;  /* 0x000000ff0000a20b */ /* 0x000fe40003f7d000 */
[----:B------:R-:W-:Y:S02]  /*8bb0*/  @!P0 FSETP.NEU.FTZ.AND P1, PT, R28, RZ, PT ;  /* 0x000000ff1c00820b */ /* 0x000fe40003f3d000 */
[----:B------:R-:W-:-:S02]  /*8bc0*/  @!P2 SEL R10, RZ, 0x1, !P3 ;  /* 0x00000001ff0aa807 */ /* 0x000fc40005800000 */
[----:B------:R-:W-:Y:S02]  /*8bd0*/  @!P0 SEL R0, RZ, 0x1, !P1 ;  /* 0x00000001ff008807 */ /* 0x000fe40004800000 */
[----:B------:R-:W-:Y:S02]  /*8be0*/  @!P2 PRMT R5, R5, 0x5410, R10 ;  /* 0x000054100505a816 */ /* 0x000fe4000000000a */
[----:B------:R-:W-:Y:S02]  /*8bf0*/  @!P0 PRMT R8, R0, 0x7610, R8 ;  /* 0x0000761000088816 */ /* 0x000fe40000000008 */
[----:B------:R-:W-:Y:S01]  /*8c00*/  PRMT R5, R5, 0x7632, R5 ;  /* 0x0000763205057816 */ /* 0x000fe20000000005 */
[----:B------:R-:W-:Y:S05]  /*8c10*/  @P4 BRA `(.L_x_451) ;  /* 0x0000024000004947 */ /* 0x000fea0003800000 */
[----:B------:R-:W-:Y:S02]  /*8c20*/  LOP3.LUT P0, RZ, R9, 0xff, RZ, 0xc0, !PT ;  /* 0x000000ff09ff7812 */ /* 0x000fe4000780c0ff */
[----:B------:R-:W-:Y:S02]  /*8c30*/  LOP3.LUT P2, RZ, R6, 0xff, RZ, 0xc0, !PT ;  /* 0x000000ff06ff7812 */ /* 0x000fe4000784c0ff */
[----:B------:R-:W-:-:S02]  /*8c40*/  IADD3 R3, R3, c[0x0][0x170], RZ ;  /* 0x00005c0003037a10 */ /* 0x000fc40007ffe0ff */
[----:B------:R-:W-:Y:S02]  /*8c50*/  PRMT R9, R22, 0x7610, R9 ;  /* 0x0000761016097816 */ /* 0x000fe40000000009 */
[----:B------:R-:W-:Y:S02]  /*8c60*/  PRMT R5, R5, 0x7632, R5 ;  /* 0x0000763205057816 */ /* 0x000fe40000000005 */
[----:B------:R-:W-:-:S03]  /*8c70*/  PRMT R4, R4, 0x7632, R4 ;  /* 0x0000763204047816 */ /* 0x000fc60000000004 */
[----:B------:R-:W-:Y:S02]  /*8c80*/  @!P0 PRMT R27, RZ, 0x5410, R27 ;  /* 0x00005410ff1b8816 */ /* 0x000fe4000000001b */
[----:B------:R-:W-:Y:S02]  /*8c90*/  @!P2 PRMT R0, RZ, 0x5410, R26 ;  /* 0x00005410ff00a816 */ /* 0x000fe4000000001a */
[----:B------:R-:W-:Y:S02]  /*8ca0*/  @!P0 FSETP.NEU.FTZ.AND P1, PT, R27, RZ, PT ;  /* 0x000000ff1b00820b */ /* 0x000fe40003f3d000 */
[----:B------:R-:W-:Y:S02]  /*8cb0*/  @!P2 FSETP.NEU.FTZ.AND P3, PT, R0, RZ, PT ;  /* 0x000000ff0000a20b */ /* 0x000fe40003f7d000 */
[----:B------:R-:W-:Y:S02]  /*8cc0*/  @!P0 SEL R6, RZ, 0x1, !P1 ;  /* 0x00000001ff068807 */ /* 0x000fe40004800000 */
[----:B------:R-:W-:-:S02]  /*8cd0*/  ISETP.GE.U32.AND P1, PT, R3, c[0x0][0x168], PT ;  /* 0x00005a0003007a0c */ /* 0x000fc40003f26070 */
[----:B------:R-:W-:Y:S02]  /*8ce0*/  PRMT R0, R22, 0x7610, R0 ;  /* 0x0000761016007816 */ /* 0x000fe40000000000 */
[----:B------:R-:W-:Y:S02]  /*8cf0*/  @!P2 SEL R10, RZ, 0x1, !P3 ;  /* 0x00000001ff0aa807 */ /* 0x000fe40005800000 */
[----:B------:R-:W-:Y:S02]  /*8d00*/  @!P0 PRMT R9, R6, 0x7610, R9 ;  /* 0x0000761006098816 */ /* 0x000fe40000000009 */
[----:B------:R-:W-:-:S04]  /*8d10*/  @!P2 PRMT R0, R10, 0x7610, R0 ;  /* 0x000076100a00a816 */ /* 0x000fc80000000000 */
[----:B------:R-:W-:Y:S01]  /*8d20*/  PRMT R6, R0, 0x7610, R6 ;  /* 0x0000761000067816 */ /* 0x000fe20000000006 */
[----:B------:R-:W-:Y:S05]  /*8d30*/  @P1 BRA `(.L_x_451) ;  /* 0x0000012000001947 */ /* 0x000fea0003800000 */
[----:B------:R-:W-:Y:S02]  /*8d40*/  LOP3.LUT P2, RZ, R21, 0xff, RZ, 0xc0, !PT ;  /* 0x000000ff15ff7812 */ /* 0x000fe4000784c0ff */
[----:B------:R-:W-:Y:S02]  /*8d50*/  LOP3.LUT P0, RZ, R20, 0xff, RZ, 0xc0, !PT ;  /* 0x000000ff14ff7812 */ /* 0x000fe4000780c0ff */
[----:B------:R-:W-:Y:S02]  /*8d60*/  PRMT R6, R0, 0x7610, R6 ;  /* 0x0000761000067816 */ /* 0x000fe40000000006 */
[----:B------:R-:W-:Y:S02]  /*8d70*/  PRMT R5, R5, 0x7632, R5 ;  /* 0x0000763205057816 */ /* 0x000fe40000000005 */
[----:B------:R-:W-:Y:S02]  /*8d80*/  PRMT R4, R4, 0x7632, R4 ;  /* 0x0000763204047816 */ /* 0x000fe40000000004 */
[----:B------:R-:W-:-:S02]  /*8d90*/  PRMT R20, R22, 0x7610, R20 ;  /* 0x0000761016147816 */ /* 0x000fc40000000014 */
[----:B------:R-:W-:Y:S02]  /*8da0*/  PRMT R21, R22, 0x7610, R21 ;  /* 0x0000761016157816 */ /* 0x000fe40000000015 */
[----:B------:R-:W-:Y:S02]  /*8db0*/  @!P2 PRMT R26, RZ, 0x7610, R26 ;  /* 0x00007610ff1aa816 */ /* 0x000fe4000000001a */
[----:B------:R-:W-:Y:S02]  /*8dc0*/  @!P0 PRMT R24, RZ, 0x7610, R24 ;  /* 0x00007610ff188816 */ /* 0x000fe40000000018 */
[----:B------:R-:W-:Y:S02]  /*8dd0*/  @!P2 FSETP.NEU.FTZ.AND P3, PT, R26, RZ, PT ;  /* 0x000000ff1a00a20b */ /* 0x000fe40003f7d000 */
[----:B------:R-:W-:Y:S02]  /*8de0*/  @!P0 FSETP.NEU.FTZ.AND P1, PT, R24, RZ, PT ;  /* 0x000000ff1800820b */ /* 0x000fe40003f3d000 */
[----:B------:R-:W-:-:S02]  /*8df0*/  @!P2 PRMT R6, R0, 0x7610, R6 ;  /* 0x000076100006a816 */ /* 0x000fc40000000006 */
[----:B------:R-:W-:Y:S02]  /*8e00*/  @!P0 SEL R0, RZ, 0x1, !P1 ;  /* 0x00000001ff008807 */ /* 0x000fe40004800000 */
[----:B------:R-:W-:Y:S02]  /*8e10*/  @!P2 SEL R3, RZ, 0x1, !P3 ;  /* 0x00000001ff03a807 */ /* 0x000fe40005800000 */
[----:B------:R-:W-:Y:S02]  /*8e20*/  @!P2 PRMT R5, R5, 0x7632, R5 ;  /* 0x000076320505a816 */ /* 0x000fe40000000005 */
[----:B------:R-:W-:Y:S02]  /*8e30*/  @!P2 PRMT R4, R4, 0x7632, R4 ;  /* 0x000076320404a816 */ /* 0x000fe40000000004 */
[----:B------:R-:W-:Y:S02]  /*8e40*/  @!P0 PRMT R20, R0, 0x7610, R20 ;  /* 0x0000761000148816 */ /* 0x000fe40000000014 */
[----:B------:R-:W-:-:S02]  /*8e50*/  @!P2 PRMT R21, R3, 0x7610, R21 ;  /* 0x000076100315a816 */ /* 0x000fc40000000015 */
.L_x_451:
[----:B------:R-:W-:Y:S05]  /*8e60*/  BSYNC B0 ;  /* 0x0000000000007941 */ /* 0x000fea0003800000 */
.L_x_450:
[----:B------:R-:W0:Y:S01]  /*8e70*/  I2F.S8 R8, R8 ;  /* 0x0000000800087306 */ /* 0x000e220000001400 */
[----:B------:R-:W-:-:S02]  /*8e80*/  LOP3.LUT P0, RZ, R7, 0xff, RZ, 0xc0, !PT ;  /* 0x000000ff07ff7812 */ /* 0x000fc4000780c0ff */
[----:B------:R-:W-:Y:S02]  /*8e90*/  LOP3.LUT P2, RZ, R4, 0xff, RZ, 0xc0, !PT ;  /* 0x000000ff04ff7812 */ /* 0x000fe4000784c0ff */
[C---:B------:R-:W-:Y:S02]  /*8ea0*/  PRMT R0, R22.reuse, 0x7610, R0 ;  /* 0x0000761016007816 */ /* 0x040fe40000000000 */
[----:B------:R-:W-:Y:S01]  /*8eb0*/  PRMT R18, R22, 0x7610, R18 ;  /* 0x0000761016127816 */ /* 0x000fe20000000012 */
[----:B------:R-:W1:Y:S01]  /*8ec0*/  I2F.S8 R5, R5 ;  /* 0x0000000500057306 */ /* 0x000e620000001400 */
[----:B0-----:R-:W-:-:S07]  /*8ed0*/  F2FP.BF16.PACK_AB R3, RZ, R8 ;  /* 0x00000008ff03723e */ /* 0x001fce00000010ff */
[----:B------:R-:W0:Y:S01]  /*8ee0*/  I2F.S8 R9, R9 ;  /* 0x0000000900097306 */ /* 0x000e220000001400 */
[----:B------:R-:W-:-:S04]  /*8ef0*/  @!P0 PRMT R3, RZ, 0x5410, R3 ;  /* 0x00005410ff038816 */ /* 0x000fc80000000003 */
[----:B------:R-:W-:-:S03]  /*8f00*/  @!P0 FSETP.NEU.FTZ.AND P1, PT, R3, RZ, PT ;  /* 0x000000ff0300820b */ /* 0x000fc60003f3d000 */
[----:B------:R-:W-:Y:S01]  /*8f10*/  I2F.S8 R6, R6 ;  /* 0x0000000600067306 */ /* 0x000fe20000001400 */
[----:B------:R-:W-:-:S04]  /*8f20*/  @!P0 SEL R0, RZ, 0x1, !P1 ;  /* 0x00000001ff008807 */ /* 0x000fc80004800000 */
[----:B------:R-:W-:-:S03]  /*8f30*/  PRMT R3, R0, 0x9910, RZ ;  /* 0x0000991000037816 */ /* 0x000fc600000000ff */
[----:B------:R-:W2:Y:S01]  /*8f40*/  I2F.S8 R20, R20 ;  /* 0x0000001400147306 */ /* 0x000ea20000001400 */
[----:B-1----:R-:W-:Y:S02]  /*8f50*/  F2FP.BF16.PACK_AB R0, RZ, R5 ;  /* 0x00000005ff00723e */ /* 0x002fe400000010ff */
[----:B------:R-:W-:Y:S02]  /*8f60*/  ISETP.NE.AND P1, PT, R3, RZ, PT ;  /* 0x000000ff0300720c */ /* 0x000fe40003f25270 */
[----:B------:R-:W-:Y:S02]  /*8f70*/  @!P2 PRMT R0, RZ, 0x5410, R0 ;  /* 0x00005410ff00a816 */ /* 0x000fe40000000000 */
[----:B0-----:R-:W-:Y:S02]  /*8f80*/  F2FP.BF16.PACK_AB R4, RZ, R9 ;  /* 0x00000009ff04723e */ /* 0x001fe400000010ff */
[----:B------:R-:W-:Y:S02]  /*8f90*/  @!P2 FSETP.NEU.FTZ.AND P0, PT, R0, RZ, PT ;  /* 0x000000ff0000a20b */ /* 0x000fe40003f1d000 */
[----:B------:R-:W-:-:S02]  /*8fa0*/  PRMT R0, R22, 0x7610, R0 ;  /* 0x0000761016007816 */ /* 0x000fc40000000000 */
[----:B------:R-:W-:-:S04]  /*8fb0*/  @!P2 SEL R0, RZ, 0x1, !P0 ;  /* 0x00000001ff00a807 */ /* 0x000fc80004000000 */
[----:B------:R-:W-:Y:S02]  /*8fc0*/  PRMT R3, R0, 0x9910, RZ ;  /* 0x0000991000037816 */ /* 0x000fe400000000ff */
[----:B------:R-:W-:Y:S02]  /*8fd0*/  @!P1 PRMT R0, RZ, 0x5410, R4 ;  /* 0x00005410ff009816 */ /* 0x000fe40000000004 */
[----:B------:R-:W-:Y:S02]  /*8fe0*/  ISETP.NE.AND P2, PT, R3, RZ, PT ;  /* 0x000000ff0300720c */ /* 0x000fe40003f45270 */
[----:B------:R-:W-:Y:S02]  /*8ff0*/  @!P1 FSETP.NEU.FTZ.AND P0, PT, R0, RZ, PT ;  /* 0x000000ff0000920b */ /* 0x000fe40003f1d000 */
[----:B------:R-:W-:Y:S02]  /*9000*/  PRMT R0, R22, 0x7610, R0 ;  /* 0x0000761016007816 */ /* 0x000fe40000000000 */
[----:B------:R-:W-:-:S02]  /*9010*/  @!P1 SEL R0, RZ, 0x1, !P0 ;  /* 0x00000001ff009807 */ /* 0x000fc40004000000 */
[----:B--2---:R-:W-:Y:S02]  /*9020*/  F2FP.BF16.PACK_AB R4, RZ, R20 ;  /* 0x00000014ff04723e */ /* 0x004fe400000010ff */
[----:B------:R-:W-:Y:S02]  /*9030*/  PRMT R3, R0, 0x9910, RZ ;  /* 0x0000991000037816 */ /* 0x000fe400000000ff */
[----:B------:R-:W-:Y:S02]  /*9040*/  F2FP.BF16.PACK_AB R0, RZ, R6 ;  /* 0x00000006ff00723e */ /* 0x000fe400000010ff */
[----:B------:R-:W-:Y:S02]  /*9050*/  ISETP.NE.AND P1, PT, R3, RZ, PT ;  /* 0x000000ff0300720c */ /* 0x000fe40003f25270 */
[----:B------:R-:W-:-:S04]  /*9060*/  @!P2 PRMT R0, RZ, 0x5410, R0 ;  /* 0x00005410ff00a816 */ /* 0x000fc80000000000 */
[----:B------:R-:W-:Y:S02]  /*9070*/  @!P2 FSETP.NEU.FTZ.AND P0, PT, R0, RZ, PT ;  /* 0x000000ff0000a20b */ /* 0x000fe40003f1d000 */
[----:B------:R-:W-:Y:S02]  /*9080*/  PRMT R0, R22, 0x7610, R0 ;  /* 0x0000761016007816 */ /* 0x000fe40000000000 */
[----:B------:R-:W-:-:S04]  /*9090*/  @!P2 SEL R0, RZ, 0x1, !P0 ;  /* 0x00000001ff00a807 */ /* 0x000fc80004000000 */
[----:B------:R-:W-:Y:S02]  /*90a0*/  PRMT R3, R0, 0x9910, RZ ;  /* 0x0000991000037816 */ /* 0x000fe400000000ff */
[----:B------:R-:W-:Y:S02]  /*90b0*/  @!P1 PRMT R0, RZ, 0x5410, R4 ;  /* 0x00005410ff009816 */ /* 0x000fe40000000004 */
[----:B------:R-:W-:Y:S02]  /*90c0*/  ISETP.NE.AND P2, PT, R3, RZ, PT ;  /* 0x000000ff0300720c */ /* 0x000fe40003f45270 */
[----:B------:R-:W-:Y:S02]  /*90d0*/  @!P1 FSETP.NEU.FTZ.AND P0, PT, R0, RZ, PT ;  /* 0x000000ff0000920b */ /* 0x000fe40003f1d000 */
[----:B------:R-:W-:Y:S02]  /*90e0*/  PRMT R3, R22, 0x7610, R3 ;  /* 0x0000761016037816 */ /* 0x000fe40000000003 */
[----:B------:R-:W-:-:S04]  /*90f0*/  @!P1 SEL R0, RZ, 0x1, !P0 ;  /* 0x00000001ff009807 */ /* 0x000fc80004000000 */
[----:B------:R-:W-:-:S03]  /*9100*/  @!P1 PRMT R18, R0, 0x7610, R18 ;  /* 0x0000761000129816 */ /* 0x000fc60000000012 */
[----:B------:R-:W-:Y:S05]  /*9110*/  @P2 BRA `(.L_x_420) ;  /* 0x0000212000002947 */ /* 0x000fea0003800000 */
[----:B------:R-:W0:Y:S02]  /*9120*/  I2F.S8 R21, R21 ;  /* 0x0000001500157306 */ /* 0x000e240000001400 */
[----:B0-----:R-:W-:-:S04]  /*9130*/  F2FP.BF16.PACK_AB R0, RZ, R21 ;  /* 0x00000015ff00723e */ /* 0x001fc800000010ff */
[----:B------:R-:W-:-:S04]  /*9140*/  PRMT R0, RZ, 0x5410, R0 ;  /* 0x00005410ff007816 */ /* 0x000fc80000000000 */
[----:B------:R-:W-:-:S04]  /*9150*/  FSETP.NEU.FTZ.AND P0, PT, R0, RZ, PT ;  /* 0x000000ff0000720b */ /* 0x000fc80003f1d000 */
[----:B------:R-:W-:Y:S01]  /*9160*/  SEL R3, RZ, 0x1, !P0 ;  /* 0x00000001ff037807 */ /* 0x000fe20004000000 */
[----:B------:R-:W-:Y:S05]  /*9170*/  BRA `(.L_x_420) ;  /* 0x000020c000007947 */ /* 0x000fea0003800000 */
.L_x_436:
[----:B------:R-:W-:Y:S01]  /*9180*/  ISETP.GE.U32.AND P0, PT, R0, c[0x0][0x168], PT ;  /* 0x00005a0000007a0c */ /* 0x000fe20003f06070 */
[----:B------:R-:W-:Y:S01]  /*9190*/  BSSY B0, `(.L_x_452) ;  /* 0x0000067000007945 */ /* 0x000fe20003800000 */
[--C-:B------:R-:W-:Y:S02]  /*91a0*/  PRMT R8, R8, 0x5410, R21.reuse ;  /* 0x0000541008087816 */ /* 0x100fe40000000015 */
[----:B------:R-:W-:Y:S02]  /*91b0*/  PRMT R9, R9, 0x5410, R21 ;  /* 0x0000541009097816 */ /* 0x000fe40000000015 */
[C---:B------:R-:W-:Y:S02]  /*91c0*/  PRMT R10, R21.reuse, 0x7610, R10 ;  /* 0x00007610150a7816 */ /* 0x040fe4000000000a */
[C---:B------:R-:W-:Y:S02]  /*91d0*/  PRMT R7, R21.reuse, 0x7610, R7 ;  /* 0x0000761015077816 */ /* 0x040fe40000000007 */
[----:B------:R-:W-:-:S02]  /*91e0*/  PRMT R6, R21, 0x7610, R6 ;  /* 0x0000761015067816 */ /* 0x000fc40000000006 */
[C---:B------:R-:W-:Y:S02]  /*91f0*/  PRMT R3, R21.reuse, 0x7610, R3 ;  /* 0x0000761015037816 */ /* 0x040fe40000000003 */
[----:B------:R-:W-:Y:S01]  /*9200*/  PRMT R0, R21, 0x7610, R0 ;  /* 0x0000761015007816 */ /* 0x000fe20000000000 */
[----:B------:R-:W-:Y:S05]  /*9210*/  @P0 BRA `(.L_x_453) ;  /* 0x000005e000000947 */ /* 0x000fea0003800000 */
[C---:B------:R-:W-:Y:S02]  /*9220*/  PRMT R8, R21.reuse, 0x7610, R8 ;  /* 0x0000761015087816 */ /* 0x040fe40000000008 */
[C---:B------:R-:W-:Y:S02]  /*9230*/  PRMT R7, R21.reuse, 0x7610, R7 ;  /* 0x0000761015077816 */ /* 0x040fe40000000007 */
[C---:B------:R-:W-:Y:S02]  /*9240*/  PRMT R9, R21.reuse, 0x7610, R9 ;  /* 0x0000761015097816 */ /* 0x040fe40000000009 */
[C---:B------:R-:W-:Y:S02]  /*9250*/  PRMT R6, R21.reuse, 0x7610, R6 ;  /* 0x0000761015067816 */ /* 0x040fe40000000006 */
[----:B------:R-:W-:-:S02]  /*9260*/  PRMT R11, R21, 0x7610, R11 ;  /* 0x00007610150b7816 */ /* 0x000fc4000000000b */
[C---:B------:R-:W-:Y:S02]  /*9270*/  PRMT R3, R21.reuse, 0x7610, R3 ;  /* 0x0000761015037816 */ /* 0x040fe40000000003 */
[C---:B------:R-:W-:Y:S02]  /*9280*/  PRMT R12, R21.reuse, 0x7610, R12 ;  /* 0x00007610150c7816 */ /* 0x040fe4000000000c */
[----:B------:R-:W-:Y:S02]  /*9290*/  PRMT R0, R21, 0x7610, R0 ;  /* 0x0000761015007816 */ /* 0x000fe40000000000 */
.L_x_454:
[----:B------:R-:W-:Y:S01]  /*92a0*/  IMAD R4, R24, R25, RZ ;  /* 0x0000001918047224 */ /* 0x000fe200078e02ff */
[----:B------:R-:W-:-:S04]  /*92b0*/  IADD3 R25, R25, c[0x0][0x170], RZ ;  /* 0x00005c0019197a10 */ /* 0x000fc80007ffe0ff */
[----:B------:R-:W-:Y:S01]  /*92c0*/  SHF.R.U32.HI R5, RZ, 0x1, R4 ;  /* 0x00000001ff057819 */ /* 0x000fe20000011604 */
[----:B------:R-:W-:-:S04]  /*92d0*/  IMAD R13, R24, R25, RZ ;  /* 0x00000019180d7224 */ /* 0x000fc800078e02ff */
[----:B------:R-:W-:Y:S01]  /*92e0*/  IMAD.WIDE.U32 R4, R5, 0x4, R18 ;  /* 0x0000000405047825 */ /* 0x000fe200078e0012 */
[----:B------:R-:W-:-:S04]  /*92f0*/  SHF.R.U32.HI R13, RZ, 0x1, R13 ;  /* 0x00000001ff0d7819 */ /* 0x000fc8000001160d */
[----:B------:R0:W2:Y:S01]  /*9300*/  LDG.E R10, [R4.64] ;  /* 0x00000024040a7981 */ /* 0x0000a2000c1e1900 */
[----:B------:R-:W-:Y:S01]  /*9310*/  IADD3 R25, R25, c[0x0][0x170], RZ ;  /* 0x00005c0019197a10 */ /* 0x000fe20007ffe0ff */
[----:B------:R-:W-:-:S04]  /*9320*/  IMAD.WIDE.U32 R20, R13, 0x4, R18 ;  /* 0x000000040d147825 */ /* 0x000fc800078e0012 */
[C---:B------:R-:W-:Y:S01]  /*9330*/  IMAD R13, R24.reuse, R25, RZ ;  /* 0x00000019180d7224 */ /* 0x040fe200078e02ff */
[----:B------:R-:W-:Y:S01]  /*9340*/  IADD3 R25, R25, c[0x0][0x170], RZ ;  /* 0x00005c0019197a10 */ /* 0x000fe20007ffe0ff */
[----:B------:R2:W3:Y:S03]  /*9350*/  LDG.E R21, [R20.64] ;  /* 0x0000002414157981 */ /* 0x0004e6000c1e1900 */
[----:B------:R-:W-:Y:S01]  /*9360*/  SHF.R.U32.HI R13, RZ, 0x1, R13 ;  /* 0x00000001ff0d7819 */ /* 0x000fe2000001160d */
[----:B------:R-:W-:-:S04]  /*9370*/  IMAD R22, R24, R25, RZ ;  /* 0x0000001918167224 */ /* 0x000fc800078e02ff */
[----:B------:R-:W-:Y:S01]  /*9380*/  IMAD.WIDE.U32 R14, R13, 0x4, R18 ;  /* 0x000000040d0e7825 */ /* 0x000fe200078e0012 */
[----:B0-----:R-:W-:-:S04]  /*9390*/  SHF.R.U32.HI R5, RZ, 0x1, R22 ;  /* 0x00000001ff057819 */ /* 0x001fc80000011616 */
[----:B------:R0:W4:Y:S01]  /*93a0*/  LDG.E R27, [R14.64] ;  /* 0x000000240e1b7981 */ /* 0x000122000c1e1900 */
[----:B------:R-:W-:-:S06]  /*93b0*/  IMAD.WIDE.U32 R4, R5, 0x4, R18 ;  /* 0x0000000405047825 */ /* 0x000fcc00078e0012 */
[----:B------:R1:W5:Y:S01]  /*93c0*/  LDG.E R4, [R4.64] ;  /* 0x0000002404047981 */ /* 0x000362000c1e1900 */
[----:B------:R-:W-:Y:S01]  /*93d0*/  LOP3.LUT P5, RZ, R0, 0xff, RZ, 0xc0, !PT ;  /* 0x000000ff00ff7812 */ /* 0x000fe200078ac0ff */
[----:B------:R-:W-:Y:S01]  /*93e0*/  IMAD.MOV.U32 R0, RZ, RZ, 0x1 ;  /* 0x00000001ff007424 */ /* 0x000fe200078e00ff */
[----:B------:R-:W-:Y:S02]  /*93f0*/  LOP3.LUT P1, RZ, R12, 0xff, RZ, 0xc0, !PT ;  /* 0x000000ff0cff7812 */ /* 0x000fe4000782c0ff */
[----:B------:R-:W-:Y:S02]  /*9400*/  LOP3.LUT P4, RZ, R3, 0xff, RZ, 0xc0, !PT ;  /* 0x000000ff03ff7812 */ /* 0x000fe4000788c0ff */
[----:B------:R-:W-:Y:S02]  /*9410*/  LOP3.LUT P0, RZ, R11, 0xff, RZ, 0xc0, !PT ;  /* 0x000000ff0bff7812 */ /* 0x000fe4000780c0ff */
[----:B------:R-:W-:Y:S01]  /*9420*/  LOP3.LUT P2, RZ, R9, 0xff, RZ, 0xc0, !PT ;  /* 0x000000ff09ff7812 */ /* 0x000fe2000784c0ff */
[----:B------:R-:W-:Y:S01]  /*9430*/  IMAD.MOV.U32 R9, RZ, RZ, 0x1 ;  /* 0x00000001ff097424 */ /* 0x000fe200078e00ff */
[----:B------:R-:W-:Y:S01]  /*9440*/  LOP3.LUT P3, RZ, R6, 0xff, RZ, 0xc0, !PT ;  /* 0x000000ff06ff7812 */ /* 0x000fe2000786c0ff */
[----:B------:R-:W-:Y:S01]  /*9450*/  IMAD.MOV.U32 R6, RZ, RZ, c[0x0][0x170] ;  /* 0x00005c00ff067624 */ /* 0x000fe200078e00ff */
[----:B------:R-:W-:-:S02]  /*9460*/  IADD3 R25, R25, c[0x0][0x170], RZ ;  /* 0x00005c0019197a10 */ /* 0x000fc40007ffe0ff */
[----:B------:R-:W-:-:S03]  /*9470*/  PRMT R9, R9, 0x5410, R9 ;  /* 0x0000541009097816 */ /* 0x000fc60000000009 */
[----:B-1----:R-:W-:Y:S01]  /*9480*/  IMAD R5, R6, 0x3, R25 ;  /* 0x0000000306057824 */ /* 0x002fe200078e0219 */
[--C-:B--2---:R-:W-:Y:S02]  /*9490*/  PRMT R20, R20, 0x5410, R10.reuse ;  /* 0x0000541014147816 */ /* 0x104fe4000000000a */
[----:B0-----:R-:W-:Y:S01]  /*94a0*/  PRMT R15, R15, 0x7610, R10 ;  /* 0x000076100f0f7816 */ /* 0x001fe2000000000a */
[----:B------:R-:W-:Y:S01]  /*94b0*/  IMAD.MOV.U32 R10, RZ, RZ, 0x1 ;  /* 0x00000001ff0a7424 */ /* 0x000fe200078e00ff */
[----:B------:R-:W-:Y:S02]  /*94c0*/  @!P5 PRMT R20, RZ, 0x7610, R20 ;  /* 0x00007610ff14d816 */ /* 0x000fe40000000014 */
[----:B------:R-:W-:Y:S02]  /*94d0*/  @!P1 PRMT R15, RZ, 0x7610, R15 ;  /* 0x00007610ff0f9816 */ /* 0x000fe4000000000f */
[----:B------:R-:W-:Y:S02]  /*94e0*/  @!P5 FSETP.NEU.FTZ.AND P6, PT, R20, RZ, PT ;  /* 0x000000ff1400d20b */ /* 0x000fe40003fdd000 */
[----:B---3--:R-:W-:-:S02]  /*94f0*/  PRMT R14, R14, 0x5410, R21 ;  /* 0x000054100e0e7816 */ /* 0x008fc40000000015 */
[----:B------:R-:W-:Y:S02]  /*9500*/  @!P5 SEL R3, RZ, 0x1, !P6 ;  /* 0x00000001ff03d807 */ /* 0x000fe40007000000 */
[----:B------:R-:W-:Y:S02]  /*9510*/  @!P1 FSETP.NEU.FTZ.AND P6, PT, R15, RZ, PT ;  /* 0x000000ff0f00920b */ /* 0x000fe40003fdd000 */
[----:B------:R-:W-:Y:S02]  /*9520*/  @!P5 PRMT R0, R3, 0x7610, R0 ;  /* 0x000076100300d816 */ /* 0x000fe40000000000 */
[----:B------:R-:W-:Y:S02]  /*9530*/  @!P1 SEL R3, RZ, 0x1, !P6 ;  /* 0x00000001ff039807 */ /* 0x000fe40007000000 */
[----:B------:R-:W-:Y:S02]  /*9540*/  @!P4 PRMT R14, RZ, 0x7610, R14 ;  /* 0x00007610ff0ec816 */ /* 0x000fe4000000000e */
[----:B------:R-:W-:Y:S01]  /*9550*/  PRMT R13, R13, 0x7610, R21 ;  /* 0x000076100d0d7816 */ /* 0x000fe20000000015 */
[----:B------:R-:W-:Y:S01]  /*9560*/  IMAD.MOV.U32 R21, RZ, RZ, 0x1 ;  /* 0x00000001ff157424 */ /* 0x000fe200078e00ff */
[----:B------:R-:W-:Y:S01]  /*9570*/  @!P1 PRMT R10, R3, 0x7610, R10 ;  /* 0x00007610030a9816 */ /* 0x000fe2000000000a */
[----:B------:R-:W-:Y:S01]  /*9580*/  HFMA2.MMA R3, -RZ, RZ, 0, 5.9604644775390625e-08 ;  /* 0x00000001ff037435 */ /* 0x000fe200000001ff */
[----:B------:R-:W-:-:S02]  /*9590*/  @!P4 FSETP.NEU.FTZ.AND P1, PT, R14, RZ, PT ;  /* 0x000000ff0e00c20b */ /* 0x000fc40003f3d000 */
[----:B------:R-:W-:Y:S02]  /*95a0*/  @!P0 PRMT R13, RZ, 0x7610, R13 ;  /* 0x00007610ff0d8816 */ /* 0x000fe4000000000d */
[----:B------:R-:W-:Y:S01]  /*95b0*/  LOP3.LUT P6, RZ, R8, 0xff, RZ, 0xc0, !PT ;  /* 0x000000ff08ff7812 */ /* 0x000fe200078cc0ff */
[----:B------:R-:W-:Y:S01]  /*95c0*/  IMAD.MOV.U32 R8, RZ, RZ, 0x1 ;  /* 0x00000001ff087424 */ /* 0x000fe200078e00ff */
[----:B------:R-:W-:Y:S02]  /*95d0*/  LOP3.LUT P5, RZ, R7, 0xff, RZ, 0xc0, !PT ;  /* 0x000000ff07ff7812 */ /* 0x000fe400078ac0ff */
[----:B------:R-:W-:Y:S02]  /*95e0*/  @!P4 SEL R7, RZ, 0x1, !P1 ;  /* 0x00000001ff07c807 */ /* 0x000fe40004800000 */
[----:B------:R-:W-:Y:S02]  /*95f0*/  @!P0 FSETP.NEU.FTZ.AND P1, PT, R13, RZ, PT ;  /* 0x000000ff0d00820b */ /* 0x000fe40003f3d000 */
[----:B----4-:R-:W-:-:S02]  /*9600*/  PRMT R26, R26, 0x5410, R27 ;  /* 0x000054101a1a7816 */ /* 0x010fc4000000001b */
[----:B------:R-:W-:Y:S02]  /*9610*/  @!P0 SEL R6, RZ, 0x1, !P1 ;  /* 0x00000001ff068807 */ /* 0x000fe40004800000 */
[----:B------:R-:W-:Y:S02]  /*9620*/  @!P2 PRMT R27, RZ, 0x7610, R27 ;  /* 0x00007610ff1ba816 */ /* 0x000fe4000000001b */
[----:B-----5:R-:W-:Y:S02]  /*9630*/  PRMT R12, R12, 0x7610, R4 ;  /* 0x000076100c0c7816 */ /* 0x020fe40000000004 */
[----:B------:R-:W-:Y:S01]  /*9640*/  @!P0 PRMT R9, R9, 0x5410, R6 ;  /* 0x0000541009098816 */ /* 0x000fe20000000006 */
[----:B------:R-:W-:Y:S01]  /*9650*/  IMAD.MOV.U32 R6, RZ, RZ, 0x1 ;  /* 0x00000001ff067424 */ /* 0x000fe200078e00ff */
[----:B------:R-:W-:Y:S02]  /*9660*/  @!P3 PRMT R26, RZ, 0x7610, R26 ;  /* 0x00007610ff1ab816 */ /* 0x000fe4000000001a */
[----:B------:R-:W-:-:S02]  /*9670*/  PRMT R11, R11, 0x5410, R4 ;  /* 0x000054100b0b7816 */ /* 0x000fc40000000004 */
[----:B------:R-:W-:Y:S02]  /*9680*/  @!P2 FSETP.NEU.FTZ.AND P0, PT, R27, RZ, PT ;  /* 0x000000ff1b00a20b */ /* 0x000fe40003f1d000 */
[----:B------:R-:W-:Y:S02]  /*9690*/  @!P6 PRMT R12, RZ, 0x7610, R12 ;  /* 0x00007610ff0ce816 */ /* 0x000fe4000000000c */
[----:B------:R-:W-:Y:S01]  /*96a0*/  @!P4 PRMT R3, R7, 0x7610, R3 ;  /* 0x000076100703c816 */ /* 0x000fe20000000003 */
[----:B------:R-:W-:Y:S01]  /*96b0*/  IMAD.MOV.U32 R7, RZ, RZ, 0x1 ;  /* 0x00000001ff077424 */ /* 0x000fe200078e00ff */
[----:B------:R-:W-:Y:S02]  /*96c0*/  ISETP.GE.U32.AND P1, PT, R5, c[0x0][0x168], PT ;  /* 0x00005a0005007a0c */ /* 0x000fe40003f26070 */
[----:B------:R-:W-:Y:S02]  /*96d0*/  @!P3 FSETP.NEU.FTZ.AND P4, PT, R26, RZ, PT ;  /* 0x000000ff1a00b20b */ /* 0x000fe40003f9d000 */
[----:B------:R-:W-:-:S02]  /*96e0*/  @!P5 PRMT R11, RZ, 0x7610, R11 ;  /* 0x00007610ff0bd816 */ /* 0x000fc4000000000b */
[----:B------:R-:W-:Y:S02]  /*96f0*/  @!P2 SEL R5, RZ, 0x1, !P0 ;  /* 0x00000001ff05a807 */ /* 0x000fe40004000000 */
[----:B------:R-:W-:Y:S02]  /*9700*/  @!P6 FSETP.NEU.FTZ.AND P0, PT, R12, RZ, PT ;  /* 0x000000ff0c00e20b */ /* 0x000fe40003f1d000 */
[----:B------:R-:W-:Y:S02]  /*9710*/  @!P3 SEL R4, RZ, 0x1, !P4 ;  /* 0x00000001ff04b807 */ /* 0x000fe40006000000 */
[----:B------:R-:W-:Y:S02]  /*9720*/  PRMT R8, R8, 0x5410, R8 ;  /* 0x0000541008087816 */ /* 0x000fe40000000008 */
[----:B------:R-:W-:Y:S02]  /*9730*/  @!P5 FSETP.NEU.FTZ.AND P4, PT, R11, RZ, PT ;  /* 0x000000ff0b00d20b */ /* 0x000fe40003f9d000 */
[----:B------:R-:W-:-:S02]  /*9740*/  @!P6 SEL R28, RZ, 0x1, !P0 ;  /* 0x00000001ff1ce807 */ /* 0x000fc40004000000 */
[----:B------:R-:W-:Y:S02]  /*9750*/  @!P5 SEL R22, RZ, 0x1, !P4 ;  /* 0x00000001ff16d807 */ /* 0x000fe40006000000 */
[----:B------:R-:W-:Y:S02]  /*9760*/  @!P2 PRMT R8, R8, 0x5410, R5 ;  /* 0x000054100808a816 */ /* 0x000fe40000000005 */
[----:B------:R-:W-:Y:S02]  /*9770*/  @!P6 PRMT R21, R28, 0x7610, R21 ;  /* 0x000076101c15e816 */ /* 0x000fe40000000015 */
[----:B------:R-:W-:Y:S02]  /*9780*/  PRMT R11, R9, 0x7632, R11 ;  /* 0x00007632090b7816 */ /* 0x000fe4000000000b */
[----:B------:R-:W-:Y:S01]  /*9790*/  @!P5 PRMT R7, R22, 0x7610, R7 ;  /* 0x000076101607d816 */ /* 0x000fe20000000007 */
[----:B------:R-:W-:Y:S01]  /*97a0*/  IMAD.MOV.U32 R22, RZ, RZ, 0x1 ;  /* 0x00000001ff167424 */ /* 0x000fe200078e00ff */
[----:B------:R-:W-:-:S02]  /*97b0*/  PRMT R9, R8, 0x7632, R9 ;  /* 0x0000763208097816 */ /* 0x000fc40000000009 */
[----:B------:R-:W-:Y:S02]  /*97c0*/  @!P3 PRMT R6, R4, 0x7610, R6 ;  /* 0x000076100406b816 */ /* 0x000fe40000000006 */
[----:B------:R-:W-:Y:S02]  /*97d0*/  PRMT R12, R10, 0x7610, R12 ;  /* 0x000076100a0c7816 */ /* 0x000fe4000000000c */
[----:B------:R-:W-:Y:S01]  /*97e0*/  PRMT R8, R21, 0x7610, R8 ;  /* 0x0000761015087816 */ /* 0x000fe20000000008 */
[----:B------:R-:W-:Y:S05]  /*97f0*/  @!P1 BRA `(.L_x_454) ;  /* 0xfffffaa000009947 */ /* 0x000fea000383ffff */
.L_x_453:
[----:B------:R-:W-:Y:S05]  /*9800*/  BSYNC B0 ;  /* 0x0000000000007941 */ /* 0x000fea0003800000 */
.L_x_452:
[----:B------:R-:W-:Y:S01]  /*9810*/  ISETP.GE.U32.AND P1, PT, R25, c[0x0][0x168], PT ;  /* 0x00005a0019007a0c */ /* 0x000fe20003f26070 */
[----:B------:R-:W-:Y:S01]  /*9820*/  BSSY B0, `(.L_x_455) ;  /* 0x0000024000007945 */ /* 0x000fe20003800000 */
[----:B------:R-:W-:Y:S02]  /*9830*/  PRMT R8, R8, 0x7632, R8 ;  /* 0x0000763208087816 */ /* 0x000fe40000000008 */
[----:B------:R-:W-:-:S09]  /*9840*/  PRMT R9, R9, 0x7632, R9 ;  /* 0x0000763209097816 */ /* 0x000fd20000000009 */
[----:B------:R-:W-:Y:S05]  /*9850*/  @P1 BRA `(.L_x_456) ;  /* 0x0000020000001947 */ /* 0x000fea0003800000 */
[----:B------:R-:W-:-:S05]  /*9860*/  IMAD R4, R24, R25, RZ ;  /* 0x0000001918047224 */ /* 0x000fca00078e02ff */
[----:B------:R-:W-:-:S05]  /*9870*/  SHF.R.U32.HI R5, RZ, 0x1, R4 ;  /* 0x00000001ff057819 */ /* 0x000fca0000011604 */
[----:B------:R-:W-:-:S06]  /*9880*/  IMAD.WIDE.U32 R4, R5, 0x4, R18 ;  /* 0x0000000405047825 */ /* 0x000fcc00078e0012 */
[----:B------:R-:W2:Y:S01]  /*9890*/  LDG.E R4, [R4.64] ;  /* 0x0000002404047981 */ /* 0x000ea2000c1e1900 */
[----:B------:R-:W-:-:S04]  /*98a0*/  IADD3 R29, R25, c[0x0][0x170], RZ ;  /* 0x00005c00191d7a10 */ /* 0x000fc80007ffe0ff */
[----:B------:R-:W-:Y:S02]  /*98b0*/  ISETP.GE.U32.AND P0, PT, R29, c[0x0][0x168], PT ;  /* 0x00005a001d007a0c */ /* 0x000fe40003f06070 */
[--C-:B--2---:R-:W-:Y:S02]  /*98c0*/  PRMT R20, R20, 0x5410, R4.reuse ;  /* 0x0000541014147816 */ /* 0x104fe40000000004 */
        /* <DEDUP_REMOVED lines=11> */
[----:B------:R-:W-:Y:S01]  /*9980*/  IADD3 R5, R29, c[0x0][0x170], RZ ;  /* 0x00005c001d057a10 */ /* 0x000fe20007ffe0ff */
[----:B------:R-:W-:-:S03]  /*9990*/  IMAD R4, R24, R29, RZ ;  /* 0x0000001d18047224 */ /* 0x000fc600078e02ff */
[----:B------:R-:W-:-:S13]  /*99a0*/  ISETP.GE.U32.AND P0, PT, R5, c[0x0][0x168], PT ;  /* 0x00005a0005007a0c */ /* 0x000fda0003f06070 */
[----:B------:R-:W-:Y:S01]  /*99b0*/  @!P0 IMAD R24, R24, R5, RZ ;  /* 0x0000000518188224 */ /* 0x000fe200078e02ff */
[----:B------:R-:W-:-:S04]  /*99c0*/  SHF.R.U32.HI R5, RZ, 0x1, R4 ;  /* 0x00000001ff057819 */ /* 0x000fc80000011604 */
[----:B------:R-:W-:Y:S01]  /*99d0*/  @!P0 SHF.R.U32.HI R27, RZ, 0x1, R24 ;  /* 0x00000001ff1b8819 */ /* 0x000fe20000011618 */
[----:B------:R-:W-:-:S04]  /*99e0*/  IMAD.WIDE.U32 R4, R5, 0x4, R18 ;  /* 0x0000000405047825 */ /* 0x000fc800078e0012 */
[C---:B------:R-:W-:Y:S02]  /*99f0*/  @!P0 IMAD.WIDE.U32 R18, R27.reuse, 0x4, R18 ;  /* 0x000000041b128825 */ /* 0x040fe400078e0012 */
[----:B------:R-:W2:Y:S04]  /*9a00*/  LDG.E R4, [R4.64] ;  /* 0x0000002404047981 */ /* 0x000ea8000c1e1900 */
[----:B------:R-:W3:Y:S01]  /*9a10*/  @!P0 LDG.E R18, [R18.64] ;  /* 0x0000002412128981 */ /* 0x000ee2000c1e1900 */
[--C-:B--2---:R-:W-:Y:S02]  /*9a20*/  PRMT R26, R26, 0x5410, R4.reuse ;  /* 0x000054101a1a7816 */ /* 0x104fe40000000004 */
[----:B------:R-:W-:Y:S02]  /*9a30*/  PRMT R27, R27, 0x7610, R4 ;  /* 0x000076101b1b7816 */ /* 0x000fe40000000004 */
[----:B---3--:R-:W-:-:S02]  /*9a40*/  @!P0 PRMT R11, R11, 0x5410, R18 ;  /* 0x000054100b0b8816 */ /* 0x008fc40000000012 */
[----:B------:R-:W-:Y:S02]  /*9a50*/  @!P0 PRMT R12, R12, 0x7610, R18 ;  /* 0x000076100c0c8816 */ /* 0x000fe40000000012 */
.L_x_456:
[----:B------:R-:W-:Y:S05]  /*9a60*/  BSYNC B0 ;  /* 0x0000000000007941 */ /* 0x000fea0003800000 */
.L_x_455:
[----:B------:R-:W-:Y:S01]  /*9a70*/  BSSY B0, `(.L_x_457) ;  /* 0x0000047000007945 */ /* 0x000fe20003800000 */
[----:B------:R-:W-:Y:S05]  /*9a80*/  @P1 BRA `(.L_x_458) ;  /* 0x0000045000001947 */ /* 0x000fea0003800000 */
[----:B------:R-:W-:Y:S02]  /*9a90*/  LOP3.LUT P2, RZ, R10, 0xff, RZ, 0xc0, !PT ;  /* 0x000000ff0aff7812 */ /* 0x000fe4000784c0ff */
[----:B------:R-:W-:Y:S02]  /*9aa0*/  LOP3.LUT P0, RZ, R0, 0xff, RZ, 0xc0, !PT ;  /* 0x000000ff00ff7812 */ /* 0x000fe4000780c0ff */
[----:B------:R-:W-:Y:S02]  /*9ab0*/  IADD3 R4, R25, c[0x0][0x170], RZ ;  /* 0x00005c0019047a10 */ /* 0x000fe40007ffe0ff */
[C---:B------:R-:W-:Y:S02]  /*9ac0*/  PRMT R5, R22.reuse, 0x7610, R5 ;  /* 0x0000761016057816 */ /* 0x040fe40000000005 */
        /* <DEDUP_REMOVED lines=17> */
[----:B------:R-:W-:-:S03]  /*9be0*/  PRMT R3, R22, 0x7610, R3 ;  /* 0x0000761016037816 */ /* 0x000fc60000000003 */
[----:B------:R-:W-:Y:S02]  /*9bf0*/  @!P2 PRMT R13, RZ, 0x7610, R13 ;  /* 0x00007610ff0da816 */ /* 0x000fe4000000000d */
[----:B------:R-:W-:Y:S02]  /*9c00*/  @!P0 PRMT R14, RZ, 0x7610, R14 ;  /* 0x00007610ff0e8816 */ /* 0x000fe4000000000e */
[----:B------:R-:W-:Y:S02]  /*9c10*/  @!P2 FSETP.NEU.FTZ.AND P3, PT, R13, RZ, PT ;  /* 0x000000ff0d00a20b */ /* 0x000fe40003f7d000 */
[----:B------:R-:W-:Y:S02]  /*9c20*/  @!P0 FSETP.NEU.FTZ.AND P1, PT, R14, RZ, PT ;  /* 0x000000ff0e00820b */ /* 0x000fe40003f3d000 */
[----:B------:R-:W-:Y:S02]  /*9c30*/  @!P2 SEL R10, RZ, 0x1, !P3 ;  /* 0x00000001ff0aa807 */ /* 0x000fe40005800000 */
[----:B------:R-:W-:-:S02]  /*9c40*/  @!P0 SEL R9, RZ, 0x1, !P1 ;  /* 0x00000001ff098807 */ /* 0x000fc40004800000 */
[--C-:B------:R-:W-:Y:S02]  /*9c50*/  @!P2 PRMT R5, R5, 0x5410, R10.reuse ;  /* 0x000054100505a816 */ /* 0x100fe4000000000a */
[----:B------:R-:W-:Y:S02]  /*9c60*/  @!P0 PRMT R3, R9, 0x7610, R3 ;  /* 0x0000761009038816 */ /* 0x000fe40000000003 */
[C---:B------:R-:W-:Y:S02]  /*9c70*/  PRMT R10, R5.reuse, 0x7610, R10 ;  /* 0x00007610050a7816 */ /* 0x040fe4000000000a */
[----:B------:R-:W-:Y:S01]  /*9c80*/  PRMT R9, R5, 0x7632, R9 ;  /* 0x0000763205097816 */ /* 0x000fe20000000009 */
[----:B------:R-:W-:Y:S05]  /*9c90*/  @P4 BRA `(.L_x_458) ;  /* 0x0000024000004947 */ /* 0x000fea0003800000 */
[----:B------:R-:W-:Y:S02]  /*9ca0*/  LOP3.LUT P0, RZ, R6, 0xff, RZ, 0xc0, !PT ;  /* 0x000000ff06ff7812 */ /* 0x000fe4000780c0ff */
[----:B------:R-:W-:Y:S02]  /*9cb0*/  LOP3.LUT P2, RZ, R8, 0xff, RZ, 0xc0, !PT ;  /* 0x000000ff08ff7812 */ /* 0x000fe4000784c0ff */
[----:B------:R-:W-:-:S02]  /*9cc0*/  IADD3 R4, R4, c[0x0][0x170], RZ ;  /* 0x00005c0004047a10 */ /* 0x000fc40007ffe0ff */
[----:B------:R-:W-:Y:S02]  /*9cd0*/  PRMT R8, R8, 0x5410, R22 ;  /* 0x0000541008087816 */ /* 0x000fe40000000016 */
        /* <DEDUP_REMOVED lines=9> */
[--C-:B------:R-:W-:Y:S02]  /*9d70*/  @!P2 PRMT R8, R8, 0x5410, R10.reuse ;  /* 0x000054100808a816 */ /* 0x100fe4000000000a */
[C---:B------:R-:W-:Y:S02]  /*9d80*/  PRMT R9, R5.reuse, 0x7632, R9 ;  /* 0x0000763205097816 */ /* 0x040fe40000000009 */
[----:B------:R-:W-:Y:S02]  /*9d90*/  PRMT R10, R5, 0x7610, R10 ;  /* 0x00007610050a7816 */ /* 0x000fe4000000000a */
[----:B------:R-:W-:Y:S01]  /*9da0*/  PRMT R8, R8, 0x7632, R8 ;  /* 0x0000763208087816 */ /* 0x000fe20000000008 */
[----:B------:R-:W-:Y:S05]  /*9db0*/  @P1 BRA `(.L_x_458) ;  /* 0x0000012000001947 */ /* 0x000fea0003800000 */
[----:B------:R-:W-:Y:S02]  /*9dc0*/  LOP3.LUT P3, RZ, R21, 0xff, RZ, 0xc0, !PT ;  /* 0x000000ff15ff7812 */ /* 0x000fe4000786c0ff */
[----:B------:R-:W-:-:S02]  /*9dd0*/  LOP3.LUT P0, RZ, R7, 0xff, RZ, 0xc0, !PT ;  /* 0x000000ff07ff7812 */ /* 0x000fc4000780c0ff */
[----:B------:R-:W-:Y:S02]  /*9de0*/  PRMT R8, R8, 0x7632, R8 ;  /* 0x0000763208087816 */ /* 0x000fe40000000008 */
[C---:B------:R-:W-:Y:S02]  /*9df0*/  PRMT R9, R5.reuse, 0x7632, R9 ;  /* 0x0000763205097816 */ /* 0x040fe40000000009 */
[----:B------:R-:W-:Y:S02]  /*9e00*/  PRMT R10, R5, 0x7610, R10 ;  /* 0x00007610050a7816 */ /* 0x000fe4000000000a */
[C---:B------:R-:W-:Y:S02]  /*9e10*/  PRMT R7, R22.reuse, 0x7610, R7 ;  /* 0x0000761016077816 */ /* 0x040fe40000000007 */
[----:B------:R-:W-:Y:S02]  /*9e20*/  PRMT R21, R22, 0x7610, R21 ;  /* 0x0000761016157816 */ /* 0x000fe40000000015 */
[----:B------:R-:W-:-:S02]  /*9e30*/  @!P3 PRMT R12, RZ, 0x7610, R12 ;  /* 0x00007610ff0cb816 */ /* 0x000fc4000000000c */
[----:B------:R-:W-:Y:S02]  /*9e40*/  @!P0 PRMT R11, RZ, 0x7610, R11 ;  /* 0x00007610ff0b8816 */ /* 0x000fe4000000000b */
[----:B------:R-:W-:Y:S02]  /*9e50*/  @!P3 FSETP.NEU.FTZ.AND P2, PT, R12, RZ, PT ;  /* 0x000000ff0c00b20b */ /* 0x000fe40003f5d000 */
[----:B------:R-:W-:Y:S02]  /*9e60*/  @!P0 FSETP.NEU.FTZ.AND P1, PT, R11, RZ, PT ;  /* 0x000000ff0b00820b */ /* 0x000fe40003f3d000 */
[----:B------:R-:W-:Y:S02]  /*9e70*/  @!P3 SEL R11, RZ, 0x1, !P2 ;  /* 0x00000001ff0bb807 */ /* 0x000fe40005000000 */
[----:B------:R-:W-:Y:S02]  /*9e80*/  @!P0 SEL R4, RZ, 0x1, !P1 ;  /* 0x00000001ff048807 */ /* 0x000fe40004800000 */
[----:B------:R-:W-:-:S02]  /*9e90*/  @!P3 PRMT R8, R8, 0x7632, R8 ;  /* 0x000076320808b816 */ /* 0x000fc40000000008 */
[C---:B------:R-:W-:Y:S02]  /*9ea0*/  @!P3 PRMT R9, R5.reuse, 0x7632, R9 ;  /* 0x000076320509b816 */ /* 0x040fe40000000009 */
[----:B------:R-:W-:Y:S02]  /*9eb0*/  @!P3 PRMT R10, R5, 0x7610, R10 ;  /* 0x00007610050ab816 */ /* 0x000fe4000000000a */
[----:B------:R-:W-:Y:S02]  /*9ec0*/  @!P0 PRMT R7, R4, 0x7610, R7 ;  /* 0x0000761004078816 */ /* 0x000fe40000000007 */
[----:B------:R-:W-:Y:S02]  /*9ed0*/  @!P3 PRMT R21, R11, 0x7610, R21 ;  /* 0x000076100b15b816 */ /* 0x000fe40000000015 */
.L_x_458:
[----:B------:R-:W-:Y:S05]  /*9ee0*/  BSYNC B0 ;  /* 0x0000000000007941 */ /* 0x000fea0003800000 */
.L_x_457:
[----:B------:R-:W0:Y:S01]  /*9ef0*/  I2F.S8 R3, R3 ;  /* 0x0000000300037306 */ /* 0x000e220000001400 */
[----:B------:R-:W-:Y:S02]  /*9f00*/  LOP3.LUT P2, RZ, R0, 0xff, RZ, 0xc0, !PT ;  /* 0x000000ff00ff7812 */ /* 0x000fe4000784c0ff */
[----:B------:R-:W-:Y:S02]  /*9f10*/  LOP3.LUT P1, RZ, R10, 0xff, RZ, 0xc0, !PT ;  /* 0x000000ff0aff7812 */ /* 0x000fe4000782c0ff */
[----:B------:R-:W-:-:S02]  /*9f20*/  PRMT R0, R22, 0x7610, R0 ;  /* 0x0000761016007816 */ /* 0x000fc40000000000 */
        /* <DEDUP_REMOVED lines=45> */
.L_x_435:
[----:B------:R-:W-:Y:S01]  /*a200*/  MOV R3, c[0x0][0x170] ;  /* 0x00005c0000037a02 */ /* 0x000fe20000000f00 */
[----:B------:R-:W-:Y:S01]  /*a210*/  ULDC.U8 UR4, c[0x0][0x161] ;  /* 0x0000584000047ab9 */ /* 0x000fe20000000000 */
[----:B------:R-:W-:Y:S01]  /*a220*/  BSSY B0, `(.L_x_459) ;  /* 0x0000065000007945 */ /* 0x000fe20003800000 */
[----:B------:R-:W-:Y:S02]  /*a230*/  IMAD.U32 R9, RZ, RZ, UR4 ;  /* 0x00000004ff097e24 */ /* 0x000fe4000f8e00ff */
[----:B------:R-:W-:Y:S02]  /*a240*/  IMAD R3, R3, 0x3, R8 ;  /* 0x0000000303037824 */ /* 0x000fe400078e0208 */
[----:B------:R-:W-:Y:S01]  /*a250*/  IMAD.U32 R10, RZ, RZ, UR4 ;  /* 0x00000004ff0a7e24 */ /* 0x000fe2000f8e00ff */
[----:B------:R-:W-:Y:S01]  /*a260*/  PRMT R9, R9, 0x5410, R9 ;  /* 0x0000541009097816 */ /* 0x000fe20000000009 */
[----:B------:R-:W-:Y:S01]  /*a270*/  IMAD.U32 R11, RZ, RZ, UR4 ;  /* 0x00000004ff0b7e24 */ /* 0x000fe2000f8e00ff */
[----:B------:R-:W-:Y:S01]  /*a280*/  ISETP.GE.U32.AND P0, PT, R3, c[0x0][0x168], PT ;  /* 0x00005a0003007a0c */ /* 0x000fe20003f06070 */
[----:B------:R-:W-:Y:S01]  /*a290*/  IMAD.U32 R12, RZ, RZ, UR4 ;  /* 0x00000004ff0c7e24 */ /* 0x000fe2000f8e00ff */
[----:B------:R-:W-:Y:S01]  /*a2a0*/  MOV R3, UR4 ;  /* 0x0000000400037c02 */ /* 0x000fe20008000f00 */
[----:B------:R-:W-:-:S02]  /*a2b0*/  IMAD.U32 R7, RZ, RZ, UR4 ;  /* 0x00000004ff077e24 */ /* 0x000fc4000f8e00ff */
[----:B------:R-:W-:Y:S02]  /*a2c0*/  IMAD.U32 R6, RZ, RZ, UR4 ;  /* 0x00000004ff067e24 */ /* 0x000fe4000f8e00ff */
[----:B------:R-:W-:-:S06]  /*a2d0*/  IMAD.U32 R0, RZ, RZ, UR4 ;  /* 0x00000004ff007e24 */ /* 0x000fcc000f8e00ff */
[----:B------:R-:W-:Y:S05]  /*a2e0*/  @P0 BRA `(.L_x_460) ;  /* 0x0000058000000947 */ /* 0x000fea0003800000 */
[----:B------:R-:W-:-:S04]  /*a2f0*/  PRMT R9, R9, 0x7632, R9 ;  /* 0x0000763209097816 */ /* 0x000fc80000000009 */
[C---:B------:R-:W-:Y:S02]  /*a300*/  PRMT R7, R9.reuse, 0x7632, R7 ;  /* 0x0000763209077816 */ /* 0x040fe40000000007 */
[C---:B------:R-:W-:Y:S02]  /*a310*/  PRMT R13, R9.reuse, 0x7632, R13 ;  /* 0x00007632090d7816 */ /* 0x040fe4000000000d */
[C---:B------:R-:W-:Y:S02]  /*a320*/  PRMT R6, R9.reuse, 0x7632, R6 ;  /* 0x0000763209067816 */ /* 0x040fe40000000006 */
[C---:B------:R-:W-:Y:S02]  /*a330*/  PRMT R14, R9.reuse, 0x7632, R14 ;  /* 0x00007632090e7816 */ /* 0x040fe4000000000e */
[C---:B------:R-:W-:Y:S02]  /*a340*/  PRMT R3, R9.reuse, 0x7632, R3 ;  /* 0x0000763209037816 */ /* 0x040fe40000000003 */
[----:B------:R-:W-:-:S02]  /*a350*/  PRMT R15, R9, 0x7632, R15 ;  /* 0x00007632090f7816 */ /* 0x000fc4000000000f */
[----:B------:R-:W-:Y:S02]  /*a360*/  PRMT R0, R9, 0x7632, R0 ;  /* 0x0000763209007816 */ /* 0x000fe40000000000 */
.L_x_461:
[----:B------:R-:W-:-:S05]  /*a370*/  SHF.R.U32.HI R5, RZ, 0x1, R8 ;  /* 0x00000001ff057819 */ /* 0x000fca0000011608 */
[----:B------:R-:W-:Y:S01]  /*a380*/  IMAD.WIDE.U32 R4, R5, 0x4, R18 ;  /* 0x0000000405047825 */ /* 0x000fe200078e0012 */
[----:B------:R-:W-:-:S04]  /*a390*/  IADD3 R8, R8, c[0x0][0x170], RZ ;  /* 0x00005c0008087a10 */ /* 0x000fc80007ffe0ff */
[----:B------:R0:W2:Y:S01]  /*a3a0*/  LDG.E R12, [R4.64] ;  /* 0x00000024040c7981 */ /* 0x0000a2000c1e1900 */
[----:B------:R-:W-:-:S05]  /*a3b0*/  SHF.R.U32.HI R21, RZ, 0x1, R8 ;  /* 0x00000001ff157819 */ /* 0x000fca0000011608 */
[----:B------:R-:W-:Y:S01]  /*a3c0*/  IMAD.WIDE.U32 R20, R21, 0x4, R18 ;  /* 0x0000000415147825 */ /* 0x000fe200078e0012 */
[----:B------:R-:W-:-:S04]  /*a3d0*/  IADD3 R8, R8, c[0x0][0x170], RZ ;  /* 0x00005c0008087a10 */ /* 0x000fc80007ffe0ff */
[----:B------:R1:W3:Y:S01]  /*a3e0*/  LDG.E R24, [R20.64] ;  /* 0x0000002414187981 */ /* 0x0002e2000c1e1900 */
[----:B------:R-:W-:Y:S02]  /*a3f0*/  SHF.R.U32.HI R11, RZ, 0x1, R8 ;  /* 0x00000001ff0b7819 */ /* 0x000fe40000011608 */
[----:B------:R-:W-:-:S03]  /*a400*/  IADD3 R8, R8, c[0x0][0x170], RZ ;  /* 0x00005c0008087a10 */ /* 0x000fc60007ffe0ff */
[----:B------:R-:W-:Y:S01]  /*a410*/  IMAD.WIDE.U32 R10, R11, 0x4, R18 ;  /* 0x000000040b0a7825 */ /* 0x000fe200078e0012 */
[----:B------:R-:W-:-:S04]  /*a420*/  SHF.R.U32.HI R25, RZ, 0x1, R8 ;  /* 0x00000001ff197819 */ /* 0x000fc80000011608 */
[----:B------:R4:W5:Y:S01]  /*a430*/  LDG.E R26, [R10.64] ;  /* 0x000000240a1a7981 */ /* 0x000962000c1e1900 */
[----:B0-----:R-:W-:-:S06]  /*a440*/  IMAD.WIDE.U32 R4, R25, 0x4, R18 ;  /* 0x0000000419047825 */ /* 0x001fcc00078e0012 */
[----:B------:R0:W5:Y:S01]  /*a450*/  LDG.E R4, [R4.64] ;  /* 0x0000002404047981 */ /* 0x000162000c1e1900 */
[----:B------:R-:W-:Y:S01]  /*a460*/  LOP3.LUT P5, RZ, R0, 0xff, RZ, 0xc0, !PT ;  /* 0x000000ff00ff7812 */ /* 0x000fe200078ac0ff */
[----:B------:R-:W-:Y:S01]  /*a470*/  IMAD.MOV.U32 R0, RZ, RZ, 0x1 ;  /* 0x00000001ff007424 */ /* 0x000fe200078e00ff */
[----:B------:R-:W-:Y:S01]  /*a480*/  LOP3.LUT P1, RZ, R15, 0xff, RZ, 0xc0, !PT ;  /* 0x000000ff0fff7812 */ /* 0x000fe2000782c0ff */
[----:B----4-:R-:W-:Y:S01]  /*a490*/  IMAD.MOV.U32 R11, RZ, RZ, 0x1 ;  /* 0x00000001ff0b7424 */ /* 0x010fe200078e00ff */
[----:B------:R-:W-:Y:S01]  /*a4a0*/  LOP3.LUT P4, RZ, R3, 0xff, RZ, 0xc0, !PT ;  /* 0x000000ff03ff7812 */ /* 0x000fe2000788c0ff */
[----:B------:R-:W-:Y:S01]  /*a4b0*/  IMAD.MOV.U32 R10, RZ, RZ, 0x1 ;  /* 0x00000001ff0a7424 */ /* 0x000fe200078e00ff */
[----:B------:R-:W-:Y:S02]  /*a4c0*/  LOP3.LUT P0, RZ, R14, 0xff, RZ, 0xc0, !PT ;  /* 0x000000ff0eff7812 */ /* 0x000fe4000780c0ff */
[----:B------:R-:W-:Y:S01]  /*a4d0*/  LOP3.LUT P3, RZ, R6, 0xff, RZ, 0xc0, !PT ;  /* 0x000000ff06ff7812 */ /* 0x000fe2000786c0ff */
[----:B0-----:R-:W-:Y:S01]  /*a4e0*/  IMAD.MOV.U32 R5, RZ, RZ, c[0x0][0x170] ;  /* 0x00005c00ff057624 */ /* 0x001fe200078e00ff */
[----:B------:R-:W-:-:S05]  /*a4f0*/  IADD3 R8, R8, c[0x0][0x170], RZ ;  /* 0x00005c0008087a10 */ /* 0x000fca0007ffe0ff */
[----:B------:R-:W-:Y:S01]  /*a500*/  IMAD R5, R5, 0x3, R8 ;  /* 0x0000000305057824 */ /* 0x000fe200078e0208 */
[--C-:B--2---:R-:W-:Y:S02]  /*a510*/  PRMT R15, R15, 0x5410, R12.reuse ;  /* 0x000054100f0f7816 */ /* 0x104fe4000000000c */
[----:B-1----:R-:W-:Y:S01]  /*a520*/  PRMT R20, R20, 0x7610, R12 ;  /* 0x0000761014147816 */ /* 0x002fe2000000000c */
[----:B------:R-:W-:Y:S01]  /*a530*/  IMAD.MOV.U32 R12, RZ, RZ, 0x1 ;  /* 0x00000001ff0c7424 */ /* 0x000fe200078e00ff */
[----:B------:R-:W-:Y:S02]  /*a540*/  @!P5 PRMT R15, RZ, 0x7610, R15 ;  /* 0x00007610ff0fd816 */ /* 0x000fe4000000000f */
[----:B------:R-:W-:Y:S02]  /*a550*/  @!P1 PRMT R20, RZ, 0x7610, R20 ;  /* 0x00007610ff149816 */ /* 0x000fe40000000014 */
[----:B------:R-:W-:Y:S02]  /*a560*/  @!P5 FSETP.NEU.FTZ.AND P2, PT, R15, RZ, PT ;  /* 0x000000ff0f00d20b */ /* 0x000fe40003f5d000 */
[----:B------:R-:W-:-:S02]  /*a570*/  @!P1 FSETP.NEU.FTZ.AND P6, PT, R20, RZ, PT ;  /* 0x000000ff1400920b */ /* 0x000fc40003fdd000 */
[----:B------:R-:W-:Y:S02]  /*a580*/  @!P5 SEL R3, RZ, 0x1, !P2 ;  /* 0x00000001ff03d807 */ /* 0x000fe40005000000 */
[----:B---3--:R-:W-:Y:S02]  /*a590*/  PRMT R21, R21, 0x5410, R24 ;  /* 0x0000541015157816 */ /* 0x008fe40000000018 */
[----:B------:R-:W-:Y:S02]  /*a5a0*/  @!P5 PRMT R0, R3, 0x7610, R0 ;  /* 0x000076100300d816 */ /* 0x000fe40000000000 */
[----:B------:R-:W-:Y:S02]  /*a5b0*/  @!P1 SEL R3, RZ, 0x1, !P6 ;  /* 0x00000001ff039807 */ /* 0x000fe40007000000 */
[----:B------:R-:W-:Y:S02]  /*a5c0*/  @!P4 PRMT R21, RZ, 0x7610, R21 ;  /* 0x00007610ff15c816 */ /* 0x000fe40000000015 */
[----:B------:R-:W-:-:S02]  /*a5d0*/  LOP3.LUT P2, RZ, R13, 0xff, RZ, 0xc0, !PT ;  /* 0x000000ff0dff7812 */ /* 0x000fc4000784c0ff */
[----:B------:R-:W-:Y:S01]  /*a5e0*/  @!P1 PRMT R12, R3, 0x7610, R12 ;  /* 0x00007610030c9816 */ /* 0x000fe2000000000c */
[----:B------:R-:W-:Y:S01]  /*a5f0*/  IMAD.MOV.U32 R3, RZ, RZ, 0x1 ;  /* 0x00000001ff037424 */ /* 0x000fe200078e00ff */
[----:B------:R-:W-:Y:S02]  /*a600*/  @!P4 FSETP.NEU.FTZ.AND P1, PT, R21, RZ, PT ;  /* 0x000000ff1500c20b */ /* 0x000fe40003f3d000 */
[----:B------:R-:W-:Y:S02]  /*a610*/  @!P0 PRMT R24, RZ, 0x7610, R24 ;  /* 0x00007610ff188816 */ /* 0x000fe40000000018 */
[----:B------:R-:W-:Y:S01]  /*a620*/  LOP3.LUT P6, RZ, R9, 0xff, RZ, 0xc0, !PT ;  /* 0x000000ff09ff7812 */ /* 0x000fe200078cc0ff */
[----:B------:R-:W-:Y:S01]  /*a630*/  HFMA2.MMA R9, -RZ, RZ, 0, 5.9604644775390625e-08 ;  /* 0x00000001ff097435 */ /* 0x000fe200000001ff */
[----:B------:R-:W-:Y:S02]  /*a640*/  @!P4 SEL R6, RZ, 0x1, !P1 ;  /* 0x00000001ff06c807 */ /* 0x000fe40004800000 */
[----:B------:R-:W-:-:S02]  /*a650*/  LOP3.LUT P5, RZ, R7, 0xff, RZ, 0xc0, !PT ;  /* 0x000000ff07ff7812 */ /* 0x000fc400078ac0ff */
[----:B------:R-:W-:Y:S02]  /*a660*/  @!P0 FSETP.NEU.FTZ.AND P1, PT, R24, RZ, PT ;  /* 0x000000ff1800820b */ /* 0x000fe40003f3d000 */
[--C-:B-----5:R-:W-:Y:S02]  /*a670*/  PRMT R25, R25, 0x5410, R26.reuse ;  /* 0x0000541019197816 */ /* 0x120fe4000000001a */
[----:B------:R-:W-:Y:S02]  /*a680*/  @!P0 SEL R7, RZ, 0x1, !P1 ;  /* 0x00000001ff078807 */ /* 0x000fe40004800000 */
[----:B------:R-:W-:Y:S02]  /*a690*/  @!P2 PRMT R26, RZ, 0x7610, R26 ;  /* 0x00007610ff1aa816 */ /* 0x000fe4000000001a */
[----:B------:R-:W-:Y:S02]  /*a6a0*/  PRMT R14, R14, 0x7610, R4 ;  /* 0x000076100e0e7816 */ /* 0x000fe40000000004 */
[----:B------:R-:W-:Y:S01]  /*a6b0*/  @!P0 PRMT R11, R7, 0x7610, R11 ;  /* 0x00007610070b8816 */ /* 0x000fe2000000000b */
[----:B------:R-:W-:Y:S01]  /*a6c0*/  IMAD.MOV.U32 R7, RZ, RZ, 0x1 ;  /* 0x00000001ff077424 */ /* 0x000fe200078e00ff */
[----:B------:R-:W-:-:S02]  /*a6d0*/  @!P3 PRMT R25, RZ, 0x7610, R25 ;  /* 0x00007610ff19b816 */ /* 0x000fc40000000019 */
[----:B------:R-:W-:Y:S02]  /*a6e0*/  PRMT R13, R13, 0x5410, R4 ;  /* 0x000054100d0d7816 */ /* 0x000fe40000000004 */
[----:B------:R-:W-:Y:S02]  /*a6f0*/  @!P2 FSETP.NEU.FTZ.AND P0, PT, R26, RZ, PT ;  /* 0x000000ff1a00a20b */ /* 0x000fe40003f1d000 */
[----:B------:R-:W-:Y:S02]  /*a700*/  @!P6 PRMT R14, RZ, 0x7610, R14 ;  /* 0x00007610ff0ee816 */ /* 0x000fe4000000000e */
[----:B------:R-:W-:Y:S01]  /*a710*/  @!P4 PRMT R3, R6, 0x7610, R3 ;  /* 0x000076100603c816 */ /* 0x000fe20000000003 */
[----:B------:R-:W-:Y:S01]  /*a720*/  IMAD.MOV.U32 R6, RZ, RZ, 0x1 ;  /* 0x00000001ff067424 */ /* 0x000fe200078e00ff */
[----:B------:R-:W-:Y:S02]  /*a730*/  ISETP.GE.U32.AND P1, PT, R5, c[0x0][0x168], PT ;  /* 0x00005a0005007a0c */ /* 0x000fe40003f26070 */
[----:B------:R-:W-:-:S02]  /*a740*/  @!P3 FSETP.NEU.FTZ.AND P4, PT, R25, RZ, PT ;  /* 0x000000ff1900b20b */ /* 0x000fc40003f9d000 */
[----:B------:R-:W-:Y:S02]  /*a750*/  @!P5 PRMT R13, RZ, 0x7610, R13 ;  /* 0x00007610ff0dd816 */ /* 0x000fe4000000000d */
[----:B------:R-:W-:Y:S02]  /*a760*/  @!P2 SEL R5, RZ, 0x1, !P0 ;  /* 0x00000001ff05a807 */ /* 0x000fe40004000000 */
[----:B------:R-:W-:Y:S02]  /*a770*/  @!P6 FSETP.NEU.FTZ.AND P0, PT, R14, RZ, PT ;  /* 0x000000ff0e00e20b */ /* 0x000fe40003f1d000 */
[----:B------:R-:W-:Y:S02]  /*a780*/  @!P3 SEL R4, RZ, 0x1, !P4 ;  /* 0x00000001ff04b807 */ /* 0x000fe40006000000 */
[----:B------:R-:W-:Y:S02]  /*a790*/  @!P5 FSETP.NEU.FTZ.AND P4, PT, R13, RZ, PT ;  /* 0x000000ff0d00d20b */ /* 0x000fe40003f9d000 */
[----:B------:R-:W-:-:S02]  /*a7a0*/  PRMT R9, R9, 0x5410, R9 ;  /* 0x0000541009097816 */ /* 0x000fc40000000009 */
[----:B------:R-:W-:Y:S02]  /*a7b0*/  @!P6 SEL R27, RZ, 0x1, !P0 ;  /* 0x00000001ff1be807 */ /* 0x000fe40004000000 */
[----:B------:R-:W-:Y:S02]  /*a7c0*/  @!P5 SEL R22, RZ, 0x1, !P4 ;  /* 0x00000001ff16d807 */ /* 0x000fe40006000000 */
[----:B------:R-:W-:Y:S02]  /*a7d0*/  @!P2 PRMT R10, R5, 0x7610, R10 ;  /* 0x00007610050aa816 */ /* 0x000fe4000000000a */
[----:B------:R-:W-:Y:S02]  /*a7e0*/  @!P6 PRMT R9, R9, 0x5410, R27 ;  /* 0x000054100909e816 */ /* 0x000fe4000000001b */
[----:B------:R-:W-:Y:S01]  /*a7f0*/  @!P5 PRMT R7, R22, 0x7610, R7 ;  /* 0x000076101607d816 */ /* 0x000fe20000000007 */
[----:B------:R-:W-:Y:S01]  /*a800*/  IMAD.MOV.U32 R22, RZ, RZ, 0x1 ;  /* 0x00000001ff167424 */ /* 0x000fe200078e00ff */
[----:B------:R-:W-:-:S02]  /*a810*/  @!P3 PRMT R6, R4, 0x7610, R6 ;  /* 0x000076100406b816 */ /* 0x000fc40000000006 */
[----:B------:R-:W-:Y:S02]  /*a820*/  PRMT R15, R12, 0x7610, R15 ;  /* 0x000076100c0f7816 */ /* 0x000fe4000000000f */
[----:B------:R-:W-:Y:S02]  /*a830*/  PRMT R14, R11, 0x7610, R14 ;  /* 0x000076100b0e7816 */ /* 0x000fe4000000000e */
[----:B------:R-:W-:Y:S02]  /*a840*/  PRMT R13, R10, 0x7610, R13 ;  /* 0x000076100a0d7816 */ /* 0x000fe4000000000d */
[----:B------:R-:W-:Y:S01]  /*a850*/  PRMT R9, R9, 0x7632, R9 ;  /* 0x0000763209097816 */ /* 0x000fe20000000009 */
[----:B------:R-:W-:Y:S05]  /*a860*/  @!P1 BRA `(.L_x_461) ;  /* 0xfffffb0000009947 */ /* 0x000fea000383ffff */
.L_x_460:
[----:B------:R-:W-:Y:S05]  /*a870*/  BSYNC B0 ;  /* 0x0000000000007941 */ /* 0x000fea0003800000 */
.L_x_459:
[----:B------:R-:W-:Y:S01]  /*a880*/  ISETP.GE.U32.AND P1, PT, R8, c[0x0][0x168], PT ;  /* 0x00005a0008007a0c */ /* 0x000fe20003f26070 */
[----:B------:R-:W-:Y:S01]  /*a890*/  BSSY B0, `(.L_x_462) ;  /* 0x000001f000007945 */ /* 0x000fe20003800000 */
[----:B------:R-:W-:-:S11]  /*a8a0*/  PRMT R9, R9, 0x7632, R9 ;  /* 0x0000763209097816 */ /* 0x000fd60000000009 */
[----:B------:R-:W-:Y:S05]  /*a8b0*/  @P1 BRA `(.L_x_463) ;  /* 0x000001c000001947 */ /* 0x000fea0003800000 */
        /* <DEDUP_REMOVED lines=16> */
[----:B------:R-:W-:Y:S02]  /*a9c0*/  IADD3 R25, R27, c[0x0][0x170], RZ ;  /* 0x00005c001b197a10 */ /* 0x000fe40007ffe0ff */
[----:B------:R-:W-:Y:S02]  /*a9d0*/  SHF.R.U32.HI R5, RZ, 0x1, R27 ;  /* 0x00000001ff057819 */ /* 0x000fe4000001161b */
[----:B------:R-:W-:-:S03]  /*a9e0*/  ISETP.GE.U32.AND P0, PT, R25, c[0x0][0x168], PT ;  /* 0x00005a0019007a0c */ /* 0x000fc60003f06070 */
[----:B------:R-:W-:-:S06]  /*a9f0*/  IMAD.WIDE.U32 R4, R5, 0x4, R18 ;  /* 0x0000000405047825 */ /* 0x000fcc00078e0012 */
[----:B------:R-:W2:Y:S04]  /*aa00*/  LDG.E R4, [R4.64] ;  /* 0x0000002404047981 */ /* 0x000ea8000c1e1900 */
[----:B------:R-:W-:-:S05]  /*aa10*/  @!P0 SHF.R.U32.HI R25, RZ, 0x1, R25 ;  /* 0x00000001ff198819 */ /* 0x000fca0000011619 */
[----:B------:R-:W-:-:S06]  /*aa20*/  @!P0 IMAD.WIDE.U32 R18, R25, 0x4, R18 ;  /* 0x0000000419128825 */ /* 0x000fcc00078e0012 */
[----:B------:R-:W3:Y:S01]  /*aa30*/  @!P0 LDG.E R18, [R18.64] ;  /* 0x0000002412128981 */ /* 0x000ee2000c1e1900 */
[--C-:B--2---:R-:W-:Y:S02]  /*aa40*/  PRMT R25, R25, 0x5410, R4.reuse ;  /* 0x0000541019197816 */ /* 0x104fe40000000004 */
[----:B------:R-:W-:Y:S02]  /*aa50*/  PRMT R26, R26, 0x7610, R4 ;  /* 0x000076101a1a7816 */ /* 0x000fe40000000004 */
[--C-:B---3--:R-:W-:Y:S02]  /*aa60*/  @!P0 PRMT R13, R13, 0x5410, R18.reuse ;  /* 0x000054100d0d8816 */ /* 0x108fe40000000012 */
[----:B------:R-:W-:Y:S02]  /*aa70*/  @!P0 PRMT R14, R14, 0x7610, R18 ;  /* 0x000076100e0e8816 */ /* 0x000fe40000000012 */
.L_x_463:
[----:B------:R-:W-:Y:S05]  /*aa80*/  BSYNC B0 ;  /* 0x0000000000007941 */ /* 0x000fea0003800000 */
.L_x_462:
[----:B------:R-:W-:Y:S01]  /*aa90*/  BSSY B0, `(.L_x_464) ;  /* 0x0000047000007945 */ /* 0x000fe20003800000 */
[----:B------:R-:W-:Y:S05]  /*aaa0*/  @P1 BRA `(.L_x_465) ;  /* 0x0000045000001947 */ /* 0x000fea0003800000 */
[----:B------:R-:W-:Y:S02]  /*aab0*/  LOP3.LUT P2, RZ, R12, 0xff, RZ, 0xc0, !PT ;  /* 0x000000ff0cff7812 */ /* 0x000fe4000784c0ff */
[----:B------:R-:W-:-:S02]  /*aac0*/  LOP3.LUT P0, RZ, R0, 0xff, RZ, 0xc0, !PT ;  /* 0x000000ff00ff7812 */ /* 0x000fc4000780c0ff */
        /* <DEDUP_REMOVED lines=26> */
[----:B------:R-:W-:Y:S02]  /*ac70*/  @!P2 PRMT R5, R5, 0x5410, R11 ;  /* 0x000054100505a816 */ /* 0x000fe4000000000b */
[----:B------:R-:W-:Y:S02]  /*ac80*/  @!P0 PRMT R3, R8, 0x7610, R3 ;  /* 0x0000761008038816 */ /* 0x000fe40000000003 */
[C---:B------:R-:W-:Y:S02]  /*ac90*/  PRMT R12, R5.reuse, 0x7610, R12 ;  /* 0x00007610050c7816 */ /* 0x040fe4000000000c */
[----:B------:R-:W-:Y:S01]  /*aca0*/  PRMT R11, R5, 0x7632, R11 ;  /* 0x00007632050b7816 */ /* 0x000fe2000000000b */
[----:B------:R-:W-:Y:S05]  /*acb0*/  @P4 BRA `(.L_x_465) ;  /* 0x0000024000004947 */ /* 0x000fea0003800000 */
[----:B------:R-:W-:Y:S02]  /*acc0*/  LOP3.LUT P0, RZ, R6, 0xff, RZ, 0xc0, !PT ;  /* 0x000000ff06ff7812 */ /* 0x000fe4000780c0ff */
[----:B------:R-:W-:Y:S02]  /*acd0*/  LOP3.LUT P2, RZ, R10, 0xff, RZ, 0xc0, !PT ;  /* 0x000000ff0aff7812 */ /* 0x000fe4000784c0ff */
[----:B------:R-:W-:-:S02]  /*ace0*/  IADD3 R4, R4, c[0x0][0x170], RZ ;  /* 0x00005c0004047a10 */ /* 0x000fc40007ffe0ff */
[C---:B------:R-:W-:Y:S02]  /*acf0*/  PRMT R8, R22.reuse, 0x7610, R8 ;  /* 0x0000761016087816 */ /* 0x040fe40000000008 */
        /* <DEDUP_REMOVED lines=11> */
[----:B------:R-:W-:Y:S02]  /*adb0*/  PRMT R11, R5, 0x7632, R11 ;  /* 0x00007632050b7816 */ /* 0x000fe4000000000b */
[----:B------:R-:W-:-:S03]  /*adc0*/  PRMT R10, R8, 0x7610, R10 ;  /* 0x00007610080a7816 */ /* 0x000fc6000000000a */
[----:B------:R-:W-:Y:S05]  /*add0*/  @P1 BRA `(.L_x_465) ;  /* 0x0000012000001947 */ /* 0x000fea0003800000 */
[----:B------:R-:W-:Y:S02]  /*ade0*/  LOP3.LUT P2, RZ, R9, 0xff, RZ, 0xc0, !PT ;  /* 0x000000ff09ff7812 */ /* 0x000fe4000784c0ff */
[----:B------:R-:W-:Y:S02]  /*adf0*/  LOP3.LUT P0, RZ, R7, 0xff, RZ, 0xc0, !PT ;  /* 0x000000ff07ff7812 */ /* 0x000fe4000780c0ff */
[----:B------:R-:W-:Y:S02]  /*ae00*/  PRMT R10, R8, 0x7610, R10 ;  /* 0x00007610080a7816 */ /* 0x000fe4000000000a */
[C---:B------:R-:W-:Y:S02]  /*ae10*/  PRMT R11, R5.reuse, 0x7632, R11 ;  /* 0x00007632050b7816 */ /* 0x040fe4000000000b */
        /* <DEDUP_REMOVED lines=10> */
[C---:B------:R-:W-:Y:S02]  /*aec0*/  @!P2 PRMT R11, R5.reuse, 0x7632, R11 ;  /* 0x00007632050ba816 */ /* 0x040fe4000000000b */
[----:B------:R-:W-:Y:S02]  /*aed0*/  @!P2 PRMT R12, R5, 0x7610, R12 ;  /* 0x00007610050ca816 */ /* 0x000fe4000000000c */
[----:B------:R-:W-:Y:S02]  /*aee0*/  @!P0 PRMT R7, R4, 0x7610, R7 ;  /* 0x0000761004078816 */ /* 0x000fe40000000007 */
[----:B------:R-:W-:-:S02]  /*aef0*/  @!P2 PRMT R9, R8, 0x7610, R9 ;  /* 0x000076100809a816 */ /* 0x000fc40000000009 */
.L_x_465:
[----:B------:R-:W-:Y:S05]  /*af00*/  BSYNC B0 ;  /* 0x0000000000007941 */ /* 0x000fea0003800000 */
.L_x_464:
[----:B------:R-:W0:Y:S01]  /*af10*/  I2F.S8 R3, R3 ;  /* 0x0000000300037306 */ /* 0x000e220000001400 */
[----:B------:R-:W-:-:S02]  /*af20*/  LOP3.LUT P3, RZ, R0, 0xff, RZ, 0xc0, !PT ;  /* 0x000000ff00ff7812 */ /* 0x000fc4000786c0ff */
[----:B------:R-:W-:Y:S02]  /*af30*/  LOP3.LUT P1, RZ, R12, 0xff, RZ, 0xc0, !PT ;  /* 0x000000ff0cff7812 */ /* 0x000fe4000782c0ff */
[C---:B------:R-:W-:Y:S02]  /*af40*/  PRMT R4, R22.reuse, 0x7610, R4 ;  /* 0x0000761016047816 */ /* 0x040fe40000000004 */
[----:B------:R-:W-:Y:S01]  /*af50*/  PRMT R18, R22, 0x7610, R18 ;  /* 0x0000761016127816 */ /* 0x000fe20000000012 */
[----:B------:R-:W1:Y:S01]  /*af60*/  I2F.S8 R11, R11 ;  /* 0x0000000b000b7306 */ /* 0x000e620000001400 */
[----:B0-----:R-:W-:-:S07]  /*af70*/  F2FP.BF16.PACK_AB R0, RZ, R3 ;  /* 0x00000003ff00723e */ /* 0x001fce00000010ff */
[----:B------:R-:W-:Y:S01]  /*af80*/  I2F.S8 R6, R6 ;  /* 0x0000000600067306 */ /* 0x000fe20000001400 */
[----:B------:R-:W-:Y:S02]  /*af90*/  @!P3 PRMT R0, RZ, 0x5410, R0 ;  /* 0x00005410ff00b816 */ /* 0x000fe40000000000 */
[----:B-1----:R-:W-:-:S05]  /*afa0*/  F2FP.BF16.PACK_AB R5, RZ, R11 ;  /* 0x0000000bff05723e */ /* 0x002fca00000010ff */
[----:B------:R-:W0:Y:S01]  /*afb0*/  I2F.S8 R10, R10 ;  /* 0x0000000a000a7306 */ /* 0x000e220000001400 */
[----:B------:R-:W-:Y:S02]  /*afc0*/  @!P3 FSETP.NEU.FTZ.AND P0, PT, R0, RZ, PT ;  /* 0x000000ff0000b20b */ /* 0x000fe40003f1d000 */
[----:B------:R-:W-:Y:S02]  /*afd0*/  @!P1 PRMT R3, RZ, 0x5410, R5 ;  /* 0x00005410ff039816 */ /* 0x000fe40000000005 */
[----:B------:R-:W-:Y:S02]  /*afe0*/  @!P3 SEL R4, RZ, 0x1, !P0 ;  /* 0x00000001ff04b807 */ /* 0x000fe40004000000 */
[----:B------:R-:W-:Y:S01]  /*aff0*/  @!P1 FSETP.NEU.FTZ.AND P2, PT, R3, RZ, PT ;  /* 0x000000ff0300920b */ /* 0x000fe20003f5d000 */
[----:B------:R-:W1:Y:S01]  /*b000*/  I2F.S8 R7, R7 ;  /* 0x0000000700077306 */ /* 0x000e620000001400 */
[----:B------:R-:W-:Y:S02]  /*b010*/  PRMT R0, R22, 0x7610, R0 ;  /* 0x0000761016007816 */ /* 0x000fe40000000000 */
[----:B------:R-:W-:-:S02]  /*b020*/  @!P1 SEL R0, RZ, 0x1, !P2 ;  /* 0x00000001ff009807 */ /* 0x000fc40005000000 */
[----:B------:R-:W-:Y:S02]  /*b030*/  PRMT R4, R4, 0x9910, RZ ;  /* 0x0000991004047816 */ /* 0x000fe400000000ff */
[----:B------:R-:W-:Y:S01]  /*b040*/  PRMT R3, R0, 0x9910, RZ ;  /* 0x0000991000037816 */ /* 0x000fe200000000ff */
[----:B------:R-:W2:Y:S02]  /*b050*/  I2F.S8 R9, R9 ;  /* 0x0000000900097306 */ /* 0x000ea40000001400 */
[----:B------:R-:W-:Y:S01]  /*b060*/  IMAD.MOV.U32 R0, RZ, RZ, R4 ;  /* 0x000000ffff007224 */ /* 0x000fe200078e0004 */
[----:B------:R-:W-:Y:S02]  /*b070*/  ISETP.NE.AND P3, PT, R3, RZ, PT ;  /* 0x000000ff0300720c */ /* 0x000fe40003f65270 */
[----:B0-----:R-:W-:Y:S02]  /*b080*/  F2FP.BF16.PACK_AB R3, RZ, R10 ;  /* 0x0000000aff03723e */ /* 0x001fe400000010ff */
[----:B------:R-:W-:-:S02]  /*b090*/  ISETP.NE.AND P2, PT, R0, RZ, PT ;  /* 0x000000ff0000720c */ /* 0x000fc40003f45270 */
[----:B------:R-:W-:-:S07]  /*b0a0*/  F2FP.BF16.PACK_AB R0, RZ, R6 ;  /* 0x00000006ff00723e */ /* 0x000fce00000010ff */
[----:B------:R-:W-:-:S04]  /*b0b0*/  @!P3 PRMT R3, RZ, 0x5410, R3 ;  /* 0x00005410ff03b816 */ /* 0x000fc80000000003 */
[----:B------:R-:W-:Y:S02]  /*b0c0*/  @!P2 PRMT R0, RZ, 0x5410, R0 ;  /* 0x00005410ff00a816 */ /* 0x000fe40000000000 */
[----:B------:R-:W-:Y:S02]  /*b0d0*/  @!P3 FSETP.NEU.FTZ.AND P1, PT, R3, RZ, PT ;  /* 0x000000ff0300b20b */ /* 0x000fe40003f3d000 */
[----:B------:R-:W-:Y:S02]  /*b0e0*/  @!P2 FSETP.NEU.FTZ.AND P0, PT, R0, RZ, PT ;  /* 0x000000ff0000a20b */ /* 0x000fe40003f1d000 */
[C---:B------:R-:W-:Y:S02]  /*b0f0*/  PRMT R3, R22.reuse, 0x7610, R3 ;  /* 0x0000761016037816 */ /* 0x040fe40000000003 */
[----:B------:R-:W-:Y:S02]  /*b100*/  @!P2 SEL R3, RZ, 0x1, !P0 ;  /* 0x00000001ff03a807 */ /* 0x000fe40004000000 */
[----:B------:R-:W-:-:S02]  /*b110*/  PRMT R0, R22, 0x7610, R0 ;  /* 0x0000761016007816 */ /* 0x000fc40000000000 */
[----:B------:R-:W-:Y:S02]  /*b120*/  @!P3 SEL R0, RZ, 0x1, !P1 ;  /* 0x00000001ff00b807 */ /* 0x000fe40004800000 */
[----:B------:R-:W-:Y:S02]  /*b130*/  PRMT R3, R3, 0x9910, RZ ;  /* 0x0000991003037816 */ /* 0x000fe400000000ff */
[----:B------:R-:W-:-:S03]  /*b140*/  PRMT R4, R0, 0x9910, RZ ;  /* 0x0000991000047816 */ /* 0x000fc600000000ff */
[----:B------:R-:W-:Y:S01]  /*b150*/  IMAD.MOV.U32 R0, RZ, RZ, R3 ;  /* 0x000000ffff007224 */ /* 0x000fe200078e0003 */
[----:B------:R-:W-:-:S04]  /*b160*/  MOV R3, R4 ;  /* 0x0000000400037202 */ /* 0x000fc80000000f00 */
[----:B------:R-:W-:Y:S02]  /*b170*/  ISETP.NE.AND P2, PT, R0, RZ, PT ;  /* 0x000000ff0000720c */ /* 0x000fe40003f45270 */
[----:B------:R-:W-:Y:S02]  /*b180*/  ISETP.NE.AND P3, PT, R3, RZ, PT ;  /* 0x000000ff0300720c */ /* 0x000fe40003f65270 */
[----:B-1----:R-:W-:Y:S02]  /*b190*/  F2FP.BF16.PACK_AB R0, RZ, R7 ;  /* 0x00000007ff00723e */ /* 0x002fe400000010ff */
[----:B--2---:R-:W-:-:S07]  /*b1a0*/  F2FP.BF16.PACK_AB R3, RZ, R9 ;  /* 0x00000009ff03723e */ /* 0x004fce00000010ff */
[----:B------:R-:W-:Y:S02]  /*b1b0*/  @!P2 PRMT R0, RZ, 0x5410, R0 ;  /* 0x00005410ff00a816 */ /* 0x000fe40000000000 */
[----:B------:R-:W-:Y:S02]  /*b1c0*/  @!P3 PRMT R3, RZ, 0x5410, R3 ;  /* 0x00005410ff03b816 */ /* 0x000fe40000000003 */
[----:B------:R-:W-:Y:S02]  /*b1d0*/  @!P2 FSETP.NEU.FTZ.AND P0, PT, R0, RZ, PT ;  /* 0x000000ff0000a20b */ /* 0x000fe40003f1d000 */
[----:B------:R-:W-:Y:S02]  /*b1e0*/  @!P3 FSETP.NEU.FTZ.AND P1, PT, R3, RZ, PT ;  /* 0x000000ff0300b20b */ /* 0x000fe40003f3d000 */
[----:B------:R-:W-:Y:S02]  /*b1f0*/  PRMT R3, R22, 0x7610, R3 ;  /* 0x0000761016037816 */ /* 0x000fe40000000003 */
[----:B------:R-:W-:-:S02]  /*b200*/  @!P2 SEL R0, RZ, 0x1, !P0 ;  /* 0x00000001ff00a807 */ /* 0x000fc40004000000 */
[----:B------:R-:W-:Y:S02]  /*b210*/  @!P3 SEL R4, RZ, 0x1, !P1 ;  /* 0x00000001ff04b807 */ /* 0x000fe40004800000 */
[----:B------:R-:W-:Y:S02]  /*b220*/  @!P2 PRMT R18, R0, 0x7610, R18 ;  /* 0x000076100012a816 */ /* 0x000fe40000000012 */
[----:B------:R-:W-:Y:S02]  /*b230*/  @!P3 PRMT R3, R4, 0x7610, R3 ;  /* 0x000076100403b816 */ /* 0x000fe40000000003 */
.L_x_420:
[----:B------:R-:W-:Y:S05]  /*b240*/  BSYNC B6 ;  /* 0x0000000000067941 */ /* 0x000fea0003800000 */
.L_x_419:
        /* <DEDUP_REMOVED lines=12> */
.L_x_469:
        /* <DEDUP_REMOVED lines=9> */
[----:B------:R-:W-:Y:S01]  /*b3a0*/  IMAD R4, R4, c[0x0][0x0], R23 ;  /* 0x0000000004047a24 */ /* 0x000fe200078e0217 */
[----:B------:R-:W-:Y:S01]  /*b3b0*/  LOP3.LUT P0, RZ, R18, 0xff, RZ, 0xc0, !PT ;  /* 0x000000ff12ff7812 */ /* 0x000fe2000780c0ff */
[----:B------:R-:W-:Y:S01]  /*b3c0*/  IMAD.MOV.U32 R18, RZ, RZ, 0x1 ;  /* 0x00000001ff127424 */ /* 0x000fe200078e00ff */
[----:B------:R-:W-:Y:S01]  /*b3d0*/  LOP3.LUT P2, RZ, R3, 0xff, RZ, 0xc0, !PT ;  /* 0x000000ff03ff7812 */ /* 0x000fe2000784c0ff */
[----:B------:R-:W-:-:S06]  /*b3e0*/  IMAD.SHL.U32 R7, R4, 0x2, RZ ;  /* 0x0000000204077824 */ /* 0x000fcc00078e00ff */
[----:B------:R-:W0:Y:S02]  /*b3f0*/  LDS.U16 R7, [R7+0x10] ;  /* 0x0000100007077984 */ /* 0x000e240000000400 */
[----:B0-----:R-:W-:Y:S01]  /*b400*/  PRMT R5, R7, 0x7771, RZ ;  /* 0x0000777107057816 */ /* 0x001fe200000000ff */
[----:B------:R-:W0:Y:S08]  /*b410*/  I2F.S8 R4, R7 ;  /* 0x0000000700047306 */ /* 0x000e300000001400 */
[----:B------:R-:W1:Y:S01]  /*b420*/  I2F.S8 R5, R5 ;  /* 0x0000000500057306 */ /* 0x000e620000001400 */
[----:B0-----:R-:W-:-:S04]  /*b430*/  F2FP.BF16.PACK_AB R3, RZ, R4 ;  /* 0x00000004ff03723e */ /* 0x001fc800000010ff */
[----:B------:R-:W-:Y:S02]  /*b440*/  @!P0 PRMT R3, RZ, 0x5410, R3 ;  /* 0x00005410ff038816 */ /* 0x000fe40000000003 */
[----:B-1----:R-:W-:Y:S02]  /*b450*/  F2FP.BF16.PACK_AB R4, RZ, R5 ;  /* 0x00000005ff04723e */ /* 0x002fe400000010ff */
[----:B------:R-:W-:Y:S02]  /*b460*/  @!P0 FSETP.NEU.FTZ.AND P1, PT, R3, RZ, PT ;  /* 0x000000ff0300820b */ /* 0x000fe40003f3d000 */
[----:B------:R-:W-:Y:S01]  /*b470*/  @!P2 PRMT R3, RZ, 0x5410, R4 ;  /* 0x00005410ff03a816 */ /* 0x000fe20000000004 */
[----:B------:R-:W-:Y:S01]  /*b480*/  IMAD.MOV.U32 R4, RZ, RZ, 0x1 ;  /* 0x00000001ff047424 */ /* 0x000fe200078e00ff */
[----:B------:R-:W-:Y:S02]  /*b490*/  @!P0 SEL R5, RZ, 0x1, !P1 ;  /* 0x00000001ff058807 */ /* 0x000fe40004800000 */
[----:B------:R-:W-:-:S02]  /*b4a0*/  @!P2 FSETP.NEU.FTZ.AND P3, PT, R3, RZ, PT ;  /* 0x000000ff0300a20b */ /* 0x000fc40003f7d000 */
[----:B------:R-:W-:Y:S02]  /*b4b0*/  PRMT R3, R4, 0x7610, R3 ;  /* 0x0000761004037816 */ /* 0x000fe40000000003 */
[----:B------:R-:W-:Y:S02]  /*b4c0*/  @!P0 PRMT R18, R5, 0x7610, R18 ;  /* 0x0000761005128816 */ /* 0x000fe40000000012 */
[----:B------:R-:W-:-:S04]  /*b4d0*/  @!P2 SEL R3, RZ, 0x1, !P3 ;  /* 0x00000001ff03a807 */ /* 0x000fc80005800000 */
[----:B------:R-:W-:-:S05]  /*b4e0*/  PRMT R5, R3, 0x7604, R18 ;  /* 0x0000760403057816 */ /* 0x000fca0000000012 */
[----:B------:R0:W-:Y:S02]  /*b4f0*/  STS.U16 [R0], R5 ;  /* 0x0000000500007388 */ /* 0x0001e40000000400 */
.L_x_468:
[----:B------:R-:W-:Y:S05]  /*b500*/  BSYNC B0 ;  /* 0x0000000000007941 */ /* 0x000fea0003800000 */
.L_x_467:
[----:B0-----:R-:W-:Y:S01]  /*b510*/  MOV R5, R6 ;  /* 0x0000000600057202 */ /* 0x001fe20000000f00 */
[----:B------:R-:W-:Y:S05]  /*b520*/  @P4 BRA `(.L_x_469) ;  /* 0xfffffde000004947 */ /* 0x000fea000383ffff */
.L_x_466:
        /* <DEDUP_REMOVED lines=8> */
[----:B------:R-:W-:Y:S01]  /*b5b0*/  LEA.HI R0, R4, c[0x0][0x0], RZ, 0x1 ;  /* 0x0000000004007a11 */ /* 0x000fe200078f08ff */
[C---:B------:R-:W-:Y:S01]  /*b5c0*/  IMAD.SHL.U32 R6, R5.reuse, 0x2, RZ ;  /* 0x0000000205067824 */ /* 0x040fe200078e00ff */
[----:B------:R-:W-:Y:S02]  /*b5d0*/  LEA R7, R5, 0x10, 0x1 ;  /* 0x0000001005077811 */ /* 0x000fe400078e08ff */
[----:B------:R-:W-:Y:S01]  /*b5e0*/  SHF.R.S32.HI R4, RZ, 0x1, R0 ;  /* 0x00000001ff047819 */ /* 0x000fe20000011400 */
[----:B------:R-:W-:Y:S01]  /*b5f0*/  IMAD.MOV.U32 R0, RZ, RZ, 0x20 ;  /* 0x00000020ff007424 */ /* 0x000fe200078e00ff */
[----:B------:R0:W-:Y:S02]  /*b600*/  STS.U16 [R6+0x10], R9 ;  /* 0x0000100906007388 */ /* 0x0001e40000000400 */
[----:B------:R-:W-:-:S13]  /*b610*/  ISETP.GE.AND P0, PT, R4, 0x20, PT ;  /* 0x000000200400780c */ /* 0x000fda0003f06270 */
[----:B0-----:R-:W-:Y:S05]  /*b620*/  @!P0 BRA `(.L_x_471) ;  /* 0x0000020000008947 */ /* 0x001fea0003800000 */
.L_x_474:
[----:B0-----:R-:W-:Y:S01]  /*b630*/  IMAD.IADD R0, R23, 0x1, R4 ;  /* 0x0000000117007824 */ /* 0x001fe200078e0204 */
[----:B------:R-:W-:Y:S01]  /*b640*/  WARPSYNC 0xffffffff ;  /* 0xffffffff00007948 */ /* 0x000fe20003800000 */
[----:B------:R-:W-:Y:S03]  /*b650*/  BAR.SYNC.DEFER_BLOCKING 0x0 ;  /* 0x0000000000007b1d */ /* 0x000fe60000010000 */
[----:B------:R-:W-:-:S03]  /*b660*/  ISETP.GE.U32.AND P0, PT, R0, c[0x0][0x0], PT ;  /* 0x0000000000007a0c */ /* 0x000fc60003f06070 */
[----:B------:R-:W-:Y:S01]  /*b670*/  BSSY B0, `(.L_x_472) ;  /* 0x0000017000007945 */ /* 0x000fe20003800000 */
[----:B------:R-:W-:-:S13]  /*b680*/  ISETP.GE.U32.OR P0, PT, R23, R4, P0 ;  /* 0x000000041700720c */ /* 0x000fda0000706470 */
[----:B------:R-:W-:Y:S05]  /*b690*/  @P0 BRA `(.L_x_473) ;  /* 0x0000014000000947 */ /* 0x000fea0003800000 */
[----:B------:R-:W-:Y:S01]  /*b6a0*/  IMAD R0, R4, 0x2, R7 ;  /* 0x0000000204007824 */ /* 0x000fe200078e0207 */
[----:B------:R-:W-:Y:S01]  /*b6b0*/  LOP3.LUT P2, RZ, R18, 0xff, RZ, 0xc0, !PT ;  /* 0x000000ff12ff7812 */ /* 0x000fe2000784c0ff */
[----:B------:R-:W-:Y:S01]  /*b6c0*/  HFMA2.MMA R18, -RZ, RZ, 0, 5.9604644775390625e-08 ;  /* 0x00000001ff127435 */ /* 0x000fe200000001ff */
[----:B------:R-:W-:-:S03]  /*b6d0*/  LOP3.LUT P3, RZ, R3, 0xff, RZ, 0xc0, !PT ;  /* 0x000000ff03ff7812 */ /* 0x000fc6000786c0ff */
[----:B------:R-:W0:Y:S02]  /*b6e0*/  LDS.U16 R0, [R0] ;  /* 0x0000000000007984 */ /* 0x000e240000000400 */
        /* <DEDUP_REMOVED lines=8> */
[----:B------:R-:W-:-:S03]  /*b770*/  IMAD.MOV.U32 R3, RZ, RZ, 0x1 ;  /* 0x00000001ff037424 */ /* 0x000fc600078e00ff */
[----:B------:R-:W-:Y:S02]  /*b780*/  @!P3 FSETP.NEU.FTZ.AND P1, PT, R0, RZ, PT ;  /* 0x000000ff0000b20b */ /* 0x000fe40003f3d000 */
[----:B------:R-:W-:Y:S02]  /*b790*/  @!P2 SEL R0, RZ, 0x1, !P0 ;  /* 0x00000001ff00a807 */ /* 0x000fe40004000000 */
[----:B------:R-:W-:Y:S02]  /*b7a0*/  @!P3 SEL R3, RZ, 0x1, !P1 ;  /* 0x00000001ff03b807 */ /* 0x000fe40004800000 */
[----:B------:R-:W-:-:S04]  /*b7b0*/  @!P2 PRMT R18, R0, 0x7610, R18 ;  /* 0x000076100012a816 */ /* 0x000fc80000000012 */
[----:B------:R-:W-:-:S05]  /*b7c0*/  PRMT R0, R3, 0x7604, R18 ;  /* 0x0000760403007816 */ /* 0x000fca0000000012 */
[----:B------:R0:W-:Y:S02]  /*b7d0*/  STS.U16 [R7], R0 ;  /* 0x0000000007007388 */ /* 0x0001e40000000400 */
.L_x_473:
[----:B------:R-:W-:Y:S05]  /*b7e0*/  BSYNC B0 ;  /* 0x0000000000007941 */ /* 0x000fea0003800000 */
.L_x_472:
[----:B------:R-:W-:-:S04]  /*b7f0*/  SHF.R.S32.HI R4, RZ, 0x1, R4 ;  /* 0x00000001ff047819 */ /* 0x000fc80000011404 */
[----:B------:R-:W-:-:S13]  /*b800*/  ISETP.GE.AND P0, PT, R4, 0x20, PT ;  /* 0x000000200400780c */ /* 0x000fda0003f06270 */
[----:B------:R-:W-:Y:S05]  /*b810*/  @P0 BRA `(.L_x_474) ;  /* 0xfffffe1000000947 */ /* 0x000fea000383ffff */
[----:B0-----:R-:W-:-:S05]  /*b820*/  IMAD.MOV.U32 R0, RZ, RZ, 0x20 ;  /* 0x00000020ff007424 */ /* 0x001fca00078e00ff */
.L_x_471:
[----:B------:R-:W-:Y:S01]  /*b830*/  ISETP.GE.AND P0, PT, R0, 0x2, PT ;  /* 0x000000020000780c */ /* 0x000fe20003f06270 */
[----:B------:R-:W-:Y:S01]  /*b840*/  WARPSYNC 0xffffffff ;  /* 0xffffffff00007948 */ /* 0x000fe20003800000 */
[----:B------:R-:W-:Y:S11]  /*b850*/  BAR.SYNC.DEFER_BLOCKING 0x0 ;  /* 0x0000000000007b1d */ /* 0x000ff60000010000 */
[----:B------:R-:W-:Y:S05]  /*b860*/  @!P0 BRA `(.L_x_470) ;  /* 0x0000020000008947 */ /* 0x000fea0003800000 */
[----:B------:R-:W-:Y:S01]  /*b870*/  PRMT R4, R3, 0x7610, R4 ;  /* 0x0000761003047816 */ /* 0x000fe20000000004 */
[----:B------:R-:W-:-:S02]  /*b880*/  IMAD.MOV.U32 R5, RZ, RZ, 0x1 ;  /* 0x00000001ff057424 */ /* 0x000fc400078e00ff */
.L_x_475:
[----:B------:R-:W-:Y:S02]  /*b890*/  LOP3.LUT R3, R18, 0xffff, RZ, 0xc0, !PT ;  /* 0x0000ffff12037812 */ /* 0x000fe400078ec0ff */
[----:B------:R-:W-:-:S02]  /*b8a0*/  LOP3.LUT R6, R4, 0xffff, RZ, 0xc0, !PT ;  /* 0x0000ffff04067812 */ /* 0x000fc400078ec0ff */
[----:B------:R-:W-:Y:S02]  /*b8b0*/  PRMT R3, R3, 0x8880, RZ ;  /* 0x0000888003037816 */ /* 0x000fe400000000ff */
[----:B------:R-:W-:Y:S02]  /*b8c0*/  PRMT R8, R6, 0x8880, RZ ;  /* 0x0000888006087816 */ /* 0x000fe400000000ff */
[----:B------:R-:W-:Y:S01]  /*b8d0*/  LOP3.LUT P2, RZ, R4, 0xff, RZ, 0xc0, !PT ;  /* 0x000000ff04ff7812 */ /* 0x000fe2000784c0ff */
[----:B------:R-:W-:Y:S01]  /*b8e0*/  IMAD.MOV.U32 R6, RZ, RZ, R3 ;  /* 0x000000ffff067224 */ /* 0x000fe200078e0003 */
[----:B------:R-:W-:Y:S01]  /*b8f0*/  LOP3.LUT P0, RZ, R18, 0xff, RZ, 0xc0, !PT ;  /* 0x000000ff12ff7812 */ /* 0x000fe2000780c0ff */
[----:B------:R-:W-:Y:S01]  /*b900*/  IMAD.MOV.U32 R18, RZ, RZ, 0x1 ;  /* 0x00000001ff127424 */ /* 0x000fe200078e00ff */
[----:B------:R-:W0:Y:S04]  /*b910*/  SHFL.DOWN PT, R8, R8, R5, 0x1f ;  /* 0x08001f0508087589 */ /* 0x000e2800000e0000 */
[----:B------:R1:W2:Y:S02]  /*b920*/  SHFL.DOWN PT, R6, R6, R5, 0x1f ;  /* 0x08001f0506067589 */ /* 0x0002a400000e0000 */
[----:B-1----:R-:W-:-:S02]  /*b930*/  SHF.L.U32 R5, R5, 0x1, RZ ;  /* 0x0000000105057819 */ /* 0x002fc400000006ff */
[----:B0-----:R-:W-:Y:S02]  /*b940*/  ISETP.NE.AND P3, PT, R8, RZ, PT ;  /* 0x000000ff0800720c */ /* 0x001fe40003f65270 */
[----:B--2---:R-:W-:Y:S01]  /*b950*/  ISETP.NE.AND P1, PT, R6, RZ, PT ;  /* 0x000000ff0600720c */ /* 0x004fe20003f25270 */
[----:B------:R-:W-:Y:S01]  /*b960*/  IMAD.MOV.U32 R6, RZ, RZ, 0x1 ;  /* 0x00000001ff067424 */ /* 0x000fe200078e00ff */
[----:B------:R-:W-:Y:S02]  /*b970*/  FSEL R4, RZ, 1, !P3 ;  /* 0x3f800000ff047808 */ /* 0x000fe40005800000 */
[----:B------:R-:W-:Y:S02]  /*b980*/  FSEL R3, RZ, 1, !P1 ;  /* 0x3f800000ff037808 */ /* 0x000fe40004800000 */
[----:B------:R-:W-:Y:S02]  /*b990*/  F2FP.BF16.PACK_AB R4, RZ, R4 ;  /* 0x00000004ff04723e */ /* 0x000fe400000010ff */
[----:B------:R-:W-:-:S02]  /*b9a0*/  F2FP.BF16.PACK_AB R3, RZ, R3 ;  /* 0x00000003ff03723e */ /* 0x000fc400000010ff */
[----:B------:R-:W-:Y:S02]  /*b9b0*/  @!P2 PRMT R4, RZ, 0x5410, R4 ;  /* 0x00005410ff04a816 */ /* 0x000fe40000000004 */
[----:B------:R-:W-:Y:S02]  /*b9c0*/  @!P0 PRMT R3, RZ, 0x5410, R3 ;  /* 0x00005410ff038816 */ /* 0x000fe40000000003 */
[----:B------:R-:W-:Y:S02]  /*b9d0*/  @!P2 FSETP.NEU.FTZ.AND P3, PT, R4, RZ, PT ;  /* 0x000000ff0400a20b */ /* 0x000fe40003f7d000 */
[----:B------:R-:W-:Y:S02]  /*b9e0*/  @!P0 FSETP.NEU.FTZ.AND P1, PT, R3, RZ, PT ;  /* 0x000000ff0300820b */ /* 0x000fe40003f3d000 */
[----:B------:R-:W-:Y:S02]  /*b9f0*/  PRMT R3, R6, 0x7610, R3 ;  /* 0x0000761006037816 */ /* 0x000fe40000000003 */
[----:B------:R-:W-:-:S02]  /*ba00*/  @!P2 SEL R6, RZ, 0x1, !P3 ;  /* 0x00000001ff06a807 */ /* 0x000fc40005800000 */
[----:B------:R-:W-:Y:S02]  /*ba10*/  ISETP.GE.AND P3, PT, R5, R0, PT ;  /* 0x000000000500720c */ /* 0x000fe40003f66270 */
[----:B------:R-:W-:Y:S02]  /*ba20*/  @!P0 SEL R4, RZ, 0x1, !P1 ;  /* 0x00000001ff048807 */ /* 0x000fe40004800000 */
[----:B------:R-:W-:Y:S02]  /*ba30*/  @!P2 PRMT R3, R6, 0x7610, R3 ;  /* 0x000076100603a816 */ /* 0x000fe40000000003 */
[----:B------:R-:W-:Y:S02]  /*ba40*/  @!P0 PRMT R18, R4, 0x7610, R18 ;  /* 0x0000761004128816 */ /* 0x000fe40000000012 */
[----:B------:R-:W-:-:S05]  /*ba50*/  PRMT R4, R3, 0x7610, R4 ;  /* 0x0000761003047816 */ /* 0x000fca0000000004 */
[----:B------:R-:W-:Y:S05]  /*ba60*/  @!P3 BRA `(.L_x_475) ;  /* 0xfffffe200000b947 */ /* 0x000fea000383ffff */
.L_x_470:
[----:B------:R-:W-:Y:S01]  /*ba70*/  ISETP.NE.AND P1, PT, RZ, c[0x0][0x338], PT ;  /* 0x0000ce00ff007a0c */ /* 0x000fe20003f25270 */
[----:B------:R-:W-:Y:S02]  /*ba80*/  IMAD.MOV.U32 R19, RZ, RZ, RZ ;  /* 0x000000ffff137224 */ /* 0x000fe400078e00ff */
[----:B------:R-:W-:-:S10]  /*ba90*/  IMAD.MOV.U32 R22, RZ, RZ, RZ ;  /* 0x000000ffff167224 */ /* 0x000fd400078e00ff */
[----:B------:R-:W-:Y:S05]  /*baa0*/  @!P1 BRA `(.L_x_476) ;  /* 0x00000c7000009947 */ /* 0x000fea0003800000 */
[----:B------:R-:W-:Y:S02]  /*bab0*/  IMAD.MOV.U32 R16, RZ, RZ, RZ ;  /* 0x000000ffff107224 */ /* 0x000fe400078e00ff */
[----:B------:R-:W-:Y:S02]  /*bac0*/  IMAD.MOV.U32 R0, RZ, RZ, 0x1 ;  /* 0x00000001ff007424 */ /* 0x000fe400078e00ff */
[----:B------:R-:W-:-:S03]  /*bad0*/  IMAD.HI.U32 R6, R17, c[0x0][0x340], R16 ;  /* 0x0000d00011067a27 */ /* 0x000fc600078e0010 */
[----:B------:R-:W-:Y:S02]  /*bae0*/  ISETP.NE.AND P0, PT, R0, c[0x0][0x338], PT ;  /* 0x0000ce0000007a0c */ /* 0x000fe40003f05270 */
[----:B------:R-:W-:-:S05]  /*baf0*/  SHF.R.U32.HI R7, RZ, c[0x0][0x344], R6 ;  /* 0x0000d100ff077a19 */ /* 0x000fca0000011606 */
[----:B------:R-:W-:-:S04]  /*bb00*/  IMAD.MOV R5, RZ, RZ, -R7 ;  /* 0x000000ffff057224 */ /* 0x000fc800078e0a07 */
        /* <DEDUP_REMOVED lines=193> */
.L_x_476:
        /* <DEDUP_REMOVED lines=200> */
.L_x_477:
        /* <DEDUP_REMOVED lines=214> */
.L_x_479:
[----:B------:R-:W-:Y:S05]  /*e100*/  @!P1 BRA `(.L_x_480) ;  /* 0x00000c7000009947 */ /* 0x000fea0003800000 */
[----:B------:R-:W-:Y:S01]  /*e110*/  HFMA2.MMA R8, -RZ, RZ, 0, 0 ;  /* 0x00000000ff087435 */ /* 0x000fe200000001ff */
[----:B------:R-:W-:Y:S01]  /*e120*/  IADD3 R9, R7, 0x1, RZ ;  /* 0x0000000107097810 */ /* 0x000fe20007ffe0ff */
[----:B------:R-:W-:-:S05]  /*e130*/  IMAD.MOV.U32 R13, RZ, RZ, c[0x0][0x338] ;  /* 0x0000ce00ff0d7624 */ /* 0x000fca00078e00ff */
[----:B------:R-:W-:-:S03]  /*e140*/  ISETP.NE.AND P0, PT, R13, 0x1, PT ;  /* 0x000000010d00780c */ /* 0x000fc60003f05270 */
        /* <DEDUP_REMOVED lines=195> */
.L_x_480:
        /* <DEDUP_REMOVED lines=11> */
.L_x_482:
[----:B------:R-:W-:Y:S05]  /*ee30*/  BSYNC B0 ;  /* 0x0000000000007941 */ /* 0x000fea0003800000 */
.L_x_481:
[----:B------:R-:W-:Y:S01]  /*ee40*/  PRMT R6, R6, 0x9910, RZ ;  /* 0x0000991006067816 */ /* 0x000fe200000000ff */
[----:B------:R-:W-:Y:S01]  /*ee50*/  BSSY B0, `(.L_x_483) ;  /* 0x000000c000007945 */ /* 0x000fe20003800000 */
[----:B------:R-:W-:Y:S02]  /*ee60*/  LOP3.LUT P0, RZ, R23, R2, RZ, 0xfc, !PT ;  /* 0x0000000217ff7212 */ /* 0x000fe4000780fcff */
[----:B------:R-:W-:-:S13]  /*ee70*/  ISETP.NE.AND P1, PT, R6, RZ, PT ;  /* 0x000000ff0600720c */ /* 0x000fda0003f25270 */
[----:B------:R-:W-:Y:S05]  /*ee80*/  @!P1 BRA `(.L_x_484) ;  /* 0x0000008000009947 */ /* 0x000fea0003800000 */
[----:B------:R-:W0:Y:S01]  /*ee90*/  S2R R7, SR_CTAID.Y ;  /* 0x0000000000077919 */ /* 0x000e220000002600 */
[----:B------:R-:W-:Y:S01]  /*eea0*/  ISETP.NE.AND P2, PT, RZ, c[0x0][0x17c], PT ;  /* 0x00005f00ff007a0c */ /* 0x000fe20003f45270 */
[----:B0-----:R-:W-:Y:S02]  /*eeb0*/  IMAD R6, R0, c[0x0][0x10], R7 ;  /* 0x0000040000067a24 */ /* 0x001fe400078e0207 */
[----:B------:R-:W-:-:S10]  /*eec0*/  IMAD.MOV.U32 R7, RZ, RZ, 0x2 ;  /* 0x00000002ff077424 */ /* 0x000fd400078e00ff */
[----:B------:R-:W-:-:S04]  /*eed0*/  @!P2 IMAD R6, R6, c[0x0][0x0], R23 ;  /* 0x000000000606aa24 */ /* 0x000fc800078e0217 */
[----:B------:R-:W-:-:S05]  /*eee0*/  IMAD.WIDE.U32 R6, R6, R7, c[0x0][0x550] ;  /* 0x0001540006067625 */ /* 0x000fca00078e0007 */
[----:B------:R0:W-:Y:S04]  /*eef0*/  STG.E.U8 [R6.64], R18 ;  /* 0x0000001206007986 */ /* 0x0001e8000c101124 */
[----:B------:R0:W-:Y:S02]  /*ef00*/  STG.E.U8 [R6.64+0x1], R3 ;  /* 0x0000010306007986 */ /* 0x0001e4000c101124 */
.L_x_484:
[----:B------:R-:W-:Y:S05]  /*ef10*/  BSYNC B0 ;  /* 0x0000000000007941 */ /* 0x000fea0003800000 */
.L_x_483:
        /* <DEDUP_REMOVED lines=13> */
[----:B------:R-:W-:Y:S01]  /*eff0*/  VOTEU.ANY UR4, UPT, PT ;  /* 0x0000000000047886 */ /* 0x000fe200038e0100 */
[----:B------:R-:W-:Y:S01]  /*f000*/  IMAD.MOV.U32 R7, RZ, RZ, 0x4 ;  /* 0x00000004ff077424 */ /* 0x000fe200078e00ff */
[----:B------:R-:W0:Y:S03]  /*f010*/  FLO.U32 R8, UR4 ;  /* 0x0000000400087d00 */ /* 0x000e2600080e0000 */
[----:B------:R-:W-:-:S05]  /*f020*/  IMAD.WIDE.U32 R6, R0, R7, c[0x0][0x558] ;  /* 0x0001560000067625 */ /* 0x000fca00078e0007 */
[----:B------:R-:W1:Y:S01]  /*f030*/  POPC R9, UR4 ;  /* 0x0000000400097d09 */ /* 0x000e620008000000 */
[----:B0-----:R-:W-:-:S13]  /*f040*/  ISETP.EQ.U32.AND P0, PT, R8, R3, PT ;  /* 0x000000030800720c */ /* 0x001fda0003f02070 */
        /* <DEDUP_REMOVED lines=12> */
.L_x_486:
[----:B------:R-:W-:Y:S05]  /*f110*/  BSYNC B0 ;  /* 0x0000000000007941 */ /* 0x000fea0003800000 */
.L_x_485:
        /* <DEDUP_REMOVED lines=22> */
.L_x_491:
[----:B------:R-:W-:Y:S01]  /*f280*/  HFMA2.MMA R9, -RZ, RZ, 0, 1.1920928955078125e-07 ;  /* 0x00000002ff097435 */ /* 0x000fe200000001ff */
[----:B------:R-:W-:-:S09]  /*f290*/  IMAD R8, R0, c[0x0][0x10], R7 ;  /* 0x0000040000087a24 */ /* 0x000fd200078e0207 */
[----:B------:R-:W-:-:S05]  /*f2a0*/  IMAD.WIDE.U32 R8, R8, R9, c[0x0][0x550] ;  /* 0x0001540008087625 */ /* 0x000fca00078e0009 */
[----:B------:R0:W2:Y:S04]  /*f2b0*/  LDG.E.U8 R6, [R8.64+0x1] ;  /* 0x0000012408067981 */ /* 0x0000a8000c1e1100 */
[----:B------:R0:W3:Y:S01]  /*f2c0*/  LDG.E.S8 R3, [R8.64] ;  /* 0x0000002408037981 */ /* 0x0000e2000c1e1300 */
[----:B------:R-:W-:Y:S01]  /*f2d0*/  LOP3.LUT P3, RZ, R10, 0xff, RZ, 0xc0, !PT ;  /* 0x000000ff0aff7812 */ /* 0x000fe2000786c0ff */
[----:B------:R-:W-:Y:S01]  /*f2e0*/  IMAD.MOV.U32 R14, RZ, RZ, c[0x0][0x0] ;  /* 0x00000000ff0e7624 */ /* 0x000fe200078e00ff */
[----:B------:R-:W-:Y:S01]  /*f2f0*/  LOP3.LUT P0, RZ, R18, 0xff, RZ, 0xc0, !PT ;  /* 0x000000ff12ff7812 */ /* 0x000fe2000780c0ff */
[----:B------:R-:W-:Y:S02]  /*f300*/  IMAD.MOV.U32 R18, RZ, RZ, 0x1 ;  /* 0x00000001ff127424 */ /* 0x000fe400078e00ff */
[----:B------:R-:W-:-:S02]  /*f310*/  IMAD R7, R14, c[0x0][0x4], R7 ;  /* 0x000001000e077a24 */ /* 0x000fc400078e0207 */
[----:B0-----:R-:W-:Y:S01]  /*f320*/  IMAD.MOV.U32 R8, RZ, RZ, 0x1 ;  /* 0x00000001ff087424 */ /* 0x001fe200078e00ff */
[----:B--2---:R-:W0:Y:S08]  /*f330*/  I2F.S8 R6, R6 ;  /* 0x0000000600067306 */ /* 0x004e300000001400 */
[----:B---3--:R-:W1:Y:S01]  /*f340*/  I2F.S16 R3, R3 ;  /* 0x0000000300037306 */ /* 0x008e620000101400 */
[----:B0-----:R-:W-:-:S02]  /*f350*/  F2FP.BF16.PACK_AB R10, RZ, R6 ;  /* 0x00000006ff0a723e */ /* 0x001fc400000010ff */
[----:B-1----:R-:W-:Y:S02]  /*f360*/  F2FP.BF16.PACK_AB R9, RZ, R3 ;  /* 0x00000003ff09723e */ /* 0x002fe400000010ff */
[----:B------:R-:W-:-:S04]  /*f370*/  @!P3 PRMT R3, RZ, 0x5410, R10 ;  /* 0x00005410ff03b816 */ /* 0x000fc8000000000a */
[----:B------:R-:W-:Y:S02]  /*f380*/  @!P3 FSETP.NEU.FTZ.AND P4, PT, R3, RZ, PT ;  /* 0x000000ff0300b20b */ /* 0x000fe40003f9d000 */
[----:B------:R-:W-:-:S04]  /*f390*/  @!P0 PRMT R3, RZ, 0x5410, R9 ;  /* 0x00005410ff038816 */ /* 0x000fc80000000009 */
[----:B------:R-:W-:Y:S02]  /*f3a0*/  @!P0 FSETP.NEU.FTZ.AND P2, PT, R3, RZ, PT ;  /* 0x000000ff0300820b */ /* 0x000fe40003f5d000 */
[----:B------:R-:W-:Y:S02]  /*f3b0*/  PRMT R3, R8, 0x7610, R3 ;  /* 0x0000761008037816 */ /* 0x000fe40000000003 */
[----:B------:R-:W-:Y:S02]  /*f3c0*/  @!P3 SEL R8, RZ, 0x1, !P4 ;  /* 0x00000001ff08b807 */ /* 0x000fe40006000000 */
[----:B------:R-:W-:Y:S02]  /*f3d0*/  ISETP.GE.U32.AND P4, PT, R7, c[0x0][0x178], PT ;  /* 0x00005e0007007a0c */ /* 0x000fe40003f86070 */
[----:B------:R-:W-:Y:S02]  /*f3e0*/  @!P0 SEL R6, RZ, 0x1, !P2 ;  /* 0x00000001ff068807 */ /* 0x000fe40005000000 */
[----:B------:R-:W-:-:S02]  /*f3f0*/  @!P3 PRMT R3, R8, 0x7610, R3 ;  /* 0x000076100803b816 */ /* 0x000fc40000000003 */
[----:B------:R-:W-:Y:S02]  /*f400*/  @!P0 PRMT R18, R6, 0x7610, R18 ;  /* 0x0000761006128816 */ /* 0x000fe40000000012 */
[----:B------:R-:W-:-:S05]  /*f410*/  PRMT R10, R3, 0x7610, R10 ;  /* 0x00007610030a7816 */ /* 0x000fca000000000a */
[----:B------:R-:W-:Y:S05]  /*f420*/  @!P4 BRA `(.L_x_491) ;  /* 0xfffffe500000c947 */ /* 0x000fea000383ffff */
.L_x_490:
[----:B------:R-:W-:Y:S05]  /*f430*/  BSYNC B1 ;  /* 0x0000000000017941 */ /* 0x000fea0003800000 */
.L_x_489:
[----:B------:R-:W-:Y:S05]  /*f440*/  BRA `(.L_x_492) ;  /* 0x0000020000007947 */ /* 0x000fea0003800000 */
.L_x_488:
[----:B------:R-:W-:Y:S02]  /*f450*/  ISETP.GE.U32.AND P0, PT, R2, c[0x0][0x178], PT ;  /* 0x00005e0002007a0c */ /* 0x000fe40003f06070 */
[----:B------:R-:W-:-:S11]  /*f460*/  PRMT R3, R18, 0x7610, R3 ;  /* 0x0000761012037816 */ /* 0x000fd60000000003 */
[----:B------:R-:W-:Y:S05]  /*f470*/  @P0 BRA `(.L_x_492) ;  /* 0x000001d000000947 */ /* 0x000fea0003800000 */
[----:B------:R-:W-:Y:S01]  /*f480*/  PRMT R10, R18, 0x7610, R10 ;  /* 0x00007610120a7816 */ /* 0x000fe2000000000a */
[----:B------:R-:W-:-:S04]  /*f490*/  IMAD.MOV.U32 R9, RZ, RZ, R2 ;  /* 0x000000ffff097224 */ /* 0x000fc800078e0002 */
.L_x_493:
[----:B------:R-:W-:Y:S02]  /*f4a0*/  IMAD R6, R0, c[0x0][0x10], R9 ;  /* 0x0000040000067a24 */ /* 0x000fe400078e0209 */
[----:B------:R-:W-:Y:S02]  /*f4b0*/  IMAD.MOV.U32 R7, RZ, RZ, 0x2 ;  /* 0x00000002ff077424 */ /* 0x000fe400078e00ff */
[----:B------:R-:W-:-:S04]  /*f4c0*/  IMAD R6, R6, c[0x0][0x0], R23 ;  /* 0x0000000006067a24 */ /* 0x000fc800078e0217 */
[----:B------:R-:W-:-:S05]  /*f4d0*/  IMAD.WIDE.U32 R6, R6, R7, c[0x0][0x550] ;  /* 0x0001540006067625 */ /* 0x000fca00078e0007 */
[----:B------:R-:W2:Y:S04]  /*f4e0*/  LDG.E.U8 R8, [R6.64+0x1] ;  /* 0x0000012406087981 */ /* 0x000ea8000c1e1100 */
[----:B------:R-:W3:Y:S01]  /*f4f0*/  LDG.E.S8 R3, [R6.64] ;  /* 0x0000002406037981 */ /* 0x000ee2000c1e1300 */
[----:B------:R-:W-:Y:S02]  /*f500*/  LOP3.LUT P2, RZ, R10, 0xff, RZ, 0xc0, !PT ;  /* 0x000000ff0aff7812 */ /* 0x000fe4000784c0ff */
[----:B------:R-:W-:Y:S02]  /*f510*/  LOP3.LUT P4, RZ, R18, 0xff, RZ, 0xc0, !PT ;  /* 0x000000ff12ff7812 */ /* 0x000fe4000788c0ff */
[----:B------:R-:W-:Y:S02]  /*f520*/  IADD3 R9, R9, c[0x0][0x4], RZ ;  /* 0x0000010009097a10 */ /* 0x000fe40007ffe0ff */
[----:B------:R-:W-:Y:S01]  /*f530*/  MOV R18, 0x1 ;  /* 0x0000000100127802 */ /* 0x000fe20000000f00 */
[----:B--2---:R-:W0:Y:S08]  /*f540*/  I2F.S8 R8, R8 ;  /* 0x0000000800087306 */ /* 0x004e300000001400 */
[----:B---3--:R-:W1:Y:S01]  /*f550*/  I2F.S16 R3, R3 ;  /* 0x0000000300037306 */ /* 0x008e620000101400 */
[----:B0-----:R-:W-:-:S04]  /*f560*/  F2FP.BF16.PACK_AB R10, RZ, R8 ;  /* 0x00000008ff0a723e */ /* 0x001fc800000010ff */
[----:B------:R-:W-:Y:S01]  /*f570*/  @!P2 PRMT R6, RZ, 0x5410, R10 ;  /* 0x00005410ff06a816 */ /* 0x000fe2000000000a */
[----:B------:R-:W-:Y:S01]  /*f580*/  IMAD.MOV.U32 R10, RZ, RZ, 0x1 ;  /* 0x00000001ff0a7424 */ /* 0x000fe200078e00ff */
[----:B-1----:R-:W-:Y:S02]  /*f590*/  F2FP.BF16.PACK_AB R7, RZ, R3 ;  /* 0x00000003ff07723e */ /* 0x002fe400000010ff */
[----:B------:R-:W-:Y:S02]  /*f5a0*/  @!P2 FSETP.NEU.FTZ.AND P3, PT, R6, RZ, PT ;  /* 0x000000ff0600a20b */ /* 0x000fe40003f7d000 */
[----:B------:R-:W-:Y:S02]  /*f5b0*/  @!P4 PRMT R3, RZ, 0x5410, R7 ;  /* 0x00005410ff03c816 */ /* 0x000fe40000000007 */
[----:B------:R-:W-:Y:S02]  /*f5c0*/  @!P2 SEL R7, RZ, 0x1, !P3 ;  /* 0x00000001ff07a807 */ /* 0x000fe40005800000 */
[----:B------:R-:W-:-:S02]  /*f5d0*/  ISETP.GE.U32.AND P3, PT, R9, c[0x0][0x178], PT ;  /* 0x00005e0009007a0c */ /* 0x000fc40003f66070 */
[----:B------:R-:W-:Y:S02]  /*f5e0*/  @!P4 FSETP.NEU.FTZ.AND P0, PT, R3, RZ, PT ;  /* 0x000000ff0300c20b */ /* 0x000fe40003f1d000 */
[----:B------:R-:W-:Y:S02]  /*f5f0*/  PRMT R3, R10, 0x7610, R3 ;  /* 0x000076100a037816 */ /* 0x000fe40000000003 */
[----:B------:R-:W-:Y:S02]  /*f600*/  @!P4 SEL R6, RZ, 0x1, !P0 ;  /* 0x00000001ff06c807 */ /* 0x000fe40004000000 */
[----:B------:R-:W-:Y:S02]  /*f610*/  @!P2 PRMT R3, R7, 0x7610, R3 ;  /* 0x000076100703a816 */ /* 0x000fe40000000003 */
[----:B------:R-:W-:Y:S02]  /*f620*/  @!P4 PRMT R18, R6, 0x7610, R18 ;  /* 0x000076100612c816 */ /* 0x000fe40000000012 */
[----:B------:R-:W-:Y:S01]  /*f630*/  PRMT R10, R3, 0x7610, R10 ;  /* 0x00007610030a7816 */ /* 0x000fe2000000000a */
[----:B------:R-:W-:Y:S05]  /*f640*/  @!P3 BRA `(.L_x_493) ;  /* 0xfffffe500000b947 */ /* 0x000fea000383ffff */
.L_x_492:
[----:B------:R-:W-:Y:S05]  /*f650*/  BSYNC B0 ;  /* 0x0000000000007941 */ /* 0x000fea0003800000 */
.L_x_487:
[----:B------:R-:W-:Y:S01]  /*f660*/  IMAD R0, R2, c[0x0][0x0], R23 ;  /* 0x0000000002007a24 */ /* 0x000fe200078e0217 */
[----:B------:R-:W-:Y:S01]  /*f670*/  PRMT R6, R3, 0x7604, R18 ;  /* 0x0000760403067816 */ /* 0x000fe20000000012 */
[----:B------:R-:W-:-:S02]  /*f680*/  ULDC UR4, c[0x0][0x4] ;  /* 0x0000010000047ab9 */ /* 0x000fc40000000800 */
[C---:B------:R-:W-:Y:S01]  /*f690*/  IMAD.SHL.U32 R7, R0.reuse, 0x2, RZ ;  /* 0x0000000200077824 */ /* 0x040fe200078e00ff */
[----:B------:R-:W-:Y:S01]  /*f6a0*/  USHF.R.U32.HI UR4, URZ, 0x1, UR4 ;  /* 0x000000013f047899 */ /* 0x000fe20008011604 */
[----:B------:R-:W-:-:S03]  /*f6b0*/  LEA R0, R0, 0x10, 0x1 ;  /* 0x0000001000007811 */ /* 0x000fc600078e08ff */
[----:B------:R0:W-:Y:S02]  /*f6c0*/  STS.U16 [R7+0x10], R6 ;  /* 0x0000100607007388 */ /* 0x0001e40000000400 */
[----:B------:R-:W-:-:S13]  /*f6d0*/  ISETP.NE.AND P0, PT, RZ, UR4, PT ;  /* 0x00000004ff007c0c */ /* 0x000fda000bf05270 */
[----:B------:R-:W-:Y:S05]  /*f6e0*/  @!P0 BRA `(.L_x_494) ;  /* 0x0000022000008947 */ /* 0x000fea0003800000 */
[----:B0-----:R-:W-:-:S04]  /*f6f0*/  IMAD.U32 R7, RZ, RZ, UR4 ;  /* 0x00000004ff077e24 */ /* 0x001fc8000f8e00ff */
.L_x_497:
        /* <DEDUP_REMOVED lines=30> */
.L_x_496:
[----:B------:R-:W-:Y:S05]  /*f8e0*/  BSYNC B0 ;  /* 0x0000000000007941 */ /* 0x000fea0003800000 */
.L_x_495:
[----:B0-----:R-:W-:Y:S01]  /*f8f0*/  MOV R7, R8 ;  /* 0x0000000800077202 */ /* 0x001fe20000000f00 */
[----:B------:R-:W-:Y:S05]  /*f900*/  @P5 BRA `(.L_x_497) ;  /* 0xfffffdf000005947 */ /* 0x000fea000383ffff */
.L_x_494:
[----:B0-----:R-:W-:-:S13]  /*f910*/  ISETP.NE.AND P0, PT, RZ, c[0x0][0x17c], PT ;  /* 0x00005f00ff007a0c */ /* 0x001fda0003f05270 */
[----:B------:R-:W-:Y:S05]  /*f920*/  @!P0 BRA `(.L_x_498) ;  /* 0x000004f000008947 */ /* 0x000fea0003800000 */
[----:B------:R-:W-:Y:S02]  /*f930*/  IMAD.MOV.U32 R6, RZ, RZ, c[0x0][0x0] ;  /* 0x00000000ff067624 */ /* 0x000fe400078e00ff */
[----:B------:R-:W-:-:S03]  /*f940*/  IMAD.MOV.U32 R2, RZ, RZ, c[0x0][0x0] ;  /* 0x00000000ff027624 */ /* 0x000fc600078e00ff */
[----:B------:R-:W-:-:S13]  /*f950*/  ISETP.GT.AND P0, PT, R6, 0x20, PT ;  /* 0x000000200600780c */ /* 0x000fda0003f04270 */
[----:B------:R-:W-:Y:S05]  /*f960*/  @!P0 BRA `(.L_x_499) ;  /* 0x0000028000008947 */ /* 0x000fea0003800000 */
[----:B------:R-:W-:Y:S01]  /*f970*/  PRMT R7, R3, 0x7604, R18 ;  /* 0x0000760403077816 */ /* 0x000fe20000000012 */
[----:B------:R-:W-:Y:S01]  /*f980*/  IMAD.MOV.U32 R2, RZ, RZ, 0x20 ;  /* 0x00000020ff027424 */ /* 0x000fe200078e00ff */
[----:B------:R-:W-:-:S03]  /*f990*/  LEA.HI R6, R6, c[0x0][0x0], RZ, 0x1 ;  /* 0x0000000006067a11 */ /* 0x000fc600078f08ff */
[----:B------:R0:W-:Y:S01]  /*f9a0*/  STS.U16 [R0], R7 ;  /* 0x0000000700007388 */ /* 0x0001e20000000400 */
[----:B------:R-:W-:-:S04]  /*f9b0*/  SHF.R.S32.HI R6, RZ, 0x1, R6 ;  /* 0x00000001ff067819 */ /* 0x000fc80000011406 */
[----:B------:R-:W-:-:S13]  /*f9c0*/  ISETP.GE.AND P0, PT, R6, 0x20, PT ;  /* 0x000000200600780c */ /* 0x000fda0003f06270 */
[----:B------:R-:W-:Y:S05]  /*f9d0*/  @!P0 BRA `(.L_x_499) ;  /* 0x0000021000008947 */ /* 0x000fea0003800000 */
[----:B0-----:R-:W-:-:S04]  /*f9e0*/  IMAD.MOV.U32 R2, RZ, RZ, R6 ;  /* 0x000000ffff027224 */ /* 0x001fc800078e0006 */
.L_x_502:
[C---:B------:R-:W-:Y:S01]  /*f9f0*/  IMAD.IADD R6, R23.reuse, 0x1, R2 ;  /* 0x0000000117067824 */ /* 0x040fe200078e0202 */
[----:B------:R-:W-:Y:S04]  /*fa00*/  BAR.SYNC.DEFER_BLOCKING 0x0 ;  /* 0x0000000000007b1d */ /* 0x000fe80000010000 */
[----:B------:R-:W-:Y:S02]  /*fa10*/  ISETP.GE.U32.AND P0, PT, R6, c[0x0][0x0], PT ;  /* 0x0000000006007a0c */ /* 0x000fe40003f06070 */
[----:B------:R-:W-:Y:S02]  /*fa20*/  BSSY B0, `(.L_x_500) ;  /* 0x0000018000007945 */ /* 0x000fe40003800000 */
[----:B------:R-:W-:-:S13]  /*fa30*/  ISETP.GE.U32.OR P0, PT, R23, R2, P0 ;  /* 0x000000021700720c */ /* 0x000fda0000706470 */
[----:B0-----:R-:W-:Y:S05]  /*fa40*/  @P0 BRA `(.L_x_501) ;  /* 0x0000015000000947 */ /* 0x001fea0003800000 */
[----:B------:R-:W-:Y:S01]  /*fa50*/  IMAD R6, R2, 0x2, R0 ;  /* 0x0000000202067824 */ /* 0x000fe200078e0200 */
[----:B------:R-:W-:Y:S01]  /*fa60*/  LOP3.LUT P3, RZ, R18, 0xff, RZ, 0xc0, !PT ;  /* 0x000000ff12ff7812 */ /* 0x000fe2000786c0ff */
[----:B------:R-:W-:Y:S01]  /*fa70*/  HFMA2.MMA R18, -RZ, RZ, 0, 5.9604644775390625e-08 ;  /* 0x00000001ff127435 */ /* 0x000fe200000001ff */
[----:B------:R-:W-:-:S03]  /*fa80*/  LOP3.LUT P4, RZ, R3, 0xff, RZ, 0xc0, !PT ;  /* 0x000000ff03ff7812 */ /* 0x000fc6000788c0ff */
[----:B------:R-:W0:Y:S02]  /*fa90*/  LDS.U16 R6, [R6] ;  /* 0x0000000006067984 */ /* 0x000e240000000400 */
[----:B0-----:R-:W-:Y:S01]  /*faa0*/  PRMT R8, R6, 0x7771, RZ ;  /* 0x0000777106087816 */ /* 0x001fe200000000ff */
[----:B------:R0:W1:Y:S08]  /*fab0*/  I2F.S8 R7, R6 ;  /* 0x0000000600077306 */ /* 0x0000700000001400 */
[----:B------:R-:W2:Y:S01]  /*fac0*/  I2F.S8 R8, R8 ;  /* 0x0000000800087306 */ /* 0x000ea20000001400 */
[----:B0-----:R-:W-:Y:S01]  /*fad0*/  IMAD.MOV.U32 R6, RZ, RZ, 0x1 ;  /* 0x00000001ff067424 */ /* 0x001fe200078e00ff */
[----:B-1----:R-:W-:-:S04]  /*fae0*/  F2FP.BF16.PACK_AB R3, RZ, R7 ;  /* 0x00000007ff03723e */ /* 0x002fc800000010ff */
[----:B------:R-:W-:Y:S02]  /*faf0*/  @!P3 PRMT R3, RZ, 0x5410, R3 ;  /* 0x00005410ff03b816 */ /* 0x000fe40000000003 */
[----:B--2---:R-:W-:Y:S02]  /*fb00*/  F2FP.BF16.PACK_AB R7, RZ, R8 ;  /* 0x00000008ff07723e */ /* 0x004fe400000010ff */
[----:B------:R-:W-:Y:S02]  /*fb10*/  @!P3 FSETP.NEU.FTZ.AND P0, PT, R3, RZ, PT ;  /* 0x000000ff0300b20b */ /* 0x000fe40003f1d000 */
[----:B------:R-:W-:Y:S02]  /*fb20*/  @!P4 PRMT R3, RZ, 0x5410, R7 ;  /* 0x00005410ff03c816 */ /* 0x000fe40000000007 */
[----:B------:R-:W-:Y:S02]  /*fb30*/  @!P3 SEL R7, RZ, 0x1, !P0 ;  /* 0x00000001ff07b807 */ /* 0x000fe40004000000 */
[----:B------:R-:W-:-:S02]  /*fb40*/  @!P4 FSETP.NEU.FTZ.AND P2, PT, R3, RZ, PT ;  /* 0x000000ff0300c20b */ /* 0x000fc40003f5d000 */
[----:B------:R-:W-:Y:S02]  /*fb50*/  PRMT R3, R6, 0x7610, R3 ;  /* 0x0000761006037816 */ /* 0x000fe40000000003 */
[----:B------:R-:W-:Y:S02]  /*fb60*/  @!P3 PRMT R18, R7, 0x7610, R18 ;  /* 0x000076100712b816 */ /* 0x000fe40000000012 */
[----:B------:R-:W-:-:S04]  /*fb70*/  @!P4 SEL R3, RZ, 0x1, !P2 ;  /* 0x00000001ff03c807 */ /* 0x000fc80005000000 */
[----:B------:R-:W-:-:S05]  /*fb80*/  PRMT R7, R3, 0x7604, R18 ;  /* 0x0000760403077816 */ /* 0x000fca0000000012 */
[----:B------:R0:W-:Y:S02]  /*fb90*/  STS.U16 [R0], R7 ;  /* 0x0000000700007388 */ /* 0x0001e40000000400 */
.L_x_501:
[----:B------:R-:W-:Y:S05]  /*fba0*/  BSYNC B0 ;  /* 0x0000000000007941 */ /* 0x000fea0003800000 */
.L_x_500:
[----:B------:R-:W-:-:S04]  /*fbb0*/  SHF.R.S32.HI R2, RZ, 0x1, R2 ;  /* 0x00000001ff027819 */ /* 0x000fc80000011402 */
[----:B------:R-:W-:-:S13]  /*fbc0*/  ISETP.GE.AND P0, PT, R2, 0x20, PT ;  /* 0x000000200200780c */ /* 0x000fda0003f06270 */
[----:B------:R-:W-:Y:S05]  /*fbd0*/  @P0 BRA `(.L_x_502) ;  /* 0xfffffe1000000947 */ /* 0x000fea000383ffff */
[----:B------:R-:W-:-:S04]  /*fbe0*/  IMAD.MOV.U32 R2, RZ, RZ, 0x20 ;  /* 0x00000020ff027424 */ /* 0x000fc800078e00ff */
.L_x_499:
[----:B0-----:R-:W-:Y:S01]  /*fbf0*/  BAR.SYNC.DEFER_BLOCKING 0x0 ;  /* 0x0000000000007b1d */ /* 0x001fe20000010000 */
[----:B------:R-:W-:-:S13]  /*fc00*/  ISETP.GE.AND P0, PT, R2, 0x2, PT ;  /* 0x000000020200780c */ /* 0x000fda0003f06270 */
[----:B------:R-:W-:Y:S05]  /*fc10*/  @!P0 BRA `(.L_x_498) ;  /* 0x0000020000008947 */ /* 0x000fea0003800000 */
[----:B------:R-:W-:Y:S01]  /*fc20*/  PRMT R0, R3, 0x7610, R0 ;  /* 0x0000761003007816 */ /* 0x000fe20000000000 */
[----:B------:R-:W-:-:S03]  /*fc30*/  IMAD.MOV.U32 R7, RZ, RZ, 0x1 ;  /* 0x00000001ff077424 */ /* 0x000fc600078e00ff */
.L_x_503:
[----:B------:R-:W-:Y:S02]  /*fc40*/  LOP3.LUT R6, R0, 0xffff, RZ, 0xc0, !PT ;  /* 0x0000ffff00067812 */ /* 0x000fe400078ec0ff */
[----:B------:R-:W-:Y:S02]  /*fc50*/  LOP3.LUT R3, R18, 0xffff, RZ, 0xc0, !PT ;  /* 0x0000ffff12037812 */ /* 0x000fe400078ec0ff */
[----:B------:R-:W-:Y:S02]  /*fc60*/  PRMT R8, R6, 0x8880, RZ ;  /* 0x0000888006087816 */ /* 0x000fe400000000ff */
[----:B------:R-:W-:Y:S02]  /*fc70*/  PRMT R3, R3, 0x8880, RZ ;  /* 0x0000888003037816 */ /* 0x000fe400000000ff */
[----:B------:R-:W-:Y:S02]  /*fc80*/  LOP3.LUT P0, RZ, R0, 0xff, RZ, 0xc0, !PT ;  /* 0x000000ff00ff7812 */ /* 0x000fe4000780c0ff */
[----:B------:R-:W0:Y:S01]  /*fc90*/  SHFL.DOWN PT, R8, R8, R7, 0x1f ;  /* 0x08001f0708087589 */ /* 0x000e2200000e0000 */
[----:B------:R-:W-:Y:S01]  /*fca0*/  IMAD.MOV.U32 R6, RZ, RZ, R3 ;  /* 0x000000ffff067224 */ /* 0x000fe200078e0003 */
[----:B------:R-:W-:Y:S01]  /*fcb0*/  LOP3.LUT P2, RZ, R18, 0xff, RZ, 0xc0, !PT ;  /* 0x000000ff12ff7812 */ /* 0x000fe2000784c0ff */
[----:B------:R-:W-:-:S04]  /*fcc0*/  IMAD.MOV.U32 R18, RZ, RZ, 0x1 ;  /* 0x00000001ff127424 */ /* 0x000fc800078e00ff */
[----:B------:R1:W2:Y:S02]  /*fcd0*/  SHFL.DOWN PT, R6, R6, R7, 0x1f ;  /* 0x08001f0706067589 */ /* 0x0002a400000e0000 */
[----:B-1----:R-:W-:Y:S02]  /*fce0*/  SHF.L.U32 R7, R7, 0x1, RZ ;  /* 0x0000000107077819 */ /* 0x002fe400000006ff */
[----:B0-----:R-:W-:-:S04]  /*fcf0*/  ISETP.NE.AND P4, PT, R8, RZ, PT ;  /* 0x000000ff0800720c */ /* 0x001fc80003f85270 */
[----:B------:R-:W-:Y:S02]  /*fd00*/  FSEL R3, RZ, 1, !P4 ;  /* 0x3f800000ff037808 */ /* 0x000fe40006000000 */
[----:B--2---:R-:W-:Y:S01]  /*fd10*/  ISETP.NE.AND P3, PT, R6, RZ, PT ;  /* 0x000000ff0600720c */ /* 0x004fe20003f65270 */
[----:B------:R-:W-:Y:S01]  /*fd20*/  IMAD.MOV.U32 R6, RZ, RZ, 0x1 ;  /* 0x00000001ff067424 */ /* 0x000fe200078e00ff */
[----:B------:R-:W-:Y:S02]  /*fd30*/  F2FP.BF16.PACK_AB R3, RZ, R3 ;  /* 0x00000003ff03723e */ /* 0x000fe400000010ff */
[----:B------:R-:W-:Y:S02]  /*fd40*/  FSEL R0, RZ, 1, !P3 ;  /* 0x3f800000ff007808 */ /* 0x000fe40005800000 */
[----:B------:R-:W-:Y:S02]  /*fd50*/  @!P0 PRMT R3, RZ, 0x5410, R3 ;  /* 0x00005410ff038816 */ /* 0x000fe40000000003 */
[----:B------:R-:W-:-:S02]  /*fd60*/  F2FP.BF16.PACK_AB R0, RZ, R0 ;  /* 0x00000000ff00723e */ /* 0x000fc400000010ff */
[----:B------:R-:W-:Y:S02]  /*fd70*/  @!P0 FSETP.NEU.FTZ.AND P4, PT, R3, RZ, PT ;  /* 0x000000ff0300820b */ /* 0x000fe40003f9d000 */
[----:B------:R-:W-:Y:S02]  /*fd80*/  PRMT R3, R6, 0x7610, R3 ;  /* 0x0000761006037816 */ /* 0x000fe40000000003 */
[----:B------:R-:W-:Y:S02]  /*fd90*/  @!P0 SEL R6, RZ, 0x1, !P4 ;  /* 0x00000001ff068807 */ /* 0x000fe40006000000 */
[----:B------:R-:W-:Y:S02]  /*fda0*/  ISETP.GE.AND P4, PT, R7, R2, PT ;  /* 0x000000020700720c */ /* 0x000fe40003f86270 */
[----:B------:R-:W-:Y:S02]  /*fdb0*/  @!P2 PRMT R0, RZ, 0x5410, R0 ;  /* 0x00005410ff00a816 */ /* 0x000fe40000000000 */
[----:B------:R-:W-:-:S02]  /*fdc0*/  @!P0 PRMT R3, R6, 0x7610, R3 ;  /* 0x0000761006038816 */ /* 0x000fc40000000003 */
[----:B------:R-:W-:-:S04]  /*fdd0*/  @!P2 FSETP.NEU.FTZ.AND P3, PT, R0, RZ, PT ;  /* 0x000000ff0000a20b */ /* 0x000fc80003f7d000 */
[----:B------:R-:W-:-:S04]  /*fde0*/  @!P2 SEL R0, RZ, 0x1, !P3 ;  /* 0x00000001ff00a807 */ /* 0x000fc80005800000 */
[----:B------:R-:W-:Y:S02]  /*fdf0*/  @!P2 PRMT R18, R0, 0x7610, R18 ;  /* 0x000076100012a816 */ /* 0x000fe40000000012 */
[----:B------:R-:W-:Y:S01]  /*fe00*/  PRMT R0, R3, 0x7610, R0 ;  /* 0x0000761003007816 */ /* 0x000fe20000000000 */
[----:B------:R-:W-:Y:S05]  /*fe10*/  @!P4 BRA `(.L_x_503) ;  /* 0xfffffe200000c947 */ /* 0x000fea000383ffff */
.L_x_498:
[----:B------:R-:W-:Y:S05]  /*fe20*/  @!P1 EXIT ;  /* 0x000000000000994d */ /* 0x000fea0003800000 */
[----:B------:R-:W-:Y:S01]  /*fe30*/  ISETP.NE.U32.AND P0, PT, R4, RZ, PT ;  /* 0x000000ff0400720c */ /* 0x000fe20003f05070 */
[----:B------:R-:W-:-:S03]  /*fe40*/  ULDC.U8 UR38, c[0x0][0x568] ;  /* 0x00015a0000267ab9 */ /* 0x000fc60000000000 */
[----:B------:R-:W-:-:S13]  /*fe50*/  ISETP.NE.AND.EX P0, PT, R12, RZ, PT, P0 ;  /* 0x000000ff0c00720c */ /* 0x000fda0003f05300 */
[----:B------:R-:W-:Y:S05]  /*fe60*/  @!P0 BRA `(.L_x_504) ;  /* 0x0000053000008947 */ /* 0x000fea0003800000 */
[----:B------:R-:W-:Y:S01]  /*fe70*/  ISETP.NE.AND P0, PT, RZ, UR38, PT ;  /* 0x00000026ff007c0c */ /* 0x000fe2000bf05270 */
[----:B------:R-:W-:Y:S01]  /*fe80*/  ULDC.U8 UR4, c[0x0][0x569] ;  /* 0x00015a4000047ab9 */ /* 0x000fe20000000000 */
[----:B------:R-:W-:Y:S02]  /*fe90*/  PRMT R19, R3, 0x7610, R19 ;  /* 0x0000761003137816 */ /* 0x000fe40000000013 */
[----:B------:R-:W-:-:S09]  /*fea0*/  ISETP.NE.AND P4, PT, RZ, UR4, PT ;  /* 0x00000004ff007c0c */ /* 0x000fd2000bf85270 */
[----:B------:R-:W-:Y:S05]  /*feb0*/  @!P0 BRA `(.L_x_505) ;  /* 0x0000013000008947 */ /* 0x000fea0003800000 */
[----:B------:R-:W2:Y:S04]  /*fec0*/  LDG.E.U8 R2, [R4.64] ;  /* 0x0000002404027981 */ /* 0x000ea8000c1e1100 */
[----:B------:R-:W3:Y:S01]  /*fed0*/  LDG.E.U8 R0, [R4.64+0x1] ;  /* 0x0000012404007981 */ /* 0x000ee2000c1e1100 */
[----:B------:R-:W-:Y:S01]  /*fee0*/  I2F.S8 R18, R18 ;  /* 0x0000001200127306 */ /* 0x000fe20000001400 */
[----:B------:R-:W-:Y:S02]  /*fef0*/  IMAD.MOV.U32 R6, RZ, RZ, 0x1 ;  /* 0x00000001ff067424 */ /* 0x000fe400078e00ff */
[----:B------:R-:W-:-:S05]  /*ff00*/  IMAD.MOV.U32 R19, RZ, RZ, 0x1 ;  /* 0x00000001ff137424 */ /* 0x000fca00078e00ff */
[----:B------:R-:W0:Y:S01]  /*ff10*/  I2F.S8 R3, R3 ;  /* 0x0000000300037306 */ /* 0x000e220000001400 */
[----:B--2---:R-:W-:Y:S02]  /*ff20*/  ISETP.NE.AND P2, PT, R2, RZ, PT ;  /* 0x000000ff0200720c */ /* 0x004fe40003f45270 */
[----:B0-----:R-:W-:Y:S02]  /*ff30*/  F2FP.BF16.PACK_AB R2, RZ, R3 ;  /* 0x00000003ff02723e */ /* 0x001fe400000010ff */
[----:B---3--:R-:W-:Y:S02]  /*ff40*/  ISETP.NE.AND P3, PT, R0, RZ, PT ;  /* 0x000000ff0000720c */ /* 0x008fe40003f65270 */
[----:B------:R-:W-:Y:S02]  /*ff50*/  F2FP.BF16.PACK_AB R0, RZ, R18 ;  /* 0x00000012ff00723e */ /* 0x000fe400000010ff */
[----:B------:R-:W-:-:S05]  /*ff60*/  PRMT R18, R6, 0x7610, R18 ;  /* 0x0000761006127816 */ /* 0x000fca0000000012 */
[----:B------:R-:W-:-:S04]  /*ff70*/  @!P2 PRMT R0, RZ, 0x5410, R0 ;  /* 0x00005410ff00a816 */ /* 0x000fc80000000000 */
[----:B------:R-:W-:Y:S02]  /*ff80*/  @!P2 FSETP.NEU.FTZ.AND P0, PT, R0, RZ, PT ;  /* 0x000000ff0000a20b */ /* 0x000fe40003f1d000 */
[----:B------:R-:W-:-:S04]  /*ff90*/  @!P3 PRMT R0, RZ, 0x5410, R2 ;  /* 0x00005410ff00b816 */ /* 0x000fc80000000002 */
[----:B------:R-:W-:Y:S02]  /*ffa0*/  @!P3 FSETP.NEU.FTZ.AND P1, PT, R0, RZ, PT ;  /* 0x000000ff0000b20b */ /* 0x000fe40003f3d000 */
[----:B------:R-:W-:Y:S02]  /*ffb0*/  @!P2 SEL R0, RZ, 0x1, !P0 ;  /* 0x00000001ff00a807 */ /* 0x000fe40004000000 */
[----:B------:R-:W-:Y:S02]  /*ffc0*/  @!P3 SEL R2, RZ, 0x1, !P1 ;  /* 0x00000001ff02b807 */ /* 0x000fe40004800000 */
[----:B------:R-:W-:Y:S02]  /*ffd0*/  @!P2 PRMT R18, R0, 0x7610, R18 ;  /* 0x000076100012a816 */ /* 0x000fe40000000012 */
[----:B------:R-:W-:Y:S02]  /*ffe0*/  @!P3 PRMT R19, R2, 0x7610, R19 ;  /* 0x000076100213b816 */ /* 0x000fe40000000013 */
.L_x_505:
        /* <DEDUP_REMOVED lines=11> */
[----:B------:R-:W-:Y:S02]  /*100a0*/  IMAD.MOV.U32 R8, RZ, RZ, 0x2ef ;  /* 0x000002efff087424 */ /* 0x000fe400078e00ff */
[----:B------:R-:W-:Y:S02]  /*100b0*/  IMAD.MOV.U32 R10, RZ, RZ, c[0x4][0x4e8] ;  /* 0x01013a00ff0a7624 */ /* 0x000fe400078e00ff */
        /* <DEDUP_REMOVED lines=11> */
.L_x_507:
        /* <DEDUP_REMOVED lines=8> */
[----:B------:R-:W-:Y:S01]  /*101f0*/  HFMA2.MMA R12, -RZ, RZ, 0, 5.9604644775390625e-08 ;  /* 0x00000001ff0c7435 */ /* 0x000fe200000001ff */
[----:B------:R-:W-:Y:S01]  /*10200*/  MOV R4, c[0x4][0x640] ;  /* 0x0101900000047a02 */ /* 0x000fe20000000f00 */
[----:B------:R-:W-:Y:S02]  /*10210*/  IMAD.MOV.U32 R5, RZ, RZ, c[0x4][0x644] ;  /* 0x01019100ff057624 */ /* 0x000fe400078e00ff */
[----:B------:R-:W-:Y:S01]  /*10220*/  IMAD.MOV.U32 R6, RZ, RZ, c[0x4][0x630] ;  /* 0x01018c00ff067624 */ /* 0x000fe200078e00ff */
[----:B------:R-:W0:Y:S01]  /*10230*/  LDC.64 R2, c[0x4][R2] ;  /* 0x0100000002027b82 */ /* 0x000e220000000a00 */
[----:B------:R-:W-:-:S02]  /*10240*/  IMAD.MOV.U32 R7, RZ, RZ, c[0x4][0x634] ;  /* 0x01018d00ff077624 */ /* 0x000fc400078e00ff */
[----:B------:R-:W-:Y:S02]  /*10250*/  IMAD.MOV.U32 R8, RZ, RZ, 0x2ef ;  /* 0x000002efff087424 */ /* 0x000fe400078e00ff */
[----:B------:R-:W-:Y:S02]  /*10260*/  IMAD.MOV.U32 R10, RZ, RZ, c[0x4][0x4e8] ;  /* 0x01013a00ff0a7624 */ /* 0x000fe400078e00ff */
[----:B------:R-:W-:Y:S02]  /*10270*/  IMAD.MOV.U32 R11, RZ, RZ, c[0x4][0x4ec] ;  /* 0x01013b00ff0b7624 */ /* 0x000fe400078e00ff */
        /* <DEDUP_REMOVED lines=9> */
.L_x_508:
[----:B------:R-:W-:Y:S02]  /*10310*/  IADD3 R16, P1, R16, c[0x0][0x538], RZ ;  /* 0x00014e0010107a10 */ /* 0x000fe40007f3e0ff */
[----:B------:R-:W-:-:S03]  /*10320*/  LOP3.LUT P0, RZ, R19, 0xff, RZ, 0xc0, !PT ;  /* 0x000000ff13ff7812 */ /* 0x000fc6000780c0ff */
[----:B------:R-:W-:Y:S01]  /*10330*/  IMAD.X R17, RZ, RZ, c[0x0][0x53c], P1 ;  /* 0x00014f00ff117624 */ /* 0x000fe200008e06ff */
[----:B0-----:R-:W-:-:S05]  /*10340*/  SEL R3, RZ, 0x1, !P0 ;  /* 0x00000001ff037807 */ /* 0x001fca0004000000 */
[----:B------:R-:W-:Y:S01]  /*10350*/  STG.E.U8 [R16.64], R3 ;  /* 0x0000000310007986 */ /* 0x000fe2000c101124 */
[----:B------:R-:W-:Y:S05]  /*10360*/  EXIT ;  /* 0x000000000000794d */ /* 0x000fea0003800000 */
.L_x_506:
[----:B------:R-:W-:Y:S04]  /*10370*/  STG.E.U8 [R4.64], R18 ;  /* 0x0000001204007986 */ /* 0x000fe8000c101124 */
[----:B------:R-:W-:Y:S01]  /*10380*/  STG.E.U8 [R4.64+0x1], R19 ;  /* 0x0000011304007986 */ /* 0x000fe2000c101124 */
[----:B------:R-:W-:Y:S05]  /*10390*/  EXIT ;  /* 0x000000000000794d */ /* 0x000fea0003800000 */
.L_x_504:
[----:B------:R-:W-:Y:S01]  /*103a0*/  ISETP.NE.AND P3, PT, RZ, UR38, PT ;  /* 0x00000026ff007c0c */ /* 0x000fe2000bf65270 */
[----:B------:R-:W-:Y:S01]  /*103b0*/  ULDC.U8 UR4, c[0x0][0x569] ;  /* 0x00015a4000047ab9 */ /* 0x000fe20000000000 */
[----:B------:R-:W-:Y:S02]  /*103c0*/  IADD3 R4, P1, R17, c[0x0][0x538], RZ ;  /* 0x00014e0011047a10 */ /* 0x000fe40007f3e0ff */
[----:B------:R-:W-:-:S02]  /*103d0*/  IADD3 R6, P2, R16, c[0x0][0x538], RZ ;  /* 0x00014e0010067a10 */ /* 0x000fc40007f5e0ff */
[----:B------:R-:W-:Y:S01]  /*103e0*/  ISETP.NE.AND P0, PT, RZ, UR4, PT ;  /* 0x00000004ff007c0c */ /* 0x000fe2000bf05270 */
[----:B------:R-:W-:Y:S01]  /*103f0*/  IMAD.X R5, RZ, RZ, c[0x0][0x53c], P1 ;  /* 0x00014f00ff057624 */ /* 0x000fe200008e06ff */
[----:B------:R-:W-:Y:S01]  /*10400*/  PRMT R19, R3, 0x7610, R19 ;  /* 0x0000761003137816 */ /* 0x000fe20000000013 */
[----:B------:R-:W-:-:S04]  /*10410*/  IMAD.X R7, RZ, RZ, c[0x0][0x53c], P2 ;  /* 0x00014f00ff077624 */ /* 0x000fc800010e06ff */
[----:B------:R-:W-:Y:S06]  /*10420*/  @!P3 BRA `(.L_x_509) ;  /* 0x000001300000b947 */ /* 0x000fec0003800000 */
[----:B------:R-:W2:Y:S04]  /*10430*/  LDG.E.U8 R2, [R4.64] ;  /* 0x0000002404027981 */ /* 0x000ea8000c1e1100 */
[----:B------:R-:W3:Y:S01]  /*10440*/  LDG.E.U8 R0, [R6.64] ;  /* 0x0000002406007981 */ /* 0x000ee2000c1e1100 */
        /* <DEDUP_REMOVED lines=17> */
.L_x_509:
        /* <DEDUP_REMOVED lines=24> */
.L_x_511:
        /* <DEDUP_REMOVED lines=26> */
.L_x_512:
[----:B------:R-:W-:Y:S02]  /*10880*/  IADD3 R16, P1, R16, c[0x0][0x538], RZ ;  /* 0x00014e0010107a10 */ /* 0x000fe40007f3e0ff */
[----:B------:R-:W-:-:S03]  /*10890*/  LOP3.LUT P0, RZ, R19, 0xff, RZ, 0xc0, !PT ;  /* 0x000000ff13ff7812 */ /* 0x000fc6000780c0ff */
[----:B------:R-:W-:Y:S01]  /*108a0*/  IMAD.X R17, RZ, RZ, c[0x0][0x53c], P1 ;  /* 0x00014f00ff117624 */ /* 0x000fe200008e06ff */
[----:B0-----:R-:W-:-:S05]  /*108b0*/  SEL R3, RZ, 0x1, !P0 ;  /* 0x00000001ff037807 */ /* 0x001fca0004000000 */
[----:B------:R-:W-:Y:S01]  /*108c0*/  STG.E.U8 [R16.64], R3 ;  /* 0x0000000310007986 */ /* 0x000fe2000c101124 */
[----:B------:R-:W-:Y:S05]  /*108d0*/  EXIT ;  /* 0x000000000000794d */ /* 0x000fea0003800000 */
.L_x_510:
[----:B------:R-:W-:Y:S02]  /*108e0*/  LOP3.LUT P0, RZ, R18, 0xff, RZ, 0xc0, !PT ;  /* 0x000000ff12ff7812 */ /* 0x000fe4000780c0ff */
[----:B------:R-:W-:Y:S02]  /*108f0*/  LOP3.LUT P1, RZ, R19, 0xff, RZ, 0xc0, !PT ;  /* 0x000000ff13ff7812 */ /* 0x000fe4000782c0ff */
[----:B------:R-:W-:Y:S02]  /*10900*/  SEL R3, RZ, 0x1, !P0 ;  /* 0x00000001ff037807 */ /* 0x000fe40004000000 */
[----:B------:R-:W-:-:S03]  /*10910*/  SEL R9, RZ, 0x1, !P1 ;  /* 0x00000001ff097807 */ /* 0x000fc60004800000 */
[----:B------:R-:W-:Y:S04]  /*10920*/  STG.E.U8 [R4.64], R3 ;  /* 0x0000000304007986 */ /* 0x000fe8000c101124 */
[----:B------:R-:W-:Y:S01]  /*10930*/  STG.E.U8 [R6.64], R9 ;  /* 0x0000000906007986 */ /* 0x000fe2000c101124 */
[----:B------:R-:W-:Y:S05]  /*10940*/  EXIT ;  /* 0x000000000000794d */ /* 0x000fea0003800000 */
.L_x_478:
        /* <DEDUP_REMOVED lines=13> */
[----:B------:R-:W-:Y:S01]  /*10a20*/  ULDC.U8 UR4, c[0x0][0x569] ;  /* 0x00015a4000047ab9 */ /* 0x000fe20000000000 */
[----:B------:R-:W-:Y:S02]  /*10a30*/  PRMT R16, R3, 0x7610, R16 ;  /* 0x0000761003107816 */ /* 0x000fe40000000010 */
[----:B------:R-:W-:-:S09]  /*10a40*/  ISETP.NE.AND P4, PT, RZ, UR4, PT ;  /* 0x00000004ff007c0c */ /* 0x000fd2000bf85270 */
[----:B------:R-:W-:Y:S05]  /*10a50*/  @!P0 BRA `(.L_x_514) ;  /* 0x0000013000008947 */ /* 0x000fea0003800000 */
[----:B------:R-:W2:Y:S04]  /*10a60*/  LDG.E.U8 R2, [R4.64] ;  /* 0x0000002404027981 */ /* 0x000ea8000c1e1100 */
[----:B------:R-:W3:Y:S01]  /*10a70*/  LDG.E.U8 R0, [R4.64+0x1] ;  /* 0x0000012404007981 */ /* 0x000ee2000c1e1100 */
[----:B------:R-:W-:Y:S01]  /*10a80*/  I2F.S8 R18, R18 ;  /* 0x0000001200127306 */ /* 0x000fe20000001400 */
[----:B------:R-:W-:Y:S01]  /*10a90*/  HFMA2.MMA R6, -RZ, RZ, 0, 5.9604644775390625e-08 ;  /* 0x00000001ff067435 */ /* 0x000fe200000001ff */
[----:B------:R-:W-:-:S06]  /*10aa0*/  IMAD.MOV.U32 R16, RZ, RZ, 0x1 ;  /* 0x00000001ff107424 */ /* 0x000fcc00078e00ff */
        /* <DEDUP_REMOVED lines=14> */
.L_x_514:
[----:B------:R-:W-:Y:S05]  /*10b90*/  @!P4 BRA `(.L_x_515) ;  /* 0x000003700000c947 */ /* 0x000fea0003800000 */
[----:B------:R-:W-:-:S05]  /*10ba0*/  IMAD.MOV.U32 R17, RZ, RZ, 0x1 ;  /* 0x00000001ff117424 */ /* 0x000fca00078e00ff */
[----:B------:R-:W-:-:S04]  /*10bb0*/  ISETP.NE.AND P0, PT, R17, c[0x0][0x56c], PT ;  /* 0x00015b0011007a0c */ /* 0x000fc80003f05270 */
[----:B------:R-:W-:-:S09]  /*10bc0*/  P2R R0, PR, RZ, 0x1 ;  /* 0x00000001ff007803 */ /* 0x000fd20000000000 */
        /* <DEDUP_REMOVED lines=20> */
.L_x_516:
        /* <DEDUP_REMOVED lines=17> */
[----:B------:R-:W-:Y:S02]  /*10e20*/  IMAD.MOV.U32 R12, RZ, RZ, 0x1 ;  /* 0x00000001ff0c7424 */ /* 0x000fe400078e00ff */
        /* <DEDUP_REMOVED lines=8> */
.L_x_517:
[----:B------:R-:W-:Y:S02]  /*10eb0*/  IADD3 R2, P1, R19, c[0x0][0x538], RZ ;  /* 0x00014e0013027a10 */ /* 0x000fe40007f3e0ff */
[----:B------:R-:W-:-:S03]  /*10ec0*/  LOP3.LUT P0, RZ, R16, 0xff, RZ, 0xc0, !PT ;  /* 0x000000ff10ff7812 */ /* 0x000fc6000780c0ff */
[----:B0-----:R-:W-:Y:S01]  /*10ed0*/  IMAD.X R3, RZ, RZ, c[0x0][0x53c], P1 ;  /* 0x00014f00ff037624 */ /* 0x001fe200008e06ff */
[----:B------:R-:W-:-:S05]  /*10ee0*/  SEL R5, RZ, 0x1, !P0 ;  /* 0x00000001ff057807 */ /* 0x000fca0004000000 */
[----:B------:R-:W-:Y:S01]  /*10ef0*/  STG.E.U8 [R2.64], R5 ;  /* 0x0000000502007986 */ /* 0x000fe2000c101124 */
[----:B------:R-:W-:Y:S05]  /*10f00*/  EXIT ;  /* 0x000000000000794d */ /* 0x000fea0003800000 */
.L_x_515:
[----:B------:R-:W-:Y:S04]  /*10f10*/  STG.E.U8 [R4.64], R18 ;  /* 0x0000001204007986 */ /* 0x000fe8000c101124 */
[----:B------:R-:W-:Y:S01]  /*10f20*/  STG.E.U8 [R4.64+0x1], R16 ;  /* 0x0000011004007986 */ /* 0x000fe2000c101124 */
[----:B------:R-:W-:Y:S05]  /*10f30*/  EXIT ;  /* 0x000000000000794d */ /* 0x000fea0003800000 */
.L_x_513:
[----:B0-----:R-:W-:Y:S01]  /*10f40*/  ISETP.NE.AND P3, PT, R0, RZ, PT ;  /* 0x000000ff0000720c */ /* 0x001fe20003f65270 */
        /* <DEDUP_REMOVED lines=27> */
.L_x_518:
[----:B------:R-:W-:Y:S05]  /*11100*/  @!P0 BRA `(.L_x_519) ;  /* 0x0000037000008947 */ /* 0x000fea0003800000 */
[----:B------:R-:W-:-:S05]  /*11110*/  IMAD.MOV.U32 R17, RZ, RZ, 0x1 ;  /* 0x00000001ff117424 */ /* 0x000fca00078e00ff */
[----:B------:R-:W-:-:S04]  /*11120*/  ISETP.NE.AND P0, PT, R17, c[0x0][0x56c], PT ;  /* 0x00015b0011007a0c */ /* 0x000fc80003f05270 */
[----:B------:R-:W-:-:S09]  /*11130*/  P2R R0, PR, RZ, 0x1 ;  /* 0x00000001ff007803 */ /* 0x000fd20000000000 */
        /* <DEDUP_REMOVED lines=20> */
.L_x_520:
        /* <DEDUP_REMOVED lines=26> */
.L_x_521:
[----:B------:R-:W-:Y:S02]  /*11420*/  IADD3 R2, P1, R19, c[0x0][0x538], RZ ;  /* 0x00014e0013027a10 */ /* 0x000fe40007f3e0ff */
[----:B------:R-:W-:-:S03]  /*11430*/  LOP3.LUT P0, RZ, R16, 0xff, RZ, 0xc0, !PT ;  /* 0x000000ff10ff7812 */ /* 0x000fc6000780c0ff */
[----:B0-----:R-:W-:Y:S01]  /*11440*/  IMAD.X R3, RZ, RZ, c[0x0][0x53c], P1 ;  /* 0x00014f00ff037624 */ /* 0x001fe200008e06ff */
[----:B------:R-:W-:-:S05]  /*11450*/  SEL R5, RZ, 0x1, !P0 ;  /* 0x00000001ff057807 */ /* 0x000fca0004000000 */
[----:B------:R-:W-:Y:S01]  /*11460*/  STG.E.U8 [R2.64], R5 ;  /* 0x0000000502007986 */ /* 0x000fe2000c101124 */
[----:B------:R-:W-:Y:S05]  /*11470*/  EXIT ;  /* 0x000000000000794d */ /* 0x000fea0003800000 */
.L_x_519:
[----:B------:R-:W-:Y:S02]  /*11480*/  LOP3.LUT P0, RZ, R18, 0xff, RZ, 0xc0, !PT ;  /* 0x000000ff12ff7812 */ /* 0x000fe4000780c0ff */
[----:B------:R-:W-:Y:S02]  /*11490*/  LOP3.LUT P1, RZ, R16, 0xff, RZ, 0xc0, !PT ;  /* 0x000000ff10ff7812 */ /* 0x000fe4000782c0ff */
[----:B------:R-:W-:Y:S02]  /*114a0*/  SEL R3, RZ, 0x1, !P0 ;  /* 0x00000001ff037807 */ /* 0x000fe40004000000 */
[----:B------:R-:W-:-:S03]  /*114b0*/  SEL R9, RZ, 0x1, !P1 ;  /* 0x00000001ff097807 */ /* 0x000fc60004800000 */
[----:B------:R-:W-:Y:S04]  /*114c0*/  STG.E.U8 [R4.64], R3 ;  /* 0x0000000304007986 */ /* 0x000fe8000c101124 */
[----:B------:R-:W-:Y:S01]  /*114d0*/  STG.E.U8 [R6.64], R9 ;  /* 0x0000000906007986 */ /* 0x000fe2000c101124 */
[----:B------:R-:W-:Y:S05]  /*114e0*/  EXIT ;  /* 0x000000000000794d */ /* 0x000fea0003800000 */
.L_x_522:
        /* <DEDUP_REMOVED lines=9> */
.L_x_7617:


//--------------------- .text._ZN2at6native13reduce_kernelILi128ELi4ENS0_8ReduceOpIN3c108BFloat16ENS0_14func_wrapper_tIbZZZNS0_14or_kernel_cudaERNS_14TensorIteratorEENKUlvE_clEvENKUlvE9_clEvEUlbS4_E_EEjbLi4ELi4EEEEEvT1_ --------------------------
	.section	.text._ZN2at6native13reduce_kernelILi128ELi4ENS0_8ReduceOpIN3c108BFloat16ENS0_14func_wrapper_tIbZZZNS0_14or_kernel_cudaERNS_14TensorIteratorEENKUlvE_clEvENKUlvE9_clEvEUlbS4_E_EEjbLi4ELi4EEEEEvT1_,"ax",@progbits
	.sectioninfo	@"SHI_REGISTERS=48"
	.align	128
        .global         _ZN2at6native13reduce_kernelILi128ELi4ENS0_8ReduceOpIN3c108BFloat16ENS0_14func_wrapper_tIbZZZNS0_14or_kernel_cudaERNS_14TensorIteratorEENKUlvE_clEvENKUlvE9_clEvEUlbS4_E_EEjbLi4ELi4EEEEEvT1_
        .type           _ZN2at6native13reduce_kernelILi128ELi4ENS0_8ReduceOpIN3c108BFloat16ENS0_14func_wrapper_tIbZZZNS0_14or_kernel_cudaERNS_14TensorIteratorEENKUlvE_clEvENKUlvE9_clEvEUlbS4_E_EEjbLi4ELi4EEEEEvT1_,@function
        .size           _ZN2at6native13reduce_kernelILi128ELi4ENS0_8ReduceOpIN3c108BFloat16ENS0_14func_wrapper_tIbZZZNS0_14or_kernel_cudaERNS_14TensorIteratorEENKUlvE_clEvENKUlvE9_clEvEUlbS4_E_EEjbLi4ELi4EEEEEvT1_,(.L_x_7618 - _ZN2at6native13reduce_kernelILi128ELi4ENS0_8ReduceOpIN3c108BFloat16ENS0_14func_wrapper_tIbZZZNS0_14or_kernel_cudaERNS_14TensorIteratorEENKUlvE_clEvENKUlvE9_clEvEUlbS4_E_EEjbLi4ELi4EEEEEvT1_)
        .other          _ZN2at6native13reduce_kernelILi128ELi4ENS0_8ReduceOpIN3c108BFloat16ENS0_14func_wrapper_tIbZZZNS0_14or_kernel_cudaERNS_14TensorIteratorEENKUlvE_clEvENKUlvE9_clEvEUlbS4_E_EEjbLi4ELi4EEEEEvT1_,@"STO_CUDA_ENTRY STV_DEFAULT"
_ZN2at6native13reduce_kernelILi128ELi4ENS0_8ReduceOpIN3c108BFloat16ENS0_14func_wrapper_tIbZZZNS0_14or_kernel_cudaERNS_14TensorIteratorEENKUlvE_clEvENKUlvE9_clEvEUlbS4_E_EEjbLi4ELi4EEEEEvT1_:
.text._ZN2at6native13reduce_kernelILi128ELi4ENS0_8ReduceOpIN3c108BFloat16ENS0_14func_wrapper_tIbZZZNS0_14or_kernel_cudaERNS_14TensorIteratorEENKUlvE_clEvENKUlvE9_clEvEUlbS4_E_EEjbLi4ELi4EEEEEvT1_:
[----:B------:R-:W-:Y:S02]  /*0000*/  IMAD.MOV.U32 R1, RZ, RZ, c[0x0][0x28] ;  /* 0x00000a00ff017624 */ /* 0x000fe400078e00ff */
[----:B------:R-:W0:Y:S01]  /*0010*/  S2R R17, SR_TID.X ;  /* 0x0000000000117919 */ /* 0x000e220000002100 */
[----:B------:R-:W-:-:S03]  /*0020*/  ISETP.NE.AND P0, PT, RZ, c[0x0][0x338], PT ;  /* 0x0000ce00ff007a0c */ /* 0x000fc60003f05270 */
[----:B------:R-:W1:Y:S04]  /*0030*/  S2R R2, SR_TID.Y ;  /* 0x0000000000027919 */ /* 0x000e680000002200 */
[----:B------:R-:W2:Y:S04]  /*0040*/  S2R R0, SR_CTAID.X ;  /* 0x0000000000007919 */ /* 0x000ea80000002500 */
[----:B------:R-:W3:Y:S01]  /*0050*/  S2R R24, SR_CTAID.Y ;  /* 0x0000000000187919 */ /* 0x000ee20000002600 */
[C---:B0-----:R-:W-:Y:S02]  /*0060*/  IMAD R3, R17.reuse, c[0x0][0x188], RZ ;  /* 0x0000620011037a24 */ /* 0x041fe400078e02ff */
[----:B------:R-:W-:-:S02]  /*0070*/  IMAD R5, R17, c[0x0][0x17c], RZ ;  /* 0x00005f0011057a24 */ /* 0x000fc400078e02ff */
[C---:B-1----:R-:W-:Y:S02]  /*0080*/  IMAD R3, R2.reuse, c[0x0][0x18c], R3 ;  /* 0x0000630002037a24 */ /* 0x042fe400078e0203 */
[----:B------:R-:W-:Y:S02]  /*0090*/  IMAD R5, R2, c[0x0][0x180], R5 ;  /* 0x0000600002057a24 */ /* 0x000fe400078e0205 */
[----:B--2---:R-:W-:Y:S02]  /*00a0*/  IMAD R3, R0, c[0x0][0x174], R3 ;  /* 0x00005d0000037a24 */ /* 0x004fe400078e0203 */
[----:B------:R-:W-:Y:S02]  /*00b0*/  IMAD.MOV.U32 R0, RZ, RZ, RZ ;  /* 0x000000ffff007224 */ /* 0x000fe400078e00ff */
[----:B---3--:R-:W-:Y:S02]  /*00c0*/  IMAD R12, R24, c[0x0][0x184], R5 ;  /* 0x00006100180c7a24 */ /* 0x008fe400078e0205 */
[----:B------:R-:W-:Y:S01]  /*00d0*/  IMAD.SHL.U32 R23, R3, 0x4, RZ ;  /* 0x0000000403177824 */ /* 0x000fe200078e00ff */
[----:B------:R-:W-:Y:S05]  /*00e0*/  @!P0 BRA `(.L_x_523) ;  /* 0x00000c6000008947 */ /* 0x000fea0003800000 */
[----:B------:R-:W-:Y:S02]  /*00f0*/  IMAD.MOV.U32 R22, RZ, RZ, RZ ;  /* 0x000000ffff167224 */ /* 0x000fe400078e00ff */
[----:B------:R-:W-:-:S02]  /*0100*/  IMAD.MOV.U32 R3, RZ, RZ, c[0x0][0x338] ;  /* 0x0000ce00ff037624 */ /* 0x000fc400078e00ff */
        /* <DEDUP_REMOVED lines=196> */
.L_x_523:
        /* <DEDUP_REMOVED lines=11> */
[----:B------:R-:W-:Y:S02]  /*0e00*/  IMAD.MOV.U32 R4, RZ, RZ, c[0x4][0x628] ;  /* 0x01018a00ff047624 */ /* 0x000fe400078e00ff */
[----:B------:R-:W-:Y:S02]  /*0e10*/  IMAD.MOV.U32 R5, RZ, RZ, c[0x4][0x62c] ;  /* 0x01018b00ff057624 */ /* 0x000fe400078e00ff */
[----:B------:R-:W-:Y:S01]  /*0e20*/  IMAD.MOV.U32 R6, RZ, RZ, c[0x4][0x630] ;  /* 0x01018c00ff067624 */ /* 0x000fe200078e00ff */
[----:B------:R-:W0:Y:S01]  /*0e30*/  LDC.64 R14, c[0x4][R14] ;  /* 0x010000000e0e7b82 */ /* 0x000e220000000a00 */
[----:B------:R-:W-:Y:S02]  /*0e40*/  IMAD.MOV.U32 R7, RZ, RZ, c[0x4][0x634] ;  /* 0x01018d00ff077624 */ /* 0x000fe400078e00ff */
[----:B------:R-:W-:Y:S02]  /*0e50*/  IMAD.MOV.U32 R8, RZ, RZ, 0x1e3 ;  /* 0x000001e3ff087424 */ /* 0x000fe400078e00ff */
        /* <DEDUP_REMOVED lines=34> */
.L_x_532:
[----:B------:R-:W-:Y:S05]  /*1080*/  BSYNC B2 ;  /* 0x0000000000027941 */ /* 0x000fea0003800000 */
.L_x_531:
[----:B------:R-:W-:-:S04]  /*1090*/  PRMT R3, R3, 0x9910, RZ ;  /* 0x0000991003037816 */ /* 0x000fc800000000ff */
[----:B------:R-:W-:-:S13]  /*10a0*/  ISETP.NE.AND P0, PT, R3, RZ, PT ;  /* 0x000000ff0300720c */ /* 0x000fda0003f05270 */
[----:B------:R-:W-:Y:S05]  /*10b0*/  @!P0 BRA `(.L_x_530) ;  /* 0x000000c000008947 */ /* 0x000fea0003800000 */
[----:B------:R-:W-:-:S04]  /*10c0*/  PRMT R0, R0, 0x9910, RZ ;  /* 0x0000991000007816 */ /* 0x000fc800000000ff */
[----:B------:R-:W-:Y:S01]  /*10d0*/  ISETP.NE.AND P0, PT, R0, RZ, PT ;  /* 0x000000ff0000720c */ /* 0x000fe20003f05270 */
[----:B------:R-:W-:-:S12]  /*10e0*/  IMAD.MOV.U32 R0, RZ, RZ, 0x1 ;  /* 0x00000001ff007424 */ /* 0x000fd800078e00ff */
        /* <DEDUP_REMOVED lines=9> */
.L_x_530:
[----:B------:R-:W-:Y:S05]  /*1180*/  BSYNC B1 ;  /* 0x0000000000017941 */ /* 0x000fea0003800000 */
.L_x_529:
[C---:B------:R-:W-:Y:S02]  /*1190*/  IADD3 R3, P0, -R6.reuse, 0x4, RZ ;  /* 0x0000000406037810 */ /* 0x040fe40007f1e1ff */
[----:B------:R-:W-:Y:S02]  /*11a0*/  IADD3 R4, R6, c[0x0][0x168], RZ ;  /* 0x00005a0006047a10 */ /* 0x000fe40007ffe0ff */
[----:B------:R-:W-:Y:S01]  /*11b0*/  LEA R18, P1, R3, R18, 0x1 ;  /* 0x0000001203127211 */ /* 0x000fe200078208ff */
[----:B------:R-:W-:Y:S01]  /*11c0*/  IMAD.X R5, RZ, RZ, -0x1, P0 ;  /* 0xffffffffff057424 */ /* 0x000fe200000e06ff */
[----:B------:R-:W-:-:S04]  /*11d0*/  IADD3 R4, R4, -0x4, RZ ;  /* 0xfffffffc04047810 */ /* 0x000fc80007ffe0ff */
[----:B------:R-:W-:Y:S02]  /*11e0*/  LEA.HI.X R19, R3, R19, R5, 0x1, P1 ;  /* 0x0000001303137211 */ /* 0x000fe400008f0c05 */
.L_x_528:
[----:B------:R-:W-:Y:S05]  /*11f0*/  BSYNC B0 ;  /* 0x0000000000007941 */ /* 0x000fea0003800000 */
.L_x_527:
        /* <DEDUP_REMOVED lines=13> */
.L_x_535:
[----:B------:R-:W-:-:S06]  /*12d0*/  IMAD.WIDE.U32 R6, R5, 0x8, R18 ;  /* 0x0000000805067825 */ /* 0x000fcc00078e0012 */
[----:B------:R-:W2:Y:S01]  /*12e0*/  LDG.E.64 R6, [R6.64] ;  /* 0x0000002406067981 */ /* 0x000ea2000c1e1b00 */
[----:B------:R-:W-:Y:S01]  /*12f0*/  LOP3.LUT P4, RZ, R0, 0xff, RZ, 0xc0, !PT ;  /* 0x000000ff00ff7812 */ /* 0x000fe2000788c0ff */
[----:B------:R-:W-:Y:S01]  /*1300*/  IMAD.MOV.U32 R3, RZ, RZ, 0x1 ;  /* 0x00000001ff037424 */ /* 0x000fe200078e00ff */
[----:B------:R-:W-:Y:S02]  /*1310*/  LOP3.LUT P5, RZ, R9, 0xff, RZ, 0xc0, !PT ;  /* 0x000000ff09ff7812 */ /* 0x000fe400078ac0ff */
[----:B------:R-:W-:Y:S02]  /*1320*/  LOP3.LUT P3, RZ, R8, 0xff, RZ, 0xc0, !PT ;  /* 0x000000ff08ff7812 */ /* 0x000fe4000786c0ff */
[----:B------:R-:W-:Y:S02]  /*1330*/  LOP3.LUT P2, RZ, R10, 0xff, RZ, 0xc0, !PT ;  /* 0x000000ff0aff7812 */ /* 0x000fe4000784c0ff */
[----:B------:R-:W-:Y:S02]  /*1340*/  PRMT R3, R3, 0x5410, R3 ;  /* 0x0000541003037816 */ /* 0x000fe40000000003 */
[----:B------:R-:W-:-:S03]  /*1350*/  IADD3 R5, R5, c[0x0][0x170], RZ ;  /* 0x00005c0005057a10 */ /* 0x000fc60007ffe0ff */
[----:B--2---:R-:W-:-:S04]  /*1360*/  @!P4 PRMT R0, RZ, 0x5410, R6 ;  /* 0x00005410ff00c816 */ /* 0x004fc80000000006 */
[----:B------:R-:W-:Y:S02]  /*1370*/  @!P3 PRMT R8, RZ, 0x5410, R7 ;  /* 0x00005410ff08b816 */ /* 0x000fe40000000007 */
[----:B------:R-:W-:Y:S02]  /*1380*/  @!P4 FSETP.NEU.FTZ.AND P6, PT, R0, RZ, PT ;  /* 0x000000ff0000c20b */ /* 0x000fe40003fdd000 */
[----:B------:R-:W-:Y:S02]  /*1390*/  @!P5 PRMT R0, RZ, 0x7610, R6 ;  /* 0x00007610ff00d816 */ /* 0x000fe40000000006 */
[----:B------:R-:W-:Y:S02]  /*13a0*/  @!P4 SEL R9, RZ, 0x1, !P6 ;  /* 0x00000001ff09c807 */ /* 0x000fe40007000000 */
[----:B------:R-:W-:Y:S01]  /*13b0*/  @!P5 FSETP.NEU.FTZ.AND P6, PT, R0, RZ, PT ;  /* 0x000000ff0000d20b */ /* 0x000fe20003fdd000 */
[----:B------:R-:W-:-:S03]  /*13c0*/  IMAD.MOV.U32 R0, RZ, RZ, 0x1 ;  /* 0x00000001ff007424 */ /* 0x000fc600078e00ff */
[----:B------:R-:W-:Y:S02]  /*13d0*/  @!P5 SEL R6, RZ, 0x1, !P6 ;  /* 0x00000001ff06d807 */ /* 0x000fe40007000000 */
[----:B------:R-:W-:Y:S01]  /*13e0*/  @!P3 FSETP.NEU.FTZ.AND P6, PT, R8, RZ, PT ;  /* 0x000000ff0800b20b */ /* 0x000fe20003fdd000 */
[----:B------:R-:W-:Y:S01]  /*13f0*/  IMAD.MOV.U32 R8, RZ, RZ, 0x1 ;  /* 0x00000001ff087424 */ /* 0x000fe200078e00ff */
[----:B------:R-:W-:Y:S02]  /*1400*/  PRMT R3, R0, 0x7610, R3 ;  /* 0x0000761000037816 */ /* 0x000fe40000000003 */
[----:B------:R-:W-:Y:S02]  /*1410*/  @!P2 PRMT R0, RZ, 0x7610, R7 ;  /* 0x00007610ff00a816 */ /* 0x000fe40000000007 */
[----:B------:R-:W-:Y:S02]  /*1420*/  @!P3 SEL R10, RZ, 0x1, !P6 ;  /* 0x00000001ff0ab807 */ /* 0x000fe40007000000 */
[----:B------:R-:W-:Y:S01]  /*1430*/  @!P2 FSETP.NEU.FTZ.AND P6, PT, R0, RZ, PT ;  /* 0x000000ff0000a20b */ /* 0x000fe20003fdd000 */
[----:B------:R-:W-:Y:S01]  /*1440*/  IMAD.MOV.U32 R0, RZ, RZ, 0x1 ;  /* 0x00000001ff007424 */ /* 0x000fe200078e00ff */
[----:B------:R-:W-:-:S02]  /*1450*/  LEA R7, R5, 0x3, 0x2 ;  /* 0x0000000305077811 */ /* 0x000fc400078e10ff */
[----:B------:R-:W-:Y:S02]  /*1460*/  @!P2 SEL R11, RZ, 0x1, !P6 ;  /* 0x00000001ff0ba807 */ /* 0x000fe40007000000 */
[----:B------:R-:W-:Y:S02]  /*1470*/  ISETP.GE.U32.AND P6, PT, R7, R4, PT ;  /* 0x000000040700720c */ /* 0x000fe40003fc6070 */
[----:B------:R-:W-:Y:S02]  /*1480*/  @!P2 PRMT R3, R11, 0x7610, R3 ;  /* 0x000076100b03a816 */ /* 0x000fe40000000003 */
[----:B------:R-:W-:Y:S02]  /*1490*/  @!P4 PRMT R0, R9, 0x7610, R0 ;  /* 0x000076100900c816 */ /* 0x000fe40000000000 */
[----:B------:R-:W-:Y:S02]  /*14a0*/  @!P5 PRMT R3, R3, 0x5410, R6 ;  /* 0x000054100303d816 */ /* 0x000fe40000000006 */
[----:B------:R-:W-:-:S02]  /*14b0*/  @!P3 PRMT R8, R10, 0x7610, R8 ;  /* 0x000076100a08b816 */ /* 0x000fc40000000008 */
[C---:B------:R-:W-:Y:S02]  /*14c0*/  PRMT R10, R3.reuse, 0x7610, R10 ;  /* 0x00007610030a7816 */ /* 0x040fe4000000000a */
[----:B------:R-:W-:Y:S01]  /*14d0*/  PRMT R9, R3, 0x7632, R9 ;  /* 0x0000763203097816 */ /* 0x000fe20000000009 */
[----:B------:R-:W-:Y:S05]  /*14e0*/  @!P6 BRA `(.L_x_535) ;  /* 0xfffffde00000e947 */ /* 0x000fea000383ffff */
.L_x_534:
[----:B------:R-:W-:Y:S05]  /*14f0*/  BSYNC B0 ;  /* 0x0000000000007941 */ /* 0x000fea0003800000 */
.L_x_533:
        /* <DEDUP_REMOVED lines=8> */
.L_x_537:
[----:B------:R-:W-:Y:S05]  /*1580*/  BSYNC B0 ;  /* 0x0000000000007941 */ /* 0x000fea0003800000 */
.L_x_536:
        /* <DEDUP_REMOVED lines=16> */
.L_x_539:
[----:B------:R-:W-:Y:S05]  /*1690*/  BSYNC B0 ;  /* 0x0000000000007941 */ /* 0x000fea0003800000 */
.L_x_538:
[----:B------:R-:W0:Y:S01]  /*16a0*/  I2F.S8 R4, R3.B2 ;  /* 0x2000000300047306 */ /* 0x000e220000001400 */
[----:B------:R-:W-:Y:S01]  /*16b0*/  LOP3.LUT P1, RZ, R0, 0xff, RZ, 0xc0, !PT ;  /* 0x000000ff00ff7812 */ /* 0x000fe2000782c0ff */
[----:B------:R-:W-:Y:S01]  /*16c0*/  IMAD.MOV.U32 R0, RZ, RZ, 0x1 ;  /* 0x00000001ff007424 */ /* 0x000fe200078e00ff */
[----:B------:R-:W-:Y:S01]  /*16d0*/  PRMT R18, RZ, 0x7610, R18 ;  /* 0x00007610ff127816 */ /* 0x000fe20000000012 */
[----:B------:R-:W-:Y:S01]  /*16e0*/  IMAD.MOV.U32 R25, RZ, RZ, 0x1 ;  /* 0x00000001ff197424 */ /* 0x000fe200078e00ff */
[----:B------:R-:W-:-:S03]  /*16f0*/  PRMT R30, RZ, 0x7610, R30 ;  /* 0x00007610ff1e7816 */ /* 0x000fc6000000001e */
        /* <DEDUP_REMOVED lines=16> */
[----:B------:R-:W-:-:S04]  /*1800*/  @!P1 PRMT R0, RZ, 0x5410, R0 ;  /* 0x00005410ff009816 */ /* 0x000fc80000000000 */
[----:B------:R-:W-:Y:S02]  /*1810*/  @!P1 FSETP.NEU.FTZ.AND P0, PT, R0, RZ, PT ;  /* 0x000000ff0000920b */ /* 0x000fe40003f1d000 */
[----:B------:R-:W-:Y:S02]  /*1820*/  PRMT R0, RZ, 0x7610, R0 ;  /* 0x00007610ff007816 */ /* 0x000fe40000000000 */
[----:B------:R-:W-:-:S04]  /*1830*/  @!P1 SEL R4, RZ, 0x1, !P0 ;  /* 0x00000001ff049807 */ /* 0x000fc80004000000 */
[----:B------:R-:W-:Y:S01]  /*1840*/  @!P1 PRMT R25, R4, 0x7610, R25 ;  /* 0x0000761004199816 */ /* 0x000fe20000000019 */
[----:B------:R-:W-:Y:S05]  /*1850*/  BRA `(.L_x_525) ;  /* 0x0000bed000007947 */ /* 0x000fea0003800000 */
.L_x_526:
[----:B------:R-:W-:Y:S02]  /*1860*/  IMAD.MOV.U32 R24, RZ, RZ, c[0x0][0x2d4] ;  /* 0x0000b500ff187624 */ /* 0x000fe400078e00ff */
        /* <DEDUP_REMOVED lines=15> */
[--C-:B------:R-:W-:Y:S02]  /*1960*/  PRMT R7, R7, 0x5410, R28.reuse ;  /* 0x0000541007077816 */ /* 0x100fe4000000001c */
[----:B------:R-:W-:Y:S02]  /*1970*/  PRMT R6, R6, 0x5410, R28 ;  /* 0x0000541006067816 */ /* 0x000fe4000000001c */
[C---:B------:R-:W-:Y:S02]  /*1980*/  PRMT R5, R28.reuse, 0x7610, R5 ;  /* 0x000076101c057816 */ /* 0x040fe40000000005 */
[----:B------:R-:W-:Y:S02]  /*1990*/  PRMT R4, R28, 0x7610, R4 ;  /* 0x000076101c047816 */ /* 0x000fe40000000004 */
[--C-:B------:R-:W-:Y:S02]  /*19a0*/  PRMT R3, R3, 0x5410, R28.reuse ;  /* 0x0000541003037816 */ /* 0x100fe4000000001c */
        /* <DEDUP_REMOVED lines=10> */
[----:B------:R-:W-:Y:S02]  /*1a50*/  ISETP.NE.AND P0, PT, RZ, c[0x0][0x1a4], PT ;  /* 0x00006900ff007a0c */ /* 0x000fe40003f05270 */
        /* <DEDUP_REMOVED lines=16> */
.L_x_548:
[----:B------:R-:W-:Y:S02]  /*1b60*/  IMAD.MOV.U32 R25, RZ, RZ, RZ ;  /* 0x000000ffff197224 */ /* 0x000fe400078e00ff */
[----:B------:R-:W-:Y:S01]  /*1b70*/  IMAD.MOV.U32 R27, RZ, RZ, RZ ;  /* 0x000000ffff1b7224 */ /* 0x000fe200078e00ff */
[----:B------:R-:W-:Y:S05]  /*1b80*/  @!P0 BRA `(.L_x_544) ;  /* 0x00000d0000008947 */ /* 0x000fea0003800000 */
[----:B------:R-:W-:Y:S02]  /*1b90*/  IMAD.MOV.U32 R28, RZ, RZ, RZ ;  /* 0x000000ffff1c7224 */ /* 0x000fe400078e00ff */
[----:B------:R-:W-:-:S02]  /*1ba0*/  IMAD.MOV.U32 R26, RZ, RZ, c[0x0][0x1a4] ;  /* 0x00006900ff1a7624 */ /* 0x000fc400078e00ff */
        /* <DEDUP_REMOVED lines=206> */
.L_x_544:
[----:B------:R-:W-:-:S04]  /*2890*/  LOP3.LUT R5, R27, 0xfffffff8, RZ, 0xc0, !PT ;  /* 0xfffffff81b057812 */ /* 0x000fc800078ec0ff */
[----:B------:R-:W-:-:S05]  /*28a0*/  IADD3 R4, P1, R18, R5, RZ ;  /* 0x0000000512047210 */ /* 0x000fca0007f3e0ff */
[----:B------:R-:W-:-:S05]  /*28b0*/  IMAD.X R5, RZ, RZ, R19, P1 ;  /* 0x000000ffff057224 */ /* 0x000fca00008e0613 */
[----:B------:R-:W2:Y:S01]  /*28c0*/  LDG.E.64 R36, [R4.64] ;  /* 0x0000002404247981 */ /* 0x000ea2000c1e1b00 */
[----:B------:R-:W-:Y:S02]  /*28d0*/  IADD3 R29, R29, c[0x0][0x170], RZ ;  /* 0x00005c001d1d7a10 */ /* 0x000fe40007ffe0ff */
[----:B--2---:R-:W-:Y:S02]  /*28e0*/  PRMT R34, R34, 0x5410, R36 ;  /* 0x0000541022227816 */ /* 0x004fe40000000024 */
[--C-:B------:R-:W-:Y:S02]  /*28f0*/  PRMT R35, R35, 0x5410, R37.reuse ;  /* 0x0000541023237816 */ /* 0x100fe40000000025 */
[----:B------:R-:W-:Y:S01]  /*2900*/  PRMT R43, R43, 0x7610, R37 ;  /* 0x000076102b2b7816 */ /* 0x000fe20000000025 */
        /* <DEDUP_REMOVED lines=209> */
.L_x_545:
[----:B------:R-:W-:-:S04]  /*3620*/  LOP3.LUT R5, R25, 0xfffffff8, RZ, 0xc0, !PT ;  /* 0xfffffff819057812 */ /* 0x000fc800078ec0ff */
[----:B------:R-:W-:-:S05]  /*3630*/  IADD3 R4, P1, R18, R5, RZ ;  /* 0x0000000512047210 */ /* 0x000fca0007f3e0ff */
[----:B------:R-:W-:-:S06]  /*3640*/  IMAD.X R5, RZ, RZ, R19, P1 ;  /* 0x000000ffff057224 */ /* 0x000fcc00008e0613 */
[----:B------:R-:W2:Y:S01]  /*3650*/  LDG.E.64 R4, [R4.64] ;  /* 0x0000002404047981 */ /* 0x000ea2000c1e1b00 */
[----:B------:R-:W-:Y:S02]  /*3660*/  IMAD.MOV.U32 R25, RZ, RZ, RZ ;  /* 0x000000ffff197224 */ /* 0x000fe400078e00ff */
[----:B------:R-:W-:Y:S01]  /*3670*/  IMAD.MOV.U32 R27, RZ, RZ, RZ ;  /* 0x000000ffff1b7224 */ /* 0x000fe200078e00ff */
[--C-:B--2---:R-:W-:Y:S02]  /*3680*/  PRMT R33, R33, 0x5410, R4.reuse ;  /* 0x0000541021217816 */ /* 0x104fe40000000004 */
[----:B------:R-:W-:Y:S02]  /*3690*/  PRMT R37, R37, 0x7610, R4 ;  /* 0x0000761025257816 */ /* 0x000fe40000000004 */
[--C-:B------:R-:W-:Y:S02]  /*36a0*/  PRMT R38, R38, 0x5410, R5.reuse ;  /* 0x0000541026267816 */ /* 0x100fe40000000005 */
        /* <DEDUP_REMOVED lines=211> */
.L_x_546:
[----:B------:R-:W-:-:S04]  /*43e0*/  LOP3.LUT R5, R27, 0xfffffff8, RZ, 0xc0, !PT ;  /* 0xfffffff81b057812 */ /* 0x000fc800078ec0ff */
[----:B------:R-:W-:-:S05]  /*43f0*/  IADD3 R4, P1, R18, R5, RZ ;  /* 0x0000000512047210 */ /* 0x000fca0007f3e0ff */
[----:B------:R-:W-:-:S06]  /*4400*/  IMAD.X R5, RZ, RZ, R19, P1 ;  /* 0x000000ffff057224 */ /* 0x000fcc00008e0613 */
[----:B------:R-:W2:Y:S02]  /*4410*/  LDG.E.64 R4, [R4.64] ;  /* 0x0000002404047981 */ /* 0x000ea4000c1e1b00 */
[----:B--2---:R-:W-:Y:S02]  /*4420*/  PRMT R45, R45, 0x5410, R4 ;  /* 0x000054102d2d7816 */ /* 0x004fe40000000004 */
[----:B------:R-:W-:Y:S02]  /*4430*/  PRMT R34, R4, 0x7632, R34 ;  /* 0x0000763204227816 */ /* 0x000fe40000000022 */
[C---:B------:R-:W-:Y:S02]  /*4440*/  PRMT R33, R5.reuse, 0x7610, R33 ;  /* 0x0000761005217816 */ /* 0x040fe40000000021 */
[----:B------:R-:W-:Y:S01]  /*4450*/  PRMT R35, R5, 0x7632, R35 ;  /* 0x0000763205237816 */ /* 0x000fe20000000023 */
[----:B------:R-:W-:Y:S05]  /*4460*/  @!P0 BRA `(.L_x_547) ;  /* 0x00000d2000008947 */ /* 0x000fea0003800000 */
[----:B------:R-:W-:-:S04]  /*4470*/  IMAD.MOV.U32 R26, RZ, RZ, c[0x0][0x170] ;  /* 0x00005c00ff1a7624 */ /* 0x000fc800078e00ff */
[----:B------:R-:W-:Y:S02]  /*4480*/  IMAD R27, R26, 0x2, R29 ;  /* 0x000000021a1b7824 */ /* 0x000fe400078e021d */
        /* <DEDUP_REMOVED lines=208> */
.L_x_547:
[----:B------:R-:W-:-:S04]  /*5190*/  LOP3.LUT R25, R25, 0xfffffff8, RZ, 0xc0, !PT ;  /* 0xfffffff819197812 */ /* 0x000fc800078ec0ff */
[----:B------:R-:W-:-:S05]  /*51a0*/  IADD3 R40, P1, R18, R25, RZ ;  /* 0x0000001912287210 */ /* 0x000fca0007f3e0ff */
[----:B------:R-:W-:-:S06]  /*51b0*/  IMAD.X R41, RZ, RZ, R19, P1 ;  /* 0x000000ffff297224 */ /* 0x000fcc00008e0613 */
[----:B------:R-:W2:Y:S01]  /*51c0*/  LDG.E.64 R40, [R40.64] ;  /* 0x0000002428287981 */ /* 0x000ea2000c1e1b00 */
[----:B------:R-:W-:Y:S01]  /*51d0*/  LOP3.LUT P4, RZ, R9, 0xff, RZ, 0xc0, !PT ;  /* 0x000000ff09ff7812 */ /* 0x000fe2000788c0ff */
[----:B------:R-:W-:Y:S01]  /*51e0*/  IMAD.MOV.U32 R9, RZ, RZ, 0x1 ;  /* 0x00000001ff097424 */ /* 0x000fe200078e00ff */
[----:B------:R-:W-:Y:S01]  /*51f0*/  LOP3.LUT P2, RZ, R0, 0xff, RZ, 0xc0, !PT ;  /* 0x000000ff00ff7812 */ /* 0x000fe2000784c0ff */
[----:B------:R-:W-:Y:S01]  /*5200*/  IMAD.MOV.U32 R28, RZ, RZ, 0x1 ;  /* 0x00000001ff1c7424 */ /* 0x000fe200078e00ff */
[----:B------:R-:W-:Y:S01]  /*5210*/  LOP3.LUT P3, RZ, R10, 0xff, RZ, 0xc0, !PT ;  /* 0x000000ff0aff7812 */ /* 0x000fe2000786c0ff */
[----:B------:R-:W-:Y:S01]  /*5220*/  IMAD.MOV.U32 R10, RZ, RZ, 0x1 ;  /* 0x00000001ff0a7424 */ /* 0x000fe200078e00ff */
[----:B------:R-:W-:Y:S01]  /*5230*/  LOP3.LUT P1, RZ, R3, 0xff, RZ, 0xc0, !PT ;  /* 0x000000ff03ff7812 */ /* 0x000fe2000782c0ff */
[----:B------:R-:W-:Y:S01]  /*5240*/  IMAD.MOV.U32 R3, RZ, RZ, 0x1 ;  /* 0x00000001ff037424 */ /* 0x000fe200078e00ff */
[----:B------:R-:W-:Y:S01]  /*5250*/  LOP3.LUT P5, RZ, R11, 0xff, RZ, 0xc0, !PT ;  /* 0x000000ff0bff7812 */ /* 0x000fe200078ac0ff */
[----:B------:R-:W-:-:S02]  /*5260*/  IMAD.MOV.U32 R11, RZ, RZ, 0x1 ;  /* 0x00000001ff0b7424 */ /* 0x000fc400078e00ff */
[----:B------:R-:W-:Y:S02]  /*5270*/  IMAD.MOV.U32 R30, RZ, RZ, 0x1 ;  /* 0x00000001ff1e7424 */ /* 0x000fe400078e00ff */
[----:B------:R-:W-:Y:S02]  /*5280*/  @!P4 PRMT R0, RZ, 0x7610, R34 ;  /* 0x00007610ff00c816 */ /* 0x000fe40000000022 */
[----:B------:R-:W-:Y:S02]  /*5290*/  @!P2 PRMT R36, RZ, 0x7610, R36 ;  /* 0x00007610ff24a816 */ /* 0x000fe40000000024 */
[----:B------:R-:W-:Y:S02]  /*52a0*/  @!P4 FSETP.NEU.FTZ.AND P6, PT, R0, RZ, PT ;  /* 0x000000ff0000c20b */ /* 0x000fe40003fdd000 */
[----:B------:R-:W-:Y:S02]  /*52b0*/  @!P1 PRMT R43, RZ, 0x7610, R43 ;  /* 0x00007610ff2b9816 */ /* 0x000fe4000000002b */
[----:B------:R-:W-:-:S02]  /*52c0*/  @!P4 SEL R0, RZ, 0x1, !P6 ;  /* 0x00000001ff00c807 */ /* 0x000fc40007000000 */
[----:B------:R-:W-:Y:S02]  /*52d0*/  @!P2 FSETP.NEU.FTZ.AND P6, PT, R36, RZ, PT ;  /* 0x000000ff2400a20b */ /* 0x000fe40003fdd000 */
[C---:B------:R-:W-:Y:S02]  /*52e0*/  @!P4 PRMT R9, R0.reuse, 0x7610, R9 ;  /* 0x000076100009c816 */ /* 0x040fe40000000009 */
[----:B------:R-:W-:Y:S02]  /*52f0*/  PRMT R0, R0, 0x5410, R3 ;  /* 0x0000541000007816 */ /* 0x000fe40000000003 */
[----:B------:R-:W-:Y:S02]  /*5300*/  @!P3 PRMT R3, RZ, 0x7610, R35 ;  /* 0x00007610ff03b816 */ /* 0x000fe40000000023 */
[----:B------:R-:W-:Y:S02]  /*5310*/  @!P2 SEL R4, RZ, 0x1, !P6 ;  /* 0x00000001ff04a807 */ /* 0x000fe40007000000 */
[----:B------:R-:W-:Y:S01]  /*5320*/  @!P3 FSETP.NEU.FTZ.AND P6, PT, R3, RZ, PT ;  /* 0x000000ff0300b20b */ /* 0x000fe20003fdd000 */
[----:B------:R-:W-:Y:S01]  /*5330*/  IMAD.MOV.U32 R3, RZ, RZ, 0x1 ;  /* 0x00000001ff037424 */ /* 0x000fe200078e00ff */
[----:B------:R-:W-:-:S02]  /*5340*/  LOP3.LUT P4, RZ, R6, 0xff, RZ, 0xc0, !PT ;  /* 0x000000ff06ff7812 */ /* 0x000fc4000788c0ff */
[----:B------:R-:W-:Y:S02]  /*5350*/  @!P2 PRMT R0, R0, 0x5410, R4 ;  /* 0x000054100000a816 */ /* 0x000fe40000000004 */
[----:B------:R-:W-:Y:S02]  /*5360*/  @!P3 SEL R4, RZ, 0x1, !P6 ;  /* 0x00000001ff04b807 */ /* 0x000fe40007000000 */
[----:B------:R-:W-:Y:S01]  /*5370*/  LOP3.LUT P2, RZ, R12, 0xff, RZ, 0xc0, !PT ;  /* 0x000000ff0cff7812 */ /* 0x000fe2000784c0ff */
[----:B------:R-:W-:Y:S01]  /*5380*/  IMAD.MOV.U32 R12, RZ, RZ, 0x1 ;  /* 0x00000001ff0c7424 */ /* 0x000fe200078e00ff */
[----:B------:R-:W-:Y:S02]  /*5390*/  @!P1 FSETP.NEU.FTZ.AND P6, PT, R43, RZ, PT ;  /* 0x000000ff2b00920b */ /* 0x000fe40003fdd000 */
[----:B------:R-:W-:Y:S02]  /*53a0*/  @!P3 PRMT R10, R4, 0x7610, R10 ;  /* 0x00007610040ab816 */ /* 0x000fe4000000000a */
[----:B------:R-:W-:-:S02]  /*53b0*/  @!P5 PRMT R4, RZ, 0x7610, R33 ;  /* 0x00007610ff04d816 */ /* 0x000fc40000000021 */
[----:B------:R-:W-:Y:S02]  /*53c0*/  LOP3.LUT P3, RZ, R7, 0xff, RZ, 0xc0, !PT ;  /* 0x000000ff07ff7812 */ /* 0x000fe4000786c0ff */
[----:B------:R-:W-:Y:S02]  /*53d0*/  PRMT R3, R3, 0x5410, R3 ;  /* 0x0000541003037816 */ /* 0x000fe40000000003 */
[----:B------:R-:W-:Y:S02]  /*53e0*/  @!P1 SEL R5, RZ, 0x1, !P6 ;  /* 0x00000001ff059807 */ /* 0x000fe40007000000 */
[----:B------:R-:W-:Y:S01]  /*53f0*/  @!P5 FSETP.NEU.FTZ.AND P6, PT, R4, RZ, PT ;  /* 0x000000ff0400d20b */ /* 0x000fe20003fdd000 */
[----:B------:R-:W-:Y:S01]  /*5400*/  IMAD.MOV.U32 R4, RZ, RZ, 0x1 ;  /* 0x00000001ff047424 */ /* 0x000fe200078e00ff */
[----:B------:R-:W-:Y:S02]  /*5410*/  @!P4 PRMT R37, RZ, 0x7610, R37 ;  /* 0x00007610ff25c816 */ /* 0x000fe40000000025 */
[----:B------:R-:W-:-:S02]  /*5420*/  @!P1 PRMT R3, R3, 0x5410, R5 ;  /* 0x0000541003039816 */ /* 0x000fc40000000005 */
[----:B------:R-:W-:Y:S01]  /*5430*/  LOP3.LUT P1, RZ, R13, 0xff, RZ, 0xc0, !PT ;  /* 0x000000ff0dff7812 */ /* 0x000fe2000782c0ff */
[----:B------:R-:W-:Y:S01]  /*5440*/  IMAD.MOV.U32 R13, RZ, RZ, 0x1 ;  /* 0x00000001ff0d7424 */ /* 0x000fe200078e00ff */
[----:B------:R-:W-:Y:S02]  /*5450*/  @!P5 SEL R5, RZ, 0x1, !P6 ;  /* 0x00000001ff05d807 */ /* 0x000fe40007000000 */
[----:B------:R-:W-:Y:S02]  /*5460*/  @!P4 FSETP.NEU.FTZ.AND P6, PT, R37, RZ, PT ;  /* 0x000000ff2500c20b */ /* 0x000fe40003fdd000 */
[----:B------:R-:W-:Y:S02]  /*5470*/  @!P2 PRMT R38, RZ, 0x7610, R38 ;  /* 0x00007610ff26a816 */ /* 0x000fe40000000026 */
[----:B------:R-:W-:Y:S02]  /*5480*/  @!P5 PRMT R11, R5, 0x7610, R11 ;  /* 0x00007610050bd816 */ /* 0x000fe4000000000b */
[----:B------:R-:W-:-:S02]  /*5490*/  LOP3.LUT P5, RZ, R8, 0xff, RZ, 0xc0, !PT ;  /* 0x000000ff08ff7812 */ /* 0x000fc400078ac0ff */
[----:B------:R-:W-:Y:S02]  /*54a0*/  @!P4 SEL R5, RZ, 0x1, !P6 ;  /* 0x00000001ff05c807 */ /* 0x000fe40007000000 */
[----:B------:R-:W-:Y:S02]  /*54b0*/  @!P2 FSETP.NEU.FTZ.AND P6, PT, R38, RZ, PT ;  /* 0x000000ff2600a20b */ /* 0x000fe40003fdd000 */
[----:B------:R-:W-:Y:S02]  /*54c0*/  @!P3 PRMT R42, RZ, 0x7610, R42 ;  /* 0x00007610ff2ab816 */ /* 0x000fe4000000002a */
[----:B------:R-:W-:Y:S01]  /*54d0*/  @!P4 PRMT R4, R5, 0x7610, R4 ;  /* 0x000076100504c816 */ /* 0x000fe20000000004 */
[----:B------:R-:W-:Y:S01]  /*54e0*/  IMAD.MOV.U32 R5, RZ, RZ, 0x1 ;  /* 0x00000001ff057424 */ /* 0x000fe200078e00ff */
[----:B------:R-:W-:Y:S01]  /*54f0*/  LOP3.LUT P4, RZ, R14, 0xff, RZ, 0xc0, !PT ;  /* 0x000000ff0eff7812 */ /* 0x000fe2000788c0ff */
[----:B------:R-:W-:Y:S01]  /*5500*/  IMAD.MOV.U32 R14, RZ, RZ, 0x1 ;  /* 0x00000001ff0e7424 */ /* 0x000fe200078e00ff */
[----:B------:R-:W-:-:S02]  /*5510*/  @!P2 SEL R6, RZ, 0x1, !P6 ;  /* 0x00000001ff06a807 */ /* 0x000fc40007000000 */
[----:B------:R-:W-:Y:S02]  /*5520*/  @!P3 FSETP.NEU.FTZ.AND P6, PT, R42, RZ, PT ;  /* 0x000000ff2a00b20b */ /* 0x000fe40003fdd000 */
[----:B------:R-:W-:Y:S02]  /*5530*/  @!P1 PRMT R45, RZ, 0x7610, R45 ;  /* 0x00007610ff2d9816 */ /* 0x000fe4000000002d */
[----:B------:R-:W-:Y:S02]  /*5540*/  @!P2 PRMT R12, R6, 0x7610, R12 ;  /* 0x00007610060ca816 */ /* 0x000fe4000000000c */
[----:B------:R-:W-:Y:S02]  /*5550*/  @!P3 SEL R6, RZ, 0x1, !P6 ;  /* 0x00000001ff06b807 */ /* 0x000fe40007000000 */
[----:B------:R-:W-:Y:S02]  /*5560*/  @!P1 FSETP.NEU.FTZ.AND P6, PT, R45, RZ, PT ;  /* 0x000000ff2d00920b */ /* 0x000fe40003fdd000 */
[----:B------:R-:W-:-:S02]  /*5570*/  @!P5 PRMT R7, RZ, 0x5410, R34 ;  /* 0x00005410ff07d816 */ /* 0x000fc40000000022 */
[----:B------:R-:W-:Y:S02]  /*5580*/  @!P1 SEL R8, RZ, 0x1, !P6 ;  /* 0x00000001ff089807 */ /* 0x000fe40007000000 */
[----:B------:R-:W-:Y:S02]  /*5590*/  LOP3.LUT P2, RZ, R20, 0xff, RZ, 0xc0, !PT ;  /* 0x000000ff14ff7812 */ /* 0x000fe4000784c0ff */
[----:B------:R-:W-:Y:S02]  /*55a0*/  @!P5 FSETP.NEU.FTZ.AND P6, PT, R7, RZ, PT ;  /* 0x000000ff0700d20b */ /* 0x000fe40003fdd000 */
[----:B------:R-:W-:Y:S02]  /*55b0*/  @!P4 PRMT R7, RZ, 0x5410, R33 ;  /* 0x00005410ff07c816 */ /* 0x000fe40000000021 */
[----:B------:R-:W-:Y:S01]  /*55c0*/  @!P3 PRMT R5, R6, 0x7610, R5 ;  /* 0x000076100605b816 */ /* 0x000fe20000000005 */
[----:B------:R-:W-:Y:S01]  /*55d0*/  IMAD.MOV.U32 R6, RZ, RZ, 0x1 ;  /* 0x00000001ff067424 */ /* 0x000fe200078e00ff */
[----:B------:R-:W-:-:S02]  /*55e0*/  @!P1 PRMT R13, R8, 0x7610, R13 ;  /* 0x00007610080d9816 */ /* 0x000fc4000000000d */
[----:B------:R-:W-:Y:S02]  /*55f0*/  @!P4 FSETP.NEU.FTZ.AND P1, PT, R7, RZ, PT ;  /* 0x000000ff0700c20b */ /* 0x000fe40003f3d000 */
[----:B------:R-:W-:Y:S02]  /*5600*/  PRMT R6, R6, 0x5410, R6 ;  /* 0x0000541006067816 */ /* 0x000fe40000000006 */
[----:B------:R-:W-:Y:S02]  /*5610*/  @!P5 SEL R7, RZ, 0x1, !P6 ;  /* 0x00000001ff07d807 */ /* 0x000fe40007000000 */
[----:B------:R-:W-:Y:S02]  /*5620*/  @!P4 SEL R8, RZ, 0x1, !P1 ;  /* 0x00000001ff08c807 */ /* 0x000fe40004800000 */
[----:B------:R-:W-:Y:S02]  /*5630*/  LOP3.LUT P6, RZ, R21, 0xff, RZ, 0xc0, !PT ;  /* 0x000000ff15ff7812 */ /* 0x000fe400078cc0ff */
[----:B------:R-:W-:-:S02]  /*5640*/  @!P5 PRMT R6, R6, 0x5410, R7 ;  /* 0x000054100606d816 */ /* 0x000fc40000000007 */
[----:B------:R-:W-:Y:S01]  /*5650*/  LOP3.LUT P1, RZ, R16, 0xff, RZ, 0xc0, !PT ;  /* 0x000000ff10ff7812 */ /* 0x000fe2000782c0ff */
[----:B------:R-:W-:Y:S01]  /*5660*/  IMAD.MOV.U32 R16, RZ, RZ, c[0x0][0x170] ;  /* 0x00005c00ff107624 */ /* 0x000fe200078e00ff */
[----:B------:R-:W-:Y:S02]  /*5670*/  LOP3.LUT P5, RZ, R24, 0xff, RZ, 0xc0, !PT ;  /* 0x000000ff18ff7812 */ /* 0x000fe400078ac0ff */
[----:B------:R-:W-:Y:S01]  /*5680*/  @!P4 PRMT R14, R8, 0x7610, R14 ;  /* 0x00007610080ec816 */ /* 0x000fe2000000000e */
[----:B------:R-:W-:Y:S01]  /*5690*/  IMAD.MOV.U32 R8, RZ, RZ, 0x1 ;  /* 0x00000001ff087424 */ /* 0x000fe200078e00ff */
[----:B------:R-:W-:Y:S01]  /*56a0*/  @!P2 PRMT R7, RZ, 0x5410, R35 ;  /* 0x00005410ff07a816 */ /* 0x000fe20000000023 */
[----:B------:R-:W-:Y:S01]  /*56b0*/  IMAD R29, R16, 0x2, R29 ;  /* 0x00000002101d7824 */ /* 0x000fe200078e021d */
[----:B------:R-:W-:Y:S01]  /*56c0*/  LOP3.LUT P3, RZ, R15, 0xff, RZ, 0xc0, !PT ;  /* 0x000000ff0fff7812 */ /* 0x000fe2000786c0ff */
[----:B------:R-:W-:Y:S01]  /*56d0*/  IMAD.MOV.U32 R15, RZ, RZ, 0x1 ;  /* 0x00000001ff0f7424 */ /* 0x000fe200078e00ff */
[----:B------:R-:W-:-:S02]  /*56e0*/  @!P2 FSETP.NEU.FTZ.AND P4, PT, R7, RZ, PT ;  /* 0x000000ff0700a20b */ /* 0x000fc40003f9d000 */
[----:B------:R-:W-:Y:S02]  /*56f0*/  PRMT R7, R7, 0x5410, R8 ;  /* 0x0000541007077816 */ /* 0x000fe40000000008 */
[----:B------:R-:W-:Y:S02]  /*5700*/  PRMT R8, R8, 0x5410, R15 ;  /* 0x0000541008087816 */ /* 0x000fe4000000000f */
[----:B------:R-:W-:Y:S02]  /*5710*/  @!P2 SEL R15, RZ, 0x1, !P4 ;  /* 0x00000001ff0fa807 */ /* 0x000fe40006000000 */
[----:B------:R-:W-:Y:S02]  /*5720*/  IADD3 R29, R29, c[0x0][0x170], RZ ;  /* 0x00005c001d1d7a10 */ /* 0x000fe40007ffe0ff */
[----:B------:R-:W-:Y:S02]  /*5730*/  @!P2 PRMT R7, R7, 0x5410, R15 ;  /* 0x000054100707a816 */ /* 0x000fe4000000000f */
[----:B------:R-:W-:Y:S01]  /*5740*/  PRMT R3, R3, 0x7632, R3 ;  /* 0x0000763203037816 */ /* 0x000fe20000000003 */
[----:B------:R-:W-:Y:S01]  /*5750*/  IMAD R16, R16, 0x3, R29 ;  /* 0x0000000310107824 */ /* 0x000fe200078e021d */
[----:B------:R-:W-:-:S02]  /*5760*/  PRMT R0, R0, 0x7632, R0 ;  /* 0x0000763200007816 */ /* 0x000fc40000000000 */
[--C-:B--2---:R-:W-:Y:S02]  /*5770*/  PRMT R39, R39, 0x7610, R40.reuse ;  /* 0x0000761027277816 */ /* 0x104fe40000000028 */
[----:B------:R-:W-:Y:S02]  /*5780*/  @!P5 PRMT R15, RZ, 0x7610, R41 ;  /* 0x00007610ff0fd816 */ /* 0x000fe40000000029 */
[----:B------:R-:W-:Y:S02]  /*5790*/  @!P6 PRMT R39, RZ, 0x7610, R39 ;  /* 0x00007610ff27e816 */ /* 0x000fe40000000027 */
[----:B------:R-:W-:Y:S02]  /*57a0*/  PRMT R40, R40, 0x5410, R40 ;  /* 0x0000541028287816 */ /* 0x000fe40000000028 */
[----:B------:R-:W-:Y:S02]  /*57b0*/  @!P6 FSETP.NEU.FTZ.AND P2, PT, R39, RZ, PT ;  /* 0x000000ff2700e20b */ /* 0x000fe40003f5d000 */
[----:B------:R-:W-:Y:S01]  /*57c0*/  @!P5 FSETP.NEU.FTZ.AND P4, PT, R15, RZ, PT ;  /* 0x000000ff0f00d20b */ /* 0x000fe20003f9d000 */
[----:B------:R-:W-:Y:S01]  /*57d0*/  IMAD.MOV.U32 R15, RZ, RZ, 0x1 ;  /* 0x00000001ff0f7424 */ /* 0x000fe200078e00ff */
[----:B------:R-:W-:-:S02]  /*57e0*/  @!P3 PRMT R40, RZ, 0x7610, R40 ;  /* 0x00007610ff28b816 */ /* 0x000fc40000000028 */
[----:B------:R-:W-:Y:S02]  /*57f0*/  @!P6 SEL R20, RZ, 0x1, !P2 ;  /* 0x00000001ff14e807 */ /* 0x000fe40005000000 */
[----:B------:R-:W-:Y:S02]  /*5800*/  PRMT R44, R44, 0x5410, R41 ;  /* 0x000054102c2c7816 */ /* 0x000fe40000000029 */
[----:B------:R-:W-:Y:S01]  /*5810*/  ISETP.GE.U32.AND P2, PT, R16, c[0x0][0x168], PT ;  /* 0x00005a0010007a0c */ /* 0x000fe20003f46070 */
[----:B------:R-:W-:Y:S01]  /*5820*/  IMAD.MOV.U32 R16, RZ, RZ, 0x1 ;  /* 0x00000001ff107424 */ /* 0x000fe200078e00ff */
[----:B------:R-:W-:Y:S02]  /*5830*/  @!P5 SEL R21, RZ, 0x1, !P4 ;  /* 0x00000001ff15d807 */ /* 0x000fe40006000000 */
[----:B------:R-:W-:Y:S02]  /*5840*/  @!P3 FSETP.NEU.FTZ.AND P4, PT, R40, RZ, PT ;  /* 0x000000ff2800b20b */ /* 0x000fe40003f9d000 */
[----:B------:R-:W-:-:S02]  /*5850*/  @!P1 PRMT R44, RZ, 0x7610, R44 ;  /* 0x00007610ff2c9816 */ /* 0x000fc4000000002c */
[----:B------:R-:W-:Y:S02]  /*5860*/  @!P3 SEL R24, RZ, 0x1, !P4 ;  /* 0x00000001ff18b807 */ /* 0x000fe40006000000 */
[----:B------:R-:W-:Y:S02]  /*5870*/  @!P1 FSETP.NEU.FTZ.AND P4, PT, R44, RZ, PT ;  /* 0x000000ff2c00920b */ /* 0x000fe40003f9d000 */
[----:B------:R-:W-:Y:S02]  /*5880*/  @!P6 PRMT R8, R8, 0x5410, R20 ;  /* 0x000054100808e816 */ /* 0x000fe40000000014 */
[----:B------:R-:W-:Y:S02]  /*5890*/  @!P1 SEL R25, RZ, 0x1, !P4 ;  /* 0x00000001ff199807 */ /* 0x000fe40006000000 */
[----:B------:R-:W-:Y:S02]  /*58a0*/  @!P5 PRMT R28, R21, 0x7610, R28 ;  /* 0x00007610151cd816 */ /* 0x000fe4000000001c */
[----:B------:R-:W-:-:S02]  /*58b0*/  PRMT R8, R6, 0x7632, R8 ;  /* 0x0000763206087816 */ /* 0x000fc40000000008 */
[----:B------:R-:W-:Y:S02]  /*58c0*/  @!P3 PRMT R15, R24, 0x7610, R15 ;  /* 0x00007610180fb816 */ /* 0x000fe4000000000f */
[----:B------:R-:W-:Y:S02]  /*58d0*/  PRMT R20, R7, 0x7632, R20 ;  /* 0x0000763207147816 */ /* 0x000fe40000000014 */
[----:B------:R-:W-:Y:S02]  /*58e0*/  @!P1 PRMT R16, R25, 0x7610, R16 ;  /* 0x0000761019109816 */ /* 0x000fe40000000010 */
[----:B------:R-:W-:Y:S02]  /*58f0*/  PRMT R7, R5, 0x7610, R7 ;  /* 0x0000761005077816 */ /* 0x000fe40000000007 */
[----:B------:R-:W-:Y:S02]  /*5900*/  PRMT R6, R4, 0x7610, R6 ;  /* 0x0000761004067816 */ /* 0x000fe40000000006 */
[----:B------:R-:W-:-:S02]  /*5910*/  PRMT R24, R28, 0x7610, R24 ;  /* 0x000076101c187816 */ /* 0x000fc40000000018 */
[----:B------:R-:W-:Y:S01]  /*5920*/  PRMT R21, R8, 0x7632, R21 ;  /* 0x0000763208157816 */ /* 0x000fe20000000015 */
[----:B------:R-:W-:Y:S01]  /*5930*/  @P2 CALL.REL.NOINC `(.L_x_543) ;  /* 0x0000001000002944 */ /* 0x000fe20003c00000 */
[----:B------:R-:W-:Y:S05]  /*5940*/  BRA `(.L_x_548) ;  /* 0xffffc21000007947 */ /* 0x000fea000383ffff */
.L_x_543:
[----:B------:R-:W-:Y:S05]  /*5950*/  BSYNC B0 ;  /* 0x0000000000007941 */ /* 0x000fea0003800000 */
.L_x_542:
[----:B------:R-:W-:Y:S01]  /*5960*/  ISETP.GE.U32.AND P0, PT, R29, c[0x0][0x168], PT ;  /* 0x00005a001d007a0c */ /* 0x000fe20003f06070 */
[----:B------:R-:W-:Y:S01]  /*5970*/  BSSY B0, `(.L_x_549) ;  /* 0x0000352000007945 */ /* 0x000fe20003800000 */
[----:B------:R-:W-:Y:S02]  /*5980*/  PRMT R8, R8, 0x7632, R8 ;  /* 0x0000763208087816 */ /* 0x000fe40000000008 */
[----:B------:R-:W-:Y:S02]  /*5990*/  PRMT R7, R7, 0x7632, R7 ;  /* 0x0000763207077816 */ /* 0x000fe40000000007 */
[----:B------:R-:W-:Y:S02]  /*59a0*/  PRMT R6, R6, 0x7632, R6 ;  /* 0x0000763206067816 */ /* 0x000fe40000000006 */
[----:B------:R-:W-:Y:S02]  /*59b0*/  PRMT R3, R3, 0x7632, R3 ;  /* 0x0000763203037816 */ /* 0x000fe40000000003 */
[----:B------:R-:W-:-:S03]  /*59c0*/  PRMT R0, R0, 0x7632, R0 ;  /* 0x0000763200007816 */ /* 0x000fc60000000000 */
        /* <DEDUP_REMOVED lines=203> */
.L_x_551:
[----:B------:R-:W-:-:S04]  /*6680*/  LOP3.LUT R21, R27, 0xfffffff8, RZ, 0xc0, !PT ;  /* 0xfffffff81b157812 */ /* 0x000fc800078ec0ff */
[----:B------:R-:W-:-:S05]  /*6690*/  IADD3 R20, P2, R18, R21, RZ ;  /* 0x0000001512147210 */ /* 0x000fca0007f5e0ff */
[----:B------:R-:W-:-:S06]  /*66a0*/  IMAD.X R21, RZ, RZ, R19, P2 ;  /* 0x000000ffff157224 */ /* 0x000fcc00010e0613 */
[----:B------:R-:W2:Y:S01]  /*66b0*/  LDG.E.64 R20, [R20.64] ;  /* 0x0000002414147981 */ /* 0x000ea2000c1e1b00 */
[----:B------:R-:W-:-:S04]  /*66c0*/  IADD3 R27, R29, c[0x0][0x170], RZ ;  /* 0x00005c001d1b7a10 */ /* 0x000fc80007ffe0ff */
[----:B------:R-:W-:Y:S02]  /*66d0*/  ISETP.GE.U32.AND P2, PT, R27, c[0x0][0x168], PT ;  /* 0x00005a001b007a0c */ /* 0x000fe40003f46070 */
[--C-:B--2---:R-:W-:Y:S02]  /*66e0*/  PRMT R34, R34, 0x5410, R20.reuse ;  /* 0x0000541022227816 */ /* 0x104fe40000000014 */
[----:B------:R-:W-:Y:S02]  /*66f0*/  PRMT R36, R36, 0x7610, R20 ;  /* 0x0000761024247816 */ /* 0x000fe40000000014 */
[--C-:B------:R-:W-:Y:S02]  /*6700*/  PRMT R35, R35, 0x5410, R21.reuse ;  /* 0x0000541023237816 */ /* 0x100fe40000000015 */
[----:B------:R-:W-:-:S05]  /*6710*/  PRMT R43, R43, 0x7610, R21 ;  /* 0x000076102b2b7816 */ /* 0x000fca0000000015 */
        /* <DEDUP_REMOVED lines=201> */
.L_x_552:
        /* <DEDUP_REMOVED lines=211> */
.L_x_553:
[----:B------:R-:W-:-:S04]  /*80e0*/  LOP3.LUT R25, R32, 0xfffffff8, RZ, 0xc0, !PT ;  /* 0xfffffff820197812 */ /* 0x000fc800078ec0ff */
[----:B------:R-:W-:-:S05]  /*80f0*/  IADD3 R24, P2, R18, R25, RZ ;  /* 0x0000001912187210 */ /* 0x000fca0007f5e0ff */
[----:B------:R-:W-:-:S06]  /*8100*/  IMAD.X R25, RZ, RZ, R19, P2 ;  /* 0x000000ffff197224 */ /* 0x000fcc00010e0613 */
[----:B------:R-:W2:Y:S01]  /*8110*/  LDG.E.64 R24, [R24.64] ;  /* 0x0000002418187981 */ /* 0x000ea2000c1e1b00 */
[----:B------:R-:W-:-:S04]  /*8120*/  IADD3 R21, R21, c[0x0][0x170], RZ ;  /* 0x00005c0015157a10 */ /* 0x000fc80007ffe0ff */
[----:B------:R-:W-:Y:S02]  /*8130*/  ISETP.GE.U32.AND P2, PT, R21, c[0x0][0x168], PT ;  /* 0x00005a0015007a0c */ /* 0x000fe40003f46070 */
[----:B--2---:R-:W-:Y:S02]  /*8140*/  PRMT R45, R45, 0x5410, R24 ;  /* 0x000054102d2d7816 */ /* 0x004fe40000000018 */
[----:B------:R-:W-:Y:S02]  /*8150*/  PRMT R34, R24, 0x7632, R34 ;  /* 0x0000763218227816 */ /* 0x000fe40000000022 */
[C---:B------:R-:W-:Y:S02]  /*8160*/  PRMT R33, R25.reuse, 0x7610, R33 ;  /* 0x0000761019217816 */ /* 0x040fe40000000021 */
        /* <DEDUP_REMOVED lines=202> */
.L_x_554:
[----:B------:R-:W-:-:S04]  /*8e10*/  LOP3.LUT R27, R27, 0xfffffff8, RZ, 0xc0, !PT ;  /* 0xfffffff81b1b7812 */ /* 0x000fc800078ec0ff */
[----:B------:R-:W-:-:S05]  /*8e20*/  IADD3 R18, P1, R18, R27, RZ ;  /* 0x0000001b12127210 */ /* 0x000fca0007f3e0ff */
[----:B------:R-:W-:-:S06]  /*8e30*/  IMAD.X R19, RZ, RZ, R19, P1 ;  /* 0x000000ffff137224 */ /* 0x000fcc00008e0613 */
[----:B------:R-:W2:Y:S02]  /*8e40*/  LDG.E.64 R18, [R18.64] ;  /* 0x0000002412127981 */ /* 0x000ea4000c1e1b00 */
[--C-:B--2---:R-:W-:Y:S02]  /*8e50*/  PRMT R40, R40, 0x5410, R18.reuse ;  /* 0x0000541028287816 */ /* 0x104fe40000000012 */
[----:B------:R-:W-:Y:S02]  /*8e60*/  PRMT R39, R39, 0x7610, R18 ;  /* 0x0000761027277816 */ /* 0x000fe40000000012 */
[--C-:B------:R-:W-:Y:S02]  /*8e70*/  PRMT R44, R44, 0x5410, R19.reuse ;  /* 0x000054102c2c7816 */ /* 0x100fe40000000013 */
[----:B------:R-:W-:Y:S02]  /*8e80*/  PRMT R41, R41, 0x7610, R19 ;  /* 0x0000761029297816 */ /* 0x000fe40000000013 */
.L_x_550:
[----:B------:R-:W-:Y:S05]  /*8e90*/  BSYNC B0 ;  /* 0x0000000000007941 */ /* 0x000fea0003800000 */
.L_x_549:
[----:B------:R-:W-:Y:S01]  /*8ea0*/  BSSY B0, `(.L_x_555) ;  /* 0x0000084000007945 */ /* 0x000fe20003800000 */
[----:B------:R-:W-:Y:S05]  /*8eb0*/  @P0 BRA `(.L_x_556) ;  /* 0x0000082000000947 */ /* 0x000fea0003800000 */
[----:B------:R-:W-:Y:S02]  /*8ec0*/  LOP3.LUT P2, RZ, R0, 0xff, RZ, 0xc0, !PT ;  /* 0x000000ff00ff7812 */ /* 0x000fe4000784c0ff */
[----:B------:R-:W-:-:S02]  /*8ed0*/  LOP3.LUT P1, RZ, R9, 0xff, RZ, 0xc0, !PT ;  /* 0x000000ff09ff7812 */ /* 0x000fc4000782c0ff */
[----:B------:R-:W-:Y:S02]  /*8ee0*/  LOP3.LUT P0, RZ, R10, 0xff, RZ, 0xc0, !PT ;  /* 0x000000ff0aff7812 */ /* 0x000fe4000780c0ff */
[----:B------:R-:W-:Y:S02]  /*8ef0*/  LOP3.LUT P3, RZ, R3, 0xff, RZ, 0xc0, !PT ;  /* 0x000000ff03ff7812 */ /* 0x000fe4000786c0ff */
[----:B------:R-:W-:Y:S02]  /*8f00*/  IADD3 R18, R29, c[0x0][0x170], RZ ;  /* 0x00005c001d127a10 */ /* 0x000fe40007ffe0ff */
[----:B------:R-:W-:Y:S02]  /*8f10*/  PRMT R19, R30, 0x7610, R19 ;  /* 0x000076101e137816 */ /* 0x000fe40000000013 */
[----:B------:R-:W-:Y:S02]  /*8f20*/  PRMT R3, R3, 0x5410, R30 ;  /* 0x0000541003037816 */ /* 0x000fe4000000001e */
[----:B------:R-:W-:-:S02]  /*8f30*/  @!P2 PRMT R36, RZ, 0x7610, R36 ;  /* 0x00007610ff24a816 */ /* 0x000fc40000000024 */
[----:B------:R-:W-:Y:S02]  /*8f40*/  @!P1 PRMT R0, RZ, 0x7610, R34 ;  /* 0x00007610ff009816 */ /* 0x000fe40000000022 */
[----:B------:R-:W-:Y:S02]  /*8f50*/  @!P2 FSETP.NEU.FTZ.AND P4, PT, R36, RZ, PT ;  /* 0x000000ff2400a20b */ /* 0x000fe40003f9d000 */
[----:B------:R-:W-:Y:S02]  /*8f60*/  @!P1 FSETP.NEU.FTZ.AND P6, PT, R0, RZ, PT ;  /* 0x000000ff0000920b */ /* 0x000fe40003fdd000 */
[----:B------:R-:W-:Y:S02]  /*8f70*/  @!P0 PRMT R0, RZ, 0x7610, R35 ;  /* 0x00007610ff008816 */ /* 0x000fe40000000023 */
[----:B------:R-:W-:Y:S02]  /*8f80*/  @!P3 PRMT R43, RZ, 0x7610, R43 ;  /* 0x00007610ff2bb816 */ /* 0x000fe4000000002b */
[----:B------:R-:W-:-:S02]  /*8f90*/  @!P2 SEL R20, RZ, 0x1, !P4 ;  /* 0x00000001ff14a807 */ /* 0x000fc40006000000 */
[----:B------:R-:W-:Y:S02]  /*8fa0*/  ISETP.GE.U32.AND P4, PT, R18, c[0x0][0x168], PT ;  /* 0x00005a0012007a0c */ /* 0x000fe40003f86070 */
[----:B------:R-:W-:Y:S02]  /*8fb0*/  @!P0 FSETP.NEU.FTZ.AND P5, PT, R0, RZ, PT ;  /* 0x000000ff0000820b */ /* 0x000fe40003fbd000 */
[----:B------:R-:W-:Y:S02]  /*8fc0*/  @!P1 SEL R0, RZ, 0x1, !P6 ;  /* 0x00000001ff009807 */ /* 0x000fe40007000000 */
[----:B------:R-:W-:Y:S02]  /*8fd0*/  @!P3 FSETP.NEU.FTZ.AND P6, PT, R43, RZ, PT ;  /* 0x000000ff2b00b20b */ /* 0x000fe40003fdd000 */
[----:B------:R-:W-:Y:S02]  /*8fe0*/  PRMT R9, R30, 0x7610, R9 ;  /* 0x000076101e097816 */ /* 0x000fe40000000009 */
[----:B------:R-:W-:-:S02]  /*8ff0*/  @!P3 SEL R24, RZ, 0x1, !P6 ;  /* 0x00000001ff18b807 */ /* 0x000fc40007000000 */
[----:B------:R-:W-:Y:S02]  /*9000*/  PRMT R10, R30, 0x7610, R10 ;  /* 0x000076101e0a7816 */ /* 0x000fe4000000000a */
[----:B------:R-:W-:Y:S02]  /*9010*/  @!P0 SEL R21, RZ, 0x1, !P5 ;  /* 0x00000001ff158807 */ /* 0x000fe40006800000 */
[----:B------:R-:W-:Y:S02]  /*9020*/  @!P3 PRMT R3, R3, 0x5410, R24 ;  /* 0x000054100303b816 */ /* 0x000fe40000000018 */
[----:B------:R-:W-:Y:S02]  /*9030*/  @!P2 PRMT R19, R20, 0x7610, R19 ;  /* 0x000076101413a816 */ /* 0x000fe40000000013 */
[----:B------:R-:W-:Y:S02]  /*9040*/  @!P1 PRMT R9, R0, 0x7610, R9 ;  /* 0x0000761000099816 */ /* 0x000fe40000000009 */
[----:B------:R-:W-:-:S02]  /*9050*/  @!P0 PRMT R10, R21, 0x7610, R10 ;  /* 0x00007610150a8816 */ /* 0x000fc4000000000a */
[----:B------:R-:W-:Y:S02]  /*9060*/  PRMT R3, R3, 0x7632, R3 ;  /* 0x0000763203037816 */ /* 0x000fe40000000003 */
[----:B------:R-:W-:Y:S01]  /*9070*/  PRMT R0, R19, 0x7610, R0 ;  /* 0x0000761013007816 */ /* 0x000fe20000000000 */
[----:B------:R-:W-:Y:S05]  /*9080*/  @P4 BRA `(.L_x_556) ;  /* 0x0000065000004947 */ /* 0x000fea0003800000 */
[----:B------:R-:W-:Y:S02]  /*9090*/  LOP3.LUT P4, RZ, R11, 0xff, RZ, 0xc0, !PT ;  /* 0x000000ff0bff7812 */ /* 0x000fe4000788c0ff */
[----:B------:R-:W-:Y:S02]  /*90a0*/  LOP3.LUT P2, RZ, R4, 0xff, RZ, 0xc0, !PT ;  /* 0x000000ff04ff7812 */ /* 0x000fe4000784c0ff */
[----:B------:R-:W-:Y:S02]  /*90b0*/  LOP3.LUT P0, RZ, R5, 0xff, RZ, 0xc0, !PT ;  /* 0x000000ff05ff7812 */ /* 0x000fe4000780c0ff */
[----:B------:R-:W-:Y:S02]  /*90c0*/  LOP3.LUT P1, RZ, R12, 0xff, RZ, 0xc0, !PT ;  /* 0x000000ff0cff7812 */ /* 0x000fe4000782c0ff */
[----:B------:R-:W-:-:S02]  /*90d0*/  PRMT R11, R30, 0x7610, R11 ;  /* 0x000076101e0b7816 */ /* 0x000fc4000000000b */
[----:B------:R-:W-:Y:S02]  /*90e0*/  PRMT R4, R4, 0x5410, R30 ;  /* 0x0000541004047816 */ /* 0x000fe4000000001e */
[----:B------:R-:W-:Y:S02]  /*90f0*/  IADD3 R18, R18, c[0x0][0x170], RZ ;  /* 0x00005c0012127a10 */ /* 0x000fe40007ffe0ff */
[----:B------:R-:W-:Y:S02]  /*9100*/  @!P4 PRMT R0, RZ, 0x7610, R33 ;  /* 0x00007610ff00c816 */ /* 0x000fe40000000021 */
[----:B------:R-:W-:Y:S02]  /*9110*/  @!P2 PRMT R37, RZ, 0x7610, R37 ;  /* 0x00007610ff25a816 */ /* 0x000fe40000000025 */
[----:B------:R-:W-:Y:S02]  /*9120*/  @!P4 FSETP.NEU.FTZ.AND P5, PT, R0, RZ, PT ;  /* 0x000000ff0000c20b */ /* 0x000fe40003fbd000 */
[----:B------:R-:W-:-:S02]  /*9130*/  @!P2 FSETP.NEU.FTZ.AND P3, PT, R37, RZ, PT ;  /* 0x000000ff2500a20b */ /* 0x000fc40003f7d000 */
[----:B------:R-:W-:Y:S02]  /*9140*/  @!P4 SEL R0, RZ, 0x1, !P5 ;  /* 0x00000001ff00c807 */ /* 0x000fe40006800000 */
[----:B------:R-:W-:Y:S02]  /*9150*/  @!P0 PRMT R42, RZ, 0x7610, R42 ;  /* 0x00007610ff2a8816 */ /* 0x000fe4000000002a */
[----:B------:R-:W-:Y:S02]  /*9160*/  @!P4 PRMT R11, R0, 0x7610, R11 ;  /* 0x00007610000bc816 */ /* 0x000fe4000000000b */
[----:B------:R-:W-:Y:S02]  /*9170*/  @!P2 SEL R0, RZ, 0x1, !P3 ;  /* 0x00000001ff00a807 */ /* 0x000fe40005800000 */
[----:B------:R-:W-:Y:S02]  /*9180*/  @!P1 PRMT R38, RZ, 0x7610, R38 ;  /* 0x00007610ff269816 */ /* 0x000fe40000000026 */
[----:B------:R-:W-:-:S02]  /*9190*/  @!P2 PRMT R4, R4, 0x5410, R0 ;  /* 0x000054100404a816 */ /* 0x000fc40000000000 */
[----:B------:R-:W-:Y:S02]  /*91a0*/  ISETP.GE.U32.AND P2, PT, R18, c[0x0][0x168], PT ;  /* 0x00005a0012007a0c */ /* 0x000fe40003f46070 */
[----:B------:R-:W-:Y:S02]  /*91b0*/  @!P0 FSETP.NEU.FTZ.AND P6, PT, R42, RZ, PT ;  /* 0x000000ff2a00820b */ /* 0x000fe40003fdd000 */
[----:B------:R-:W-:Y:S02]  /*91c0*/  @!P1 FSETP.NEU.FTZ.AND P5, PT, R38, RZ, PT ;  /* 0x000000ff2600920b */ /* 0x000fe40003fbd000 */
[----:B------:R-:W-:Y:S02]  /*91d0*/  PRMT R5, R5, 0x5410, R30 ;  /* 0x0000541005057816 */ /* 0x000fe4000000001e */
[----:B------:R-:W-:Y:S02]  /*91e0*/  @!P0 SEL R21, RZ, 0x1, !P6 ;  /* 0x00000001ff158807 */ /* 0x000fe40007000000 */
[----:B------:R-:W-:-:S02]  /*91f0*/  PRMT R12, R30, 0x7610, R12 ;  /* 0x000076101e0c7816 */ /* 0x000fc4000000000c */
[----:B------:R-:W-:Y:S02]  /*9200*/  @!P1 SEL R20, RZ, 0x1, !P5 ;  /* 0x00000001ff149807 */ /* 0x000fe40006800000 */
[----:B------:R-:W-:Y:S02]  /*9210*/  @!P0 PRMT R5, R5, 0x5410, R21 ;  /* 0x0000541005058816 */ /* 0x000fe40000000015 */
[----:B------:R-:W-:Y:S02]  /*9220*/  @!P1 PRMT R12, R20, 0x7610, R12 ;  /* 0x00007610140c9816 */ /* 0x000fe4000000000c */
[----:B------:R-:W-:Y:S02]  /*9230*/  PRMT R3, R3, 0x7632, R3 ;  /* 0x0000763203037816 */ /* 0x000fe40000000003 */
[----:B------:R-:W-:Y:S02]  /*9240*/  PRMT R0, R19, 0x7610, R0 ;  /* 0x0000761013007816 */ /* 0x000fe40000000000 */
[----:B------:R-:W-:-:S02]  /*9250*/  PRMT R5, R5, 0x7632, R5 ;  /* 0x0000763205057816 */ /* 0x000fc40000000005 */
[----:B------:R-:W-:Y:S01]  /*9260*/  PRMT R4, R4, 0x7632, R4 ;  /* 0x0000763204047816 */ /* 0x000fe20000000004 */
[----:B------:R-:W-:Y:S05]  /*9270*/  @P2 BRA `(.L_x_556) ;  /* 0x0000046000002947 */ /* 0x000fea0003800000 */
[----:B------:R-:W-:Y:S02]  /*9280*/  LOP3.LUT P4, RZ, R13, 0xff, RZ, 0xc0, !PT ;  /* 0x000000ff0dff7812 */ /* 0x000fe4000788c0ff */
[----:B------:R-:W-:Y:S02]  /*9290*/  LOP3.LUT P3, RZ, R6, 0xff, RZ, 0xc0, !PT ;  /* 0x000000ff06ff7812 */ /* 0x000fe4000786c0ff */
[----:B------:R-:W-:Y:S02]  /*92a0*/  LOP3.LUT P1, RZ, R7, 0xff, RZ, 0xc0, !PT ;  /* 0x000000ff07ff7812 */ /* 0x000fe4000782c0ff */
[----:B------:R-:W-:Y:S02]  /*92b0*/  LOP3.LUT P2, RZ, R14, 0xff, RZ, 0xc0, !PT ;  /* 0x000000ff0eff7812 */ /* 0x000fe4000784c0ff */
[----:B------:R-:W-:Y:S02]  /*92c0*/  IADD3 R0, R18, c[0x0][0x170], RZ ;  /* 0x00005c0012007a10 */ /* 0x000fe40007ffe0ff */
[----:B------:R-:W-:-:S02]  /*92d0*/  PRMT R13, R30, 0x7610, R13 ;  /* 0x000076101e0d7816 */ /* 0x000fc4000000000d */
[----:B------:R-:W-:Y:S02]  /*92e0*/  ISETP.GE.U32.AND P0, PT, R0, c[0x0][0x168], PT ;  /* 0x00005a0000007a0c */ /* 0x000fe40003f06070 */
[----:B------:R-:W-:Y:S02]  /*92f0*/  @!P4 PRMT R45, RZ, 0x7610, R45 ;  /* 0x00007610ff2dc816 */ /* 0x000fe4000000002d */
[----:B------:R-:W-:Y:S02]  /*9300*/  @!P3 PRMT R34, RZ, 0x5410, R34 ;  /* 0x00005410ff22b816 */ /* 0x000fe40000000022 */
[----:B------:R-:W-:Y:S02]  /*9310*/  @!P4 FSETP.NEU.FTZ.AND P6, PT, R45, RZ, PT ;  /* 0x000000ff2d00c20b */ /* 0x000fe40003fdd000 */
[----:B------:R-:W-:Y:S02]  /*9320*/  @!P3 FSETP.NEU.FTZ.AND P5, PT, R34, RZ, PT ;  /* 0x000000ff2200b20b */ /* 0x000fe40003fbd000 */
[----:B------:R-:W-:-:S02]  /*9330*/  @!P4 SEL R0, RZ, 0x1, !P6 ;  /* 0x00000001ff00c807 */ /* 0x000fc40007000000 */
[----:B------:R-:W-:Y:S02]  /*9340*/  @!P1 PRMT R35, RZ, 0x5410, R35 ;  /* 0x00005410ff239816 */ /* 0x000fe40000000023 */
[----:B------:R-:W-:Y:S02]  /*9350*/  @!P3 SEL R6, RZ, 0x1, !P5 ;  /* 0x00000001ff06b807 */ /* 0x000fe40006800000 */
[----:B------:R-:W-:Y:S02]  /*9360*/  @!P2 PRMT R33, RZ, 0x5410, R33 ;  /* 0x00005410ff21a816 */ /* 0x000fe40000000021 */
[----:B------:R-:W-:Y:S02]  /*9370*/  @!P1 FSETP.NEU.FTZ.AND P5, PT, R35, RZ, PT ;  /* 0x000000ff2300920b */ /* 0x000fe40003fbd000 */
[--C-:B------:R-:W-:Y:S02]  /*9380*/  PRMT R0, R0, 0x5410, R30.reuse ;  /* 0x0000541000007816 */ /* 0x100fe4000000001e */
[----:B------:R-:W-:-:S02]  /*9390*/  PRMT R6, R6, 0x5410, R30 ;  /* 0x0000541006067816 */ /* 0x000fc4000000001e */
[----:B------:R-:W-:Y:S02]  /*93a0*/  @!P2 FSETP.NEU.FTZ.AND P6, PT, R33, RZ, PT ;  /* 0x000000ff2100a20b */ /* 0x000fe40003fdd000 */
[----:B------:R-:W-:Y:S02]  /*93b0*/  @!P1 SEL R18, RZ, 0x1, !P5 ;  /* 0x00000001ff129807 */ /* 0x000fe40006800000 */
[C---:B------:R-:W-:Y:S02]  /*93c0*/  @!P4 PRMT R13, R0.reuse, 0x7610, R13 ;  /* 0x00007610000dc816 */ /* 0x040fe4000000000d */
[----:B------:R-:W-:Y:S02]  /*93d0*/  @!P3 PRMT R0, R0, 0x5410, R6 ;  /* 0x000054100000b816 */ /* 0x000fe40000000006 */
[----:B------:R-:W-:Y:S02]  /*93e0*/  PRMT R14, R30, 0x7610, R14 ;  /* 0x000076101e0e7816 */ /* 0x000fe4000000000e */
[----:B------:R-:W-:-:S02]  /*93f0*/  @!P2 SEL R7, RZ, 0x1, !P6 ;  /* 0x00000001ff07a807 */ /* 0x000fc40007000000 */
[----:B------:R-:W-:Y:S02]  /*9400*/  @!P1 PRMT R6, R6, 0x5410, R18 ;  /* 0x0000541006069816 */ /* 0x000fe40000000012 */
[----:B------:R-:W-:Y:S02]  /*9410*/  PRMT R0, R19, 0x7610, R0 ;  /* 0x0000761013007816 */ /* 0x000fe40000000000 */
[----:B------:R-:W-:Y:S02]  /*9420*/  @!P2 PRMT R14, R7, 0x7610, R14 ;  /* 0x00007610070ea816 */ /* 0x000fe4000000000e */
[----:B------:R-:W-:Y:S02]  /*9430*/  PRMT R7, R6, 0x7632, R7 ;  /* 0x0000763206077816 */ /* 0x000fe40000000007 */
[----:B------:R-:W-:Y:S02]  /*9440*/  PRMT R5, R5, 0x7632, R5 ;  /* 0x0000763205057816 */ /* 0x000fe40000000005 */
[----:B------:R-:W-:-:S02]  /*9450*/  PRMT R4, R4, 0x7632, R4 ;  /* 0x0000763204047816 */ /* 0x000fc40000000004 */
        /* <DEDUP_REMOVED lines=9> */
[----:B------:R-:W-:Y:S02]  /*94f0*/  PRMT R18, R30, 0x7610, R18 ;  /* 0x000076101e127816 */ /* 0x000fe40000000012 */
[----:B------:R-:W-:Y:S02]  /*9500*/  @!P5 PRMT R39, RZ, 0x7610, R39 ;  /* 0x00007610ff27d816 */ /* 0x000fe40000000027 */
[----:B------:R-:W-:Y:S02]  /*9510*/  @!P0 PRMT R41, RZ, 0x7610, R41 ;  /* 0x00007610ff298816 */ /* 0x000fe40000000029 */
[----:B------:R-:W-:Y:S02]  /*9520*/  @!P5 FSETP.NEU.FTZ.AND P6, PT, R39, RZ, PT ;  /* 0x000000ff2700d20b */ /* 0x000fe40003fdd000 */
[----:B------:R-:W-:-:S02]  /*9530*/  @!P2 PRMT R40, RZ, 0x7610, R40 ;  /* 0x00007610ff28a816 */ /* 0x000fc40000000028 */
[----:B------:R-:W-:Y:S02]  /*9540*/  @!P1 PRMT R44, RZ, 0x7610, R44 ;  /* 0x00007610ff2c9816 */ /* 0x000fe4000000002c */
[----:B------:R-:W-:Y:S02]  /*9550*/  @!P0 PRMT R7, R6, 0x7632, R7 ;  /* 0x0000763206078816 */ /* 0x000fe40000000007 */
[----:B------:R-:W-:Y:S02]  /*9560*/  @!P0 PRMT R6, R0, 0x7632, R6 ;  /* 0x0000763200068816 */ /* 0x000fe40000000006 */
[----:B------:R-:W-:Y:S02]  /*9570*/  PRMT R0, R19, 0x7610, R0 ;  /* 0x0000761013007816 */ /* 0x000fe40000000000 */
[----:B------:R-:W-:Y:S02]  /*9580*/  @!P5 SEL R18, RZ, 0x1, !P6 ;  /* 0x00000001ff12d807 */ /* 0x000fe40007000000 */
[----:B------:R-:W-:-:S02]  /*9590*/  @!P2 FSETP.NEU.FTZ.AND P4, PT, R40, RZ, PT ;  /* 0x000000ff2800a20b */ /* 0x000fc40003f9d000 */
[----:B------:R-:W-:Y:S02]  /*95a0*/  @!P1 FSETP.NEU.FTZ.AND P3, PT, R44, RZ, PT ;  /* 0x000000ff2c00920b */ /* 0x000fe40003f7d000 */
[----:B------:R-:W-:Y:S02]  /*95b0*/  @!P0 FSETP.NEU.FTZ.AND P5, PT, R41, RZ, PT ;  /* 0x000000ff2900820b */ /* 0x000fe40003fbd000 */
[----:B------:R-:W-:Y:S02]  /*95c0*/  @!P0 PRMT R0, R19, 0x7610, R0 ;  /* 0x0000761013008816 */ /* 0x000fe40000000000 */
[----:B------:R-:W-:Y:S02]  /*95d0*/  PRMT R5, R5, 0x7632, R5 ;  /* 0x0000763205057816 */ /* 0x000fe40000000005 */
[----:B------:R-:W-:Y:S02]  /*95e0*/  PRMT R4, R4, 0x7632, R4 ;  /* 0x0000763204047816 */ /* 0x000fe40000000004 */
[----:B------:R-:W-:-:S02]  /*95f0*/  PRMT R3, R3, 0x7632, R3 ;  /* 0x0000763203037816 */ /* 0x000fc40000000003 */
[C---:B------:R-:W-:Y:S02]  /*9600*/  PRMT R15, R30.reuse, 0x7610, R15 ;  /* 0x000076101e0f7816 */ /* 0x040fe4000000000f */
[C---:B------:R-:W-:Y:S02]  /*9610*/  PRMT R16, R30.reuse, 0x7610, R16 ;  /* 0x000076101e107816 */ /* 0x040fe40000000010 */
[----:B------:R-:W-:Y:S02]  /*9620*/  PRMT R28, R30, 0x7610, R28 ;  /* 0x000076101e1c7816 */ /* 0x000fe4000000001c */
[----:B------:R-:W-:Y:S02]  /*9630*/  @!P2 SEL R19, RZ, 0x1, !P4 ;  /* 0x00000001ff13a807 */ /* 0x000fe40006000000 */
[----:B------:R-:W-:Y:S02]  /*9640*/  @!P1 SEL R20, RZ, 0x1, !P3 ;  /* 0x00000001ff149807 */ /* 0x000fe40005800000 */
[----:B------:R-:W-:-:S02]  /*9650*/  @!P0 SEL R21, RZ, 0x1, !P5 ;  /* 0x00000001ff158807 */ /* 0x000fc40006800000 */
[----:B------:R-:W-:Y:S02]  /*9660*/  PRMT R8, R18, 0x7610, R8 ;  /* 0x0000761012087816 */ /* 0x000fe40000000008 */
[----:B------:R-:W-:Y:S02]  /*9670*/  @!P0 PRMT R5, R5, 0x7632, R5 ;  /* 0x0000763205058816 */ /* 0x000fe40000000005 */
[----:B------:R-:W-:Y:S02]  /*9680*/  @!P0 PRMT R4, R4, 0x7632, R4 ;  /* 0x0000763204048816 */ /* 0x000fe40000000004 */
[----:B------:R-:W-:Y:S02]  /*9690*/  @!P0 PRMT R3, R3, 0x7632, R3 ;  /* 0x0000763203038816 */ /* 0x000fe40000000003 */
[----:B------:R-:W-:Y:S02]  /*96a0*/  @!P2 PRMT R15, R19, 0x7610, R15 ;  /* 0x00007610130fa816 */ /* 0x000fe4000000000f */
[----:B------:R-:W-:-:S02]  /*96b0*/  @!P1 PRMT R16, R20, 0x7610, R16 ;  /* 0x0000761014109816 */ /* 0x000fc40000000010 */
[----:B------:R-:W-:Y:S02]  /*96c0*/  @!P0 PRMT R28, R21, 0x7610, R28 ;  /* 0x00007610151c8816 */ /* 0x000fe4000000001c */
[----:B------:R-:W-:Y:S02]  /*96d0*/  @!P0 PRMT R8, R18, 0x7610, R8 ;  /* 0x0000761012088816 */ /* 0x000fe40000000008 */
.L_x_556:
[----:B------:R-:W-:Y:S05]  /*96e0*/  BSYNC B0 ;  /* 0x0000000000007941 */ /* 0x000fea0003800000 */
.L_x_555:
[----:B------:R-:W0:Y:S01]  /*96f0*/  I2F.S8 R11, R11 ;  /* 0x0000000b000b7306 */ /* 0x000e220000001400 */
[----:B------:R-:W-:Y:S02]  /*9700*/  LOP3.LUT P5, RZ, R9, 0xff, RZ, 0xc0, !PT ;  /* 0x000000ff09ff7812 */ /* 0x000fe400078ac0ff */
[----:B------:R-:W-:Y:S02]  /*9710*/  LOP3.LUT P4, RZ, R0, 0xff, RZ, 0xc0, !PT ;  /* 0x000000ff00ff7812 */ /* 0x000fe4000788c0ff */
[----:B------:R-:W-:Y:S02]  /*9720*/  LOP3.LUT P2, RZ, R10, 0xff, RZ, 0xc0, !PT ;  /* 0x000000ff0aff7812 */ /* 0x000fe4000784c0ff */
[----:B------:R-:W-:Y:S01]  /*9730*/  LOP3.LUT P0, RZ, R3, 0xff, RZ, 0xc0, !PT ;  /* 0x000000ff03ff7812 */ /* 0x000fe2000780c0ff */
[----:B------:R-:W1:Y:S01]  /*9740*/  I2F.S8 R4, R4 ;  /* 0x0000000400047306 */ /* 0x000e620000001400 */
[----:B------:R-:W-:-:S02]  /*9750*/  PRMT R25, R30, 0x7610, R25 ;  /* 0x000076101e197816 */ /* 0x000fc40000000019 */
[----:B------:R-:W-:-:S05]  /*9760*/  PRMT R18, R30, 0x7610, R18 ;  /* 0x000076101e127816 */ /* 0x000fca0000000012 */
[----:B------:R-:W2:Y:S01]  /*9770*/  I2F.S8 R12, R12 ;  /* 0x0000000c000c7306 */ /* 0x000ea20000001400 */
[----:B0-----:R-:W-:-:S04]  /*9780*/  F2FP.BF16.PACK_AB R0, RZ, R11 ;  /* 0x0000000bff00723e */ /* 0x001fc800000010ff */
[----:B------:R-:W-:-:S03]  /*9790*/  @!P5 PRMT R0, RZ, 0x5410, R0 ;  /* 0x00005410ff00d816 */ /* 0x000fc60000000000 */
[----:B------:R-:W0:Y:S01]  /*97a0*/  I2F.S8 R5, R5 ;  /* 0x0000000500057306 */ /* 0x000e220000001400 */
[----:B-1----:R-:W-:Y:S02]  /*97b0*/  F2FP.BF16.PACK_AB R3, RZ, R4 ;  /* 0x00000004ff03723e */ /* 0x002fe400000010ff */
[----:B------:R-:W-:Y:S02]  /*97c0*/  @!P5 FSETP.NEU.FTZ.AND P6, PT, R0, RZ, PT ;  /* 0x000000ff0000d20b */ /* 0x000fe40003fdd000 */
[--C-:B------:R-:W-:Y:S02]  /*97d0*/  @!P4 PRMT R0, RZ, 0x5410, R3.reuse ;  /* 0x00005410ff00c816 */ /* 0x100fe40000000003 */
[----:B------:R-:W-:Y:S01]  /*97e0*/  PRMT R3, R30, 0x7610, R3 ;  /* 0x000076101e037816 */ /* 0x000fe20000000003 */
[----:B------:R-:W1:Y:S01]  /*97f0*/  I2F.S8 R13, R13 ;  /* 0x0000000d000d7306 */ /* 0x000e620000001400 */
[----:B--2---:R-:W-:Y:S02]  /*9800*/  F2FP.BF16.PACK_AB R12, RZ, R12 ;  /* 0x0000000cff0c723e */ /* 0x004fe400000010ff */
[----:B------:R-:W-:-:S02]  /*9810*/  @!P4 FSETP.NEU.FTZ.AND P3, PT, R0, RZ, PT ;  /* 0x000000ff0000c20b */ /* 0x000fc40003f7d000 */
[----:B------:R-:W-:Y:S02]  /*9820*/  @!P2 PRMT R0, RZ, 0x5410, R12 ;  /* 0x00005410ff00a816 */ /* 0x000fe4000000000c */
[----:B------:R-:W-:Y:S01]  /*9830*/  @!P5 SEL R3, RZ, 0x1, !P6 ;  /* 0x00000001ff03d807 */ /* 0x000fe20007000000 */
[----:B------:R-:W2:Y:S01]  /*9840*/  I2F.S8 R6, R6 ;  /* 0x0000000600067306 */ /* 0x000ea20000001400 */
[----:B0-----:R-:W-:Y:S02]  /*9850*/  F2FP.BF16.PACK_AB R5, RZ, R5 ;  /* 0x00000005ff05723e */ /* 0x001fe400000010ff */
[----:B------:R-:W-:Y:S02]  /*9860*/  @!P2 FSETP.NEU.FTZ.AND P1, PT, R0, RZ, PT ;  /* 0x000000ff0000a20b */ /* 0x000fe40003f3d000 */
[----:B------:R-:W-:Y:S02]  /*9870*/  @!P0 PRMT R0, RZ, 0x5410, R5 ;  /* 0x00005410ff008816 */ /* 0x000fe40000000005 */
[----:B------:R-:W-:Y:S01]  /*9880*/  PRMT R5, R3, 0x9910, RZ ;  /* 0x0000991003057816 */ /* 0x000fe200000000ff */
[----:B------:R-:W0:Y:S01]  /*9890*/  I2F.S8 R14, R14 ;  /* 0x0000000e000e7306 */ /* 0x000e220000001400 */
[----:B------:R-:W-:-:S02]  /*98a0*/  @!P0 FSETP.NEU.FTZ.AND P5, PT, R0, RZ, PT ;  /* 0x000000ff0000820b */ /* 0x000fc40003fbd000 */
[C---:B------:R-:W-:Y:S02]  /*98b0*/  PRMT R0, R30.reuse, 0x7610, R0 ;  /* 0x000076101e007816 */ /* 0x040fe40000000000 */
[----:B------:R-:W-:Y:S02]  /*98c0*/  @!P4 SEL R0, RZ, 0x1, !P3 ;  /* 0x00000001ff00c807 */ /* 0x000fe40005800000 */
[C---:B------:R-:W-:Y:S01]  /*98d0*/  PRMT R3, R30.reuse, 0x7610, R3 ;  /* 0x000076101e037816 */ /* 0x040fe20000000003 */
[----:B------:R-:W3:Y:S01]  /*98e0*/  I2F.S8 R7, R7 ;  /* 0x0000000700077306 */ /* 0x000ee20000001400 */
[----:B------:R-:W-:Y:S02]  /*98f0*/  PRMT R4, R30, 0x7610, R4 ;  /* 0x000076101e047816 */ /* 0x000fe40000000004 */
[----:B------:R-:W-:Y:S02]  /*9900*/  @!P0 SEL R3, RZ, 0x1, !P5 ;  /* 0x00000001ff038807 */ /* 0x000fe40006800000 */
[----:B------:R-:W-:-:S02]  /*9910*/  @!P2 SEL R4, RZ, 0x1, !P1 ;  /* 0x00000001ff04a807 */ /* 0x000fc40004800000 */
[----:B------:R-:W-:Y:S01]  /*9920*/  ISETP.NE.AND P1, PT, R5, RZ, PT ;  /* 0x000000ff0500720c */ /* 0x000fe20003f25270 */
[----:B------:R-:W4:Y:S01]  /*9930*/  I2F.S8 R15, R15 ;  /* 0x0000000f000f7306 */ /* 0x000f220000001400 */
[----:B------:R-:W-:Y:S02]  /*9940*/  PRMT R0, R0, 0x9910, RZ ;  /* 0x0000991000007816 */ /* 0x000fe400000000ff */
[----:B------:R-:W-:Y:S02]  /*9950*/  PRMT R3, R3, 0x9910, RZ ;  /* 0x0000991003037816 */ /* 0x000fe400000000ff */
[----:B------:R-:W-:Y:S02]  /*9960*/  ISETP.NE.AND P5, PT, R0, RZ, PT ;  /* 0x000000ff0000720c */ /* 0x000fe40003fa5270 */
[----:B------:R-:W-:Y:S01]  /*9970*/  PRMT R4, R4, 0x9910, RZ ;  /* 0x0000991004047816 */ /* 0x000fe200000000ff */
[----:B------:R-:W-:Y:S01]  /*9980*/  IMAD.MOV.U32 R0, RZ, RZ, R3 ;  /* 0x000000ffff007224 */ /* 0x000fe200078e0003 */
[----:B-1----:R-:W-:Y:S01]  /*9990*/  F2FP.BF16.PACK_AB R13, RZ, R13 ;  /* 0x0000000dff0d723e */ /* 0x002fe200000010ff */
[----:B------:R-:W1:Y:S01]  /*99a0*/  I2F.S8 R8, R8 ;  /* 0x0000000800087306 */ /* 0x000e620000001400 */
[----:B------:R-:W-:-:S02]  /*99b0*/  ISETP.NE.AND P3, PT, R4, RZ, PT ;  /* 0x000000ff0400720c */ /* 0x000fc40003f65270 */
[----:B------:R-:W-:Y:S02]  /*99c0*/  ISETP.NE.AND P0, PT, R0, RZ, PT ;  /* 0x000000ff0000720c */ /* 0x000fe40003f05270 */
[----:B------:R-:W-:Y:S02]  /*99d0*/  @!P1 PRMT R0, RZ, 0x5410, R13 ;  /* 0x00005410ff009816 */ /* 0x000fe4000000000d */
[----:B--2---:R-:W-:Y:S01]  /*99e0*/  F2FP.BF16.PACK_AB R6, RZ, R6 ;  /* 0x00000006ff06723e */ /* 0x004fe200000010ff */
[----:B------:R-:W2:Y:S01]  /*99f0*/  I2F.S8 R16, R16 ;  /* 0x0000001000107306 */ /* 0x000ea20000001400 */
[----:B------:R-:W-:Y:S02]  /*9a00*/  @!P1 FSETP.NEU.FTZ.AND P6, PT, R0, RZ, PT ;  /* 0x000000ff0000920b */ /* 0x000fe40003fdd000 */
[----:B------:R-:W-:Y:S02]  /*9a10*/  @!P5 PRMT R0, RZ, 0x5410, R6 ;  /* 0x00005410ff00d816 */ /* 0x000fe40000000006 */
[----:B0-----:R-:W-:-:S02]  /*9a20*/  F2FP.BF16.PACK_AB R14, RZ, R14 ;  /* 0x0000000eff0e723e */ /* 0x001fc400000010ff */
[----:B------:R-:W-:Y:S02]  /*9a30*/  @!P5 FSETP.NEU.FTZ.AND P4, PT, R0, RZ, PT ;  /* 0x000000ff0000d20b */ /* 0x000fe40003f9d000 */
[----:B------:R-:W-:Y:S02]  /*9a40*/  @!P3 PRMT R0, RZ, 0x5410, R14 ;  /* 0x00005410ff00b816 */ /* 0x000fe4000000000e */
[----:B------:R-:W-:Y:S02]  /*9a50*/  PRMT R3, R30, 0x7610, R3 ;  /* 0x000076101e037816 */ /* 0x000fe40000000003 */
[----:B------:R-:W-:Y:S02]  /*9a60*/  @!P3 FSETP.NEU.FTZ.AND P2, PT, R0, RZ, PT ;  /* 0x000000ff0000b20b */ /* 0x000fe40003f5d000 */
[----:B------:R-:W-:Y:S02]  /*9a70*/  PRMT R0, R30, 0x7610, R0 ;  /* 0x000076101e007816 */ /* 0x000fe40000000000 */
[----:B------:R-:W-:-:S02]  /*9a80*/  @!P1 SEL R3, RZ, 0x1, !P6 ;  /* 0x00000001ff039807 */ /* 0x000fc40007000000 */
[----:B------:R-:W-:Y:S02]  /*9a90*/  @!P5 SEL R0, RZ, 0x1, !P4 ;  /* 0x00000001ff00d807 */ /* 0x000fe40006000000 */
[----:B---3--:R-:W-:Y:S02]  /*9aa0*/  F2FP.BF16.PACK_AB R4, RZ, R7 ;  /* 0x00000007ff04723e */ /* 0x008fe400000010ff */
[----:B------:R-:W-:Y:S02]  /*9ab0*/  PRMT R3, R3, 0x9910, RZ ;  /* 0x0000991003037816 */ /* 0x000fe400000000ff */
[----:B------:R-:W-:Y:S02]  /*9ac0*/  PRMT R5, R0, 0x9910, RZ ;  /* 0x0000991000057816 */ /* 0x000fe400000000ff */
[----:B------:R-:W-:Y:S02]  /*9ad0*/  @!P0 PRMT R4, RZ, 0x5410, R4 ;  /* 0x00005410ff048816 */ /* 0x000fe40000000004 */
[----:B------:R-:W-:Y:S01]  /*9ae0*/  ISETP.NE.AND P1, PT, R3, RZ, PT ;  /* 0x000000ff0300720c */ /* 0x000fe20003f25270 */
[----:B------:R-:W-:Y:S01]  /*9af0*/  IMAD.MOV.U32 R3, RZ, RZ, R5 ;  /* 0x000000ffff037224 */ /* 0x000fe200078e0005 */
[----:B------:R-:W-:-:S02]  /*9b00*/  @!P0 FSETP.NEU.FTZ.AND P6, PT, R4, RZ, PT ;  /* 0x000000ff0400820b */ /* 0x000fc40003fdd000 */
[C---:B------:R-:W-:Y:S02]  /*9b10*/  PRMT R4, R30.reuse, 0x7610, R4 ;  /* 0x000076101e047816 */ /* 0x040fe40000000004 */
[----:B------:R-:W-:Y:S02]  /*9b20*/  @!P3 SEL R4, RZ, 0x1, !P2 ;  /* 0x00000001ff04b807 */ /* 0x000fe40005000000 */
[----:B------:R-:W-:Y:S02]  /*9b30*/  PRMT R0, R30, 0x7610, R0 ;  /* 0x000076101e007816 */ /* 0x000fe40000000000 */
[----:B------:R-:W-:Y:S02]  /*9b40*/  @!P0 SEL R0, RZ, 0x1, !P6 ;  /* 0x00000001ff008807 */ /* 0x000fe40007000000 */
[----:B------:R-:W-:Y:S02]  /*9b50*/  ISETP.NE.AND P4, PT, R3, RZ, PT ;  /* 0x000000ff0300720c */ /* 0x000fe40003f85270 */
[----:B------:R-:W-:-:S02]  /*9b60*/  PRMT R4, R4, 0x9910, RZ ;  /* 0x0000991004047816 */ /* 0x000fc400000000ff */
[----:B------:R-:W-:Y:S02]  /*9b70*/  PRMT R0, R0, 0x9910, RZ ;  /* 0x0000991000007816 */ /* 0x000fe400000000ff */
[----:B----4-:R-:W-:Y:S02]  /*9b80*/  F2FP.BF16.PACK_AB R15, RZ, R15 ;  /* 0x0000000fff0f723e */ /* 0x010fe400000010ff */
[----:B------:R-:W-:Y:S02]  /*9b90*/  ISETP.NE.AND P5, PT, R4, RZ, PT ;  /* 0x000000ff0400720c */ /* 0x000fe40003fa5270 */
[----:B------:R-:W-:Y:S02]  /*9ba0*/  ISETP.NE.AND P6, PT, R0, RZ, PT ;  /* 0x000000ff0000720c */ /* 0x000fe40003fc5270 */
[----:B------:R-:W-:Y:S02]  /*9bb0*/  @!P1 PRMT R0, RZ, 0x5410, R15 ;  /* 0x00005410ff009816 */ /* 0x000fe4000000000f */
[----:B-1----:R-:W-:-:S02]  /*9bc0*/  F2FP.BF16.PACK_AB R8, RZ, R8 ;  /* 0x00000008ff08723e */ /* 0x002fc400000010ff */
[----:B------:R-:W-:Y:S02]  /*9bd0*/  @!P1 FSETP.NEU.FTZ.AND P0, PT, R0, RZ, PT ;  /* 0x000000ff0000920b */ /* 0x000fe40003f1d000 */
[----:B------:R-:W-:Y:S02]  /*9be0*/  @!P4 PRMT R0, RZ, 0x5410, R8 ;  /* 0x00005410ff00c816 */ /* 0x000fe40000000008 */
[----:B--2---:R-:W-:Y:S02]  /*9bf0*/  F2FP.BF16.PACK_AB R16, RZ, R16 ;  /* 0x00000010ff10723e */ /* 0x004fe400000010ff */
[----:B------:R-:W-:Y:S02]  /*9c00*/  @!P4 FSETP.NEU.FTZ.AND P2, PT, R0, RZ, PT ;  /* 0x000000ff0000c20b */ /* 0x000fe40003f5d000 */
[----:B------:R-:W-:Y:S02]  /*9c10*/  @!P5 PRMT R0, RZ, 0x5410, R16 ;  /* 0x00005410ff00d816 */ /* 0x000fe40000000010 */
[----:B------:R-:W-:-:S02]  /*9c20*/  @!P1 SEL R3, RZ, 0x1, !P0 ;  /* 0x00000001ff039807 */ /* 0x000fc40004000000 */
[----:B------:R-:W-:Y:S02]  /*9c30*/  @!P5 FSETP.NEU.FTZ.AND P3, PT, R0, RZ, PT ;  /* 0x000000ff0000d20b */ /* 0x000fe40003f7d000 */
[----:B------:R-:W-:Y:S02]  /*9c40*/  PRMT R0, R30, 0x7610, R0 ;  /* 0x000076101e007816 */ /* 0x000fe40000000000 */
[----:B------:R-:W-:Y:S02]  /*9c50*/  @!P4 SEL R4, RZ, 0x1, !P2 ;  /* 0x00000001ff04c807 */ /* 0x000fe40005000000 */
[----:B------:R-:W-:Y:S02]  /*9c60*/  @!P5 SEL R5, RZ, 0x1, !P3 ;  /* 0x00000001ff05d807 */ /* 0x000fe40005800000 */
[----:B------:R-:W-:Y:S02]  /*9c70*/  @!P1 PRMT R25, R3, 0x7610, R25 ;  /* 0x0000761003199816 */ /* 0x000fe40000000019 */
[----:B------:R-:W-:-:S02]  /*9c80*/  @!P4 PRMT R0, R4, 0x7610, R0 ;  /* 0x000076100400c816 */ /* 0x000fc40000000000 */
[----:B------:R-:W-:Y:S01]  /*9c90*/  @!P5 PRMT R18, R5, 0x7610, R18 ;  /* 0x000076100512d816 */ /* 0x000fe20000000012 */
[----:B------:R-:W-:Y:S05]  /*9ca0*/  @P6 BRA `(.L_x_525) ;  /* 0x00003a8000006947 */ /* 0x000fea0003800000 */
[----:B------:R-:W0:Y:S02]  /*9cb0*/  I2F.S8 R28, R28 ;  /* 0x0000001c001c7306 */ /* 0x000e240000001400 */
[----:B0-----:R-:W-:-:S04]  /*9cc0*/  F2FP.BF16.PACK_AB R3, RZ, R28 ;  /* 0x0000001cff03723e */ /* 0x001fc800000010ff */
[----:B------:R-:W-:-:S04]  /*9cd0*/  PRMT R3, RZ, 0x5410, R3 ;  /* 0x00005410ff037816 */ /* 0x000fc80000000003 */
[----:B------:R-:W-:-:S04]  /*9ce0*/  FSETP.NEU.FTZ.AND P0, PT, R3, RZ, PT ;  /* 0x000000ff0300720b */ /* 0x000fc80003f1d000 */
[----:B------:R-:W-:Y:S01]  /*9cf0*/  SEL R30, RZ, 0x1, !P0 ;  /* 0x00000001ff1e7807 */ /* 0x000fe20004000000 */
[----:B------:R-:W-:Y:S05]  /*9d00*/  BRA `(.L_x_525) ;  /* 0x00003a2000007947 */ /* 0x000fea0003800000 */
.L_x_541:
[----:B------:R-:W-:Y:S01]  /*9d10*/  ISETP.GE.U32.AND P0, PT, R0, c[0x0][0x168], PT ;  /* 0x00005a0000007a0c */ /* 0x000fe20003f06070 */
[----:B------:R-:W-:Y:S01]  /*9d20*/  BSSY B0, `(.L_x_557) ;  /* 0x00000b6000007945 */ /* 0x000fe20003800000 */
[C---:B------:R-:W-:Y:S02]  /*9d30*/  PRMT R8, R28.reuse, 0x7610, R8 ;  /* 0x000076101c087816 */ /* 0x040fe40000000008 */
[C---:B------:R-:W-:Y:S02]  /*9d40*/  PRMT R9, R28.reuse, 0x7610, R9 ;  /* 0x000076101c097816 */ /* 0x040fe40000000009 */
[C---:B------:R-:W-:Y:S02]  /*9d50*/  PRMT R4, R28.reuse, 0x7610, R4 ;  /* 0x000076101c047816 */ /* 0x040fe40000000004 */
[----:B------:R-:W-:Y:S02]  /*9d60*/  PRMT R5, R28, 0x7610, R5 ;  /* 0x000076101c057816 */ /* 0x000fe40000000005 */
[----:B------:R-:W-:-:S02]  /*9d70*/  PRMT R26, R26, 0x5410, R28 ;  /* 0x000054101a1a7816 */ /* 0x000fc4000000001c */
[--C-:B------:R-:W-:Y:S02]  /*9d80*/  PRMT R27, R27, 0x5410, R28.reuse ;  /* 0x000054101b1b7816 */ /* 0x100fe4000000001c */
[----:B------:R-:W-:Y:S02]  /*9d90*/  PRMT R31, R31, 0x5410, R28 ;  /* 0x000054101f1f7816 */ /* 0x000fe4000000001c */
        /* <DEDUP_REMOVED lines=25> */
.L_x_559:
[----:B------:R-:W-:-:S05]  /*9f30*/  IMAD R4, R24, R29, RZ ;  /* 0x0000001d18047224 */ /* 0x000fca00078e02ff */
[----:B------:R-:W-:-:S05]  /*9f40*/  SHF.R.U32.HI R5, RZ, 0x2, R4 ;  /* 0x00000002ff057819 */ /* 0x000fca0000011604 */
[----:B------:R-:W-:-:S06]  /*9f50*/  IMAD.WIDE.U32 R4, R5, 0x8, R18 ;  /* 0x0000000805047825 */ /* 0x000fcc00078e0012 */
[----:B------:R-:W2:Y:S01]  /*9f60*/  LDG.E.64 R4, [R4.64] ;  /* 0x0000002404047981 */ /* 0x000ea2000c1e1b00 */
[----:B------:R-:W-:-:S05]  /*9f70*/  IADD3 R29, R29, c[0x0][0x170], RZ ;  /* 0x00005c001d1d7a10 */ /* 0x000fca0007ffe0ff */
[----:B------:R-:W-:-:S05]  /*9f80*/  IMAD R6, R24, R29, RZ ;  /* 0x0000001d18067224 */ /* 0x000fca00078e02ff */
[----:B------:R-:W-:-:S05]  /*9f90*/  SHF.R.U32.HI R7, RZ, 0x2, R6 ;  /* 0x00000002ff077819 */ /* 0x000fca0000011606 */
[----:B------:R-:W-:Y:S01]  /*9fa0*/  IMAD.WIDE.U32 R6, R7, 0x8, R18 ;  /* 0x0000000807067825 */ /* 0x000fe200078e0012 */
[----:B------:R-:W-:-:S05]  /*9fb0*/  IADD3 R29, R29, c[0x0][0x170], RZ ;  /* 0x00005c001d1d7a10 */ /* 0x000fca0007ffe0ff */
[----:B------:R-:W3:Y:S01]  /*9fc0*/  LDG.E.64 R6, [R6.64] ;  /* 0x0000002406067981 */ /* 0x000ee2000c1e1b00 */
[----:B------:R-:W-:-:S05]  /*9fd0*/  IMAD R8, R24, R29, RZ ;  /* 0x0000001d18087224 */ /* 0x000fca00078e02ff */
[----:B------:R-:W-:-:S05]  /*9fe0*/  SHF.R.U32.HI R9, RZ, 0x2, R8 ;  /* 0x00000002ff097819 */ /* 0x000fca0000011608 */
[----:B------:R-:W-:Y:S01]  /*9ff0*/  IMAD.WIDE.U32 R8, R9, 0x8, R18 ;  /* 0x0000000809087825 */ /* 0x000fe200078e0012 */
[----:B------:R-:W-:-:S05]  /*a000*/  IADD3 R29, R29, c[0x0][0x170], RZ ;  /* 0x00005c001d1d7a10 */ /* 0x000fca0007ffe0ff */
[----:B------:R-:W4:Y:S01]  /*a010*/  LDG.E.64 R8, [R8.64] ;  /* 0x0000002408087981 */ /* 0x000f22000c1e1b00 */
[----:B------:R-:W-:-:S05]  /*a020*/  IMAD R10, R24, R29, RZ ;  /* 0x0000001d180a7224 */ /* 0x000fca00078e02ff */
[----:B------:R-:W-:-:S05]  /*a030*/  SHF.R.U32.HI R11, RZ, 0x2, R10 ;  /* 0x00000002ff0b7819 */ /* 0x000fca000001160a */
[----:B------:R-:W-:-:S06]  /*a040*/  IMAD.WIDE.U32 R10, R11, 0x8, R18 ;  /* 0x000000080b0a7825 */ /* 0x000fcc00078e0012 */
[----:B------:R-:W5:Y:S01]  /*a050*/  LDG.E.64 R10, [R10.64] ;  /* 0x000000240a0a7981 */ /* 0x000f62000c1e1b00 */
        /* <DEDUP_REMOVED lines=12> */
[----:B------:R-:W-:-:S02]  /*a120*/  PRMT R31, R31, 0x5410, R31 ;  /* 0x000054101f1f7816 */ /* 0x000fc4000000001f */
[----:B------:R-:W-:Y:S02]  /*a130*/  IADD3 R29, R29, c[0x0][0x170], RZ ;  /* 0x00005c001d1d7a10 */ /* 0x000fe40007ffe0ff */
[--C-:B--2---:R-:W-:Y:S02]  /*a140*/  PRMT R25, R25, 0x5410, R4.reuse ;  /* 0x0000541019197816 */ /* 0x104fe40000000004 */
[----:B------:R-:W-:Y:S02]  /*a150*/  @!P2 PRMT R4, RZ, 0x7610, R4 ;  /* 0x00007610ff04a816 */ /* 0x000fe40000000004 */
[----:B------:R-:W-:Y:S02]  /*a160*/  @!P3 PRMT R25, RZ, 0x7610, R25 ;  /* 0x00007610ff19b816 */ /* 0x000fe40000000019 */
[----:B------:R-:W-:Y:S02]  /*a170*/  PRMT R36, R36, 0x7610, R5 ;  /* 0x0000761024247816 */ /* 0x000fe40000000005 */
[----:B------:R-:W-:-:S02]  /*a180*/  @!P3 FSETP.NEU.FTZ.AND P0, PT, R25, RZ, PT ;  /* 0x000000ff1900b20b */ /* 0x000fc40003f1d000 */
[----:B------:R-:W-:Y:S02]  /*a190*/  @!P1 PRMT R36, RZ, 0x7610, R36 ;  /* 0x00007610ff249816 */ /* 0x000fe40000000024 */
[----:B------:R-:W-:Y:S02]  /*a1a0*/  @!P3 SEL R0, RZ, 0x1, !P0 ;  /* 0x00000001ff00b807 */ /* 0x000fe40004000000 */
[----:B------:R-:W-:Y:S01]  /*a1b0*/  LOP3.LUT P0, RZ, R26, 0xff, RZ, 0xc0, !PT ;  /* 0x000000ff1aff7812 */ /* 0x000fe2000780c0ff */
[----:B------:R-:W-:Y:S01]  /*a1c0*/  IMAD.MOV.U32 R26, RZ, RZ, 0x1 ;  /* 0x00000001ff1a7424 */ /* 0x000fe200078e00ff */
[C---:B------:R-:W-:Y:S02]  /*a1d0*/  @!P3 PRMT R3, R0.reuse, 0x7610, R3 ;  /* 0x000076100003b816 */ /* 0x040fe40000000003 */
[----:B------:R-:W-:Y:S02]  /*a1e0*/  PRMT R0, R0, 0x5410, R5 ;  /* 0x0000541000007816 */ /* 0x000fe40000000005 */
[----:B------:R-:W-:-:S02]  /*a1f0*/  @!P2 FSETP.NEU.FTZ.AND P3, PT, R4, RZ, PT ;  /* 0x000000ff0400a20b */ /* 0x000fc40003f7d000 */
[----:B------:R-:W-:Y:S02]  /*a200*/  @!P6 PRMT R0, RZ, 0x7610, R0 ;  /* 0x00007610ff00e816 */ /* 0x000fe40000000000 */
[----:B------:R-:W-:Y:S02]  /*a210*/  @!P2 SEL R13, RZ, 0x1, !P3 ;  /* 0x00000001ff0da807 */ /* 0x000fe40005800000 */
[----:B------:R-:W-:Y:S02]  /*a220*/  @!P6 FSETP.NEU.FTZ.AND P3, PT, R0, RZ, PT ;  /* 0x000000ff0000e20b */ /* 0x000fe40003f7d000 */
[----:B---3--:R-:W-:Y:S02]  /*a230*/  PRMT R37, R37, 0x7610, R6 ;  /* 0x0000761025257816 */ /* 0x008fe40000000006 */
[----:B------:R-:W-:Y:S02]  /*a240*/  @!P6 SEL R5, RZ, 0x1, !P3 ;  /* 0x00000001ff05e807 */ /* 0x000fe40005800000 */
[----:B------:R-:W-:Y:S01]  /*a250*/  LOP3.LUT P3, RZ, R27, 0xff, RZ, 0xc0, !PT ;  /* 0x000000ff1bff7812 */ /* 0x000fe2000786c0ff */
[----:B------:R-:W-:Y:S01]  /*a260*/  IMAD.MOV.U32 R27, RZ, RZ, 0x1 ;  /* 0x00000001ff1b7424 */ /* 0x000fe200078e00ff */
[----:B------:R-:W-:-:S02]  /*a270*/  @!P6 PRMT R12, R5, 0x7610, R12 ;  /* 0x00007610050ce816 */ /* 0x000fc4000000000c */
[----:B------:R-:W-:Y:S02]  /*a280*/  @!P1 FSETP.NEU.FTZ.AND P6, PT, R36, RZ, PT ;  /* 0x000000ff2400920b */ /* 0x000fe40003fdd000 */
[----:B------:R-:W-:Y:S02]  /*a290*/  PRMT R5, R5, 0x5410, R6 ;  /* 0x0000541005057816 */ /* 0x000fe40000000006 */
[----:B------:R-:W-:Y:S02]  /*a2a0*/  PRMT R27, R27, 0x5410, R27 ;  /* 0x000054101b1b7816 */ /* 0x000fe4000000001b */
[----:B------:R-:W-:Y:S02]  /*a2b0*/  @!P1 SEL R6, RZ, 0x1, !P6 ;  /* 0x00000001ff069807 */ /* 0x000fe40007000000 */
[----:B------:R-:W-:Y:S02]  /*a2c0*/  @!P5 PRMT R5, RZ, 0x7610, R5 ;  /* 0x00007610ff05d816 */ /* 0x000fe40000000005 */
[----:B------:R-:W-:-:S02]  /*a2d0*/  @!P1 PRMT R27, R27, 0x5410, R6 ;  /* 0x000054101b1b9816 */ /* 0x000fc40000000006 */
[----:B------:R-:W-:Y:S02]  /*a2e0*/  @!P5 FSETP.NEU.FTZ.AND P6, PT, R5, RZ, PT ;  /* 0x000000ff0500d20b */ /* 0x000fe40003fdd000 */
[C---:B------:R-:W-:Y:S02]  /*a2f0*/  LOP3.LUT P1, RZ, R32.reuse, 0xff, RZ, 0xc0, !PT ;  /* 0x000000ff20ff7812 */ /* 0x040fe4000782c0ff */
[----:B------:R-:W-:Y:S02]  /*a300*/  @!P0 PRMT R37, RZ, 0x7610, R37 ;  /* 0x00007610ff258816 */ /* 0x000fe40000000025 */
[----:B------:R-:W-:Y:S01]  /*a310*/  @!P2 PRMT R31, R31, 0x5410, R13 ;  /* 0x000054101f1fa816 */ /* 0x000fe2000000000d */
[----:B------:R-:W-:Y:S01]  /*a320*/  IMAD.MOV.U32 R13, RZ, RZ, 0x1 ;  /* 0x00000001ff0d7424 */ /* 0x000fe200078e00ff */
[----:B------:R-:W-:Y:S02]  /*a330*/  PRMT R32, R32, 0x5410, R7 ;  /* 0x0000541020207816 */ /* 0x000fe40000000007 */
[----:B------:R-:W-:-:S02]  /*a340*/  @!P5 SEL R6, RZ, 0x1, !P6 ;  /* 0x00000001ff06d807 */ /* 0x000fc40007000000 */
[----:B------:R-:W-:Y:S02]  /*a350*/  @!P0 FSETP.NEU.FTZ.AND P6, PT, R37, RZ, PT ;  /* 0x000000ff2500820b */ /* 0x000fe40003fdd000 */
[----:B------:R-:W-:Y:S02]  /*a360*/  @!P4 PRMT R32, RZ, 0x7610, R32 ;  /* 0x00007610ff20c816 */ /* 0x000fe40000000020 */
[----:B------:R-:W-:Y:S01]  /*a370*/  LOP3.LUT P2, RZ, R15, 0xff, RZ, 0xc0, !PT ;  /* 0x000000ff0fff7812 */ /* 0x000fe2000784c0ff */
[----:B------:R-:W-:Y:S01]  /*a380*/  IMAD.MOV.U32 R15, RZ, RZ, 0x1 ;  /* 0x00000001ff0f7424 */ /* 0x000fe200078e00ff */
[----:B------:R-:W-:Y:S02]  /*a390*/  @!P5 PRMT R13, R6, 0x7610, R13 ;  /* 0x00007610060dd816 */ /* 0x000fe4000000000d */
[----:B------:R-:W-:Y:S02]  /*a3a0*/  @!P0 SEL R6, RZ, 0x1, !P6 ;  /* 0x00000001ff068807 */ /* 0x000fe40007000000 */
[----:B------:R-:W-:-:S02]  /*a3b0*/  PRMT R38, R38, 0x7610, R7 ;  /* 0x0000761026267816 */ /* 0x000fc40000000007 */
[----:B------:R-:W-:Y:S02]  /*a3c0*/  @!P4 FSETP.NEU.FTZ.AND P6, PT, R32, RZ, PT ;  /* 0x000000ff2000c20b */ /* 0x000fe40003fdd000 */
[----:B------:R-:W-:Y:S02]  /*a3d0*/  PRMT R26, R26, 0x5410, R26 ;  /* 0x000054101a1a7816 */ /* 0x000fe4000000001a */
[----:B------:R-:W-:Y:S02]  /*a3e0*/  @!P3 PRMT R38, RZ, 0x7610, R38 ;  /* 0x00007610ff26b816 */ /* 0x000fe40000000026 */
[----:B------:R-:W-:Y:S02]  /*a3f0*/  @!P4 SEL R7, RZ, 0x1, !P6 ;  /* 0x00000001ff07c807 */ /* 0x000fe40007000000 */
[----:B------:R-:W-:Y:S01]  /*a400*/  @!P0 PRMT R26, R26, 0x5410, R6 ;  /* 0x000054101a1a8816 */ /* 0x000fe20000000006 */
[----:B------:R-:W-:Y:S01]  /*a410*/  IMAD.MOV.U32 R6, RZ, RZ, 0x1 ;  /* 0x00000001ff067424 */ /* 0x000fe200078e00ff */
[----:B------:R-:W-:-:S02]  /*a420*/  LOP3.LUT P6, RZ, R33, 0xff, RZ, 0xc0, !PT ;  /* 0x000000ff21ff7812 */ /* 0x000fc400078cc0ff */
[--C-:B----4-:R-:W-:Y:S02]  /*a430*/  PRMT R33, R33, 0x5410, R8.reuse ;  /* 0x0000541021217816 */ /* 0x110fe40000000008 */
[----:B------:R-:W-:Y:S02]  /*a440*/  @!P3 FSETP.NEU.FTZ.AND P0, PT, R38, RZ, PT ;  /* 0x000000ff2600b20b */ /* 0x000fe40003f1d000 */
[----:B------:R-:W-:Y:S02]  /*a450*/  @!P2 PRMT R33, RZ, 0x7610, R33 ;  /* 0x00007610ff21a816 */ /* 0x000fe40000000021 */
[----:B------:R-:W-:Y:S01]  /*a460*/  LOP3.LUT P5, RZ, R16, 0xff, RZ, 0xc0, !PT ;  /* 0x000000ff10ff7812 */ /* 0x000fe200078ac0ff */
[----:B------:R-:W-:Y:S01]  /*a470*/  IMAD.MOV.U32 R16, RZ, RZ, 0x1 ;  /* 0x00000001ff107424 */ /* 0x000fe200078e00ff */
[----:B------:R-:W-:Y:S02]  /*a480*/  PRMT R5, R6, 0x7610, R5 ;  /* 0x0000761006057816 */ /* 0x000fe40000000005 */
[----:B------:R-:W-:Y:S01]  /*a490*/  PRMT R40, R40, 0x7610, R8 ;  /* 0x0000761028287816 */ /* 0x000fe20000000008 */
[----:B------:R-:W-:Y:S01]  /*a4a0*/  IMAD.MOV.U32 R8, RZ, RZ, 0x1 ;  /* 0x00000001ff087424 */ /* 0x000fe200078e00ff */
[----:B------:R-:W-:-:S02]  /*a4b0*/  @!P3 SEL R6, RZ, 0x1, !P0 ;  /* 0x00000001ff06b807 */ /* 0x000fc40004000000 */
[----:B------:R-:W-:Y:S02]  /*a4c0*/  @!P4 PRMT R14, R7, 0x7610, R14 ;  /* 0x00007610070ec816 */ /* 0x000fe4000000000e */
[----:B------:R-:W-:Y:S02]  /*a4d0*/  @!P2 FSETP.NEU.FTZ.AND P4, PT, R33, RZ, PT ;  /* 0x000000ff2100a20b */ /* 0x000fe40003f9d000 */
[----:B------:R-:W-:Y:S02]  /*a4e0*/  @!P1 PRMT R40, RZ, 0x7610, R40 ;  /* 0x00007610ff289816 */ /* 0x000fe40000000028 */
[----:B------:R-:W-:Y:S01]  /*a4f0*/  @!P3 PRMT R5, R6, 0x7610, R5 ;  /* 0x000076100605b816 */ /* 0x000fe20000000005 */
[----:B------:R-:W-:Y:S01]  /*a500*/  IMAD.MOV.U32 R6, RZ, RZ, 0x1 ;  /* 0x00000001ff067424 */ /* 0x000fe200078e00ff */
[----:B------:R-:W-:Y:S02]  /*a510*/  @!P2 SEL R7, RZ, 0x1, !P4 ;  /* 0x00000001ff07a807 */ /* 0x000fe40006000000 */
[----:B------:R-:W-:-:S02]  /*a520*/  @!P1 FSETP.NEU.FTZ.AND P4, PT, R40, RZ, PT ;  /* 0x000000ff2800920b */ /* 0x000fc40003f9d000 */
[----:B------:R-:W-:Y:S02]  /*a530*/  PRMT R43, R43, 0x5410, R9 ;  /* 0x000054102b2b7816 */ /* 0x000fe40000000009 */
[----:B------:R-:W-:Y:S02]  /*a540*/  LOP3.LUT P3, RZ, R34, 0xff, RZ, 0xc0, !PT ;  /* 0x000000ff22ff7812 */ /* 0x000fe4000786c0ff */
[----:B------:R-:W-:Y:S02]  /*a550*/  PRMT R4, R6, 0x7610, R4 ;  /* 0x0000761006047816 */ /* 0x000fe40000000004 */
[----:B------:R-:W-:Y:S02]  /*a560*/  @!P1 SEL R6, RZ, 0x1, !P4 ;  /* 0x00000001ff069807 */ /* 0x000fe40006000000 */
[----:B------:R-:W-:Y:S02]  /*a570*/  @!P5 PRMT R43, RZ, 0x7610, R43 ;  /* 0x00007610ff2bd816 */ /* 0x000fe4000000002b */
[----:B------:R-:W-:-:S02]  /*a580*/  LOP3.LUT P0, RZ, R20, 0xff, RZ, 0xc0, !PT ;  /* 0x000000ff14ff7812 */ /* 0x000fc4000780c0ff */
[----:B------:R-:W-:Y:S02]  /*a590*/  @!P2 PRMT R15, R7, 0x7610, R15 ;  /* 0x00007610070fa816 */ /* 0x000fe4000000000f */
[----:B------:R-:W-:Y:S01]  /*a5a0*/  PRMT R44, R44, 0x7610, R9 ;  /* 0x000076102c2c7816 */ /* 0x000fe20000000009 */
[----:B------:R-:W-:Y:S01]  /*a5b0*/  IMAD.MOV.U32 R9, RZ, RZ, 0x1 ;  /* 0x00000001ff097424 */ /* 0x000fe200078e00ff */
[----:B------:R-:W-:Y:S02]  /*a5c0*/  LOP3.LUT P2, RZ, R35, 0xff, RZ, 0xc0, !PT ;  /* 0x000000ff23ff7812 */ /* 0x000fe4000784c0ff */
[----:B------:R-:W-:Y:S01]  /*a5d0*/  @!P1 PRMT R4, R6, 0x7610, R4 ;  /* 0x0000761006049816 */ /* 0x000fe20000000004 */
[----:B------:R-:W-:Y:S01]  /*a5e0*/  IMAD.MOV.U32 R6, RZ, RZ, c[0x0][0x170] ;  /* 0x00005c00ff067624 */ /* 0x000fe200078e00ff */
[----:B------:R-:W-:Y:S02]  /*a5f0*/  @!P5 FSETP.NEU.FTZ.AND P1, PT, R43, RZ, PT ;  /* 0x000000ff2b00d20b */ /* 0x000fe40003f3d000 */
[----:B------:R-:W-:Y:S01]  /*a600*/  @!P6 PRMT R44, RZ, 0x7610, R44 ;  /* 0x00007610ff2ce816 */ /* 0x000fe2000000002c */
[----:B------:R-:W-:Y:S01]  /*a610*/  IMAD R6, R6, 0x3, R29 ;  /* 0x0000000306067824 */ /* 0x000fe200078e021d */
[----:B------:R-:W-:Y:S01]  /*a620*/  LOP3.LUT P4, RZ, R21, 0xff, RZ, 0xc0, !PT ;  /* 0x000000ff15ff7812 */ /* 0x000fe2000788c0ff */
[----:B------:R-:W-:Y:S01]  /*a630*/  IMAD.MOV.U32 R21, RZ, RZ, 0x1 ;  /* 0x00000001ff157424 */ /* 0x000fe200078e00ff */
[----:B-----5:R-:W-:-:S02]  /*a640*/  PRMT R35, R35, 0x7610, R10 ;  /* 0x0000761023237816 */ /* 0x020fc4000000000a */
[----:B------:R-:W-:Y:S02]  /*a650*/  @!P5 SEL R7, RZ, 0x1, !P1 ;  /* 0x00000001ff07d807 */ /* 0x000fe40004800000 */
[----:B------:R-:W-:Y:S02]  /*a660*/  @!P6 FSETP.NEU.FTZ.AND P1, PT, R44, RZ, PT ;  /* 0x000000ff2c00e20b */ /* 0x000fe40003f3d000 */
[----:B------:R-:W-:Y:S02]  /*a670*/  PRMT R34, R34, 0x5410, R10 ;  /* 0x0000541022227816 */ /* 0x000fe4000000000a */
[----:B------:R-:W-:Y:S02]  /*a680*/  @!P3 PRMT R35, RZ, 0x7610, R35 ;  /* 0x00007610ff23b816 */ /* 0x000fe40000000023 */
[----:B------:R-:W-:Y:S02]  /*a690*/  PRMT R42, R42, 0x7610, R11 ;  /* 0x000076102a2a7816 */ /* 0x000fe4000000000b */
[----:B------:R-:W-:-:S02]  /*a6a0*/  @!P6 SEL R20, RZ, 0x1, !P1 ;  /* 0x00000001ff14e807 */ /* 0x000fc40004800000 */
[----:B------:R-:W-:Y:S02]  /*a6b0*/  @!P5 PRMT R16, R7, 0x7610, R16 ;  /* 0x000076100710d816 */ /* 0x000fe40000000010 */
[----:B------:R-:W-:Y:S02]  /*a6c0*/  @!P0 PRMT R34, RZ, 0x7610, R34 ;  /* 0x00007610ff228816 */ /* 0x000fe40000000022 */
[----:B------:R-:W-:Y:S02]  /*a6d0*/  @!P3 FSETP.NEU.FTZ.AND P5, PT, R35, RZ, PT ;  /* 0x000000ff2300b20b */ /* 0x000fe40003fbd000 */
[----:B------:R-:W-:Y:S02]  /*a6e0*/  PRMT R39, R39, 0x5410, R11 ;  /* 0x0000541027277816 */ /* 0x000fe4000000000b */
[----:B------:R-:W-:Y:S02]  /*a6f0*/  @!P2 PRMT R42, RZ, 0x7610, R42 ;  /* 0x00007610ff2aa816 */ /* 0x000fe4000000002a */
[----:B------:R-:W-:-:S02]  /*a700*/  ISETP.GE.U32.AND P1, PT, R6, c[0x0][0x168], PT ;  /* 0x00005a0006007a0c */ /* 0x000fc40003f26070 */
[----:B------:R-:W-:Y:S01]  /*a710*/  @!P6 PRMT R9, R20, 0x7610, R9 ;  /* 0x000076101409e816 */ /* 0x000fe20000000009 */
[----:B------:R-:W-:Y:S01]  /*a720*/  IMAD.MOV.U32 R20, RZ, RZ, 0x1 ;  /* 0x00000001ff147424 */ /* 0x000fe200078e00ff */
[----:B------:R-:W-:Y:S02]  /*a730*/  @!P0 FSETP.NEU.FTZ.AND P6, PT, R34, RZ, PT ;  /* 0x000000ff2200820b */ /* 0x000fe40003fdd000 */
[----:B------:R-:W-:Y:S02]  /*a740*/  @!P3 SEL R7, RZ, 0x1, !P5 ;  /* 0x00000001ff07b807 */ /* 0x000fe40006800000 */
[----:B------:R-:W-:Y:S02]  /*a750*/  @!P4 PRMT R39, RZ, 0x7610, R39 ;  /* 0x00007610ff27c816 */ /* 0x000fe40000000027 */
[----:B------:R-:W-:Y:S02]  /*a760*/  @!P2 FSETP.NEU.FTZ.AND P5, PT, R42, RZ, PT ;  /* 0x000000ff2a00a20b */ /* 0x000fe40003fbd000 */
[----:B------:R-:W-:-:S02]  /*a770*/  @!P0 SEL R6, RZ, 0x1, !P6 ;  /* 0x00000001ff068807 */ /* 0x000fc40007000000 */
[----:B------:R-:W-:Y:S02]  /*a780*/  @!P4 FSETP.NEU.FTZ.AND P6, PT, R39, RZ, PT ;  /* 0x000000ff2700c20b */ /* 0x000fe40003fdd000 */
[----:B------:R-:W-:Y:S02]  /*a790*/  @!P2 SEL R11, RZ, 0x1, !P5 ;  /* 0x00000001ff0ba807 */ /* 0x000fe40006800000 */
[----:B------:R-:W-:Y:S02]  /*a7a0*/  @!P4 SEL R10, RZ, 0x1, !P6 ;  /* 0x00000001ff0ac807 */ /* 0x000fe40007000000 */
[----:B------:R-:W-:Y:S02]  /*a7b0*/  @!P3 PRMT R8, R7, 0x7610, R8 ;  /* 0x000076100708b816 */ /* 0x000fe40000000008 */
[----:B------:R-:W-:Y:S02]  /*a7c0*/  @!P2 PRMT R28, R11, 0x7610, R28 ;  /* 0x000076100b1ca816 */ /* 0x000fe4000000001c */
[----:B------:R-:W-:-:S02]  /*a7d0*/  PRMT R31, R27, 0x7632, R31 ;  /* 0x000076321b1f7816 */ /* 0x000fc4000000001f */
[----:B------:R-:W-:Y:S02]  /*a7e0*/  @!P0 PRMT R20, R6, 0x7610, R20 ;  /* 0x0000761006148816 */ /* 0x000fe40000000014 */
[----:B------:R-:W-:Y:S02]  /*a7f0*/  @!P4 PRMT R21, R10, 0x7610, R21 ;  /* 0x000076100a15c816 */ /* 0x000fe40000000015 */
[----:B------:R-:W-:Y:S02]  /*a800*/  PRMT R0, R31, 0x7632, R0 ;  /* 0x000076321f007816 */ /* 0x000fe40000000000 */
[----:B------:R-:W-:Y:S02]  /*a810*/  PRMT R27, R5, 0x7610, R27 ;  /* 0x00007610051b7816 */ /* 0x000fe4000000001b */
[----:B------:R-:W-:Y:S02]  /*a820*/  PRMT R26, R26, 0x7632, R26 ;  /* 0x000076321a1a7816 */ /* 0x000fe4000000001a */
[----:B------:R-:W-:-:S02]  /*a830*/  PRMT R33, R9, 0x7610, R33 ;  /* 0x0000761009217816 */ /* 0x000fc40000000021 */
[----:B------:R-:W-:Y:S02]  /*a840*/  PRMT R32, R4, 0x7610, R32 ;  /* 0x0000761004207816 */ /* 0x000fe40000000020 */
[----:B------:R-:W-:Y:S02]  /*a850*/  PRMT R35, R28, 0x7610, R35 ;  /* 0x000076101c237816 */ /* 0x000fe40000000023 */
[----:B------:R-:W-:Y:S01]  /*a860*/  PRMT R34, R8, 0x7610, R34 ;  /* 0x0000761008227816 */ /* 0x000fe20000000022 */
[----:B------:R-:W-:Y:S05]  /*a870*/  @!P1 BRA `(.L_x_559) ;  /* 0xfffff6b000009947 */ /* 0x000fea000383ffff */
.L_x_558:
[----:B------:R-:W-:Y:S05]  /*a880*/  BSYNC B0 ;  /* 0x0000000000007941 */ /* 0x000fea0003800000 */
.L_x_557:
[----:B------:R-:W-:Y:S01]  /*a890*/  ISETP.GE.U32.AND P1, PT, R29, c[0x0][0x168], PT ;  /* 0x00005a001d007a0c */ /* 0x000fe20003f26070 */
[----:B------:R-:W-:Y:S01]  /*a8a0*/  BSSY B0, `(.L_x_560) ;  /* 0x000002f000007945 */ /* 0x000fe20003800000 */
[----:B------:R-:W-:Y:S02]  /*a8b0*/  PRMT R10, R4, 0x7610, R10 ;  /* 0x00007610040a7816 */ /* 0x000fe4000000000a */
[----:B------:R-:W-:Y:S02]  /*a8c0*/  PRMT R11, R5, 0x7610, R11 ;  /* 0x00007610050b7816 */ /* 0x000fe4000000000b */
[----:B------:R-:W-:-:S02]  /*a8d0*/  PRMT R26, R26, 0x7632, R26 ;  /* 0x000076321a1a7816 */ /* 0x000fc4000000001a */
[----:B------:R-:W-:Y:S02]  /*a8e0*/  PRMT R27, R27, 0x7632, R27 ;  /* 0x000076321b1b7816 */ /* 0x000fe4000000001b */
[----:B------:R-:W-:-:S03]  /*a8f0*/  PRMT R31, R31, 0x7632, R31 ;  /* 0x000076321f1f7816 */ /* 0x000fc6000000001f */
[----:B------:R-:W-:Y:S05]  /*a900*/  @P1 BRA `(.L_x_561) ;  /* 0x0000028000001947 */ /* 0x000fea0003800000 */
[----:B------:R-:W-:-:S05]  /*a910*/  IMAD R0, R24, R29, RZ ;  /* 0x0000001d18007224 */ /* 0x000fca00078e02ff */
[----:B------:R-:W-:-:S05]  /*a920*/  SHF.R.U32.HI R7, RZ, 0x2, R0 ;  /* 0x00000002ff077819 */ /* 0x000fca0000011600 */
[----:B------:R-:W-:-:S06]  /*a930*/  IMAD.WIDE.U32 R6, R7, 0x8, R18 ;  /* 0x0000000807067825 */ /* 0x000fcc00078e0012 */
        /* <DEDUP_REMOVED lines=27> */
[----:B------:R-:W2:Y:S04]  /*aaf0*/  LDG.E.64 R6, [R6.64] ;  /* 0x0000002406067981 */ /* 0x000ea8000c1e1b00 */
[----:B------:R-:W3:Y:S01]  /*ab00*/  @!P0 LDG.E.64 R18, [R18.64] ;  /* 0x0000002412128981 */ /* 0x000ee2000c1e1b00 */
[--C-:B--2---:R-:W-:Y:S02]  /*ab10*/  PRMT R33, R33, 0x5410, R6.reuse ;  /* 0x0000541021217816 */ /* 0x104fe40000000006 */
[----:B------:R-:W-:Y:S02]  /*ab20*/  PRMT R40, R40, 0x7610, R6 ;  /* 0x0000761028287816 */ /* 0x000fe40000000006 */
[----:B------:R-:W-:-:S02]  /*ab30*/  PRMT R43, R43, 0x5410, R7 ;  /* 0x000054102b2b7816 */ /* 0x000fc40000000007 */
[----:B------:R-:W-:Y:S02]  /*ab40*/  PRMT R44, R44, 0x7610, R7 ;  /* 0x000076102c2c7816 */ /* 0x000fe40000000007 */
[--C-:B---3--:R-:W-:Y:S02]  /*ab50*/  @!P0 PRMT R34, R34, 0x5410, R18.reuse ;  /* 0x0000541022228816 */ /* 0x108fe40000000012 */
[----:B------:R-:W-:Y:S02]  /*ab60*/  @!P0 PRMT R35, R35, 0x7610, R18 ;  /* 0x0000761023238816 */ /* 0x000fe40000000012 */
[--C-:B------:R-:W-:Y:S02]  /*ab70*/  @!P0 PRMT R39, R39, 0x5410, R19.reuse ;  /* 0x0000541027278816 */ /* 0x100fe40000000013 */
[----:B------:R-:W-:Y:S02]  /*ab80*/  @!P0 PRMT R42, R42, 0x7610, R19 ;  /* 0x000076102a2a8816 */ /* 0x000fe40000000013 */
.L_x_561:
[----:B------:R-:W-:Y:S05]  /*ab90*/  BSYNC B0 ;  /* 0x0000000000007941 */ /* 0x000fea0003800000 */
.L_x_560:
[----:B------:R-:W-:Y:S01]  /*aba0*/  BSSY B0, `(.L_x_562) ;  /* 0x0000081000007945 */ /* 0x000fe20003800000 */
[----:B------:R-:W-:Y:S05]  /*abb0*/  @P1 BRA `(.L_x_563) ;  /* 0x000007f000001947 */ /* 0x000fea0003800000 */
[----:B------:R-:W-:Y:S02]  /*abc0*/  LOP3.LUT P1, RZ, R3, 0xff, RZ, 0xc0, !PT ;  /* 0x000000ff03ff7812 */ /* 0x000fe4000782c0ff */
[----:B------:R-:W-:-:S02]  /*abd0*/  LOP3.LUT P2, RZ, R31, 0xff, RZ, 0xc0, !PT ;  /* 0x000000ff1fff7812 */ /* 0x000fc4000784c0ff */
[----:B------:R-:W-:Y:S02]  /*abe0*/  LOP3.LUT P0, RZ, R12, 0xff, RZ, 0xc0, !PT ;  /* 0x000000ff0cff7812 */ /* 0x000fe4000780c0ff */
[----:B------:R-:W-:Y:S02]  /*abf0*/  LOP3.LUT P3, RZ, R27, 0xff, RZ, 0xc0, !PT ;  /* 0x000000ff1bff7812 */ /* 0x000fe4000786c0ff */
[C---:B------:R-:W-:Y:S02]  /*ac00*/  PRMT R3, R30.reuse, 0x7610, R3 ;  /* 0x000076101e037816 */ /* 0x040fe40000000003 */
[----:B------:R-:W-:-:S03]  /*ac10*/  PRMT R12, R30, 0x7610, R12 ;  /* 0x000076101e0c7816 */ /* 0x000fc6000000000c */
[----:B------:R-:W-:Y:S02]  /*ac20*/  @!P1 PRMT R25, RZ, 0x7610, R25 ;  /* 0x00007610ff199816 */ /* 0x000fe40000000019 */
[----:B------:R-:W-:Y:S02]  /*ac30*/  @!P2 PRMT R4, RZ, 0x7610, R4 ;  /* 0x00007610ff04a816 */ /* 0x000fe40000000004 */
[----:B------:R-:W-:Y:S02]  /*ac40*/  @!P0 PRMT R0, RZ, 0x7610, R0 ;  /* 0x00007610ff008816 */ /* 0x000fe40000000000 */
[----:B------:R-:W-:Y:S02]  /*ac50*/  @!P1 FSETP.NEU.FTZ.AND P6, PT, R25, RZ, PT ;  /* 0x000000ff1900920b */ /* 0x000fe40003fdd000 */
[----:B------:R-:W-:Y:S02]  /*ac60*/  @!P2 FSETP.NEU.FTZ.AND P4, PT, R4, RZ, PT ;  /* 0x000000ff0400a20b */ /* 0x000fe40003f9d000 */
[----:B------:R-:W-:-:S02]  /*ac70*/  @!P0 FSETP.NEU.FTZ.AND P5, PT, R0, RZ, PT ;  /* 0x000000ff0000820b */ /* 0x000fc40003fbd000 */
[----:B------:R-:W-:Y:S02]  /*ac80*/  @!P3 PRMT R36, RZ, 0x7610, R36 ;  /* 0x00007610ff24b816 */ /* 0x000fe40000000024 */
[----:B------:R-:W-:Y:S02]  /*ac90*/  IADD3 R0, R29, c[0x0][0x170], RZ ;  /* 0x00005c001d007a10 */ /* 0x000fe40007ffe0ff */
[----:B------:R-:W-:Y:S02]  /*aca0*/  @!P1 SEL R6, RZ, 0x1, !P6 ;  /* 0x00000001ff069807 */ /* 0x000fe40007000000 */
[----:B------:R-:W-:Y:S02]  /*acb0*/  @!P3 FSETP.NEU.FTZ.AND P6, PT, R36, RZ, PT ;  /* 0x000000ff2400b20b */ /* 0x000fe40003fdd000 */
[----:B------:R-:W-:Y:S02]  /*acc0*/  @!P2 SEL R7, RZ, 0x1, !P4 ;  /* 0x00000001ff07a807 */ /* 0x000fe40006000000 */
[----:B------:R-:W-:-:S02]  /*acd0*/  ISETP.GE.U32.AND P4, PT, R0, c[0x0][0x168], PT ;  /* 0x00005a0000007a0c */ /* 0x000fc40003f86070 */
[----:B------:R-:W-:Y:S02]  /*ace0*/  PRMT R4, R30, 0x5410, R30 ;  /* 0x000054101e047816 */ /* 0x000fe4000000001e */
[----:B------:R-:W-:Y:S02]  /*acf0*/  @!P3 SEL R19, RZ, 0x1, !P6 ;  /* 0x00000001ff13b807 */ /* 0x000fe40007000000 */
[----:B------:R-:W-:Y:S02]  /*ad00*/  @!P0 SEL R18, RZ, 0x1, !P5 ;  /* 0x00000001ff128807 */ /* 0x000fe40006800000 */
[----:B------:R-:W-:Y:S02]  /*ad10*/  @!P3 PRMT R4, R19, 0x7610, R4 ;  /* 0x000076101304b816 */ /* 0x000fe40000000004 */
[----:B------:R-:W-:Y:S02]  /*ad20*/  @!P1 PRMT R3, R6, 0x7610, R3 ;  /* 0x0000761006039816 */ /* 0x000fe40000000003 */
[----:B------:R-:W-:-:S02]  /*ad30*/  @!P2 PRMT R4, R4, 0x5410, R7 ;  /* 0x000054100404a816 */ /* 0x000fc40000000007 */
[----:B------:R-:W-:Y:S02]  /*ad40*/  @!P0 PRMT R12, R18, 0x7610, R12 ;  /* 0x00007610120c8816 */ /* 0x000fe4000000000c */
[C---:B------:R-:W-:Y:S02]  /*ad50*/  PRMT R27, R4.reuse, 0x7610, R27 ;  /* 0x00007610041b7816 */ /* 0x040fe4000000001b */
[----:B------:R-:W-:Y:S01]  /*ad60*/  PRMT R31, R4, 0x7632, R31 ;  /* 0x00007632041f7816 */ /* 0x000fe2000000001f */
[----:B------:R-:W-:Y:S05]  /*ad70*/  @P4 BRA `(.L_x_563) ;  /* 0x0000063000004947 */ /* 0x000fea0003800000 */
[----:B------:R-:W-:Y:S02]  /*ad80*/  LOP3.LUT P4, RZ, R13, 0xff, RZ, 0xc0, !PT ;  /* 0x000000ff0dff7812 */ /* 0x000fe4000788c0ff */
[----:B------:R-:W-:Y:S02]  /*ad90*/  LOP3.LUT P2, RZ, R26, 0xff, RZ, 0xc0, !PT ;  /* 0x000000ff1aff7812 */ /* 0x000fe4000784c0ff */
[----:B------:R-:W-:Y:S02]  /*ada0*/  LOP3.LUT P0, RZ, R11, 0xff, RZ, 0xc0, !PT ;  /* 0x000000ff0bff7812 */ /* 0x000fe4000780c0ff */
[----:B------:R-:W-:-:S02]  /*adb0*/  LOP3.LUT P1, RZ, R14, 0xff, RZ, 0xc0, !PT ;  /* 0x000000ff0eff7812 */ /* 0x000fc4000782c0ff */
[----:B------:R-:W-:Y:S02]  /*adc0*/  PRMT R13, R30, 0x7610, R13 ;  /* 0x000076101e0d7816 */ /* 0x000fe4000000000d */
[----:B------:R-:W-:Y:S02]  /*add0*/  IADD3 R0, R0, c[0x0][0x170], RZ ;  /* 0x00005c0000007a10 */ /* 0x000fe40007ffe0ff */
[----:B------:R-:W-:Y:S02]  /*ade0*/  PRMT R14, R30, 0x7610, R14 ;  /* 0x000076101e0e7816 */ /* 0x000fe4000000000e */
[----:B------:R-:W-:Y:S02]  /*adf0*/  @!P4 PRMT R5, RZ, 0x7610, R5 ;  /* 0x00007610ff05c816 */ /* 0x000fe40000000005 */
[----:B------:R-:W-:Y:S02]  /*ae00*/  @!P2 PRMT R37, RZ, 0x7610, R37 ;  /* 0x00007610ff25a816 */ /* 0x000fe40000000025 */
[----:B------:R-:W-:-:S02]  /*ae10*/  @!P4 FSETP.NEU.FTZ.AND P5, PT, R5, RZ, PT ;  /* 0x000000ff0500c20b */ /* 0x000fc40003fbd000 */
[----:B------:R-:W-:Y:S02]  /*ae20*/  @!P2 FSETP.NEU.FTZ.AND P3, PT, R37, RZ, PT ;  /* 0x000000ff2500a20b */ /* 0x000fe40003f7d000 */
[----:B------:R-:W-:Y:S02]  /*ae30*/  @!P4 SEL R5, RZ, 0x1, !P5 ;  /* 0x00000001ff05c807 */ /* 0x000fe40006800000 */
[----:B------:R-:W-:Y:S02]  /*ae40*/  @!P2 SEL R6, RZ, 0x1, !P3 ;  /* 0x00000001ff06a807 */ /* 0x000fe40005800000 */
[----:B------:R-:W-:Y:S02]  /*ae50*/  @!P4 PRMT R13, R5, 0x7610, R13 ;  /* 0x00007610050dc816 */ /* 0x000fe4000000000d */
[----:B------:R-:W-:Y:S02]  /*ae60*/  PRMT R5, R30, 0x5410, R30 ;  /* 0x000054101e057816 */ /* 0x000fe4000000001e */
[----:B------:R-:W-:-:S02]  /*ae70*/  @!P0 PRMT R38, RZ, 0x7610, R38 ;  /* 0x00007610ff268816 */ /* 0x000fc40000000026 */
[----:B------:R-:W-:Y:S02]  /*ae80*/  @!P2 PRMT R5, R6, 0x7610, R5 ;  /* 0x000076100605a816 */ /* 0x000fe40000000005 */
[----:B------:R-:W-:Y:S02]  /*ae90*/  ISETP.GE.U32.AND P2, PT, R0, c[0x0][0x168], PT ;  /* 0x00005a0000007a0c */ /* 0x000fe40003f46070 */
[----:B------:R-:W-:Y:S02]  /*aea0*/  @!P1 PRMT R32, RZ, 0x7610, R32 ;  /* 0x00007610ff209816 */ /* 0x000fe40000000020 */
[----:B------:R-:W-:Y:S02]  /*aeb0*/  @!P0 FSETP.NEU.FTZ.AND P6, PT, R38, RZ, PT ;  /* 0x000000ff2600820b */ /* 0x000fe40003fdd000 */
[----:B------:R-:W-:Y:S02]  /*aec0*/  @!P1 FSETP.NEU.FTZ.AND P5, PT, R32, RZ, PT ;  /* 0x000000ff2000920b */ /* 0x000fe40003fbd000 */
[----:B------:R-:W-:-:S02]  /*aed0*/  @!P0 SEL R11, RZ, 0x1, !P6 ;  /* 0x00000001ff0b8807 */ /* 0x000fc40007000000 */
[----:B------:R-:W-:Y:S02]  /*aee0*/  @!P1 SEL R7, RZ, 0x1, !P5 ;  /* 0x00000001ff079807 */ /* 0x000fe40006800000 */
[----:B------:R-:W-:Y:S02]  /*aef0*/  @!P0 PRMT R5, R5, 0x5410, R11 ;  /* 0x0000541005058816 */ /* 0x000fe4000000000b */
[----:B------:R-:W-:Y:S02]  /*af00*/  @!P1 PRMT R14, R7, 0x7610, R14 ;  /* 0x00007610070e9816 */ /* 0x000fe4000000000e */
[C---:B------:R-:W-:Y:S02]  /*af10*/  PRMT R27, R4.reuse, 0x7610, R27 ;  /* 0x00007610041b7816 */ /* 0x040fe4000000001b */
        /* <DEDUP_REMOVED lines=14> */
[----:B------:R-:W-:Y:S02]  /*b000*/  @!P1 PRMT R44, RZ, 0x7610, R44 ;  /* 0x00007610ff2c9816 */ /* 0x000fe4000000002c */
[----:B------:R-:W-:-:S02]  /*b010*/  @!P4 FSETP.NEU.FTZ.AND P6, PT, R33, RZ, PT ;  /* 0x000000ff2100c20b */ /* 0x000fc40003fdd000 */
[----:B------:R-:W-:Y:S02]  /*b020*/  @!P2 PRMT R43, RZ, 0x7610, R43 ;  /* 0x00007610ff2ba816 */ /* 0x000fe4000000002b */
[----:B------:R-:W-:Y:S02]  /*b030*/  @!P3 SEL R7, RZ, 0x1, !P5 ;  /* 0x00000001ff07b807 */ /* 0x000fe40006800000 */
[----:B------:R-:W-:Y:S02]  /*b040*/  @!P1 FSETP.NEU.FTZ.AND P5, PT, R44, RZ, PT ;  /* 0x000000ff2c00920b */ /* 0x000fe40003fbd000 */
[----:B------:R-:W-:Y:S02]  /*b050*/  PRMT R0, R30, 0x5410, R30 ;  /* 0x000054101e007816 */ /* 0x000fe4000000001e */
[----:B------:R-:W-:Y:S02]  /*b060*/  @!P4 SEL R6, RZ, 0x1, !P6 ;  /* 0x00000001ff06c807 */ /* 0x000fe40007000000 */
[----:B------:R-:W-:-:S02]  /*b070*/  @!P2 FSETP.NEU.FTZ.AND P6, PT, R43, RZ, PT ;  /* 0x000000ff2b00a20b */ /* 0x000fc40003fdd000 */
[----:B------:R-:W-:Y:S02]  /*b080*/  @!P1 SEL R10, RZ, 0x1, !P5 ;  /* 0x00000001ff0a9807 */ /* 0x000fe40006800000 */
[----:B------:R-:W-:Y:S02]  /*b090*/  @!P3 PRMT R0, R7, 0x7610, R0 ;  /* 0x000076100700b816 */ /* 0x000fe40000000000 */
[----:B------:R-:W-:Y:S02]  /*b0a0*/  @!P2 SEL R9, RZ, 0x1, !P6 ;  /* 0x00000001ff09a807 */ /* 0x000fe40007000000 */
[----:B------:R-:W-:Y:S02]  /*b0b0*/  PRMT R15, R30, 0x7610, R15 ;  /* 0x000076101e0f7816 */ /* 0x000fe4000000000f */
[----:B------:R-:W-:Y:S02]  /*b0c0*/  @!P1 PRMT R0, R0, 0x5410, R10 ;  /* 0x0000541000009816 */ /* 0x000fe4000000000a */
[----:B------:R-:W-:-:S02]  /*b0d0*/  @!P2 PRMT R16, R9, 0x7610, R16 ;  /* 0x000076100910a816 */ /* 0x000fc40000000010 */
[----:B------:R-:W-:Y:S02]  /*b0e0*/  @!P4 PRMT R15, R6, 0x7610, R15 ;  /* 0x00007610060fc816 */ /* 0x000fe4000000000f */
[C---:B------:R-:W-:Y:S02]  /*b0f0*/  PRMT R11, R5.reuse, 0x7632, R11 ;  /* 0x00007632050b7816 */ /* 0x040fe4000000000b */
[----:B------:R-:W-:Y:S02]  /*b100*/  PRMT R26, R5, 0x7610, R26 ;  /* 0x00007610051a7816 */ /* 0x000fe4000000001a */
        /* <DEDUP_REMOVED lines=9> */
[C---:B------:R-:W-:Y:S02]  /*b1a0*/  PRMT R9, R0.reuse, 0x7632, R9 ;  /* 0x0000763200097816 */ /* 0x040fe40000000009 */
[----:B------:R-:W-:-:S02]  /*b1b0*/  PRMT R10, R0, 0x7610, R10 ;  /* 0x00007610000a7816 */ /* 0x000fc4000000000a */
[----:B------:R-:W-:Y:S02]  /*b1c0*/  PRMT R11, R5, 0x7632, R11 ;  /* 0x00007632050b7816 */ /* 0x000fe4000000000b */
[----:B------:R-:W-:Y:S02]  /*b1d0*/  @!P5 PRMT R35, RZ, 0x7610, R35 ;  /* 0x00007610ff23d816 */ /* 0x000fe40000000023 */
[----:B------:R-:W-:Y:S02]  /*b1e0*/  @!P0 PRMT R42, RZ, 0x7610, R42 ;  /* 0x00007610ff2a8816 */ /* 0x000fe4000000002a */
[----:B------:R-:W-:Y:S02]  /*b1f0*/  @!P5 FSETP.NEU.FTZ.AND P6, PT, R35, RZ, PT ;  /* 0x000000ff2300d20b */ /* 0x000fe40003fdd000 */
[----:B------:R-:W-:Y:S02]  /*b200*/  @!P2 PRMT R34, RZ, 0x7610, R34 ;  /* 0x00007610ff22a816 */ /* 0x000fe40000000022 */
[----:B------:R-:W-:-:S02]  /*b210*/  @!P1 PRMT R39, RZ, 0x7610, R39 ;  /* 0x00007610ff279816 */ /* 0x000fc40000000027 */
[C---:B------:R-:W-:Y:S02]  /*b220*/  @!P0 PRMT R9, R0.reuse, 0x7632, R9 ;  /* 0x0000763200098816 */ /* 0x040fe40000000009 */
[----:B------:R-:W-:Y:S02]  /*b230*/  @!P0 PRMT R10, R0, 0x7610, R10 ;  /* 0x00007610000a8816 */ /* 0x000fe4000000000a */
[----:B------:R-:W-:Y:S02]  /*b240*/  PRMT R0, R30, 0x7610, R0 ;  /* 0x000076101e007816 */ /* 0x000fe40000000000 */
[----:B------:R-:W-:Y:S02]  /*b250*/  PRMT R26, R5, 0x7610, R26 ;  /* 0x00007610051a7816 */ /* 0x000fe4000000001a */
[C---:B------:R-:W-:Y:S02]  /*b260*/  PRMT R27, R4.reuse, 0x7610, R27 ;  /* 0x00007610041b7816 */ /* 0x040fe4000000001b */
[----:B------:R-:W-:-:S02]  /*b270*/  PRMT R31, R4, 0x7632, R31 ;  /* 0x00007632041f7816 */ /* 0x000fc4000000001f */
[----:B------:R-:W-:Y:S02]  /*b280*/  @!P5 SEL R0, RZ, 0x1, !P6 ;  /* 0x00000001ff00d807 */ /* 0x000fe40007000000 */
[----:B------:R-:W-:Y:S02]  /*b290*/  @!P2 FSETP.NEU.FTZ.AND P4, PT, R34, RZ, PT ;  /* 0x000000ff2200a20b */ /* 0x000fe40003f9d000 */
[----:B------:R-:W-:Y:S02]  /*b2a0*/  @!P1 FSETP.NEU.FTZ.AND P3, PT, R39, RZ, PT ;  /* 0x000000ff2700920b */ /* 0x000fe40003f7d000 */
[----:B------:R-:W-:Y:S02]  /*b2b0*/  @!P0 FSETP.NEU.FTZ.AND P5, PT, R42, RZ, PT ;  /* 0x000000ff2a00820b */ /* 0x000fe40003fbd000 */
[C---:B------:R-:W-:Y:S02]  /*b2c0*/  @!P0 PRMT R11, R5.reuse, 0x7632, R11 ;  /* 0x00007632050b8816 */ /* 0x040fe4000000000b */
[----:B------:R-:W-:-:S02]  /*b2d0*/  @!P0 PRMT R26, R5, 0x7610, R26 ;  /* 0x00007610051a8816 */ /* 0x000fc4000000001a */
[C---:B------:R-:W-:Y:S02]  /*b2e0*/  @!P0 PRMT R27, R4.reuse, 0x7610, R27 ;  /* 0x00007610041b8816 */ /* 0x040fe4000000001b */
[----:B------:R-:W-:Y:S02]  /*b2f0*/  @!P0 PRMT R31, R4, 0x7632, R31 ;  /* 0x00007632041f8816 */ /* 0x000fe4000000001f */
[C---:B------:R-:W-:Y:S02]  /*b300*/  PRMT R20, R30.reuse, 0x7610, R20 ;  /* 0x000076101e147816 */ /* 0x040fe40000000014 */
[C---:B------:R-:W-:Y:S02]  /*b310*/  PRMT R21, R30.reuse, 0x7610, R21 ;  /* 0x000076101e157816 */ /* 0x040fe40000000015 */
[----:B------:R-:W-:Y:S02]  /*b320*/  PRMT R28, R30, 0x7610, R28 ;  /* 0x000076101e1c7816 */ /* 0x000fe4000000001c */
[----:B------:R-:W-:-:S02]  /*b330*/  @!P2 SEL R4, RZ, 0x1, !P4 ;  /* 0x00000001ff04a807 */ /* 0x000fc40006000000 */
[----:B------:R-:W-:Y:S02]  /*b340*/  @!P1 SEL R5, RZ, 0x1, !P3 ;  /* 0x00000001ff059807 */ /* 0x000fe40005800000 */
[----:B------:R-:W-:Y:S02]  /*b350*/  @!P0 SEL R6, RZ, 0x1, !P5 ;  /* 0x00000001ff068807 */ /* 0x000fe40006800000 */
[----:B------:R-:W-:Y:S02]  /*b360*/  PRMT R8, R0, 0x7610, R8 ;  /* 0x0000761000087816 */ /* 0x000fe40000000008 */
[----:B------:R-:W-:Y:S02]  /*b370*/  @!P2 PRMT R20, R4, 0x7610, R20 ;  /* 0x000076100414a816 */ /* 0x000fe40000000014 */
[----:B------:R-:W-:Y:S02]  /*b380*/  @!P1 PRMT R21, R5, 0x7610, R21 ;  /* 0x0000761005159816 */ /* 0x000fe40000000015 */
[----:B------:R-:W-:-:S02]  /*b390*/  @!P0 PRMT R28, R6, 0x7610, R28 ;  /* 0x00007610061c8816 */ /* 0x000fc4000000001c */
[----:B------:R-:W-:Y:S02]  /*b3a0*/  @!P0 PRMT R8, R0, 0x7610, R8 ;  /* 0x0000761000088816 */ /* 0x000fe40000000008 */
.L_x_563:
[----:B------:R-:W-:Y:S05]  /*b3b0*/  BSYNC B0 ;  /* 0x0000000000007941 */ /* 0x000fea0003800000 */
.L_x_562:
[----:B------:R-:W0:Y:S01]  /*b3c0*/  I2F.S8 R13, R13 ;  /* 0x0000000d000d7306 */ /* 0x000e220000001400 */
[----:B------:R-:W-:Y:S02]  /*b3d0*/  LOP3.LUT P6, RZ, R3, 0xff, RZ, 0xc0, !PT ;  /* 0x000000ff03ff7812 */ /* 0x000fe400078cc0ff */
[----:B------:R-:W-:Y:S02]  /*b3e0*/  LOP3.LUT P1, RZ, R31, 0xff, RZ, 0xc0, !PT ;  /* 0x000000ff1fff7812 */ /* 0x000fe4000782c0ff */
[----:B------:R-:W-:Y:S02]  /*b3f0*/  LOP3.LUT P2, RZ, R12, 0xff, RZ, 0xc0, !PT ;  /* 0x000000ff0cff7812 */ /* 0x000fe4000784c0ff */
[----:B------:R-:W-:Y:S01]  /*b400*/  LOP3.LUT P0, RZ, R27, 0xff, RZ, 0xc0, !PT ;  /* 0x000000ff1bff7812 */ /* 0x000fe2000780c0ff */
[----:B------:R-:W1:Y:S01]  /*b410*/  I2F.S8 R26, R26 ;  /* 0x0000001a001a7306 */ /* 0x000e620000001400 */
[C---:B------:R-:W-:Y:S02]  /*b420*/  PRMT R4, R30.reuse, 0x7610, R4 ;  /* 0x000076101e047816 */ /* 0x040fe40000000004 */
[----:B------:R-:W-:-:S02]  /*b430*/  PRMT R25, R30, 0x7610, R25 ;  /* 0x000076101e197816 */ /* 0x000fc40000000019 */
[----:B------:R-:W-:-:S03]  /*b440*/  PRMT R18, R30, 0x7610, R18 ;  /* 0x000076101e127816 */ /* 0x000fc60000000012 */
        /* <DEDUP_REMOVED lines=22> */
[----:B------:R-:W-:Y:S01]  /*b5b0*/  PRMT R3, R30, 0x7610, R3 ;  /* 0x000076101e037816 */ /* 0x000fe20000000003 */
[----:B------:R-:W3:Y:S01]  /*b5c0*/  I2F.S8 R9, R9 ;  /* 0x0000000900097306 */ /* 0x000ee20000001400 */
[----:B------:R-:W-:Y:S02]  /*b5d0*/  @!P0 SEL R3, RZ, 0x1, !P5 ;  /* 0x00000001ff038807 */ /* 0x000fe40006800000 */
[----:B------:R-:W-:Y:S02]  /*b5e0*/  ISETP.NE.AND P1, PT, R5, RZ, PT ;  /* 0x000000ff0500720c */ /* 0x000fe40003f25270 */
[----:B------:R-:W-:-:S02]  /*b5f0*/  PRMT R0, R0, 0x9910, RZ ;  /* 0x0000991000007816 */ /* 0x000fc400000000ff */
[----:B------:R-:W-:Y:S01]  /*b600*/  @!P2 SEL R4, RZ, 0x1, !P4 ;  /* 0x00000001ff04a807 */ /* 0x000fe20006000000 */
[----:B------:R-:W4:Y:S01]  /*b610*/  I2F.S8 R20, R20 ;  /* 0x0000001400147306 */ /* 0x000f220000001400 */
        /* <DEDUP_REMOVED lines=60> */
.L_x_540:
[----:B------:R-:W-:Y:S01]  /*b9e0*/  IMAD.MOV.U32 R3, RZ, RZ, c[0x0][0x170] ;  /* 0x00005c00ff037624 */ /* 0x000fe200078e00ff */
        /* <DEDUP_REMOVED lines=9> */
[----:B------:R-:W-:Y:S01]  /*ba80*/  PRMT R6, R6, 0x5410, R6 ;  /* 0x0000541006067816 */ /* 0x000fe20000000006 */
        /* <DEDUP_REMOVED lines=14> */
[----:B------:R-:W-:-:S02]  /*bb70*/  IMAD.U32 R15, RZ, RZ, UR4 ;  /* 0x00000004ff0f7e24 */ /* 0x000fc4000f8e00ff */
[----:B------:R-:W-:Y:S02]  /*bb80*/  IMAD.U32 R11, RZ, RZ, UR4 ;  /* 0x00000004ff0b7e24 */ /* 0x000fe4000f8e00ff */
[----:B------:R-:W-:Y:S02]  /*bb90*/  IMAD.U32 R10, RZ, RZ, UR4 ;  /* 0x00000004ff0a7e24 */ /* 0x000fe4000f8e00ff */
[----:B------:R-:W-:Y:S02]  /*bba0*/  IMAD.U32 R9, RZ, RZ, UR4 ;  /* 0x00000004ff097e24 */ /* 0x000fe4000f8e00ff */
[----:B------:R-:W-:Y:S01]  /*bbb0*/  IMAD.U32 R7, RZ, RZ, UR4 ;  /* 0x00000004ff077e24 */ /* 0x000fe2000f8e00ff */
        /* <DEDUP_REMOVED lines=17> */
.L_x_566:
[----:B------:R-:W-:-:S05]  /*bcd0*/  SHF.R.U32.HI R33, RZ, 0x2, R12 ;  /* 0x00000002ff217819 */ /* 0x000fca000001160c */
[----:B------:R-:W-:-:S06]  /*bce0*/  IMAD.WIDE.U32 R32, R33, 0x8, R18 ;  /* 0x0000000821207825 */ /* 0x000fcc00078e0012 */
[----:B------:R-:W2:Y:S01]  /*bcf0*/  LDG.E.64 R32, [R32.64] ;  /* 0x0000002420207981 */ /* 0x000ea2000c1e1b00 */
[----:B------:R-:W-:-:S04]  /*bd00*/  IADD3 R12, R12, c[0x0][0x170], RZ ;  /* 0x00005c000c0c7a10 */ /* 0x000fc80007ffe0ff */
[----:B------:R-:W-:-:S05]  /*bd10*/  SHF.R.U32.HI R15, RZ, 0x2, R12 ;  /* 0x00000002ff0f7819 */ /* 0x000fca000001160c */
[----:B------:R-:W-:-:S06]  /*bd20*/  IMAD.WIDE.U32 R14, R15, 0x8, R18 ;  /* 0x000000080f0e7825 */ /* 0x000fcc00078e0012 */
[----:B------:R-:W3:Y:S01]  /*bd30*/  LDG.E.64 R14, [R14.64] ;  /* 0x000000240e0e7981 */ /* 0x000ee2000c1e1b00 */
[----:B------:R-:W-:-:S04]  /*bd40*/  IADD3 R30, R12, c[0x0][0x170], RZ ;  /* 0x00005c000c1e7a10 */ /* 0x000fc80007ffe0ff */
[----:B------:R-:W-:-:S05]  /*bd50*/  SHF.R.U32.HI R13, RZ, 0x2, R30 ;  /* 0x00000002ff0d7819 */ /* 0x000fca000001161e */
[----:B------:R-:W-:-:S06]  /*bd60*/  IMAD.WIDE.U32 R12, R13, 0x8, R18 ;  /* 0x000000080d0c7825 */ /* 0x000fcc00078e0012 */
[----:B------:R-:W4:Y:S01]  /*bd70*/  LDG.E.64 R12, [R12.64] ;  /* 0x000000240c0c7981 */ /* 0x000f22000c1e1b00 */
[----:B------:R-:W-:-:S04]  /*bd80*/  IADD3 R30, R30, c[0x0][0x170], RZ ;  /* 0x00005c001e1e7a10 */ /* 0x000fc80007ffe0ff */
[----:B------:R-:W-:-:S05]  /*bd90*/  SHF.R.U32.HI R5, RZ, 0x2, R30 ;  /* 0x00000002ff057819 */ /* 0x000fca000001161e */
[----:B------:R-:W-:-:S06]  /*bda0*/  IMAD.WIDE.U32 R4, R5, 0x8, R18 ;  /* 0x0000000805047825 */ /* 0x000fcc00078e0012 */
[----:B------:R-:W5:Y:S01]  /*bdb0*/  LDG.E.64 R4, [R4.64] ;  /* 0x0000002404047981 */ /* 0x000f62000c1e1b00 */
        /* <DEDUP_REMOVED lines=8> */
[----:B------:R-:W-:-:S03]  /*be40*/  IMAD.MOV.U32 R6, RZ, RZ, 0x1 ;  /* 0x00000001ff067424 */ /* 0x000fc600078e00ff */
[----:B------:R-:W-:Y:S02]  /*be50*/  PRMT R25, R25, 0x5410, R25 ;  /* 0x0000541019197816 */ /* 0x000fe40000000019 */
[----:B------:R-:W-:Y:S02]  /*be60*/  PRMT R6, R6, 0x5410, R6 ;  /* 0x0000541006067816 */ /* 0x000fe40000000006 */
[--C-:B--2---:R-:W-:Y:S02]  /*be70*/  PRMT R27, R27, 0x5410, R32.reuse ;  /* 0x000054101b1b7816 */ /* 0x104fe40000000020 */
[----:B------:R-:W-:Y:S02]  /*be80*/  @!P2 PRMT R32, RZ, 0x7610, R32 ;  /* 0x00007610ff20a816 */ /* 0x000fe40000000020 */
[----:B------:R-:W-:Y:S02]  /*be90*/  @!P0 PRMT R27, RZ, 0x7610, R27 ;  /* 0x00007610ff1b8816 */ /* 0x000fe4000000001b */
[----:B------:R-:W-:-:S02]  /*bea0*/  PRMT R31, R31, 0x5410, R33 ;  /* 0x000054101f1f7816 */ /* 0x000fc40000000021 */
[----:B------:R-:W-:Y:S02]  /*beb0*/  @!P0 FSETP.NEU.FTZ.AND P1, PT, R27, RZ, PT ;  /* 0x000000ff1b00820b */ /* 0x000fe40003f3d000 */
[----:B------:R-:W-:Y:S02]  /*bec0*/  @!P4 PRMT R31, RZ, 0x7610, R31 ;  /* 0x00007610ff1fc816 */ /* 0x000fe4000000001f */
[----:B------:R-:W-:Y:S02]  /*bed0*/  @!P0 SEL R3, RZ, 0x1, !P1 ;  /* 0x00000001ff038807 */ /* 0x000fe40004800000 */
[----:B------:R-:W-:Y:S02]  /*bee0*/  @!P2 FSETP.NEU.FTZ.AND P1, PT, R32, RZ, PT ;  /* 0x000000ff2000a20b */ /* 0x000fe40003f3d000 */
[----:B------:R-:W-:Y:S02]  /*bef0*/  @!P0 PRMT R0, R3, 0x7610, R0 ;  /* 0x0000761003008816 */ /* 0x000fe40000000000 */
[----:B------:R-:W-:-:S02]  /*bf00*/  @!P2 SEL R3, RZ, 0x1, !P1 ;  /* 0x00000001ff03a807 */ /* 0x000fc40004800000 */
[----:B------:R-:W-:Y:S02]  /*bf10*/  PRMT R34, R34, 0x7610, R33 ;  /* 0x0000761022227816 */ /* 0x000fe40000000021 */
[----:B------:R-:W-:Y:S01]  /*bf20*/  @!P2 PRMT R25, R25, 0x5410, R3 ;  /* 0x000054101919a816 */ /* 0x000fe20000000003 */
[----:B------:R-:W-:Y:S01]  /*bf30*/  IMAD.MOV.U32 R3, RZ, RZ, 0x1 ;  /* 0x00000001ff037424 */ /* 0x000fe200078e00ff */
[----:B------:R-:W-:Y:S02]  /*bf40*/  @!P4 FSETP.NEU.FTZ.AND P2, PT, R31, RZ, PT ;  /* 0x000000ff1f00c20b */ /* 0x000fe40003f5d000 */
[----:B------:R-:W-:Y:S02]  /*bf50*/  @!P3 PRMT R34, RZ, 0x7610, R34 ;  /* 0x00007610ff22b816 */ /* 0x000fe40000000022 */
[----:B------:R-:W-:Y:S02]  /*bf60*/  LOP3.LUT P0, RZ, R7, 0xff, RZ, 0xc0, !PT ;  /* 0x000000ff07ff7812 */ /* 0x000fe4000780c0ff */
[----:B------:R-:W-:-:S02]  /*bf70*/  @!P4 SEL R7, RZ, 0x1, !P2 ;  /* 0x00000001ff07c807 */ /* 0x000fc40005000000 */
[----:B------:R-:W-:Y:S02]  /*bf80*/  LOP3.LUT P1, RZ, R26, 0xff, RZ, 0xc0, !PT ;  /* 0x000000ff1aff7812 */ /* 0x000fe4000782c0ff */
[----:B------:R-:W-:Y:S02]  /*bf90*/  @!P3 FSETP.NEU.FTZ.AND P2, PT, R34, RZ, PT ;  /* 0x000000ff2200b20b */ /* 0x000fe40003f5d000 */
[----:B---3--:R-:W-:Y:S02]  /*bfa0*/  PRMT R26, R26, 0x5410, R14 ;  /* 0x000054101a1a7816 */ /* 0x008fe4000000000e */
[----:B------:R-:W-:Y:S02]  /*bfb0*/  @!P3 SEL R28, RZ, 0x1, !P2 ;  /* 0x00000001ff1cb807 */ /* 0x000fe40005000000 */
[----:B------:R-:W-:Y:S02]  /*bfc0*/  @!P5 PRMT R26, RZ, 0x7610, R26 ;  /* 0x00007610ff1ad816 */ /* 0x000fe4000000001a */
[----:B------:R-:W-:Y:S01]  /*bfd0*/  @!P4 PRMT R3, R7, 0x7610, R3 ;  /* 0x000076100703c816 */ /* 0x000fe20000000003 */
[----:B------:R-:W-:Y:S01]  /*bfe0*/  IMAD.MOV.U32 R7, RZ, RZ, 0x1 ;  /* 0x00000001ff077424 */ /* 0x000fe200078e00ff */
[----:B------:R-:W-:-:S02]  /*bff0*/  @!P3 PRMT R6, R6, 0x5410, R28 ;  /* 0x000054100606b816 */ /* 0x000fc4000000001c */
[----:B------:R-:W-:Y:S02]  /*c000*/  @!P5 FSETP.NEU.FTZ.AND P4, PT, R26, RZ, PT ;  /* 0x000000ff1a00d20b */ /* 0x000fe40003f9d000 */
[----:B------:R-:W-:Y:S01]  /*c010*/  PRMT R29, R29, 0x7610, R14 ;  /* 0x000076101d1d7816 */ /* 0x000fe2000000000e */
[----:B------:R-:W-:Y:S01]  /*c020*/  IMAD.MOV.U32 R14, RZ, RZ, 0x1 ;  /* 0x00000001ff0e7424 */ /* 0x000fe200078e00ff */
[----:B------:R-:W-:Y:S02]  /*c030*/  PRMT R6, R7, 0x7610, R6 ;  /* 0x0000761007067816 */ /* 0x000fe40000000006 */
[----:B------:R-:W-:Y:S02]  /*c040*/  @!P5 SEL R7, RZ, 0x1, !P4 ;  /* 0x00000001ff07d807 */ /* 0x000fe40006000000 */
[----:B------:R-:W-:Y:S02]  /*c050*/  @!P6 PRMT R29, RZ, 0x7610, R29 ;  /* 0x00007610ff1de816 */ /* 0x000fe4000000001d */
[----:B------:R-:W-:-:S02]  /*c060*/  PRMT R28, R28, 0x5410, R15 ;  /* 0x000054101c1c7816 */ /* 0x000fc4000000000f */
[----:B------:R-:W-:Y:S01]  /*c070*/  LOP3.LUT P3, RZ, R21, 0xff, RZ, 0xc0, !PT ;  /* 0x000000ff15ff7812 */ /* 0x000fe2000786c0ff */
[----:B------:R-:W-:Y:S01]  /*c080*/  IMAD.MOV.U32 R21, RZ, RZ, 0x1 ;  /* 0x00000001ff157424 */ /* 0x000fe200078e00ff */
[----:B------:R-:W-:Y:S01]  /*c090*/  @!P5 PRMT R6, R7, 0x7610, R6 ;  /* 0x000076100706d816 */ /* 0x000fe20000000006 */
[----:B------:R-:W-:Y:S01]  /*c0a0*/  IMAD.MOV.U32 R7, RZ, RZ, 0x1 ;  /* 0x00000001ff077424 */ /* 0x000fe200078e00ff */
[----:B------:R-:W-:Y:S02]  /*c0b0*/  @!P6 FSETP.NEU.FTZ.AND P5, PT, R29, RZ, PT ;  /* 0x000000ff1d00e20b */ /* 0x000fe40003fbd000 */
[----:B------:R-:W-:Y:S02]  /*c0c0*/  @!P0 PRMT R28, RZ, 0x7610, R28 ;  /* 0x00007610ff1c8816 */ /* 0x000fe4000000001c */
[----:B------:R-:W-:Y:S02]  /*c0d0*/  LOP3.LUT P2, RZ, R8, 0xff, RZ, 0xc0, !PT ;  /* 0x000000ff08ff7812 */ /* 0x000fe4000784c0ff */
[----:B------:R-:W-:Y:S01]  /*c0e0*/  PRMT R33, R33, 0x7610, R15 ;  /* 0x0000761021217816 */ /* 0x000fe2000000000f */
[----:B------:R-:W-:Y:S01]  /*c0f0*/  IMAD.MOV.U32 R15, RZ, RZ, 0x1 ;  /* 0x00000001ff0f7424 */ /* 0x000fe200078e00ff */
[----:B------:R-:W-:-:S02]  /*c100*/  @!P6 SEL R8, RZ, 0x1, !P5 ;  /* 0x00000001ff08e807 */ /* 0x000fc40006800000 */
[----:B------:R-:W-:Y:S02]  /*c110*/  PRMT R21, R21, 0x5410, R21 ;  /* 0x0000541015157816 */ /* 0x000fe40000000015 */
[----:B------:R-:W-:Y:S02]  /*c120*/  @!P0 FSETP.NEU.FTZ.AND P5, PT, R28, RZ, PT ;  /* 0x000000ff1c00820b */ /* 0x000fe40003fbd000 */
[----:B------:R-:W-:Y:S02]  /*c130*/  @!P1 PRMT R33, RZ, 0x7610, R33 ;  /* 0x00007610ff219816 */ /* 0x000fe40000000021 */
[----:B------:R-:W-:Y:S02]  /*c140*/  LOP3.LUT P4, RZ, R9, 0xff, RZ, 0xc0, !PT ;  /* 0x000000ff09ff7812 */ /* 0x000fe4000788c0ff */
[----:B------:R-:W-:Y:S01]  /*c150*/  @!P6 PRMT R21, R21, 0x5410, R8 ;  /* 0x000054101515e816 */ /* 0x000fe20000000008 */
[----:B------:R-:W-:Y:S01]  /*c160*/  IMAD.MOV.U32 R8, RZ, RZ, 0x1 ;  /* 0x00000001ff087424 */ /* 0x000fe200078e00ff */
[----:B------:R-:W-:-:S02]  /*c170*/  @!P0 SEL R9, RZ, 0x1, !P5 ;  /* 0x00000001ff098807 */ /* 0x000fc40006800000 */
[----:B------:R-:W-:Y:S02]  /*c180*/  @!P1 FSETP.NEU.FTZ.AND P5, PT, R33, RZ, PT ;  /* 0x000000ff2100920b */ /* 0x000fe40003fbd000 */
[----:B----4-:R-:W-:Y:S02]  /*c190*/  PRMT R35, R35, 0x5410, R12 ;  /* 0x0000541023237816 */ /* 0x010fe4000000000c */
[----:B------:R-:W-:Y:S01]  /*c1a0*/  @!P0 PRMT R7, R9, 0x7610, R7 ;  /* 0x0000761009078816 */ /* 0x000fe20000000007 */
[----:B------:R-:W-:Y:S01]  /*c1b0*/  IMAD.MOV.U32 R9, RZ, RZ, 0x1 ;  /* 0x00000001ff097424 */ /* 0x000fe200078e00ff */
[----:B------:R-:W-:Y:S02]  /*c1c0*/  LOP3.LUT P0, RZ, R10, 0xff, RZ, 0xc0, !PT ;  /* 0x000000ff0aff7812 */ /* 0x000fe4000780c0ff */
[----:B------:R-:W-:Y:S02]  /*c1d0*/  PRMT R8, R8, 0x5410, R8 ;  /* 0x0000541008087816 */ /* 0x000fe40000000008 */
[----:B------:R-:W-:-:S02]  /*c1e0*/  @!P1 SEL R10, RZ, 0x1, !P5 ;  /* 0x00000001ff0a9807 */ /* 0x000fc40006800000 */
[----:B------:R-:W-:Y:S02]  /*c1f0*/  @!P2 PRMT R35, RZ, 0x7610, R35 ;  /* 0x00007610ff23a816 */ /* 0x000fe40000000023 */
[----:B------:R-:W-:Y:S02]  /*c200*/  @!P1 PRMT R8, R8, 0x5410, R10 ;  /* 0x0000541008089816 */ /* 0x000fe4000000000a */
[----:B------:R-:W-:Y:S02]  /*c210*/  @!P2 FSETP.NEU.FTZ.AND P5, PT, R35, RZ, PT ;  /* 0x000000ff2300a20b */ /* 0x000fe40003fbd000 */
[----:B------:R-:W-:Y:S02]  /*c220*/  PRMT R42, R42, 0x7610, R12 ;  /* 0x000076102a2a7816 */ /* 0x000fe4000000000c */
[----:B------:R-:W-:Y:S02]  /*c230*/  PRMT R8, R9, 0x7610, R8 ;  /* 0x0000761009087816 */ /* 0x000fe40000000008 */
[----:B------:R-:W-:-:S02]  /*c240*/  @!P2 SEL R9, RZ, 0x1, !P5 ;  /* 0x00000001ff09a807 */ /* 0x000fc40006800000 */
[----:B------:R-:W-:Y:S02]  /*c250*/  @!P3 PRMT R42, RZ, 0x7610, R42 ;  /* 0x00007610ff2ab816 */ /* 0x000fe4000000002a */
[----:B------:R-:W-:Y:S02]  /*c260*/  LOP3.LUT P6, RZ, R24, 0xff, RZ, 0xc0, !PT ;  /* 0x000000ff18ff7812 */ /* 0x000fe400078cc0ff */
[----:B------:R-:W-:Y:S01]  /*c270*/  LOP3.LUT P5, RZ, R16, 0xff, RZ, 0xc0, !PT ;  /* 0x000000ff10ff7812 */ /* 0x000fe200078ac0ff */
[----:B------:R-:W-:Y:S01]  /*c280*/  IMAD.MOV.U32 R16, RZ, RZ, 0x1 ;  /* 0x00000001ff107424 */ /* 0x000fe200078e00ff */
[----:B------:R-:W-:Y:S02]  /*c290*/  @!P2 PRMT R8, R9, 0x7610, R8 ;  /* 0x000076100908a816 */ /* 0x000fe40000000008 */
[----:B------:R-:W-:Y:S02]  /*c2a0*/  @!P3 FSETP.NEU.FTZ.AND P2, PT, R42, RZ, PT ;  /* 0x000000ff2a00b20b */ /* 0x000fe40003f5d000 */
[----:B------:R-:W-:-:S02]  /*c2b0*/  PRMT R40, R40, 0x5410, R13 ;  /* 0x0000541028287816 */ /* 0x000fc4000000000d */
[----:B------:R-:W-:Y:S02]  /*c2c0*/  PRMT R16, R16, 0x5410, R16 ;  /* 0x0000541010107816 */ /* 0x000fe40000000010 */
[----:B------:R-:W-:Y:S02]  /*c2d0*/  @!P3 SEL R9, RZ, 0x1, !P2 ;  /* 0x00000001ff09b807 */ /* 0x000fe40005000000 */
[----:B------:R-:W-:Y:S02]  /*c2e0*/  @!P4 PRMT R40, RZ, 0x7610, R40 ;  /* 0x00007610ff28c816 */ /* 0x000fe40000000028 */
[----:B------:R-:W-:Y:S01]  /*c2f0*/  PRMT R43, R43, 0x7610, R13 ;  /* 0x000076102b2b7816 */ /* 0x000fe2000000000d */
[----:B------:R-:W-:Y:S01]  /*c300*/  IMAD.MOV.U32 R13, RZ, RZ, 0x1 ;  /* 0x00000001ff0d7424 */ /* 0x000fe200078e00ff */
[----:B------:R-:W-:Y:S02]  /*c310*/  LOP3.LUT P2, RZ, R20, 0xff, RZ, 0xc0, !PT ;  /* 0x000000ff14ff7812 */ /* 0x000fe4000784c0ff */
[----:B------:R-:W-:Y:S01]  /*c320*/  @!P3 PRMT R16, R16, 0x5410, R9 ;  /* 0x000054101010b816 */ /* 0x000fe20000000009 */
[----:B------:R-:W-:Y:S01]  /*c330*/  IMAD.MOV.U32 R9, RZ, RZ, 0x1 ;  /* 0x00000001ff097424 */ /* 0x000fe200078e00ff */
[----:B------:R-:W-:-:S02]  /*c340*/  @!P4 FSETP.NEU.FTZ.AND P3, PT, R40, RZ, PT ;  /* 0x000000ff2800c20b */ /* 0x000fc40003f7d000 */
[----:B------:R-:W-:Y:S02]  /*c350*/  @!P6 PRMT R43, RZ, 0x7610, R43 ;  /* 0x00007610ff2be816 */ /* 0x000fe4000000002b */
[----:B------:R-:W-:Y:S01]  /*c360*/  LOP3.LUT P1, RZ, R11, 0xff, RZ, 0xc0, !PT ;  /* 0x000000ff0bff7812 */ /* 0x000fe2000782c0ff */
[----:B------:R-:W-:Y:S01]  /*c370*/  IMAD.MOV.U32 R11, RZ, RZ, c[0x0][0x170] ;  /* 0x00005c00ff0b7624 */ /* 0x000fe200078e00ff */
[----:B------:R-:W-:Y:S01]  /*c380*/  IADD3 R12, R30, c[0x0][0x170], RZ ;  /* 0x00005c001e0c7a10 */ /* 0x000fe20007ffe0ff */
[----:B------:R-:W-:Y:S01]  /*c390*/  IMAD.MOV.U32 R30, RZ, RZ, 0x1 ;  /* 0x00000001ff1e7424 */ /* 0x000fe200078e00ff */
[----:B-----5:R-:W-:Y:S02]  /*c3a0*/  PRMT R37, R37, 0x7610, R4 ;  /* 0x0000761025257816 */ /* 0x020fe40000000004 */
[----:B------:R-:W-:Y:S01]  /*c3b0*/  @!P4 SEL R20, RZ, 0x1, !P3 ;  /* 0x00000001ff14c807 */ /* 0x000fe20005800000 */
[----:B------:R-:W-:Y:S01]  /*c3c0*/  IMAD R10, R11, 0x3, R12 ;  /* 0x000000030b0a7824 */ /* 0x000fe200078e020c */
[----:B------:R-:W-:-:S02]  /*c3d0*/  @!P6 FSETP.NEU.FTZ.AND P3, PT, R43, RZ, PT ;  /* 0x000000ff2b00e20b */ /* 0x000fc40003f7d000 */
[----:B------:R-:W-:Y:S02]  /*c3e0*/  PRMT R36, R36, 0x5410, R4 ;  /* 0x0000541024247816 */ /* 0x000fe40000000004 */
[----:B------:R-:W-:Y:S02]  /*c3f0*/  @!P5 PRMT R37, RZ, 0x7610, R37 ;  /* 0x00007610ff25d816 */ /* 0x000fe40000000025 */
[----:B------:R-:W-:Y:S02]  /*c400*/  PRMT R39, R39, 0x7610, R5 ;  /* 0x0000761027277816 */ /* 0x000fe40000000005 */
[----:B------:R-:W-:Y:S02]  /*c410*/  @!P6 SEL R11, RZ, 0x1, !P3 ;  /* 0x00000001ff0be807 */ /* 0x000fe40005800000 */
[----:B------:R-:W-:Y:S02]  /*c420*/  @!P4 PRMT R9, R20, 0x7610, R9 ;  /* 0x000076101409c816 */ /* 0x000fe40000000009 */
[----:B------:R-:W-:-:S02]  /*c430*/  @!P0 PRMT R36, RZ, 0x7610, R36 ;  /* 0x00007610ff248816 */ /* 0x000fc40000000024 */
[----:B------:R-:W-:Y:S02]  /*c440*/  PRMT R38, R38, 0x5410, R5 ;  /* 0x0000541026267816 */ /* 0x000fe40000000005 */
[----:B------:R-:W-:Y:S02]  /*c450*/  @!P5 FSETP.NEU.FTZ.AND P4, PT, R37, RZ, PT ;  /* 0x000000ff2500d20b */ /* 0x000fe40003f9d000 */
[----:B------:R-:W-:Y:S02]  /*c460*/  @!P2 PRMT R39, RZ, 0x7610, R39 ;  /* 0x00007610ff27a816 */ /* 0x000fe40000000027 */
[----:B------:R-:W-:Y:S01]  /*c470*/  ISETP.GE.U32.AND P3, PT, R10, c[0x0][0x168], PT ;  /* 0x00005a000a007a0c */ /* 0x000fe20003f66070 */
[----:B------:R-:W-:Y:S01]  /*c480*/  IMAD.MOV.U32 R10, RZ, RZ, 0x1 ;  /* 0x00000001ff0a7424 */ /* 0x000fe200078e00ff */
[----:B------:R-:W-:Y:S01]  /*c490*/  @!P6 PRMT R15, R11, 0x7610, R15 ;  /* 0x000076100b0fe816 */ /* 0x000fe2000000000f */
[----:B------:R-:W-:Y:S01]  /*c4a0*/  IMAD.MOV.U32 R11, RZ, RZ, 0x1 ;  /* 0x00000001ff0b7424 */ /* 0x000fe200078e00ff */
[----:B------:R-:W-:-:S02]  /*c4b0*/  @!P0 FSETP.NEU.FTZ.AND P6, PT, R36, RZ, PT ;  /* 0x000000ff2400820b */ /* 0x000fc40003fdd000 */
[----:B------:R-:W-:Y:S02]  /*c4c0*/  @!P1 PRMT R38, RZ, 0x7610, R38 ;  /* 0x00007610ff269816 */ /* 0x000fe40000000026 */
[----:B------:R-:W-:Y:S02]  /*c4d0*/  @!P5 SEL R5, RZ, 0x1, !P4 ;  /* 0x00000001ff05d807 */ /* 0x000fe40006000000 */
[----:B------:R-:W-:Y:S02]  /*c4e0*/  @!P2 FSETP.NEU.FTZ.AND P4, PT, R39, RZ, PT ;  /* 0x000000ff2700a20b */ /* 0x000fe40003f9d000 */
[----:B------:R-:W-:Y:S02]  /*c4f0*/  @!P0 SEL R4, RZ, 0x1, !P6 ;  /* 0x00000001ff048807 */ /* 0x000fe40007000000 */
[----:B------:R-:W-:Y:S02]  /*c500*/  @!P1 FSETP.NEU.FTZ.AND P6, PT, R38, RZ, PT ;  /* 0x000000ff2600920b */ /* 0x000fe40003fdd000 */
[----:B------:R-:W-:-:S02]  /*c510*/  @!P2 SEL R24, RZ, 0x1, !P4 ;  /* 0x00000001ff18a807 */ /* 0x000fc40006000000 */
[----:B------:R-:W-:Y:S02]  /*c520*/  @!P1 SEL R20, RZ, 0x1, !P6 ;  /* 0x00000001ff149807 */ /* 0x000fe40007000000 */
[----:B------:R-:W-:Y:S02]  /*c530*/  @!P5 PRMT R14, R5, 0x7610, R14 ;  /* 0x00007610050ed816 */ /* 0x000fe4000000000e */
[----:B------:R-:W-:Y:S02]  /*c540*/  @!P2 PRMT R13, R24, 0x7610, R13 ;  /* 0x00007610180da816 */ /* 0x000fe4000000000d */
[----:B------:R-:W-:Y:S02]  /*c550*/  PRMT R27, R25, 0x7632, R27 ;  /* 0x00007632191b7816 */ /* 0x000fe4000000001b */
[----:B------:R-:W-:Y:S02]  /*c560*/  PRMT R25, R21, 0x7632, R25 ;  /* 0x0000763215197816 */ /* 0x000fe40000000019 */
[----:B------:R-:W-:-:S02]  /*c570*/  @!P1 PRMT R11, R20, 0x7610, R11 ;  /* 0x00007610140b9816 */ /* 0x000fc4000000000b */
[----:B------:R-:W-:Y:S02]  /*c580*/  PRMT R21, R16, 0x7632, R21 ;  /* 0x0000763210157816 */ /* 0x000fe40000000015 */
[----:B------:R-:W-:Y:S02]  /*c590*/  @!P0 PRMT R10, R4, 0x7610, R10 ;  /* 0x00007610040a8816 */ /* 0x000fe4000000000a */
[----:B------:R-:W-:Y:S02]  /*c5a0*/  PRMT R28, R6, 0x7632, R28 ;  /* 0x00007632061c7816 */ /* 0x000fe4000000001c */
[----:B------:R-:W-:Y:S02]  /*c5b0*/  PRMT R26, R8, 0x7632, R26 ;  /* 0x00007632081a7816 */ /* 0x000fe4000000001a */
[----:B------:R-:W-:Y:S02]  /*c5c0*/  PRMT R24, R15, 0x7610, R24 ;  /* 0x000076100f187816 */ /* 0x000fe40000000018 */
[----:B------:R-:W-:-:S02]  /*c5d0*/  PRMT R20, R13, 0x7610, R20 ;  /* 0x000076100d147816 */ /* 0x000fc40000000014 */
[----:B------:R-:W-:Y:S01]  /*c5e0*/  PRMT R16, R14, 0x7610, R16 ;  /* 0x000076100e107816 */ /* 0x000fe20000000010 */
[----:B------:R-:W-:Y:S05]  /*c5f0*/  @!P3 BRA `(.L_x_566) ;  /* 0xfffff6d00000b947 */ /* 0x000fea000383ffff */
.L_x_565:
[----:B------:R-:W-:Y:S05]  /*c600*/  BSYNC B0 ;  /* 0x0000000000007941 */ /* 0x000fea0003800000 */
.L_x_564:
        /* <DEDUP_REMOVED lines=28> */
[----:B------:R-:W-:Y:S02]  /*c7d0*/  IADD3 R35, R41, c[0x0][0x170], RZ ;  /* 0x00005c0029237a10 */ /* 0x000fe40007ffe0ff */
[----:B------:R-:W-:Y:S02]  /*c7e0*/  SHF.R.U32.HI R5, RZ, 0x2, R41 ;  /* 0x00000002ff057819 */ /* 0x000fe40000011629 */
[----:B------:R-:W-:-:S03]  /*c7f0*/  ISETP.GE.U32.AND P0, PT, R35, c[0x0][0x168], PT ;  /* 0x00005a0023007a0c */ /* 0x000fc60003f06070 */
[----:B------:R-:W-:-:S06]  /*c800*/  IMAD.WIDE.U32 R4, R5, 0x8, R18 ;  /* 0x0000000805047825 */ /* 0x000fcc00078e0012 */
[----:B------:R-:W2:Y:S04]  /*c810*/  LDG.E.64 R4, [R4.64] ;  /* 0x0000002404047981 */ /* 0x000ea8000c1e1b00 */
[----:B------:R-:W-:-:S05]  /*c820*/  @!P0 SHF.R.U32.HI R35, RZ, 0x2, R35 ;  /* 0x00000002ff238819 */ /* 0x000fca0000011623 */
[----:B------:R-:W-:-:S06]  /*c830*/  @!P0 IMAD.WIDE.U32 R18, R35, 0x8, R18 ;  /* 0x0000000823128825 */ /* 0x000fcc00078e0012 */
[----:B------:R-:W3:Y:S01]  /*c840*/  @!P0 LDG.E.64 R18, [R18.64] ;  /* 0x0000002412128981 */ /* 0x000ee2000c1e1b00 */
[--C-:B--2---:R-:W-:Y:S02]  /*c850*/  PRMT R35, R35, 0x5410, R4.reuse ;  /* 0x0000541023237816 */ /* 0x104fe40000000004 */
[----:B------:R-:W-:Y:S02]  /*c860*/  PRMT R42, R42, 0x7610, R4 ;  /* 0x000076102a2a7816 */ /* 0x000fe40000000004 */
[--C-:B------:R-:W-:Y:S02]  /*c870*/  PRMT R40, R40, 0x5410, R5.reuse ;  /* 0x0000541028287816 */ /* 0x100fe40000000005 */
[----:B------:R-:W-:Y:S02]  /*c880*/  PRMT R43, R43, 0x7610, R5 ;  /* 0x000076102b2b7816 */ /* 0x000fe40000000005 */
[--C-:B---3--:R-:W-:Y:S02]  /*c890*/  @!P0 PRMT R36, R36, 0x5410, R18.reuse ;  /* 0x0000541024248816 */ /* 0x108fe40000000012 */
[----:B------:R-:W-:-:S02]  /*c8a0*/  @!P0 PRMT R37, R37, 0x7610, R18 ;  /* 0x0000761025258816 */ /* 0x000fc40000000012 */
[--C-:B------:R-:W-:Y:S02]  /*c8b0*/  @!P0 PRMT R38, R38, 0x5410, R19.reuse ;  /* 0x0000541026268816 */ /* 0x100fe40000000013 */
[----:B------:R-:W-:Y:S02]  /*c8c0*/  @!P0 PRMT R39, R39, 0x7610, R19 ;  /* 0x0000761027278816 */ /* 0x000fe40000000013 */
.L_x_568:
[----:B------:R-:W-:Y:S05]  /*c8d0*/  BSYNC B0 ;  /* 0x0000000000007941 */ /* 0x000fea0003800000 */
.L_x_567:
[----:B------:R-:W-:Y:S01]  /*c8e0*/  BSSY B0, `(.L_x_569) ;  /* 0x0000081000007945 */ /* 0x000fe20003800000 */
[----:B------:R-:W-:Y:S05]  /*c8f0*/  @P1 BRA `(.L_x_570) ;  /* 0x000007f000001947 */ /* 0x000fea0003800000 */
[----:B------:R-:W-:Y:S02]  /*c900*/  LOP3.LUT P1, RZ, R0, 0xff, RZ, 0xc0, !PT ;  /* 0x000000ff00ff7812 */ /* 0x000fe4000782c0ff */
[----:B------:R-:W-:Y:S02]  /*c910*/  LOP3.LUT P2, RZ, R25, 0xff, RZ, 0xc0, !PT ;  /* 0x000000ff19ff7812 */ /* 0x000fe4000784c0ff */
[----:B------:R-:W-:Y:S02]  /*c920*/  LOP3.LUT P3, RZ, R24, 0xff, RZ, 0xc0, !PT ;  /* 0x000000ff18ff7812 */ /* 0x000fe4000786c0ff */
[----:B------:R-:W-:Y:S02]  /*c930*/  LOP3.LUT P0, RZ, R3, 0xff, RZ, 0xc0, !PT ;  /* 0x000000ff03ff7812 */ /* 0x000fe4000780c0ff */
[----:B------:R-:W-:-:S02]  /*c940*/  IADD3 R4, R12, c[0x0][0x170], RZ ;  /* 0x00005c000c047a10 */ /* 0x000fc40007ffe0ff */
[C---:B------:R-:W-:Y:S02]  /*c950*/  PRMT R5, R30.reuse, 0x5410, R30 ;  /* 0x000054101e057816 */ /* 0x040fe4000000001e */
[----:B------:R-:W-:Y:S02]  /*c960*/  PRMT R0, R30, 0x7610, R0 ;  /* 0x000076101e007816 */ /* 0x000fe40000000000 */
[----:B------:R-:W-:Y:S02]  /*c970*/  @!P1 PRMT R27, RZ, 0x7610, R27 ;  /* 0x00007610ff1b9816 */ /* 0x000fe4000000001b */
[----:B------:R-:W-:Y:S02]  /*c980*/  @!P2 PRMT R32, RZ, 0x7610, R32 ;  /* 0x00007610ff20a816 */ /* 0x000fe40000000020 */
[----:B------:R-:W-:Y:S02]  /*c990*/  @!P1 FSETP.NEU.FTZ.AND P6, PT, R27, RZ, PT ;  /* 0x000000ff1b00920b */ /* 0x000fe40003fdd000 */
[----:B------:R-:W-:-:S02]  /*c9a0*/  @!P2 FSETP.NEU.FTZ.AND P4, PT, R32, RZ, PT ;  /* 0x000000ff2000a20b */ /* 0x000fc40003f9d000 */
[----:B------:R-:W-:Y:S02]  /*c9b0*/  @!P3 PRMT R34, RZ, 0x7610, R34 ;  /* 0x00007610ff22b816 */ /* 0x000fe40000000022 */
[----:B------:R-:W-:Y:S02]  /*c9c0*/  @!P1 SEL R18, RZ, 0x1, !P6 ;  /* 0x00000001ff129807 */ /* 0x000fe40007000000 */
[----:B------:R-:W-:Y:S02]  /*c9d0*/  @!P3 FSETP.NEU.FTZ.AND P6, PT, R34, RZ, PT ;  /* 0x000000ff2200b20b */ /* 0x000fe40003fdd000 */
[----:B------:R-:W-:Y:S02]  /*c9e0*/  @!P2 SEL R12, RZ, 0x1, !P4 ;  /* 0x00000001ff0ca807 */ /* 0x000fe40006000000 */
[----:B------:R-:W-:Y:S02]  /*c9f0*/  ISETP.GE.U32.AND P4, PT, R4, c[0x0][0x168], PT ;  /* 0x00005a0004007a0c */ /* 0x000fe40003f86070 */
[----:B------:R-:W-:-:S02]  /*ca00*/  @!P0 PRMT R31, RZ, 0x7610, R31 ;  /* 0x00007610ff1f8816 */ /* 0x000fc4000000001f */
[----:B------:R-:W-:Y:S02]  /*ca10*/  @!P3 SEL R24, RZ, 0x1, !P6 ;  /* 0x00000001ff18b807 */ /* 0x000fe40007000000 */
[----:B------:R-:W-:Y:S02]  /*ca20*/  @!P0 FSETP.NEU.FTZ.AND P5, PT, R31, RZ, PT ;  /* 0x000000ff1f00820b */ /* 0x000fe40003fbd000 */
[----:B------:R-:W-:Y:S02]  /*ca30*/  @!P3 PRMT R5, R24, 0x7610, R5 ;  /* 0x000076101805b816 */ /* 0x000fe40000000005 */
[----:B------:R-:W-:Y:S02]  /*ca40*/  PRMT R3, R30, 0x7610, R3 ;  /* 0x000076101e037816 */ /* 0x000fe40000000003 */
[----:B------:R-:W-:Y:S02]  /*ca50*/  @!P0 SEL R19, RZ, 0x1, !P5 ;  /* 0x00000001ff138807 */ /* 0x000fe40006800000 */
[----:B------:R-:W-:-:S02]  /*ca60*/  @!P2 PRMT R5, R5, 0x5410, R12 ;  /* 0x000054100505a816 */ /* 0x000fc4000000000c */
[----:B------:R-:W-:Y:S02]  /*ca70*/  @!P1 PRMT R0, R18, 0x7610, R0 ;  /* 0x0000761012009816 */ /* 0x000fe40000000000 */
[----:B------:R-:W-:Y:S02]  /*ca80*/  @!P0 PRMT R3, R19, 0x7610, R3 ;  /* 0x0000761013038816 */ /* 0x000fe40000000003 */
[C---:B------:R-:W-:Y:S02]  /*ca90*/  PRMT R24, R5.reuse, 0x7610, R24 ;  /* 0x0000761005187816 */ /* 0x040fe40000000018 */
[----:B------:R-:W-:Y:S01]  /*caa0*/  PRMT R25, R5, 0x7632, R25 ;  /* 0x0000763205197816 */ /* 0x000fe20000000019 */
[----:B------:R-:W-:Y:S05]  /*cab0*/  @P4 BRA `(.L_x_570) ;  /* 0x0000063000004947 */ /* 0x000fea0003800000 */
[----:B------:R-:W-:Y:S02]  /*cac0*/  LOP3.LUT P2, RZ, R21, 0xff, RZ, 0xc0, !PT ;  /* 0x000000ff15ff7812 */ /* 0x000fe4000784c0ff */
[----:B------:R-:W-:Y:S02]  /*cad0*/  LOP3.LUT P4, RZ, R6, 0xff, RZ, 0xc0, !PT ;  /* 0x000000ff06ff7812 */ /* 0x000fe4000788c0ff */
[----:B------:R-:W-:-:S02]  /*cae0*/  LOP3.LUT P0, RZ, R20, 0xff, RZ, 0xc0, !PT ;  /* 0x000000ff14ff7812 */ /* 0x000fc4000780c0ff */
[----:B------:R-:W-:Y:S02]  /*caf0*/  LOP3.LUT P1, RZ, R7, 0xff, RZ, 0xc0, !PT ;  /* 0x000000ff07ff7812 */ /* 0x000fe4000782c0ff */
[----:B------:R-:W-:Y:S02]  /*cb00*/  PRMT R12, R30, 0x5410, R30 ;  /* 0x000054101e0c7816 */ /* 0x000fe4000000001e */
[----:B------:R-:W-:Y:S02]  /*cb10*/  IADD3 R4, R4, c[0x0][0x170], RZ ;  /* 0x00005c0004047a10 */ /* 0x000fe40007ffe0ff */
[----:B------:R-:W-:Y:S02]  /*cb20*/  PRMT R6, R30, 0x7610, R6 ;  /* 0x000076101e067816 */ /* 0x000fe40000000006 */
[----:B------:R-:W-:Y:S02]  /*cb30*/  @!P2 PRMT R29, RZ, 0x7610, R29 ;  /* 0x00007610ff1da816 */ /* 0x000fe4000000001d */
[----:B------:R-:W-:-:S02]  /*cb40*/  @!P4 PRMT R26, RZ, 0x7610, R26 ;  /* 0x00007610ff1ac816 */ /* 0x000fc4000000001a */
[----:B------:R-:W-:Y:S02]  /*cb50*/  @!P2 FSETP.NEU.FTZ.AND P3, PT, R29, RZ, PT ;  /* 0x000000ff1d00a20b */ /* 0x000fe40003f7d000 */
[----:B------:R-:W-:Y:S02]  /*cb60*/  @!P0 PRMT R33, RZ, 0x7610, R33 ;  /* 0x00007610ff218816 */ /* 0x000fe40000000021 */
[----:B------:R-:W-:Y:S02]  /*cb70*/  @!P2 SEL R18, RZ, 0x1, !P3 ;  /* 0x00000001ff12a807 */ /* 0x000fe40005800000 */
[----:B------:R-:W-:Y:S02]  /*cb80*/  @!P4 FSETP.NEU.FTZ.AND P5, PT, R26, RZ, PT ;  /* 0x000000ff1a00c20b */ /* 0x000fe40003fbd000 */
[----:B------:R-:W-:Y:S02]  /*cb90*/  @!P2 PRMT R12, R18, 0x7610, R12 ;  /* 0x00007610120ca816 */ /* 0x000fe4000000000c */
[----:B------:R-:W-:-:S02]  /*cba0*/  ISETP.GE.U32.AND P2, PT, R4, c[0x0][0x168], PT ;  /* 0x00005a0004007a0c */ /* 0x000fc40003f46070 */
[----:B------:R-:W-:Y:S02]  /*cbb0*/  @!P1 PRMT R28, RZ, 0x7610, R28 ;  /* 0x00007610ff1c9816 */ /* 0x000fe4000000001c */
[----:B------:R-:W-:Y:S02]  /*cbc0*/  @!P0 FSETP.NEU.FTZ.AND P6, PT, R33, RZ, PT ;  /* 0x000000ff2100820b */ /* 0x000fe40003fdd000 */
[----:B------:R-:W-:Y:S02]  /*cbd0*/  @!P4 SEL R7, RZ, 0x1, !P5 ;  /* 0x00000001ff07c807 */ /* 0x000fe40006800000 */
[----:B------:R-:W-:Y:S02]  /*cbe0*/  @!P1 FSETP.NEU.FTZ.AND P5, PT, R28, RZ, PT ;  /* 0x000000ff1c00920b */ /* 0x000fe40003fbd000 */
[----:B------:R-:W-:Y:S02]  /*cbf0*/  @!P0 SEL R20, RZ, 0x1, !P6 ;  /* 0x00000001ff148807 */ /* 0x000fe40007000000 */
[----:B------:R-:W-:-:S02]  /*cc00*/  @!P4 PRMT R6, R7, 0x7610, R6 ;  /* 0x000076100706c816 */ /* 0x000fc40000000006 */
[----:B------:R-:W-:Y:S02]  /*cc10*/  PRMT R7, R30, 0x7610, R7 ;  /* 0x000076101e077816 */ /* 0x000fe40000000007 */
[----:B------:R-:W-:Y:S02]  /*cc20*/  @!P1 SEL R19, RZ, 0x1, !P5 ;  /* 0x00000001ff139807 */ /* 0x000fe40006800000 */
[----:B------:R-:W-:Y:S02]  /*cc30*/  @!P0 PRMT R12, R12, 0x5410, R20 ;  /* 0x000054100c0c8816 */ /* 0x000fe40000000014 */
[----:B------:R-:W-:Y:S02]  /*cc40*/  @!P1 PRMT R7, R19, 0x7610, R7 ;  /* 0x0000761013079816 */ /* 0x000fe40000000007 */
[C---:B------:R-:W-:Y:S02]  /*cc50*/  PRMT R24, R5.reuse, 0x7610, R24 ;  /* 0x0000761005187816 */ /* 0x040fe40000000018 */
[----:B------:R-:W-:-:S02]  /*cc60*/  PRMT R25, R5, 0x7632, R25 ;  /* 0x0000763205197816 */ /* 0x000fc40000000019 */
[C---:B------:R-:W-:Y:S02]  /*cc70*/  PRMT R20, R12.reuse, 0x7632, R20 ;  /* 0x000076320c147816 */ /* 0x040fe40000000014 */
[----:B------:R-:W-:Y:S01]  /*cc80*/  PRMT R21, R12, 0x7610, R21 ;  /* 0x000076100c157816 */ /* 0x000fe20000000015 */
[----:B------:R-:W-:Y:S05]  /*cc90*/  @P2 BRA `(.L_x_570) ;  /* 0x0000045000002947 */ /* 0x000fea0003800000 */
[----:B------:R-:W-:Y:S02]  /*cca0*/  LOP3.LUT P3, RZ, R16, 0xff, RZ, 0xc0, !PT ;  /* 0x000000ff10ff7812 */ /* 0x000fe4000786c0ff */
[----:B------:R-:W-:Y:S02]  /*ccb0*/  LOP3.LUT P4, RZ, R8, 0xff, RZ, 0xc0, !PT ;  /* 0x000000ff08ff7812 */ /* 0x000fe4000788c0ff */
[----:B------:R-:W-:Y:S02]  /*ccc0*/  LOP3.LUT P1, RZ, R15, 0xff, RZ, 0xc0, !PT ;  /* 0x000000ff0fff7812 */ /* 0x000fe4000782c0ff */
[----:B------:R-:W-:Y:S02]  /*ccd0*/  LOP3.LUT P2, RZ, R9, 0xff, RZ, 0xc0, !PT ;  /* 0x000000ff09ff7812 */ /* 0x000fe4000784c0ff */
[----:B------:R-:W-:-:S02]  /*cce0*/  IADD3 R4, R4, c[0x0][0x170], RZ ;  /* 0x00005c0004047a10 */ /* 0x000fc40007ffe0ff */
[----:B------:R-:W-:Y:S02]  /*ccf0*/  PRMT R8, R30, 0x7610, R8 ;  /* 0x000076101e087816 */ /* 0x000fe40000000008 */
[----:B------:R-:W-:Y:S02]  /*cd00*/  ISETP.GE.U32.AND P0, PT, R4, c[0x0][0x168], PT ;  /* 0x00005a0004007a0c */ /* 0x000fe40003f06070 */
[----:B------:R-:W-:Y:S02]  /*cd10*/  @!P3 PRMT R42, RZ, 0x7610, R42 ;  /* 0x00007610ff2ab816 */ /* 0x000fe4000000002a */
[----:B------:R-:W-:Y:S02]  /*cd20*/  @!P4 PRMT R35, RZ, 0x7610, R35 ;  /* 0x00007610ff23c816 */ /* 0x000fe40000000023 */
[----:B------:R-:W-:Y:S02]  /*cd30*/  @!P3 FSETP.NEU.FTZ.AND P5, PT, R42, RZ, PT ;  /* 0x000000ff2a00b20b */ /* 0x000fe40003fbd000 */
[----:B------:R-:W-:-:S02]  /*cd40*/  @!P1 PRMT R43, RZ, 0x7610, R43 ;  /* 0x00007610ff2b9816 */ /* 0x000fc4000000002b */
[----:B------:R-:W-:Y:S02]  /*cd50*/  @!P4 FSETP.NEU.FTZ.AND P6, PT, R35, RZ, PT ;  /* 0x000000ff2300c20b */ /* 0x000fe40003fdd000 */
[----:B------:R-:W-:Y:S02]  /*cd60*/  @!P3 SEL R16, RZ, 0x1, !P5 ;  /* 0x00000001ff10b807 */ /* 0x000fe40006800000 */
[----:B------:R-:W-:Y:S02]  /*cd70*/  @!P2 PRMT R40, RZ, 0x7610, R40 ;  /* 0x00007610ff28a816 */ /* 0x000fe40000000028 */
[----:B------:R-:W-:Y:S02]  /*cd80*/  @!P1 FSETP.NEU.FTZ.AND P5, PT, R43, RZ, PT ;  /* 0x000000ff2b00920b */ /* 0x000fe40003fbd000 */
[----:B------:R-:W-:Y:S02]  /*cd90*/  PRMT R4, R30, 0x5410, R30 ;  /* 0x000054101e047816 */ /* 0x000fe4000000001e */
[----:B------:R-:W-:-:S02]  /*cda0*/  @!P4 SEL R15, RZ, 0x1, !P6 ;  /* 0x00000001ff0fc807 */ /* 0x000fc40007000000 */
[----:B------:R-:W-:Y:S02]  /*cdb0*/  @!P2 FSETP.NEU.FTZ.AND P6, PT, R40, RZ, PT ;  /* 0x000000ff2800a20b */ /* 0x000fe40003fdd000 */
[----:B------:R-:W-:Y:S02]  /*cdc0*/  @!P1 SEL R19, RZ, 0x1, !P5 ;  /* 0x00000001ff139807 */ /* 0x000fe40006800000 */
[----:B------:R-:W-:Y:S02]  /*cdd0*/  @!P3 PRMT R4, R16, 0x7610, R4 ;  /* 0x000076101004b816 */ /* 0x000fe40000000004 */
[----:B------:R-:W-:Y:S02]  /*cde0*/  PRMT R9, R30, 0x7610, R9 ;  /* 0x000076101e097816 */ /* 0x000fe40000000009 */
[----:B------:R-:W-:Y:S02]  /*cdf0*/  @!P2 SEL R18, RZ, 0x1, !P6 ;  /* 0x00000001ff12a807 */ /* 0x000fe40007000000 */
[----:B------:R-:W-:-:S02]  /*ce00*/  @!P1 PRMT R4, R4, 0x5410, R19 ;  /* 0x0000541004049816 */ /* 0x000fc40000000013 */
[----:B------:R-:W-:Y:S02]  /*ce10*/  @!P4 PRMT R8, R15, 0x7610, R8 ;  /* 0x000076100f08c816 */ /* 0x000fe40000000008 */
[----:B------:R-:W-:Y:S02]  /*ce20*/  @!P2 PRMT R9, R18, 0x7610, R9 ;  /* 0x000076101209a816 */ /* 0x000fe40000000009 */
[C---:B------:R-:W-:Y:S02]  /*ce30*/  PRMT R20, R12.reuse, 0x7632, R20 ;  /* 0x000076320c147816 */ /* 0x040fe40000000014 */
[----:B------:R-:W-:Y:S02]  /*ce40*/  PRMT R21, R12, 0x7610, R21 ;  /* 0x000076100c157816 */ /* 0x000fe40000000015 */
        /* <DEDUP_REMOVED lines=17> */
[C---:B------:R-:W-:Y:S02]  /*cf60*/  @!P0 PRMT R15, R4.reuse, 0x7632, R15 ;  /* 0x00007632040f8816 */ /* 0x040fe4000000000f */
[----:B------:R-:W-:Y:S02]  /*cf70*/  @!P0 PRMT R16, R4, 0x7610, R16 ;  /* 0x0000761004108816 */ /* 0x000fe40000000010 */
[----:B------:R-:W-:Y:S02]  /*cf80*/  PRMT R4, R30, 0x7610, R4 ;  /* 0x000076101e047816 */ /* 0x000fe40000000004 */
[----:B------:R-:W-:Y:S02]  /*cf90*/  PRMT R21, R12, 0x7610, R21 ;  /* 0x000076100c157816 */ /* 0x000fe40000000015 */
[----:B------:R-:W-:-:S02]  /*cfa0*/  PRMT R24, R5, 0x7610, R24 ;  /* 0x0000761005187816 */ /* 0x000fc40000000018 */
[----:B------:R-:W-:Y:S02]  /*cfb0*/  PRMT R25, R5, 0x7632, R25 ;  /* 0x0000763205197816 */ /* 0x000fe40000000019 */
[----:B------:R-:W-:Y:S02]  /*cfc0*/  @!P5 SEL R4, RZ, 0x1, !P6 ;  /* 0x00000001ff04d807 */ /* 0x000fe40007000000 */
[----:B------:R-:W-:Y:S02]  /*cfd0*/  @!P2 FSETP.NEU.FTZ.AND P4, PT, R36, RZ, PT ;  /* 0x000000ff2400a20b */ /* 0x000fe40003f9d000 */
[----:B------:R-:W-:Y:S02]  /*cfe0*/  @!P1 FSETP.NEU.FTZ.AND P3, PT, R38, RZ, PT ;  /* 0x000000ff2600920b */ /* 0x000fe40003f7d000 */
[----:B------:R-:W-:Y:S02]  /*cff0*/  @!P0 FSETP.NEU.FTZ.AND P5, PT, R39, RZ, PT ;  /* 0x000000ff2700820b */ /* 0x000fe40003fbd000 */
[----:B------:R-:W-:-:S02]  /*d000*/  @!P0 PRMT R20, R12, 0x7632, R20 ;  /* 0x000076320c148816 */ /* 0x000fc40000000014 */
[----:B------:R-:W-:Y:S02]  /*d010*/  @!P0 PRMT R21, R12, 0x7610, R21 ;  /* 0x000076100c158816 */ /* 0x000fe40000000015 */
[C---:B------:R-:W-:Y:S02]  /*d020*/  @!P0 PRMT R24, R5.reuse, 0x7610, R24 ;  /* 0x0000761005188816 */ /* 0x040fe40000000018 */
[----:B------:R-:W-:Y:S02]  /*d030*/  @!P0 PRMT R25, R5, 0x7632, R25 ;  /* 0x0000763205198816 */ /* 0x000fe40000000019 */
[C---:B------:R-:W-:Y:S02]  /*d040*/  PRMT R10, R30.reuse, 0x7610, R10 ;  /* 0x000076101e0a7816 */ /* 0x040fe4000000000a */
[C---:B------:R-:W-:Y:S02]  /*d050*/  PRMT R11, R30.reuse, 0x7610, R11 ;  /* 0x000076101e0b7816 */ /* 0x040fe4000000000b */
[----:B------:R-:W-:-:S02]  /*d060*/  PRMT R13, R30, 0x7610, R13 ;  /* 0x000076101e0d7816 */ /* 0x000fc4000000000d */
[----:B------:R-:W-:Y:S02]  /*d070*/  @!P2 SEL R5, RZ, 0x1, !P4 ;  /* 0x00000001ff05a807 */ /* 0x000fe40006000000 */
[----:B------:R-:W-:Y:S02]  /*d080*/  @!P1 SEL R12, RZ, 0x1, !P3 ;  /* 0x00000001ff0c9807 */ /* 0x000fe40005800000 */
[----:B------:R-:W-:Y:S02]  /*d090*/  @!P0 SEL R18, RZ, 0x1, !P5 ;  /* 0x00000001ff128807 */ /* 0x000fe40006800000 */
[----:B------:R-:W-:Y:S02]  /*d0a0*/  PRMT R14, R4, 0x7610, R14 ;  /* 0x00007610040e7816 */ /* 0x000fe4000000000e */
[----:B------:R-:W-:Y:S02]  /*d0b0*/  @!P2 PRMT R10, R5, 0x7610, R10 ;  /* 0x00007610050aa816 */ /* 0x000fe4000000000a */
[----:B------:R-:W-:-:S02]  /*d0c0*/  @!P1 PRMT R11, R12, 0x7610, R11 ;  /* 0x000076100c0b9816 */ /* 0x000fc4000000000b */
[----:B------:R-:W-:Y:S02]  /*d0d0*/  @!P0 PRMT R13, R18, 0x7610, R13 ;  /* 0x00007610120d8816 */ /* 0x000fe4000000000d */
[----:B------:R-:W-:Y:S02]  /*d0e0*/  @!P0 PRMT R14, R4, 0x7610, R14 ;  /* 0x00007610040e8816 */ /* 0x000fe4000000000e */
.L_x_570:
[----:B------:R-:W-:Y:S05]  /*d0f0*/  BSYNC B0 ;  /* 0x0000000000007941 */ /* 0x000fea0003800000 */
.L_x_569:
        /* <DEDUP_REMOVED lines=14> */
[----:B------:R-:W-:Y:S02]  /*d1e0*/  @!P1 PRMT R4, RZ, 0x5410, R4 ;  /* 0x00005410ff049816 */ /* 0x000fe40000000004 */
[----:B--2---:R-:W-:Y:S01]  /*d1f0*/  F2FP.BF16.PACK_AB R3, RZ, R21 ;  /* 0x00000015ff03723e */ /* 0x004fe200000010ff */
[----:B------:R-:W1:Y:S01]  /*d200*/  I2F.S8 R8, R8 ;  /* 0x0000000800087306 */ /* 0x000e620000001400 */
[----:B------:R-:W-:Y:S02]  /*d210*/  @!P1 FSETP.NEU.FTZ.AND P2, PT, R4, RZ, PT ;  /* 0x000000ff0400920b */ /* 0x000fe40003f5d000 */
[----:B------:R-:W-:-:S02]  /*d220*/  @!P4 PRMT R0, RZ, 0x5410, R3 ;  /* 0x00005410ff00c816 */ /* 0x000fc40000000003 */
[----:B------:R-:W-:Y:S02]  /*d230*/  PRMT R3, R30, 0x7610, R3 ;  /* 0x000076101e037816 */ /* 0x000fe40000000003 */
[----:B0-----:R-:W-:Y:S01]  /*d240*/  F2FP.BF16.PACK_AB R20, RZ, R20 ;  /* 0x00000014ff14723e */ /* 0x001fe200000010ff */
[----:B------:R-:W0:Y:S01]  /*d250*/  I2F.S8 R16, R16 ;  /* 0x0000001000107306 */ /* 0x000e220000001400 */
[----:B------:R-:W-:Y:S02]  /*d260*/  @!P4 FSETP.NEU.FTZ.AND P5, PT, R0, RZ, PT ;  /* 0x000000ff0000c20b */ /* 0x000fe40003fbd000 */
[----:B------:R-:W-:Y:S02]  /*d270*/  @!P0 PRMT R4, RZ, 0x5410, R20 ;  /* 0x00005410ff048816 */ /* 0x000fe40000000014 */
[----:B------:R-:W-:Y:S02]  /*d280*/  @!P6 SEL R3, RZ, 0x1, !P3 ;  /* 0x00000001ff03e807 */ /* 0x000fe40005800000 */
[----:B------:R-:W-:Y:S01]  /*d290*/  PRMT R0, R30, 0x7610, R0 ;  /* 0x000076101e007816 */ /* 0x000fe20000000000 */
[----:B------:R-:W2:Y:S01]  /*d2a0*/  I2F.S8 R9, R9 ;  /* 0x0000000900097306 */ /* 0x000ea20000001400 */
[----:B------:R-:W-:-:S02]  /*d2b0*/  @!P0 FSETP.NEU.FTZ.AND P3, PT, R4, RZ, PT ;  /* 0x000000ff0400820b */ /* 0x000fc40003f7d000 */
[----:B------:R-:W-:Y:S02]  /*d2c0*/  @!P4 SEL R0, RZ, 0x1, !P5 ;  /* 0x00000001ff00c807 */ /* 0x000fe40006800000 */
[----:B------:R-:W-:Y:S02]  /*d2d0*/  PRMT R4, R3, 0x9910, RZ ;  /* 0x0000991003047816 */ /* 0x000fe400000000ff */
[----:B------:R-:W-:Y:S01]  /*d2e0*/  PRMT R3, R30, 0x7610, R3 ;  /* 0x000076101e037816 */ /* 0x000fe20000000003 */
[----:B------:R-:W3:Y:S01]  /*d2f0*/  I2F.S8 R15, R15 ;  /* 0x0000000f000f7306 */ /* 0x000ee20000001400 */
[----:B------:R-:W-:Y:S02]  /*d300*/  @!P1 SEL R3, RZ, 0x1, !P2 ;  /* 0x00000001ff039807 */ /* 0x000fe40005000000 */
[----:B------:R-:W-:Y:S02]  /*d310*/  PRMT R5, R0, 0x9910, RZ ;  /* 0x0000991000057816 */ /* 0x000fe400000000ff */
[----:B------:R-:W-:-:S02]  /*d320*/  PRMT R0, R30, 0x7610, R0 ;  /* 0x000076101e007816 */ /* 0x000fc40000000000 */
[----:B------:R-:W-:Y:S01]  /*d330*/  @!P0 SEL R0, RZ, 0x1, !P3 ;  /* 0x00000001ff008807 */ /* 0x000fe20005800000 */
[----:B------:R-:W4:Y:S01]  /*d340*/  I2F.S8 R10, R10 ;  /* 0x0000000a000a7306 */ /* 0x000f220000001400 */
[----:B------:R-:W-:Y:S02]  /*d350*/  PRMT R3, R3, 0x9910, RZ ;  /* 0x0000991003037816 */ /* 0x000fe400000000ff */
[----:B------:R-:W-:Y:S02]  /*d360*/  ISETP.NE.AND P1, PT, R4, RZ, PT ;  /* 0x000000ff0400720c */ /* 0x000fe40003f25270 */
[----:B------:R-:W-:Y:S01]  /*d370*/  PRMT R4, R0, 0x9910, RZ ;  /* 0x0000991000047816 */ /* 0x000fe200000000ff */
[----:B------:R-:W-:Y:S01]  /*d380*/  IMAD.MOV.U32 R0, RZ, RZ, R3 ;  /* 0x000000ffff007224 */ /* 0x000fe200078e0003 */
[----:B------:R-:W-:Y:S01]  /*d390*/  ISETP.NE.AND P4, PT, R5, RZ, PT ;  /* 0x000000ff0500720c */ /* 0x000fe20003f85270 */
[----:B------:R-:W5:Y:S01]  /*d3a0*/  I2F.S8 R14, R14 ;  /* 0x0000000e000e7306 */ /* 0x000f620000001400 */
[----:B-1----:R-:W-:Y:S01]  /*d3b0*/  F2FP.BF16.PACK_AB R8, RZ, R8 ;  /* 0x00000008ff08723e */ /* 0x002fe200000010ff */
[----:B------:R-:W-:Y:S01]  /*d3c0*/  IMAD.MOV.U32 R3, RZ, RZ, R4 ;  /* 0x000000ffff037224 */ /* 0x000fe200078e0004 */
[----:B------:R-:W-:-:S02]  /*d3d0*/  ISETP.NE.AND P2, PT, R0, RZ, PT ;  /* 0x000000ff0000720c */ /* 0x000fc40003f45270 */
[----:B0-----:R-:W-:Y:S02]  /*d3e0*/  F2FP.BF16.PACK_AB R16, RZ, R16 ;  /* 0x00000010ff10723e */ /* 0x001fe400000010ff */
[----:B------:R-:W-:Y:S01]  /*d3f0*/  ISETP.NE.AND P3, PT, R3, RZ, PT ;  /* 0x000000ff0300720c */ /* 0x000fe20003f65270 */
[----:B------:R-:W0:Y:S01]  /*d400*/  I2F.S8 R11, R11 ;  /* 0x0000000b000b7306 */ /* 0x000e220000001400 */
[----:B------:R-:W-:Y:S02]  /*d410*/  @!P1 PRMT R0, RZ, 0x5410, R8 ;  /* 0x00005410ff009816 */ /* 0x000fe40000000008 */
[----:B--2---:R-:W-:Y:S02]  /*d420*/  F2FP.BF16.PACK_AB R9, RZ, R9 ;  /* 0x00000009ff09723e */ /* 0x004fe400000010ff */
[----:B------:R-:W-:Y:S02]  /*d430*/  @!P4 PRMT R3, RZ, 0x5410, R16 ;  /* 0x00005410ff03c816 */ /* 0x000fe40000000010 */
[----:B------:R-:W-:Y:S01]  /*d440*/  @!P1 FSETP.NEU.FTZ.AND P5, PT, R0, RZ, PT ;  /* 0x000000ff0000920b */ /* 0x000fe20003fbd000 */
[----:B------:R-:W1:Y:S01]  /*d450*/  I2F.S8 R13, R13 ;  /* 0x0000000d000d7306 */ /* 0x000e620000001400 */
[----:B------:R-:W-:-:S02]  /*d460*/  @!P4 FSETP.NEU.FTZ.AND P0, PT, R3, RZ, PT ;  /* 0x000000ff0300c20b */ /* 0x000fc40003f1d000 */
[----:B------:R-:W-:Y:S02]  /*d470*/  @!P2 PRMT R3, RZ, 0x5410, R9 ;  /* 0x00005410ff03a816 */ /* 0x000fe40000000009 */
[----:B---3--:R-:W-:Y:S02]  /*d480*/  F2FP.BF16.PACK_AB R15, RZ, R15 ;  /* 0x0000000fff0f723e */ /* 0x008fe400000010ff */
[----:B------:R-:W-:Y:S02]  /*d490*/  PRMT R0, R30, 0x7610, R0 ;  /* 0x000076101e007816 */ /* 0x000fe40000000000 */
[----:B------:R-:W-:Y:S02]  /*d4a0*/  @!P1 SEL R0, RZ, 0x1, !P5 ;  /* 0x00000001ff009807 */ /* 0x000fe40006800000 */
[----:B------:R-:W-:Y:S02]  /*d4b0*/  @!P2 FSETP.NEU.FTZ.AND P1, PT, R3, RZ, PT ;  /* 0x000000ff0300a20b */ /* 0x000fe40003f3d000 */
[----:B------:R-:W-:-:S02]  /*d4c0*/  @!P3 PRMT R3, RZ, 0x5410, R15 ;  /* 0x00005410ff03b816 */ /* 0x000fc4000000000f */
[----:B------:R-:W-:Y:S02]  /*d4d0*/  PRMT R5, R0, 0x9910, RZ ;  /* 0x0000991000057816 */ /* 0x000fe400000000ff */
[C---:B------:R-:W-:Y:S02]  /*d4e0*/  PRMT R4, R30.reuse, 0x7610, R4 ;  /* 0x000076101e047816 */ /* 0x040fe40000000004 */
[----:B------:R-:W-:Y:S02]  /*d4f0*/  @!P3 FSETP.NEU.FTZ.AND P5, PT, R3, RZ, PT ;  /* 0x000000ff0300b20b */ /* 0x000fe40003fbd000 */
[----:B------:R-:W-:Y:S02]  /*d500*/  PRMT R0, R30, 0x7610, R0 ;  /* 0x000076101e007816 */ /* 0x000fe40000000000 */
[----:B------:R-:W-:Y:S02]  /*d510*/  @!P2 SEL R4, RZ, 0x1, !P1 ;  /* 0x00000001ff04a807 */ /* 0x000fe40004800000 */
[----:B------:R-:W-:-:S02]  /*d520*/  @!P4 SEL R0, RZ, 0x1, !P0 ;  /* 0x00000001ff00c807 */ /* 0x000fc40004000000 */
[----:B------:R-:W-:Y:S02]  /*d530*/  PRMT R3, R30, 0x7610, R3 ;  /* 0x000076101e037816 */ /* 0x000fe40000000003 */
[----:B------:R-:W-:Y:S02]  /*d540*/  ISETP.NE.AND P0, PT, R5, RZ, PT ;  /* 0x000000ff0500720c */ /* 0x000fe40003f05270 */
[----:B------:R-:W-:Y:S02]  /*d550*/  @!P3 SEL R3, RZ, 0x1, !P5 ;  /* 0x00000001ff03b807 */ /* 0x000fe40006800000 */
[----:B------:R-:W-:Y:S02]  /*d560*/  PRMT R4, R4, 0x9910, RZ ;  /* 0x0000991004047816 */ /* 0x000fe400000000ff */
[----:B------:R-:W-:Y:S02]  /*d570*/  PRMT R0, R0, 0x9910, RZ ;  /* 0x0000991000007816 */ /* 0x000fe400000000ff */
[----:B------:R-:W-:Y:S01]  /*d580*/  PRMT R5, R3, 0x9910, RZ ;  /* 0x0000991003057816 */ /* 0x000fe200000000ff */
[----:B------:R-:W-:Y:S01]  /*d590*/  IMAD.MOV.U32 R3, RZ, RZ, R4 ;  /* 0x000000ffff037224 */ /* 0x000fe200078e0004 */
[----:B------:R-:W-:-:S02]  /*d5a0*/  ISETP.NE.AND P3, PT, R0, RZ, PT ;  /* 0x000000ff0000720c */ /* 0x000fc40003f65270 */
[----:B----4-:R-:W-:Y:S01]  /*d5b0*/  F2FP.BF16.PACK_AB R0, RZ, R10 ;  /* 0x0000000aff00723e */ /* 0x010fe200000010ff */
[----:B------:R-:W-:Y:S01]  /*d5c0*/  IMAD.MOV.U32 R4, RZ, RZ, R5 ;  /* 0x000000ffff047224 */ /* 0x000fe200078e0005 */
[----:B------:R-:W-:Y:S02]  /*d5d0*/  ISETP.NE.AND P2, PT, R3, RZ, PT ;  /* 0x000000ff0300720c */ /* 0x000fe40003f45270 */
[----:B------:R-:W-:Y:S02]  /*d5e0*/  @!P0 PRMT R0, RZ, 0x5410, R0 ;  /* 0x00005410ff008816 */ /* 0x000fe40000000000 */
[----:B-----5:R-:W-:Y:S02]  /*d5f0*/  F2FP.BF16.PACK_AB R14, RZ, R14 ;  /* 0x0000000eff0e723e */ /* 0x020fe400000010ff */
[----:B------:R-:W-:Y:S02]  /*d600*/  ISETP.NE.AND P1, PT, R4, RZ, PT ;  /* 0x000000ff0400720c */ /* 0x000fe40003f25270 */
[----:B------:R-:W-:-:S02]  /*d610*/  @!P0 FSETP.NEU.FTZ.AND P6, PT, R0, RZ, PT ;  /* 0x000000ff0000820b */ /* 0x000fc40003fdd000 */
[----:B------:R-:W-:Y:S02]  /*d620*/  @!P3 PRMT R0, RZ, 0x5410, R14 ;  /* 0x00005410ff00b816 */ /* 0x000fe4000000000e */
[----:B0-----:R-:W-:Y:S02]  /*d630*/  F2FP.BF16.PACK_AB R11, RZ, R11 ;  /* 0x0000000bff0b723e */ /* 0x001fe400000010ff */
[----:B------:R-:W-:Y:S02]  /*d640*/  @!P3 FSETP.NEU.FTZ.AND P5, PT, R0, RZ, PT ;  /* 0x000000ff0000b20b */ /* 0x000fe40003fbd000 */
[----:B------:R-:W-:Y:S02]  /*d650*/  @!P2 PRMT R0, RZ, 0x5410, R11 ;  /* 0x00005410ff00a816 */ /* 0x000fe4000000000b */
[----:B-1----:R-:W-:Y:S02]  /*d660*/  F2FP.BF16.PACK_AB R13, RZ, R13 ;  /* 0x0000000dff0d723e */ /* 0x002fe400000010ff */
[----:B------:R-:W-:-:S02]  /*d670*/  @!P2 FSETP.NEU.FTZ.AND P4, PT, R0, RZ, PT ;  /* 0x000000ff0000a20b */ /* 0x000fc40003f9d000 */
[----:B------:R-:W-:Y:S02]  /*d680*/  @!P1 PRMT R0, RZ, 0x5410, R13 ;  /* 0x00005410ff009816 */ /* 0x000fe4000000000d */
[----:B------:R-:W-:Y:S02]  /*d690*/  @!P0 SEL R3, RZ, 0x1, !P6 ;  /* 0x00000001ff038807 */ /* 0x000fe40007000000 */
[----:B------:R-:W-:Y:S02]  /*d6a0*/  @!P1 FSETP.NEU.FTZ.AND P6, PT, R0, RZ, PT ;  /* 0x000000ff0000920b */ /* 0x000fe40003fdd000 */
[----:B------:R-:W-:Y:S02]  /*d6b0*/  PRMT R0, R30, 0x7610, R0 ;  /* 0x000076101e007816 */ /* 0x000fe40000000000 */
[----:B------:R-:W-:Y:S02]  /*d6c0*/  @!P3 SEL R4, RZ, 0x1, !P5 ;  /* 0x00000001ff04b807 */ /* 0x000fe40006800000 */
[----:B------:R-:W-:-:S02]  /*d6d0*/  @!P2 SEL R5, RZ, 0x1, !P4 ;  /* 0x00000001ff05a807 */ /* 0x000fc40006000000 */
[----:B------:R-:W-:Y:S02]  /*d6e0*/  @!P1 SEL R6, RZ, 0x1, !P6 ;  /* 0x00000001ff069807 */ /* 0x000fe40007000000 */
[----:B------:R-:W-:Y:S02]  /*d6f0*/  @!P0 PRMT R25, R3, 0x7610, R25 ;  /* 0x0000761003198816 */ /* 0x000fe40000000019 */
[----:B------:R-:W-:Y:S02]  /*d700*/  @!P3 PRMT R0, R4, 0x7610, R0 ;  /* 0x000076100400b816 */ /* 0x000fe40000000000 */
[----:B------:R-:W-:Y:S02]  /*d710*/  @!P2 PRMT R18, R5, 0x7610, R18 ;  /* 0x000076100512a816 */ /* 0x000fe40000000012 */
[----:B------:R-:W-:Y:S02]  /*d720*/  @!P1 PRMT R30, R6, 0x7610, R30 ;  /* 0x00007610061e9816 */ /* 0x000fe4000000001e */
.L_x_525:
[----:B------:R-:W-:Y:S05]  /*d730*/  BSYNC B6 ;  /* 0x0000000000067941 */ /* 0x000fea0003800000 */
.L_x_524:
        /* <DEDUP_REMOVED lines=12> */
.L_x_574:
        /* <DEDUP_REMOVED lines=12> */
[----:B------:R-:W-:Y:S02]  /*d8c0*/  LOP3.LUT P4, RZ, R0, 0xff, RZ, 0xc0, !PT ;  /* 0x000000ff00ff7812 */ /* 0x000fe4000788c0ff */
[----:B------:R-:W-:Y:S01]  /*d8d0*/  LOP3.LUT P0, RZ, R18, 0xff, RZ, 0xc0, !PT ;  /* 0x000000ff12ff7812 */ /* 0x000fe2000780c0ff */
[----:B------:R-:W0:Y:S01]  /*d8e0*/  LDS R4, [R4.X4+0x10] ;  /* 0x0000100004047984 */ /* 0x000e220000004800 */
[----:B------:R-:W-:Y:S01]  /*d8f0*/  LOP3.LUT P2, RZ, R30, 0xff, RZ, 0xc0, !PT ;  /* 0x000000ff1eff7812 */ /* 0x000fe2000784c0ff */
[----:B------:R-:W-:Y:S02]  /*d900*/  IMAD.MOV.U32 R18, RZ, RZ, 0x1 ;  /* 0x00000001ff127424 */ /* 0x000fe400078e00ff */
[----:B------:R-:W-:Y:S01]  /*d910*/  IMAD.MOV.U32 R30, RZ, RZ, 0x1 ;  /* 0x00000001ff1e7424 */ /* 0x000fe200078e00ff */
[C---:B0-----:R-:W-:Y:S01]  /*d920*/  PRMT R6, R4.reuse, 0x7771, RZ ;  /* 0x0000777104067816 */ /* 0x041fe200000000ff */
[----:B------:R-:W0:Y:S01]  /*d930*/  I2F.S8 R5, R4 ;  /* 0x0000000400057306 */ /* 0x000e220000001400 */
[----:B------:R-:W-:-:S02]  /*d940*/  PRMT R7, R4, 0x7772, RZ ;  /* 0x0000777204077816 */ /* 0x000fc400000000ff */
[----:B------:R-:W-:-:S05]  /*d950*/  PRMT R8, R4, 0x7773, RZ ;  /* 0x0000777304087816 */ /* 0x000fca00000000ff */
[----:B------:R-:W1:Y:S08]  /*d960*/  I2F.S8 R6, R6 ;  /* 0x0000000600067306 */ /* 0x000e700000001400 */
[----:B------:R-:W2:Y:S01]  /*d970*/  I2F.S8 R7, R7 ;  /* 0x0000000700077306 */ /* 0x000ea20000001400 */
[----:B0-----:R-:W-:-:S04]  /*d980*/  F2FP.BF16.PACK_AB R0, RZ, R5 ;  /* 0x00000005ff00723e */ /* 0x001fc800000010ff */
[----:B------:R-:W-:-:S03]  /*d990*/  @!P5 PRMT R0, RZ, 0x5410, R0 ;  /* 0x00005410ff00d816 */ /* 0x000fc60000000000 */
[----:B------:R-:W0:Y:S01]  /*d9a0*/  I2F.S8 R8, R8 ;  /* 0x0000000800087306 */ /* 0x000e220000001400 */
[----:B-1----:R-:W-:Y:S02]  /*d9b0*/  F2FP.BF16.PACK_AB R4, RZ, R6 ;  /* 0x00000006ff04723e */ /* 0x002fe400000010ff */
[----:B------:R-:W-:Y:S02]  /*d9c0*/  @!P5 FSETP.NEU.FTZ.AND P6, PT, R0, RZ, PT ;  /* 0x000000ff0000d20b */ /* 0x000fe40003fdd000 */
[----:B------:R-:W-:Y:S02]  /*d9d0*/  @!P4 PRMT R0, RZ, 0x5410, R4 ;  /* 0x00005410ff00c816 */ /* 0x000fe40000000004 */
[----:B--2---:R-:W-:Y:S02]  /*d9e0*/  F2FP.BF16.PACK_AB R5, RZ, R7 ;  /* 0x00000007ff05723e */ /* 0x004fe400000010ff */
[----:B------:R-:W-:Y:S02]  /*d9f0*/  @!P4 FSETP.NEU.FTZ.AND P3, PT, R0, RZ, PT ;  /* 0x000000ff0000c20b */ /* 0x000fe40003f7d000 */
[----:B------:R-:W-:-:S02]  /*da00*/  @!P0 PRMT R0, RZ, 0x5410, R5 ;  /* 0x00005410ff008816 */ /* 0x000fc40000000005 */
[----:B------:R-:W-:Y:S02]  /*da10*/  @!P5 SEL R5, RZ, 0x1, !P6 ;  /* 0x00000001ff05d807 */ /* 0x000fe40007000000 */
[----:B------:R-:W-:Y:S01]  /*da20*/  @!P0 FSETP.NEU.FTZ.AND P6, PT, R0, RZ, PT ;  /* 0x000000ff0000820b */ /* 0x000fe20003fdd000 */
[----:B------:R-:W-:Y:S01]  /*da30*/  IMAD.MOV.U32 R0, RZ, RZ, 0x1 ;  /* 0x00000001ff007424 */ /* 0x000fe200078e00ff */
[----:B0-----:R-:W-:Y:S02]  /*da40*/  F2FP.BF16.PACK_AB R4, RZ, R8 ;  /* 0x00000008ff04723e */ /* 0x001fe400000010ff */
[----:B------:R-:W-:Y:S02]  /*da50*/  @!P5 PRMT R25, R5, 0x7610, R25 ;  /* 0x000076100519d816 */ /* 0x000fe40000000019 */
[----:B------:R-:W-:Y:S02]  /*da60*/  @!P0 SEL R5, RZ, 0x1, !P6 ;  /* 0x00000001ff058807 */ /* 0x000fe40007000000 */
[----:B------:R-:W-:-:S02]  /*da70*/  @!P2 PRMT R4, RZ, 0x5410, R4 ;  /* 0x00005410ff04a816 */ /* 0x000fc40000000004 */
[----:B------:R-:W-:Y:S02]  /*da80*/  @!P4 SEL R0, RZ, 0x1, !P3 ;  /* 0x00000001ff00c807 */ /* 0x000fe40005800000 */
[----:B------:R-:W-:Y:S02]  /*da90*/  @!P0 PRMT R18, R5, 0x7610, R18 ;  /* 0x0000761005128816 */ /* 0x000fe40000000012 */
[----:B------:R-:W-:Y:S02]  /*daa0*/  @!P2 FSETP.NEU.FTZ.AND P3, PT, R4, RZ, PT ;  /* 0x000000ff0400a20b */ /* 0x000fe40003f7d000 */
[----:B------:R-:W-:Y:S02]  /*dab0*/  PRMT R5, R0, 0x7604, R25 ;  /* 0x0000760400057816 */ /* 0x000fe40000000019 */
[----:B------:R-:W-:Y:S02]  /*dac0*/  @!P2 SEL R30, RZ, 0x1, !P3 ;  /* 0x00000001ff1ea807 */ /* 0x000fe40005800000 */
[----:B------:R-:W-:-:S04]  /*dad0*/  PRMT R5, R18, 0x7054, R5 ;  /* 0x0000705412057816 */ /* 0x000fc80000000005 */
[----:B------:R-:W-:-:S05]  /*dae0*/  PRMT R4, R30, 0x654, R5 ;  /* 0x000006541e047816 */ /* 0x000fca0000000005 */
[----:B------:R0:W-:Y:S02]  /*daf0*/  STS [R3.X4+0x10], R4 ;  /* 0x0000100403007388 */ /* 0x0001e40000004800 */
.L_x_573:
[----:B------:R-:W-:Y:S05]  /*db00*/  BSYNC B0 ;  /* 0x0000000000007941 */ /* 0x000fea0003800000 */
.L_x_572:
[----:B------:R-:W-:Y:S01]  /*db10*/  IMAD.MOV.U32 R5, RZ, RZ, R9 ;  /* 0x000000ffff057224 */ /* 0x000fe200078e0009 */
[----:B------:R-:W-:Y:S05]  /*db20*/  @P1 BRA `(.L_x_574) ;  /* 0xfffffcd000001947 */ /* 0x000fea000383ffff */
.L_x_571:
[----:B0-----:R-:W-:-:S13]  /*db30*/  ISETP.NE.AND P0, PT, RZ, c[0x0][0x17c], PT ;  /* 0x00005f00ff007a0c */ /* 0x001fda0003f05270 */
[----:B------:R-:W-:Y:S05]  /*db40*/  @!P0 BRA `(.L_x_575) ;  /* 0x0000080000008947 */ /* 0x000fea0003800000 */
[----:B------:R-:W-:Y:S02]  /*db50*/  IMAD.MOV.U32 R5, RZ, RZ, c[0x0][0x0] ;  /* 0x00000000ff057624 */ /* 0x000fe400078e00ff */
[----:B------:R-:W-:-:S03]  /*db60*/  IMAD.MOV.U32 R3, RZ, RZ, c[0x0][0x0] ;  /* 0x00000000ff037624 */ /* 0x000fc600078e00ff */
[----:B------:R-:W-:-:S13]  /*db70*/  ISETP.GT.AND P0, PT, R5, 0x20, PT ;  /* 0x000000200500780c */ /* 0x000fda0003f04270 */
[----:B------:R-:W-:Y:S05]  /*db80*/  @!P0 BRA `(.L_x_576) ;  /* 0x000003e000008947 */ /* 0x000fea0003800000 */
[----:B------:R-:W-:Y:S01]  /*db90*/  PRMT R3, R0, 0x7604, R25 ;  /* 0x0000760400037816 */ /* 0x000fe20000000019 */
[----:B------:R-:W-:-:S03]  /*dba0*/  IMAD R4, R2, c[0x0][0x0], R17 ;  /* 0x0000000002047a24 */ /* 0x000fc600078e0211 */
[----:B------:R-:W-:-:S04]  /*dbb0*/  PRMT R3, R18, 0x7054, R3 ;  /* 0x0000705412037816 */ /* 0x000fc80000000003 */
[----:B------:R-:W-:Y:S02]  /*dbc0*/  PRMT R7, R30, 0x654, R3 ;  /* 0x000006541e077816 */ /* 0x000fe40000000003 */
[----:B------:R-:W-:-:S03]  /*dbd0*/  LEA.HI R3, R5, c[0x0][0x0], RZ, 0x1 ;  /* 0x0000000005037a11 */ /* 0x000fc600078f08ff */
[----:B------:R0:W-:Y:S01]  /*dbe0*/  STS [R4.X4+0x10], R7 ;  /* 0x0000100704007388 */ /* 0x0001e20000004800 */
[----:B------:R-:W-:Y:S01]  /*dbf0*/  SHF.R.S32.HI R5, RZ, 0x1, R3 ;  /* 0x00000001ff057819 */ /* 0x000fe20000011403 */
[----:B------:R-:W-:-:S03]  /*dc00*/  IMAD.MOV.U32 R3, RZ, RZ, 0x20 ;  /* 0x00000020ff037424 */ /* 0x000fc600078e00ff */
[----:B------:R-:W-:-:S13]  /*dc10*/  ISETP.GE.AND P0, PT, R5, 0x20, PT ;  /* 0x000000200500780c */ /* 0x000fda0003f06270 */
[----:B------:R-:W-:Y:S05]  /*dc20*/  @!P0 BRA `(.L_x_576) ;  /* 0x0000034000008947 */ /* 0x000fea0003800000 */
[----:B0-----:R-:W-:Y:S02]  /*dc30*/  LEA R10, R4, 0x10, 0x2 ;  /* 0x00000010040a7811 */ /* 0x001fe400078e10ff */
.L_x_579:
        /* <DEDUP_REMOVED lines=9> */
[----:B------:R-:W-:Y:S01]  /*dcd0*/  IMAD.MOV.U32 R25, RZ, RZ, 0x1 ;  /* 0x00000001ff197424 */ /* 0x000fe200078e00ff */
[----:B------:R-:W-:Y:S02]  /*dce0*/  LOP3.LUT P5, RZ, R0, 0xff, RZ, 0xc0, !PT ;  /* 0x000000ff00ff7812 */ /* 0x000fe400078ac0ff */
[----:B------:R-:W-:Y:S01]  /*dcf0*/  LOP3.LUT P0, RZ, R18, 0xff, RZ, 0xc0, !PT ;  /* 0x000000ff12ff7812 */ /* 0x000fe2000780c0ff */
[----:B------:R-:W0:Y:S01]  /*dd00*/  LDS R3, [R3] ;  /* 0x0000000003037984 */ /* 0x000e220000000800 */
        /* <DEDUP_REMOVED lines=19> */
[----:B0-----:R-:W-:Y:S02]  /*de40*/  F2FP.BF16.PACK_AB R3, RZ, R9 ;  /* 0x00000009ff03723e */ /* 0x001fe400000010ff */
[----:B------:R-:W-:Y:S01]  /*de50*/  @!P0 FSETP.NEU.FTZ.AND P2, PT, R0, RZ, PT ;  /* 0x000000ff0000820b */ /* 0x000fe20003f5d000 */
[----:B------:R-:W-:Y:S01]  /*de60*/  IMAD.MOV.U32 R0, RZ, RZ, 0x1 ;  /* 0x00000001ff007424 */ /* 0x000fe200078e00ff */
[----:B------:R-:W-:Y:S02]  /*de70*/  @!P4 PRMT R25, R6, 0x7610, R25 ;  /* 0x000076100619c816 */ /* 0x000fe40000000019 */
[----:B------:R-:W-:Y:S02]  /*de80*/  @!P1 PRMT R3, RZ, 0x5410, R3 ;  /* 0x00005410ff039816 */ /* 0x000fe40000000003 */
[----:B------:R-:W-:-:S02]  /*de90*/  @!P0 SEL R6, RZ, 0x1, !P2 ;  /* 0x00000001ff068807 */ /* 0x000fc40005000000 */
[----:B------:R-:W-:Y:S02]  /*dea0*/  @!P5 SEL R0, RZ, 0x1, !P3 ;  /* 0x00000001ff00d807 */ /* 0x000fe40005800000 */
[----:B------:R-:W-:Y:S02]  /*deb0*/  @!P1 FSETP.NEU.FTZ.AND P2, PT, R3, RZ, PT ;  /* 0x000000ff0300920b */ /* 0x000fe40003f5d000 */
[----:B------:R-:W-:Y:S02]  /*dec0*/  @!P0 PRMT R18, R6, 0x7610, R18 ;  /* 0x0000761006128816 */ /* 0x000fe40000000012 */
[----:B------:R-:W-:Y:S02]  /*ded0*/  PRMT R3, R0, 0x7604, R25 ;  /* 0x0000760400037816 */ /* 0x000fe40000000019 */
[----:B------:R-:W-:Y:S02]  /*dee0*/  @!P1 SEL R30, RZ, 0x1, !P2 ;  /* 0x00000001ff1e9807 */ /* 0x000fe40005000000 */
[----:B------:R-:W-:-:S04]  /*def0*/  PRMT R3, R18, 0x7054, R3 ;  /* 0x0000705412037816 */ /* 0x000fc80000000003 */
[----:B------:R-:W-:-:S05]  /*df00*/  PRMT R3, R30, 0x654, R3 ;  /* 0x000006541e037816 */ /* 0x000fca0000000003 */
[----:B------:R0:W-:Y:S02]  /*df10*/  STS [R4.X4+0x10], R3 ;  /* 0x0000100304007388 */ /* 0x0001e40000004800 */
.L_x_578:
[----:B------:R-:W-:Y:S05]  /*df20*/  BSYNC B0 ;  /* 0x0000000000007941 */ /* 0x000fea0003800000 */
.L_x_577:
[----:B------:R-:W-:-:S04]  /*df30*/  SHF.R.S32.HI R5, RZ, 0x1, R5 ;  /* 0x00000001ff057819 */ /* 0x000fc80000011405 */
[----:B------:R-:W-:-:S13]  /*df40*/  ISETP.GE.AND P0, PT, R5, 0x20, PT ;  /* 0x000000200500780c */ /* 0x000fda0003f06270 */
[----:B------:R-:W-:Y:S05]  /*df50*/  @P0 BRA `(.L_x_579) ;  /* 0xfffffce000000947 */ /* 0x000fea000383ffff */
[----:B0-----:R-:W-:-:S05]  /*df60*/  IMAD.MOV.U32 R3, RZ, RZ, 0x20 ;  /* 0x00000020ff037424 */ /* 0x001fca00078e00ff */
.L_x_576:
[----:B0-----:R-:W-:Y:S01]  /*df70*/  ISETP.GE.AND P0, PT, R3, 0x2, PT ;  /* 0x000000020300780c */ /* 0x001fe20003f06270 */
[----:B------:R-:W-:Y:S01]  /*df80*/  WARPSYNC 0xffffffff ;  /* 0xffffffff00007948 */ /* 0x000fe20003800000 */
[----:B------:R-:W-:Y:S11]  /*df90*/  BAR.SYNC.DEFER_BLOCKING 0x0 ;  /* 0x0000000000007b1d */ /* 0x000ff60000010000 */
[----:B------:R-:W-:Y:S05]  /*dfa0*/  @!P0 BRA `(.L_x_575) ;  /* 0x000003a000008947 */ /* 0x000fea0003800000 */
[----:B------:R-:W-:Y:S01]  /*dfb0*/  PRMT R5, R0, 0x7610, R5 ;  /* 0x0000761000057816 */ /* 0x000fe20000000005 */
[----:B------:R-:W-:Y:S01]  /*dfc0*/  IMAD.MOV.U32 R4, RZ, RZ, 0x1 ;  /* 0x00000001ff047424 */ /* 0x000fe200078e00ff */
[----:B------:R-:W-:-:S02]  /*dfd0*/  PRMT R6, R30, 0x7610, R6 ;  /* 0x000076101e067816 */ /* 0x000fc40000000006 */
.L_x_580:
[----:B------:R-:W-:Y:S01]  /*dfe0*/  LOP3.LUT R0, R25, 0xffff, RZ, 0xc0, !PT ;  /* 0x0000ffff19007812 */ /* 0x000fe200078ec0ff */
[----:B------:R-:W-:Y:S01]  /*dff0*/  IMAD.MOV.U32 R30, RZ, RZ, 0x1 ;  /* 0x00000001ff1e7424 */ /* 0x000fe200078e00ff */
[----:B------:R-:W-:-:S02]  /*e000*/  LOP3.LUT R7, R5, 0xffff, RZ, 0xc0, !PT ;  /* 0x0000ffff05077812 */ /* 0x000fc400078ec0ff */
[----:B------:R-:W-:Y:S02]  /*e010*/  PRMT R9, R0, 0x8880, RZ ;  /* 0x0000888000097816 */ /* 0x000fe400000000ff */
[----:B------:R-:W-:Y:S02]  /*e020*/  PRMT R10, R7, 0x8880, RZ ;  /* 0x00008880070a7816 */ /* 0x000fe400000000ff */
[----:B------:R-:W-:Y:S01]  /*e030*/  LOP3.LUT R8, R18, 0xffff, RZ, 0xc0, !PT ;  /* 0x0000ffff12087812 */ /* 0x000fe200078ec0ff */
[----:B------:R-:W-:Y:S01]  /*e040*/  IMAD.MOV.U32 R7, RZ, RZ, R9 ;  /* 0x000000ffff077224 */ /* 0x000fe200078e0009 */
[----:B------:R-:W-:Y:S01]  /*e050*/  LOP3.LUT R0, R6, 0xffff, RZ, 0xc0, !PT ;  /* 0x0000ffff06007812 */ /* 0x000fe200078ec0ff */
[----:B------:R-:W-:Y:S01]  /*e060*/  IMAD.MOV.U32 R9, RZ, RZ, R10 ;  /* 0x000000ffff097224 */ /* 0x000fe200078e000a */
[----:B------:R-:W-:Y:S02]  /*e070*/  PRMT R11, R8, 0x8880, RZ ;  /* 0x00008880080b7816 */ /* 0x000fe400000000ff */
[----:B------:R-:W-:Y:S01]  /*e080*/  PRMT R13, R0, 0x8880, RZ ;  /* 0x00008880000d7816 */ /* 0x000fe200000000ff */
[----:B------:R-:W0:Y:S01]  /*e090*/  SHFL.DOWN PT, R7, R7, R4, 0x1f ;  /* 0x08001f0407077589 */ /* 0x000e2200000e0000 */
[----:B------:R-:W-:Y:S01]  /*e0a0*/  LOP3.LUT P1, RZ, R25, 0xff, RZ, 0xc0, !PT ;  /* 0x000000ff19ff7812 */ /* 0x000fe2000782c0ff */
[----:B------:R-:W-:Y:S01]  /*e0b0*/  IMAD.MOV.U32 R25, RZ, RZ, 0x1 ;  /* 0x00000001ff197424 */ /* 0x000fe200078e00ff */
[----:B------:R-:W-:Y:S01]  /*e0c0*/  LOP3.LUT P3, RZ, R5, 0xff, RZ, 0xc0, !PT ;  /* 0x000000ff05ff7812 */ /* 0x000fe2000786c0ff */
[----:B------:R-:W1:Y:S01]  /*e0d0*/  SHFL.DOWN PT, R9, R9, R4, 0x1f ;  /* 0x08001f0409097589 */ /* 0x000e6200000e0000 */
[----:B------:R-:W-:Y:S01]  /*e0e0*/  LOP3.LUT P0, RZ, R18, 0xff, RZ, 0xc0, !PT ;  /* 0x000000ff12ff7812 */ /* 0x000fe2000780c0ff */
[----:B------:R-:W-:Y:S01]  /*e0f0*/  IMAD.MOV.U32 R18, RZ, RZ, 0x1 ;  /* 0x00000001ff127424 */ /* 0x000fe200078e00ff */
[----:B------:R-:W-:Y:S01]  /*e100*/  LOP3.LUT P2, RZ, R6, 0xff, RZ, 0xc0, !PT ;  /* 0x000000ff06ff7812 */ /* 0x000fe2000784c0ff */
[----:B------:R-:W2:Y:S04]  /*e110*/  SHFL.DOWN PT, R11, R11, R4, 0x1f ;  /* 0x08001f040b0b7589 */ /* 0x000ea800000e0000 */
[----:B------:R3:W4:Y:S02]  /*e120*/  SHFL.DOWN PT, R13, R13, R4, 0x1f ;  /* 0x08001f040d0d7589 */ /* 0x00072400000e0000 */
[----:B---3--:R-:W-:Y:S01]  /*e130*/  IMAD.SHL.U32 R4, R4, 0x2, RZ ;  /* 0x0000000204047824 */ /* 0x008fe200078e00ff */
[----:B0-----:R-:W-:-:S04]  /*e140*/  ISETP.NE.AND P5, PT, R7, RZ, PT ;  /* 0x000000ff0700720c */ /* 0x001fc80003fa5270 */
[----:B------:R-:W-:Y:S02]  /*e150*/  FSEL R0, RZ, 1, !P5 ;  /* 0x3f800000ff007808 */ /* 0x000fe40006800000 */
[----:B-1----:R-:W-:Y:S02]  /*e160*/  ISETP.NE.AND P4, PT, R9, RZ, PT ;  /* 0x000000ff0900720c */ /* 0x002fe40003f85270 */
[----:B------:R-:W-:Y:S02]  /*e170*/  F2FP.BF16.PACK_AB R0, RZ, R0 ;  /* 0x00000000ff00723e */ /* 0x000fe400000010ff */
[----:B------:R-:W-:Y:S02]  /*e180*/  FSEL R5, RZ, 1, !P4 ;  /* 0x3f800000ff057808 */ /* 0x000fe40006000000 */
[----:B--2---:R-:W-:Y:S02]  /*e190*/  ISETP.NE.AND P5, PT, R11, RZ, PT ;  /* 0x000000ff0b00720c */ /* 0x004fe40003fa5270 */
[----:B----4-:R-:W-:-:S02]  /*e1a0*/  ISETP.NE.AND P6, PT, R13, RZ, PT ;  /* 0x000000ff0d00720c */ /* 0x010fc40003fc5270 */
[----:B------:R-:W-:Y:S02]  /*e1b0*/  @!P1 PRMT R0, RZ, 0x5410, R0 ;  /* 0x00005410ff009816 */ /* 0x000fe40000000000 */
[----:B------:R-:W-:Y:S02]  /*e1c0*/  F2FP.BF16.PACK_AB R7, RZ, R5 ;  /* 0x00000005ff07723e */ /* 0x000fe400000010ff */
[----:B------:R-:W-:Y:S02]  /*e1d0*/  FSEL R6, RZ, 1, !P5 ;  /* 0x3f800000ff067808 */ /* 0x000fe40006800000 */
[----:B------:R-:W-:Y:S02]  /*e1e0*/  FSEL R5, RZ, 1, !P6 ;  /* 0x3f800000ff057808 */ /* 0x000fe40007000000 */
[----:B------:R-:W-:Y:S02]  /*e1f0*/  @!P1 FSETP.NEU.FTZ.AND P6, PT, R0, RZ, PT ;  /* 0x000000ff0000920b */ /* 0x000fe40003fdd000 */
[----:B------:R-:W-:-:S02]  /*e200*/  @!P3 PRMT R0, RZ, 0x5410, R7 ;  /* 0x00005410ff00b816 */ /* 0x000fc40000000007 */
[----:B------:R-:W-:Y:S02]  /*e210*/  F2FP.BF16.PACK_AB R6, RZ, R6 ;  /* 0x00000006ff06723e */ /* 0x000fe400000010ff */
[----:B------:R-:W-:Y:S02]  /*e220*/  @!P3 FSETP.NEU.FTZ.AND P5, PT, R0, RZ, PT ;  /* 0x000000ff0000b20b */ /* 0x000fe40003fbd000 */
[----:B------:R-:W-:Y:S02]  /*e230*/  @!P0 PRMT R0, RZ, 0x5410, R6 ;  /* 0x00005410ff008816 */ /* 0x000fe40000000006 */
[----:B------:R-:W-:Y:S02]  /*e240*/  F2FP.BF16.PACK_AB R5, RZ, R5 ;  /* 0x00000005ff05723e */ /* 0x000fe400000010ff */
[----:B------:R-:W-:Y:S02]  /*e250*/  @!P0 FSETP.NEU.FTZ.AND P4, PT, R0, RZ, PT ;  /* 0x000000ff0000820b */ /* 0x000fe40003f9d000 */
[----:B------:R-:W-:-:S02]  /*e260*/  @!P2 PRMT R0, RZ, 0x5410, R5 ;  /* 0x00005410ff00a816 */ /* 0x000fc40000000005 */
[----:B------:R-:W-:Y:S02]  /*e270*/  @!P3 SEL R6, RZ, 0x1, !P5 ;  /* 0x00000001ff06b807 */ /* 0x000fe40006800000 */
[----:B------:R-:W-:Y:S02]  /*e280*/  ISETP.GE.AND P5, PT, R4, R3, PT ;  /* 0x000000030400720c */ /* 0x000fe40003fa6270 */
[----:B------:R-:W-:Y:S02]  /*e290*/  @!P1 SEL R5, RZ, 0x1, !P6 ;  /* 0x00000001ff059807 */ /* 0x000fe40007000000 */
[----:B------:R-:W-:Y:S01]  /*e2a0*/  @!P2 FSETP.NEU.FTZ.AND P6, PT, R0, RZ, PT ;  /* 0x000000ff0000a20b */ /* 0x000fe20003fdd000 */
[----:B------:R-:W-:Y:S01]  /*e2b0*/  IMAD.MOV.U32 R0, RZ, RZ, 0x1 ;  /* 0x00000001ff007424 */ /* 0x000fe200078e00ff */
[----:B------:R-:W-:Y:S02]  /*e2c0*/  @!P0 SEL R7, RZ, 0x1, !P4 ;  /* 0x00000001ff078807 */ /* 0x000fe40006000000 */
        /* <DEDUP_REMOVED lines=8> */
.L_x_575:
[----:B------:R-:W-:Y:S01]  /*e350*/  ISETP.NE.AND P1, PT, RZ, c[0x0][0x338], PT ;  /* 0x0000ce00ff007a0c */ /* 0x000fe20003f25270 */
[----:B------:R-:W-:-:S02]  /*e360*/  IMAD.MOV.U32 R24, RZ, RZ, RZ ;  /* 0x000000ffff187224 */ /* 0x000fc400078e00ff */
[----:B------:R-:W-:-:S10]  /*e370*/  IMAD.MOV.U32 R26, RZ, RZ, RZ ;  /* 0x000000ffff1a7224 */ /* 0x000fd400078e00ff */
[----:B------:R-:W-:Y:S05]  /*e380*/  @!P1 BRA `(.L_x_581) ;  /* 0x00000c8000009947 */ /* 0x000fea0003800000 */
[----:B------:R-:W-:Y:S02]  /*e390*/  IMAD.MOV.U32 R4, RZ, RZ, RZ ;  /* 0x000000ffff047224 */ /* 0x000fe400078e00ff */
[----:B------:R-:W-:Y:S02]  /*e3a0*/  IMAD.MOV.U32 R5, RZ, RZ, R23 ;  /* 0x000000ffff057224 */ /* 0x000fe400078e0017 */
        /* <DEDUP_REMOVED lines=198> */
.L_x_581:
        /* <DEDUP_REMOVED lines=200> */
.L_x_582:
        /* <DEDUP_REMOVED lines=202> */
.L_x_583:
        /* <DEDUP_REMOVED lines=200> */
.L_x_584:
        /* <DEDUP_REMOVED lines=10> */
[----:B------:R-:W-:Y:S02]  /*11650*/  IMAD R7, R17, c[0x0][0x188], RZ ;  /* 0x0000620011077a24 */ /* 0x000fe400078e02ff */
[----:B------:R-:W-:Y:S02]  /*11660*/  IMAD.MOV.U32 R22, RZ, RZ, RZ ;  /* 0x000000ffff167224 */ /* 0x000fe400078e00ff */
[----:B------:R-:W-:Y:S02]  /*11670*/  IMAD R6, R2, c[0x0][0x18c], R7 ;  /* 0x0000630002067a24 */ /* 0x000fe400078e0207 */
[----:B------:R-:W-:Y:S02]  /*11680*/  IMAD.MOV.U32 R24, RZ, RZ, RZ ;  /* 0x000000ffff187224 */ /* 0x000fe400078e00ff */
        /* <DEDUP_REMOVED lines=201> */
.L_x_586:
        /* <DEDUP_REMOVED lines=200> */
.L_x_587:
        /* <DEDUP_REMOVED lines=202> */
.L_x_588:
        /* <DEDUP_REMOVED lines=200> */
.L_x_589:
        /* <DEDUP_REMOVED lines=11> */
.L_x_591:
[----:B------:R-:W-:Y:S05]  /*14970*/  BSYNC B0 ;  /* 0x0000000000007941 */ /* 0x000fea0003800000 */
.L_x_590:
        /* <DEDUP_REMOVED lines=15> */
.L_x_593:
[----:B------:R-:W-:Y:S05]  /*14a70*/  BSYNC B0 ;  /* 0x0000000000007941 */ /* 0x000fea0003800000 */
.L_x_592:
        /* <DEDUP_REMOVED lines=15> */
[----:B------:R-:W0:Y:S08]  /*14b70*/  FLO.U32 R8, UR4 ;  /* 0x0000000400087d00 */ /* 0x000e3000080e0000 */
[----:B------:R-:W1:Y:S01]  /*14b80*/  POPC R9, UR4 ;  /* 0x0000000400097d09 */ /* 0x000e620008000000 */
[----:B0-----:R-:W-:Y:S01]  /*14b90*/  ISETP.EQ.U32.AND P0, PT, R8, R7, PT ;  /* 0x000000070800720c */ /* 0x001fe20003f02070 */
[----:B------:R-:W-:-:S12]  /*14ba0*/  IMAD.WIDE.U32 R6, R3, R6, c[0x0][0x558] ;  /* 0x0001560003067625 */ /* 0x000fd800078e0006 */
[----:B-1----:R-:W2:Y:S01]  /*14bb0*/  @P0 ATOMG.E.ADD.STRONG.GPU PT, R7, [R6.64], R9 ;  /* 0x00000009060709a8 */ /* 0x002ea200081ee1e4 */
[----:B------:R-:W-:-:S03]  /*14bc0*/  ULDC UR5, c[0x0][0x10] ;  /* 0x0000040000057ab9 */ /* 0x000fc60000000800 */
[----:B------:R-:W0:Y:S02]  /*14bd0*/  S2R R10, SR_LTMASK ;  /* 0x00000000000a7919 */ /* 0x000e240000003900 */
[----:B0-----:R-:W-:Y:S01]  /*14be0*/  LOP3.LUT R10, R10, UR4, RZ, 0xc0, !PT ;  /* 0x000000040a0a7c12 */ /* 0x001fe2000f8ec0ff */
[----:B------:R-:W-:Y:S02]  /*14bf0*/  UMOV UR4, 0x1 ;  /* 0x0000000100047882 */ /* 0x000fe40000000000 */
[----:B------:R-:W-:Y:S01]  /*14c00*/  UIADD3 UR4, -UR4, UR5, URZ ;  /* 0x0000000504047290 */ /* 0x000fe2000fffe13f */
[----:B------:R-:W0:Y:S01]  /*14c10*/  POPC R11, R10 ;  /* 0x0000000a000b7309 */ /* 0x000e220000000000 */
[----:B--2---:R-:W0:Y:S02]  /*14c20*/  SHFL.IDX PT, R0, R7, R8, 0x1f ;  /* 0x00001f0807007589 */ /* 0x004e2400000e0000 */
[----:B0-----:R-:W-:-:S05]  /*14c30*/  IMAD.IADD R0, R0, 0x1, R11 ;  /* 0x0000000100007824 */ /* 0x001fca00078e020b */
[----:B------:R-:W-:-:S04]  /*14c40*/  ISETP.NE.AND P0, PT, R0, UR4, PT ;  /* 0x0000000400007c0c */ /* 0x000fc8000bf05270 */
[----:B------:R-:W-:-:S05]  /*14c50*/  SEL R0, RZ, 0x1, P0 ;  /* 0x00000001ff007807 */ /* 0x000fca0000000000 */
[----:B------:R0:W-:Y:S04]  /*14c60*/  STS.U8 [RZ], R0 ;  /* 0x00000000ff007388 */ /* 0x0001e80000000000 */
.L_x_595:
[----:B------:R-:W-:Y:S05]  /*14c70*/  BSYNC B0 ;  /* 0x0000000000007941 */ /* 0x000fea0003800000 */
.L_x_594:
        /* <DEDUP_REMOVED lines=19> */
[C---:B------:R-:W-:Y:S02]  /*14db0*/  PRMT R18, R25.reuse, 0x7610, R18 ;  /* 0x0000761019127816 */ /* 0x040fe40000000012 */
[----:B------:R-:W-:Y:S02]  /*14dc0*/  ISETP.GE.U32.AND P0, PT, R8, c[0x0][0x178], PT ;  /* 0x00005e0008007a0c */ /* 0x000fe40003f06070 */
[----:B------:R-:W-:-:S11]  /*14dd0*/  PRMT R6, R25, 0x7610, R6 ;  /* 0x0000761019067816 */ /* 0x000fd60000000006 */
[----:B------:R-:W-:Y:S05]  /*14de0*/  @P0 BRA `(.L_x_599) ;  /* 0x0000030000000947 */ /* 0x000fea0003800000 */
[C---:B------:R-:W-:Y:S02]  /*14df0*/  PRMT R13, R25.reuse, 0x7610, R13 ;  /* 0x00007610190d7816 */ /* 0x040fe4000000000d */
[C---:B------:R-:W-:Y:S02]  /*14e00*/  PRMT R18, R25.reuse, 0x7610, R18 ;  /* 0x0000761019127816 */ /* 0x040fe40000000012 */
[----:B------:R-:W-:Y:S02]  /*14e10*/  PRMT R14, R25, 0x7610, R14 ;  /* 0x00007610190e7816 */ /* 0x000fe4000000000e */
.L_x_600:
[----:B------:R-:W-:Y:S02]  /*14e20*/  IMAD.MOV.U32 R7, RZ, RZ, 0x4 ;  /* 0x00000004ff077424 */ /* 0x000fe400078e00ff */
[----:B------:R-:W-:-:S04]  /*14e30*/  IMAD R6, R3, c[0x0][0x10], R8 ;  /* 0x0000040003067a24 */ /* 0x000fc800078e0208 */
[----:B------:R-:W-:-:S05]  /*14e40*/  IMAD.WIDE.U32 R6, R6, R7, c[0x0][0x550] ;  /* 0x0001540006067625 */ /* 0x000fca00078e0007 */
[----:B------:R-:W2:Y:S04]  /*14e50*/  LDG.E.U8 R9, [R6.64+0x1] ;  /* 0x0000012406097981 */ /* 0x000ea8000c1e1100 */
[----:B------:R-:W3:Y:S04]  /*14e60*/  LDG.E.U8 R11, [R6.64+0x3] ;  /* 0x00000324060b7981 */ /* 0x000ee8000c1e1100 */
[----:B------:R-:W4:Y:S04]  /*14e70*/  LDG.E.S8 R0, [R6.64] ;  /* 0x0000002406007981 */ /* 0x000f28000c1e1300 */
[----:B------:R0:W5:Y:S01]  /*14e80*/  LDG.E.U8 R10, [R6.64+0x2] ;  /* 0x00000224060a7981 */ /* 0x000162000c1e1100 */
[----:B------:R-:W-:-:S02]  /*14e90*/  LOP3.LUT P4, RZ, R13, 0xff, RZ, 0xc0, !PT ;  /* 0x000000ff0dff7812 */ /* 0x000fc4000788c0ff */
[----:B------:R-:W-:Y:S02]  /*14ea0*/  LOP3.LUT P3, RZ, R14, 0xff, RZ, 0xc0, !PT ;  /* 0x000000ff0eff7812 */ /* 0x000fe4000786c0ff */
[----:B------:R-:W-:Y:S02]  /*14eb0*/  LOP3.LUT P2, RZ, R18, 0xff, RZ, 0xc0, !PT ;  /* 0x000000ff12ff7812 */ /* 0x000fe4000784c0ff */
[----:B------:R-:W-:Y:S01]  /*14ec0*/  LOP3.LUT P0, RZ, R25, 0xff, RZ, 0xc0, !PT ;  /* 0x000000ff19ff7812 */ /* 0x000fe2000780c0ff */
[----:B------:R-:W-:-:S04]  /*14ed0*/  IMAD.MOV.U32 R15, RZ, RZ, c[0x0][0x0] ;  /* 0x00000000ff0f7624 */ /* 0x000fc800078e00ff */
[----:B------:R-:W-:Y:S02]  /*14ee0*/  IMAD R8, R15, c[0x0][0x4], R8 ;  /* 0x000001000f087a24 */ /* 0x000fe400078e0208 */
[----:B------:R-:W-:Y:S02]  /*14ef0*/  IMAD.MOV.U32 R18, RZ, RZ, 0x1 ;  /* 0x00000001ff127424 */ /* 0x000fe400078e00ff */
[----:B------:R-:W-:Y:S01]  /*14f00*/  IMAD.MOV.U32 R25, RZ, RZ, 0x1 ;  /* 0x00000001ff197424 */ /* 0x000fe200078e00ff */
[----:B--2---:R-:W0:Y:S08]  /*14f10*/  I2F.S8 R9, R9 ;  /* 0x0000000900097306 */ /* 0x004e300000001400 */
[----:B---3--:R-:W1:Y:S08]  /*14f20*/  I2F.S8 R11, R11 ;  /* 0x0000000b000b7306 */ /* 0x008e700000001400 */
[----:B----4-:R-:W2:Y:S01]  /*14f30*/  I2F.S16 R0, R0 ;  /* 0x0000000000007306 */ /* 0x010ea20000101400 */
[----:B0-----:R-:W-:-:S07]  /*14f40*/  F2FP.BF16.PACK_AB R7, RZ, R9 ;  /* 0x00000009ff07723e */ /* 0x001fce00000010ff */
[----:B-----5:R-:W0:Y:S01]  /*14f50*/  I2F.S8 R10, R10 ;  /* 0x0000000a000a7306 */ /* 0x020e220000001400 */
[----:B------:R-:W-:Y:S02]  /*14f60*/  @!P4 PRMT R6, RZ, 0x5410, R7 ;  /* 0x00005410ff06c816 */ /* 0x000fe40000000007 */
[----:B-1----:R-:W-:Y:S02]  /*14f70*/  F2FP.BF16.PACK_AB R11, RZ, R11 ;  /* 0x0000000bff0b723e */ /* 0x002fe400000010ff */
[----:B------:R-:W-:Y:S02]  /*14f80*/  @!P4 FSETP.NEU.FTZ.AND P5, PT, R6, RZ, PT ;  /* 0x000000ff0600c20b */ /* 0x000fe40003fbd000 */
[----:B--2---:R-:W-:Y:S02]  /*14f90*/  F2FP.BF16.PACK_AB R7, RZ, R0 ;  /* 0x00000000ff07723e */ /* 0x004fe400000010ff */
[----:B------:R-:W-:Y:S02]  /*14fa0*/  @!P3 PRMT R0, RZ, 0x5410, R11 ;  /* 0x00005410ff00b816 */ /* 0x000fe4000000000b */
[----:B------:R-:W-:-:S02]  /*14fb0*/  @!P4 SEL R9, RZ, 0x1, !P5 ;  /* 0x00000001ff09c807 */ /* 0x000fc40006800000 */
[----:B0-----:R-:W-:Y:S02]  /*14fc0*/  F2FP.BF16.PACK_AB R13, RZ, R10 ;  /* 0x0000000aff0d723e */ /* 0x001fe400000010ff */
[----:B------:R-:W-:Y:S02]  /*14fd0*/  @!P3 FSETP.NEU.FTZ.AND P5, PT, R0, RZ, PT ;  /* 0x000000ff0000b20b */ /* 0x000fe40003fbd000 */
[----:B------:R-:W-:Y:S02]  /*14fe0*/  @!P2 PRMT R6, RZ, 0x5410, R13 ;  /* 0x00005410ff06a816 */ /* 0x000fe4000000000d */
[----:B------:R-:W-:Y:S02]  /*14ff0*/  @!P3 SEL R11, RZ, 0x1, !P5 ;  /* 0x00000001ff0bb807 */ /* 0x000fe40006800000 */
[----:B------:R-:W-:Y:S02]  /*15000*/  @!P2 FSETP.NEU.FTZ.AND P6, PT, R6, RZ, PT ;  /* 0x000000ff0600a20b */ /* 0x000fe40003fdd000 */
[----:B------:R-:W-:-:S02]  /*15010*/  ISETP.GE.U32.AND P5, PT, R8, c[0x0][0x178], PT ;  /* 0x00005e0008007a0c */ /* 0x000fc40003fa6070 */
[----:B------:R-:W-:Y:S02]  /*15020*/  @!P0 PRMT R0, RZ, 0x5410, R7 ;  /* 0x00005410ff008816 */ /* 0x000fe40000000007 */
[----:B------:R-:W-:Y:S01]  /*15030*/  @!P2 SEL R10, RZ, 0x1, !P6 ;  /* 0x00000001ff0aa807 */ /* 0x000fe20007000000 */
[----:B------:R-:W-:Y:S01]  /*15040*/  IMAD.MOV.U32 R6, RZ, RZ, 0x1 ;  /* 0x00000001ff067424 */ /* 0x000fe200078e00ff */
[----:B------:R-:W-:Y:S01]  /*15050*/  @!P0 FSETP.NEU.FTZ.AND P6, PT, R0, RZ, PT ;  /* 0x000000ff0000820b */ /* 0x000fe20003fdd000 */
[----:B------:R-:W-:-:S03]  /*15060*/  IMAD.MOV.U32 R0, RZ, RZ, 0x1 ;  /* 0x00000001ff007424 */ /* 0x000fc600078e00ff */
[----:B------:R-:W-:Y:S02]  /*15070*/  @!P0 SEL R7, RZ, 0x1, !P6 ;  /* 0x00000001ff078807 */ /* 0x000fe40007000000 */
[----:B------:R-:W-:Y:S02]  /*15080*/  @!P4 PRMT R0, R9, 0x7610, R0 ;  /* 0x000076100900c816 */ /* 0x000fe40000000000 */
[----:B------:R-:W-:Y:S02]  /*15090*/  @!P3 PRMT R6, R11, 0x7610, R6 ;  /* 0x000076100b06b816 */ /* 0x000fe40000000006 */
[----:B------:R-:W-:Y:S02]  /*150a0*/  @!P2 PRMT R18, R10, 0x7610, R18 ;  /* 0x000076100a12a816 */ /* 0x000fe40000000012 */
[----:B------:R-:W-:Y:S02]  /*150b0*/  @!P0 PRMT R25, R7, 0x7610, R25 ;  /* 0x0000761007198816 */ /* 0x000fe40000000019 */
[----:B------:R-:W-:-:S02]  /*150c0*/  PRMT R13, R0, 0x7610, R13 ;  /* 0x00007610000d7816 */ /* 0x000fc4000000000d */
[----:B------:R-:W-:Y:S01]  /*150d0*/  PRMT R14, R6, 0x7610, R14 ;  /* 0x00007610060e7816 */ /* 0x000fe2000000000e */
[----:B------:R-:W-:Y:S05]  /*150e0*/  @!P5 BRA `(.L_x_600) ;  /* 0xfffffd300000d947 */ /* 0x000fea000383ffff */
.L_x_599:
[----:B------:R-:W-:Y:S05]  /*150f0*/  BSYNC B1 ;  /* 0x0000000000017941 */ /* 0x000fea0003800000 */
.L_x_598:
[----:B------:R-:W-:Y:S05]  /*15100*/  BRA `(.L_x_601) ;  /* 0x0000036000007947 */ /* 0x000fea0003800000 */
.L_x_597:
        /* <DEDUP_REMOVED lines=9> */
.L_x_602:
[----:B------:R-:W-:Y:S02]  /*151a0*/  IMAD R6, R3, c[0x0][0x10], R8 ;  /* 0x0000040003067a24 */ /* 0x000fe400078e0208 */
        /* <DEDUP_REMOVED lines=10> */
[----:B------:R-:W-:Y:S02]  /*15250*/  LOP3.LUT P0, RZ, R25, 0xff, RZ, 0xc0, !PT ;  /* 0x000000ff19ff7812 */ /* 0x000fe4000780c0ff */
[----:B------:R-:W-:Y:S01]  /*15260*/  IADD3 R8, R8, c[0x0][0x4], RZ ;  /* 0x0000010008087a10 */ /* 0x000fe20007ffe0ff */
        /* <DEDUP_REMOVED lines=32> */
.L_x_601:
[----:B------:R-:W-:Y:S05]  /*15470*/  BSYNC B0 ;  /* 0x0000000000007941 */ /* 0x000fea0003800000 */
.L_x_596:
        /* <DEDUP_REMOVED lines=11> */
.L_x_606:
[----:B0-----:R-:W-:Y:S01]  /*15530*/  IMAD.IADD R10, R2, 0x1, R8 ;  /* 0x00000001020a7824 */ /* 0x001fe200078e0208 */
[----:B------:R-:W-:Y:S01]  /*15540*/  BAR.SYNC.DEFER_BLOCKING 0x0 ;  /* 0x0000000000007b1d */ /* 0x000fe20000010000 */
[----:B------:R-:W-:-:S03]  /*15550*/  ISETP.GT.AND P2, PT, R8, 0x1, PT ;  /* 0x000000010800780c */ /* 0x000fc60003f44270 */
[----:B------:R-:W-:Y:S02]  /*15560*/  ISETP.GE.U32.AND P0, PT, R10, c[0x0][0x4], PT ;  /* 0x000001000a007a0c */ /* 0x000fe40003f06070 */
[----:B------:R-:W-:Y:S02]  /*15570*/  BSSY B0, `(.L_x_604) ;  /* 0x000002c000007945 */ /* 0x000fe40003800000 */
[----:B------:R-:W-:Y:S02]  /*15580*/  ISETP.GE.U32.OR P0, PT, R2, R8, P0 ;  /* 0x000000080200720c */ /* 0x000fe40000706470 */
[----:B------:R-:W-:-:S11]  /*15590*/  SHF.R.S32.HI R8, RZ, 0x1, R8 ;  /* 0x00000001ff087819 */ /* 0x000fd60000011408 */
[----:B------:R-:W-:Y:S05]  /*155a0*/  @P0 BRA `(.L_x_605) ;  /* 0x0000028000000947 */ /* 0x000fea0003800000 */
[----:B------:R-:W-:Y:S01]  /*155b0*/  IMAD R9, R10, c[0x0][0x0], R17 ;  /* 0x000000000a097a24 */ /* 0x000fe200078e0211 */
[----:B------:R-:W-:Y:S01]  /*155c0*/  LOP3.LUT P0, RZ, R18, 0xff, RZ, 0xc0, !PT ;  /* 0x000000ff12ff7812 */ /* 0x000fe2000780c0ff */
[----:B------:R-:W-:Y:S01]  /*155d0*/  IMAD.MOV.U32 R18, RZ, RZ, 0x1 ;  /* 0x00000001ff127424 */ /* 0x000fe200078e00ff */
[----:B------:R-:W-:Y:S01]  /*155e0*/  LOP3.LUT P5, RZ, R25, 0xff, RZ, 0xc0, !PT ;  /* 0x000000ff19ff7812 */ /* 0x000fe200078ac0ff */
[----:B------:R-:W-:Y:S01]  /*155f0*/  IMAD.MOV.U32 R25, RZ, RZ, 0x1 ;  /* 0x00000001ff197424 */ /* 0x000fe200078e00ff */
[----:B------:R-:W-:Y:S01]  /*15600*/  LOP3.LUT P4, RZ, R0, 0xff, RZ, 0xc0, !PT ;  /* 0x000000ff00ff7812 */ /* 0x000fe2000788c0ff */
[----:B------:R-:W0:Y:S01]  /*15610*/  LDS R9, [R9.X4+0x10] ;  /* 0x0000100009097984 */ /* 0x000e220000004800 */
[----:B------:R-:W-:Y:S02]  /*15620*/  LOP3.LUT P3, RZ, R6, 0xff, RZ, 0xc0, !PT ;  /* 0x000000ff06ff7812 */ /* 0x000fe4000786c0ff */
[C---:B0-----:R-:W-:Y:S01]  /*15630*/  PRMT R13, R9.reuse, 0x7772, RZ ;  /* 0x00007772090d7816 */ /* 0x041fe200000000ff */
[----:B------:R-:W0:Y:S01]  /*15640*/  I2F.S8 R10, R9 ;  /* 0x00000009000a7306 */ /* 0x000e220000001400 */
[----:B------:R-:W-:-:S02]  /*15650*/  PRMT R11, R9, 0x7771, RZ ;  /* 0x00007771090b7816 */ /* 0x000fc400000000ff */
[----:B------:R-:W-:-:S05]  /*15660*/  PRMT R14, R9, 0x7773, RZ ;  /* 0x00007773090e7816 */ /* 0x000fca00000000ff */
[----:B------:R-:W1:Y:S08]  /*15670*/  I2F.S8 R13, R13 ;  /* 0x0000000d000d7306 */ /* 0x000e700000001400 */
[----:B------:R-:W2:Y:S01]  /*15680*/  I2F.S8 R11, R11 ;  /* 0x0000000b000b7306 */ /* 0x000ea20000001400 */
[----:B0-----:R-:W-:Y:S02]  /*15690*/  F2FP.BF16.PACK_AB R10, RZ, R10 ;  /* 0x0000000aff0a723e */ /* 0x001fe400000010ff */
[----:B-1----:R-:W-:-:S05]  /*156a0*/  F2FP.BF16.PACK_AB R0, RZ, R13 ;  /* 0x0000000dff00723e */ /* 0x002fca00000010ff */
[----:B------:R-:W0:Y:S01]  /*156b0*/  I2F.S8 R14, R14 ;  /* 0x0000000e000e7306 */ /* 0x000e220000001400 */
[----:B------:R-:W-:-:S04]  /*156c0*/  @!P0 PRMT R0, RZ, 0x5410, R0 ;  /* 0x00005410ff008816 */ /* 0x000fc80000000000 */
[----:B------:R-:W-:Y:S02]  /*156d0*/  @!P0 FSETP.NEU.FTZ.AND P6, PT, R0, RZ, PT ;  /* 0x000000ff0000820b */ /* 0x000fe40003fdd000 */
[----:B------:R-:W-:Y:S01]  /*156e0*/  @!P5 PRMT R0, RZ, 0x5410, R10 ;  /* 0x00005410ff00d816 */ /* 0x000fe2000000000a */
[----:B------:R-:W-:Y:S01]  /*156f0*/  IMAD.MOV.U32 R10, RZ, RZ, 0x1 ;  /* 0x00000001ff0a7424 */ /* 0x000fe200078e00ff */
[----:B--2---:R-:W-:Y:S02]  /*15700*/  F2FP.BF16.PACK_AB R11, RZ, R11 ;  /* 0x0000000bff0b723e */ /* 0x004fe400000010ff */
[----:B------:R-:W-:Y:S02]  /*15710*/  @!P0 SEL R6, RZ, 0x1, !P6 ;  /* 0x00000001ff068807 */ /* 0x000fe40007000000 */
[----:B------:R-:W-:Y:S02]  /*15720*/  @!P5 FSETP.NEU.FTZ.AND P6, PT, R0, RZ, PT ;  /* 0x000000ff0000d20b */ /* 0x000fe40003fdd000 */
[----:B------:R-:W-:-:S02]  /*15730*/  @!P4 PRMT R0, RZ, 0x5410, R11 ;  /* 0x00005410ff00c816 */ /* 0x000fc4000000000b */
[----:B0-----:R-:W-:Y:S02]  /*15740*/  F2FP.BF16.PACK_AB R9, RZ, R14 ;  /* 0x0000000eff09723e */ /* 0x001fe400000010ff */
[----:B------:R-:W-:Y:S02]  /*15750*/  @!P5 SEL R11, RZ, 0x1, !P6 ;  /* 0x00000001ff0bd807 */ /* 0x000fe40007000000 */
[----:B------:R-:W-:Y:S02]  /*15760*/  @!P4 FSETP.NEU.FTZ.AND P6, PT, R0, RZ, PT ;  /* 0x000000ff0000c20b */ /* 0x000fe40003fdd000 */
[----:B------:R-:W-:Y:S02]  /*15770*/  PRMT R0, R10, 0x7610, R0 ;  /* 0x000076100a007816 */ /* 0x000fe40000000000 */
[----:B------:R-:W-:Y:S02]  /*15780*/  @!P3 PRMT R9, RZ, 0x5410, R9 ;  /* 0x00005410ff09b816 */ /* 0x000fe40000000009 */
[----:B------:R-:W-:-:S02]  /*15790*/  @!P5 PRMT R25, R11, 0x7610, R25 ;  /* 0x000076100b19d816 */ /* 0x000fc40000000019 */
[----:B------:R-:W-:Y:S02]  /*157a0*/  @!P4 SEL R0, RZ, 0x1, !P6 ;  /* 0x00000001ff00c807 */ /* 0x000fe40007000000 */
[----:B------:R-:W-:Y:S02]  /*157b0*/  @!P3 FSETP.NEU.FTZ.AND P4, PT, R9, RZ, PT ;  /* 0x000000ff0900b20b */ /* 0x000fe40003f9d000 */
[----:B------:R-:W-:Y:S02]  /*157c0*/  @!P0 PRMT R18, R6, 0x7610, R18 ;  /* 0x0000761006128816 */ /* 0x000fe40000000012 */
[----:B------:R-:W-:Y:S02]  /*157d0*/  PRMT R9, R0, 0x7604, R25 ;  /* 0x0000760400097816 */ /* 0x000fe40000000019 */
[----:B------:R-:W-:Y:S02]  /*157e0*/  PRMT R6, R10, 0x7610, R6 ;  /* 0x000076100a067816 */ /* 0x000fe40000000006 */
[----:B------:R-:W-:-:S02]  /*157f0*/  @!P3 SEL R6, RZ, 0x1, !P4 ;  /* 0x00000001ff06b807 */ /* 0x000fc40006000000 */
[----:B------:R-:W-:-:S04]  /*15800*/  PRMT R9, R18, 0x7054, R9 ;  /* 0x0000705412097816 */ /* 0x000fc80000000009 */
[----:B------:R-:W-:-:S05]  /*15810*/  PRMT R10, R6, 0x654, R9 ;  /* 0x00000654060a7816 */ /* 0x000fca0000000009 */
[----:B------:R0:W-:Y:S02]  /*15820*/  STS [R3.X4+0x10], R10 ;  /* 0x0000100a03007388 */ /* 0x0001e40000004800 */
.L_x_605:
[----:B------:R-:W-:Y:S05]  /*15830*/  BSYNC B0 ;  /* 0x0000000000007941 */ /* 0x000fea0003800000 */
.L_x_604:
[----:B------:R-:W-:Y:S05]  /*15840*/  @P2 BRA `(.L_x_606) ;  /* 0xfffffce000002947 */ /* 0x000fea000383ffff */
.L_x_603:
        /* <DEDUP_REMOVED lines=8> */
[----:B------:R-:W-:Y:S02]  /*158d0*/  LEA.HI R8, R8, c[0x0][0x0], RZ, 0x1 ;  /* 0x0000000008087a11 */ /* 0x000fe400078f08ff */
[----:B------:R-:W-:Y:S02]  /*158e0*/  PRMT R9, R18, 0x7054, R9 ;  /* 0x0000705412097816 */ /* 0x000fe40000000009 */
[----:B------:R-:W-:Y:S02]  /*158f0*/  SHF.R.S32.HI R8, RZ, 0x1, R8 ;  /* 0x00000001ff087819 */ /* 0x000fe40000011408 */
[----:B------:R-:W-:Y:S02]  /*15900*/  PRMT R10, R6, 0x654, R9 ;  /* 0x00000654060a7816 */ /* 0x000fe40000000009 */
[----:B------:R-:W-:-:S03]  /*15910*/  ISETP.GE.AND P0, PT, R8, 0x20, PT ;  /* 0x000000200800780c */ /* 0x000fc60003f06270 */
[----:B------:R0:W-:Y:S10]  /*15920*/  STS [R3.X4+0x10], R10 ;  /* 0x0000100a03007388 */ /* 0x0001f40000004800 */
[----:B------:R-:W-:Y:S05]  /*15930*/  @!P0 BRA `(.L_x_608) ;  /* 0x0000034000008947 */ /* 0x000fea0003800000 */
[----:B0-----:R-:W-:-:S04]  /*15940*/  IMAD.MOV.U32 R2, RZ, RZ, R8 ;  /* 0x000000ffff027224 */ /* 0x001fc800078e0008 */
.L_x_611:
[----:B0-----:R-:W-:Y:S01]  /*15950*/  IMAD.IADD R8, R17, 0x1, R2 ;  /* 0x0000000111087824 */ /* 0x001fe200078e0202 */
[----:B------:R-:W-:Y:S04]  /*15960*/  BAR.SYNC.DEFER_BLOCKING 0x0 ;  /* 0x0000000000007b1d */ /* 0x000fe80000010000 */
[----:B------:R-:W-:-:S02]  /*15970*/  ISETP.GE.U32.AND P0, PT, R8, c[0x0][0x0], PT ;  /* 0x0000000008007a0c */ /* 0x000fc40003f06070 */
[----:B------:R-:W-:Y:S02]  /*15980*/  BSSY B0, `(.L_x_609) ;  /* 0x000002b000007945 */ /* 0x000fe40003800000 */
        /* <DEDUP_REMOVED lines=22> */
[----:B------:R-:W-:Y:S02]  /*15af0*/  @!P5 SEL R8, RZ, 0x1, !P6 ;  /* 0x00000001ff08d807 */ /* 0x000fe40007000000 */
[----:B--2---:R-:W-:Y:S02]  /*15b00*/  F2FP.BF16.PACK_AB R6, RZ, R11 ;  /* 0x0000000bff06723e */ /* 0x004fe400000010ff */
[----:B------:R-:W-:-:S02]  /*15b10*/  @!P4 FSETP.NEU.FTZ.AND P3, PT, R0, RZ, PT ;  /* 0x000000ff0000c20b */ /* 0x000fc40003f7d000 */
[----:B------:R-:W-:Y:S02]  /*15b20*/  @!P0 PRMT R0, RZ, 0x5410, R6 ;  /* 0x00005410ff008816 */ /* 0x000fe40000000006 */
[----:B------:R-:W-:Y:S01]  /*15b30*/  @!P5 PRMT R25, R8, 0x7610, R25 ;  /* 0x000076100819d816 */ /* 0x000fe20000000019 */
[----:B------:R-:W-:Y:S01]  /*15b40*/  IMAD.MOV.U32 R8, RZ, RZ, 0x1 ;  /* 0x00000001ff087424 */ /* 0x000fe200078e00ff */
[----:B------:R-:W-:Y:S01]  /*15b50*/  @!P0 FSETP.NEU.FTZ.AND P6, PT, R0, RZ, PT ;  /* 0x000000ff0000820b */ /* 0x000fe20003fdd000 */
[----:B------:R-:W-:Y:S01]  /*15b60*/  IMAD.MOV.U32 R0, RZ, RZ, 0x1 ;  /* 0x00000001ff007424 */ /* 0x000fe200078e00ff */
[----:B0-----:R-:W-:Y:S02]  /*15b70*/  F2FP.BF16.PACK_AB R6, RZ, R13 ;  /* 0x0000000dff06723e */ /* 0x001fe400000010ff */
[----:B------:R-:W-:Y:S02]  /*15b80*/  @!P0 SEL R9, RZ, 0x1, !P6 ;  /* 0x00000001ff098807 */ /* 0x000fe40007000000 */
[----:B------:R-:W-:-:S02]  /*15b90*/  @!P2 PRMT R6, RZ, 0x5410, R6 ;  /* 0x00005410ff06a816 */ /* 0x000fc40000000006 */
[----:B------:R-:W-:Y:S02]  /*15ba0*/  @!P4 SEL R0, RZ, 0x1, !P3 ;  /* 0x00000001ff00c807 */ /* 0x000fe40005800000 */
[----:B------:R-:W-:Y:S02]  /*15bb0*/  @!P0 PRMT R18, R9, 0x7610, R18 ;  /* 0x0000761009128816 */ /* 0x000fe40000000012 */
[----:B------:R-:W-:Y:S02]  /*15bc0*/  @!P2 FSETP.NEU.FTZ.AND P3, PT, R6, RZ, PT ;  /* 0x000000ff0600a20b */ /* 0x000fe40003f7d000 */
[----:B------:R-:W-:Y:S02]  /*15bd0*/  PRMT R9, R0, 0x7604, R25 ;  /* 0x0000760400097816 */ /* 0x000fe40000000019 */
[----:B------:R-:W-:Y:S02]  /*15be0*/  PRMT R6, R8, 0x7610, R6 ;  /* 0x0000761008067816 */ /* 0x000fe40000000006 */
[----:B------:R-:W-:-:S02]  /*15bf0*/  @!P2 SEL R6, RZ, 0x1, !P3 ;  /* 0x00000001ff06a807 */ /* 0x000fc40005800000 */
[----:B------:R-:W-:-:S04]  /*15c00*/  PRMT R9, R18, 0x7054, R9 ;  /* 0x0000705412097816 */ /* 0x000fc80000000009 */
[----:B------:R-:W-:-:S05]  /*15c10*/  PRMT R8, R6, 0x654, R9 ;  /* 0x0000065406087816 */ /* 0x000fca0000000009 */
[----:B------:R0:W-:Y:S02]  /*15c20*/  STS [R3.X4+0x10], R8 ;  /* 0x0000100803007388 */ /* 0x0001e40000004800 */
.L_x_610:
[----:B------:R-:W-:Y:S05]  /*15c30*/  BSYNC B0 ;  /* 0x0000000000007941 */ /* 0x000fea0003800000 */
.L_x_609:
[----:B------:R-:W-:-:S04]  /*15c40*/  SHF.R.S32.HI R2, RZ, 0x1, R2 ;  /* 0x00000001ff027819 */ /* 0x000fc80000011402 */
[----:B------:R-:W-:-:S13]  /*15c50*/  ISETP.GE.AND P0, PT, R2, 0x20, PT ;  /* 0x000000200200780c */ /* 0x000fda0003f06270 */
[----:B------:R-:W-:Y:S05]  /*15c60*/  @P0 BRA `(.L_x_611) ;  /* 0xfffffce000000947 */ /* 0x000fea000383ffff */
[----:B------:R-:W-:-:S04]  /*15c70*/  IMAD.MOV.U32 R2, RZ, RZ, 0x20 ;  /* 0x00000020ff027424 */ /* 0x000fc800078e00ff */
.L_x_608:
[----:B0-----:R-:W-:Y:S01]  /*15c80*/  BAR.SYNC.DEFER_BLOCKING 0x0 ;  /* 0x0000000000007b1d */ /* 0x001fe20000010000 */
[----:B------:R-:W-:-:S13]  /*15c90*/  ISETP.GE.AND P0, PT, R2, 0x2, PT ;  /* 0x000000020200780c */ /* 0x000fda0003f06270 */
[----:B------:R-:W-:Y:S05]  /*15ca0*/  @!P0 BRA `(.L_x_607) ;  /* 0x0000039000008947 */ /* 0x000fea0003800000 */
[----:B------:R-:W-:Y:S01]  /*15cb0*/  PRMT R7, R0, 0x7610, R7 ;  /* 0x0000761000077816 */ /* 0x000fe20000000007 */
[----:B------:R-:W-:Y:S01]  /*15cc0*/  IMAD.MOV.U32 R3, RZ, RZ, 0x1 ;  /* 0x00000001ff037424 */ /* 0x000fe200078e00ff */
[----:B------:R-:W-:Y:S02]  /*15cd0*/  PRMT R8, R6, 0x7610, R8 ;  /* 0x0000761006087816 */ /* 0x000fe40000000008 */
.L_x_612:
[----:B------:R-:W-:Y:S02]  /*15ce0*/  LOP3.LUT R0, R7, 0xffff, RZ, 0xc0, !PT ;  /* 0x0000ffff07007812 */ /* 0x000fe400078ec0ff */
[----:B------:R-:W-:Y:S02]  /*15cf0*/  LOP3.LUT R6, R18, 0xffff, RZ, 0xc0, !PT ;  /* 0x0000ffff12067812 */ /* 0x000fe400078ec0ff */
[----:B------:R-:W-:Y:S02]  /*15d00*/  PRMT R0, R0, 0x8880, RZ ;  /* 0x0000888000007816 */ /* 0x000fe400000000ff */
[----:B------:R-:W-:Y:S02]  /*15d10*/  PRMT R10, R6, 0x8880, RZ ;  /* 0x00008880060a7816 */ /* 0x000fe400000000ff */
[----:B------:R-:W-:Y:S01]  /*15d20*/  LOP3.LUT R9, R8, 0xffff, RZ, 0xc0, !PT ;  /* 0x0000ffff08097812 */ /* 0x000fe200078ec0ff */
[----:B------:R-:W-:Y:S01]  /*15d30*/  IMAD.MOV.U32 R6, RZ, RZ, R0 ;  /* 0x000000ffff067224 */ /* 0x000fe200078e0000 */
[----:B------:R-:W-:-:S02]  /*15d40*/  LOP3.LUT R0, R25, 0xffff, RZ, 0xc0, !PT ;  /* 0x0000ffff19007812 */ /* 0x000fc400078ec0ff */
[----:B------:R-:W-:Y:S01]  /*15d50*/  PRMT R14, R9, 0x8880, RZ ;  /* 0x00008880090e7816 */ /* 0x000fe200000000ff */
[----:B------:R-:W-:Y:S01]  /*15d60*/  SHFL.DOWN PT, R10, R10, R3, 0x1f ;  /* 0x08001f030a0a7589 */ /* 0x000fe200000e0000 */
[----:B------:R-:W-:Y:S02]  /*15d70*/  PRMT R0, R0, 0x8880, RZ ;  /* 0x0000888000007816 */ /* 0x000fe400000000ff */
[----:B------:R-:W-:Y:S01]  /*15d80*/  LOP3.LUT P4, RZ, R7, 0xff, RZ, 0xc0, !PT ;  /* 0x000000ff07ff7812 */ /* 0x000fe2000788c0ff */
[----:B------:R-:W0:Y:S01]  /*15d90*/  SHFL.DOWN PT, R6, R6, R3, 0x1f ;  /* 0x08001f0306067589 */ /* 0x000e2200000e0000 */
[----:B------:R-:W-:Y:S02]  /*15da0*/  LOP3.LUT P3, RZ, R8, 0xff, RZ, 0xc0, !PT ;  /* 0x000000ff08ff7812 */ /* 0x000fe4000786c0ff */
[----:B------:R-:W-:Y:S01]  /*15db0*/  LOP3.LUT P2, RZ, R18, 0xff, RZ, 0xc0, !PT ;  /* 0x000000ff12ff7812 */ /* 0x000fe2000784c0ff */
[----:B------:R-:W1:Y:S01]  /*15dc0*/  SHFL.DOWN PT, R14, R14, R3, 0x1f ;  /* 0x08001f030e0e7589 */ /* 0x000e6200000e0000 */
[----:B------:R-:W-:-:S03]  /*15dd0*/  IMAD.MOV.U32 R18, RZ, RZ, 0x1 ;  /* 0x00000001ff127424 */ /* 0x000fc600078e00ff */
[----:B------:R2:W3:Y:S02]  /*15de0*/  SHFL.DOWN PT, R0, R0, R3, 0x1f ;  /* 0x08001f0300007589 */ /* 0x0004e400000e0000 */
[----:B--2---:R-:W-:Y:S01]  /*15df0*/  IMAD.SHL.U32 R3, R3, 0x2, RZ ;  /* 0x0000000203037824 */ /* 0x004fe200078e00ff */
[----:B0-----:R-:W-:-:S04]  /*15e00*/  ISETP.NE.AND P0, PT, R6, RZ, PT ;  /* 0x000000ff0600720c */ /* 0x001fc80003f05270 */
[----:B------:R-:W-:Y:S02]  /*15e10*/  FSEL R7, RZ, 1, !P0 ;  /* 0x3f800000ff077808 */ /* 0x000fe40004000000 */
[----:B------:R-:W-:Y:S02]  /*15e20*/  ISETP.NE.AND P0, PT, R10, RZ, PT ;  /* 0x000000ff0a00720c */ /* 0x000fe40003f05270 */
[----:B-1----:R-:W-:Y:S02]  /*15e30*/  ISETP.NE.AND P5, PT, R14, RZ, PT ;  /* 0x000000ff0e00720c */ /* 0x002fe40003fa5270 */
[----:B------:R-:W-:Y:S02]  /*15e40*/  FSEL R6, RZ, 1, !P0 ;  /* 0x3f800000ff067808 */ /* 0x000fe40004000000 */
[----:B------:R-:W-:Y:S02]  /*15e50*/  F2FP.BF16.PACK_AB R8, RZ, R7 ;  /* 0x00000007ff08723e */ /* 0x000fe400000010ff */
[----:B---3--:R-:W-:-:S02]  /*15e60*/  ISETP.NE.AND P6, PT, R0, RZ, PT ;  /* 0x000000ff0000720c */ /* 0x008fc40003fc5270 */
[----:B------:R-:W-:Y:S02]  /*15e70*/  FSEL R7, RZ, 1, !P5 ;  /* 0x3f800000ff077808 */ /* 0x000fe40006800000 */
[----:B------:R-:W-:Y:S02]  /*15e80*/  F2FP.BF16.PACK_AB R9, RZ, R6 ;  /* 0x00000006ff09723e */ /* 0x000fe400000010ff */
[----:B------:R-:W-:Y:S02]  /*15e90*/  @!P4 PRMT R6, RZ, 0x5410, R8 ;  /* 0x00005410ff06c816 */ /* 0x000fe40000000008 */
[----:B------:R-:W-:Y:S02]  /*15ea0*/  FSEL R0, RZ, 1, !P6 ;  /* 0x3f800000ff007808 */ /* 0x000fe40007000000 */
[----:B------:R-:W-:Y:S02]  /*15eb0*/  F2FP.BF16.PACK_AB R8, RZ, R7 ;  /* 0x00000007ff08723e */ /* 0x000fe400000010ff */
[----:B------:R-:W-:Y:S01]  /*15ec0*/  LOP3.LUT P0, RZ, R25, 0xff, RZ, 0xc0, !PT ;  /* 0x000000ff19ff7812 */ /* 0x000fe2000780c0ff */
[----:B------:R-:W-:Y:S01]  /*15ed0*/  IMAD.MOV.U32 R25, RZ, RZ, 0x1 ;  /* 0x00000001ff197424 */ /* 0x000fe200078e00ff */
[----:B------:R-:W-:-:S02]  /*15ee0*/  @!P4 FSETP.NEU.FTZ.AND P5, PT, R6, RZ, PT ;  /* 0x000000ff0600c20b */ /* 0x000fc40003fbd000 */
[----:B------:R-:W-:Y:S02]  /*15ef0*/  F2FP.BF16.PACK_AB R7, RZ, R0 ;  /* 0x00000000ff07723e */ /* 0x000fe400000010ff */
[----:B------:R-:W-:Y:S02]  /*15f00*/  @!P3 PRMT R0, RZ, 0x5410, R8 ;  /* 0x00005410ff00b816 */ /* 0x000fe40000000008 */
[----:B------:R-:W-:Y:S02]  /*15f10*/  @!P4 SEL R8, RZ, 0x1, !P5 ;  /* 0x00000001ff08c807 */ /* 0x000fe40006800000 */
[----:B------:R-:W-:Y:S02]  /*15f20*/  @!P3 FSETP.NEU.FTZ.AND P5, PT, R0, RZ, PT ;  /* 0x000000ff0000b20b */ /* 0x000fe40003fbd000 */
[----:B------:R-:W-:Y:S02]  /*15f30*/  @!P2 PRMT R6, RZ, 0x5410, R9 ;  /* 0x00005410ff06a816 */ /* 0x000fe40000000009 */
[----:B------:R-:W-:-:S02]  /*15f40*/  @!P3 SEL R10, RZ, 0x1, !P5 ;  /* 0x00000001ff0ab807 */ /* 0x000fc40006800000 */
[----:B------:R-:W-:Y:S01]  /*15f50*/  @!P2 FSETP.NEU.FTZ.AND P6, PT, R6, RZ, PT ;  /* 0x000000ff0600a20b */ /* 0x000fe20003fdd000 */
[----:B------:R-:W-:Y:S01]  /*15f60*/  IMAD.MOV.U32 R6, RZ, RZ, 0x1 ;  /* 0x00000001ff067424 */ /* 0x000fe200078e00ff */
[----:B------:R-:W-:Y:S02]  /*15f70*/  ISETP.GE.AND P5, PT, R3, R2, PT ;  /* 0x000000020300720c */ /* 0x000fe40003fa6270 */
[----:B------:R-:W-:Y:S02]  /*15f80*/  @!P0 PRMT R0, RZ, 0x5410, R7 ;  /* 0x00005410ff008816 */ /* 0x000fe40000000007 */
[----:B------:R-:W-:Y:S02]  /*15f90*/  @!P2 SEL R9, RZ, 0x1, !P6 ;  /* 0x00000001ff09a807 */ /* 0x000fe40007000000 */
[----:B------:R-:W-:Y:S01]  /*15fa0*/  @!P0 FSETP.NEU.FTZ.AND P6, PT, R0, RZ, PT ;  /* 0x000000ff0000820b */ /* 0x000fe20003fdd000 */
[----:B------:R-:W-:Y:S01]  /*15fb0*/  IMAD.MOV.U32 R0, RZ, RZ, 0x1 ;  /* 0x00000001ff007424 */ /* 0x000fe200078e00ff */
[----:B------:R-:W-:-:S02]  /*15fc0*/  @!P3 PRMT R6, R10, 0x7610, R6 ;  /* 0x000076100a06b816 */ /* 0x000fc40000000006 */
[----:B------:R-:W-:Y:S02]  /*15fd0*/  @!P0 SEL R7, RZ, 0x1, !P6 ;  /* 0x00000001ff078807 */ /* 0x000fe40007000000 */
[----:B------:R-:W-:Y:S02]  /*15fe0*/  @!P4 PRMT R0, R8, 0x7610, R0 ;  /* 0x000076100800c816 */ /* 0x000fe40000000000 */
[----:B------:R-:W-:Y:S02]  /*15ff0*/  @!P0 PRMT R25, R7, 0x7610, R25 ;  /* 0x0000761007198816 */ /* 0x000fe40000000019 */
[----:B------:R-:W-:Y:S02]  /*16000*/  @!P2 PRMT R18, R9, 0x7610, R18 ;  /* 0x000076100912a816 */ /* 0x000fe40000000012 */
[----:B------:R-:W-:Y:S02]  /*16010*/  PRMT R7, R0, 0x7610, R7 ;  /* 0x0000761000077816 */ /* 0x000fe40000000007 */
[----:B------:R-:W-:Y:S01]  /*16020*/  PRMT R8, R6, 0x7610, R8 ;  /* 0x0000761006087816 */ /* 0x000fe20000000008 */
[----:B------:R-:W-:Y:S05]  /*16030*/  @!P5 BRA `(.L_x_612) ;  /* 0xfffffca00000d947 */ /* 0x000fea000383ffff */
.L_x_607:
        /* <DEDUP_REMOVED lines=8> */
[----:B------:R-:W-:Y:S02]  /*160c0*/  ISETP.NE.AND P0, PT, RZ, UR4, PT ;  /* 0x00000004ff007c0c */ /* 0x000fe4000bf05270 */
[----:B------:R-:W-:-:S07]  /*160d0*/  PRMT R17, R6, 0x7610, R17 ;  /* 0x0000761006117816 */ /* 0x000fce0000000011 */
[----:B------:R-:W-:Y:S05]  /*160e0*/  @!P1 BRA `(.L_x_614) ;  /* 0x0000024000009947 */ /* 0x000fea0003800000 */
[----:B------:R-:W2:Y:S04]  /*160f0*/  LDG.E.U8 R8, [R4.64] ;  /* 0x0000002404087981 */ /* 0x000ea8000c1e1100 */
[----:B------:R-:W3:Y:S04]  /*16100*/  LDG.E.U8 R2, [R4.64+0x1] ;  /* 0x0000012404027981 */ /* 0x000ee8000c1e1100 */
[----:B------:R-:W4:Y:S04]  /*16110*/  LDG.E.U8 R3, [R4.64+0x2] ;  /* 0x0000022404037981 */ /* 0x000f28000c1e1100 */
[----:B------:R-:W5:Y:S01]  /*16120*/  LDG.E.U8 R7, [R4.64+0x3] ;  /* 0x0000032404077981 */ /* 0x000f62000c1e1100 */
[----:B------:R-:W0:Y:S01]  /*16130*/  I2F.S8 R25, R25 ;  /* 0x0000001900197306 */ /* 0x000e220000001400 */
[----:B------:R-:W-:-:S02]  /*16140*/  IMAD.MOV.U32 R27, RZ, RZ, 0x1 ;  /* 0x00000001ff1b7424 */ /* 0x000fc400078e00ff */
[----:B------:R-:W-:-:S05]  /*16150*/  IMAD.MOV.U32 R17, RZ, RZ, 0x1 ;  /* 0x00000001ff117424 */ /* 0x000fca00078e00ff */
[----:B------:R-:W1:Y:S08]  /*16160*/  I2F.S8 R0, R0 ;  /* 0x0000000000007306 */ /* 0x000e700000001400 */
[----:B------:R-:W0:Y:S08]  /*16170*/  I2F.S8 R18, R18 ;  /* 0x0000001200127306 */ /* 0x000e300000001400 */
[----:B------:R-:W0:Y:S01]  /*16180*/  I2F.S8 R6, R6 ;  /* 0x0000000600067306 */ /* 0x000e220000001400 */
[----:B--2---:R-:W-:-:S02]  /*16190*/  ISETP.NE.AND P4, PT, R8, RZ, PT ;  /* 0x000000ff0800720c */ /* 0x004fc40003f85270 */
[----:B---3--:R-:W-:Y:S02]  /*161a0*/  ISETP.NE.AND P3, PT, R2, RZ, PT ;  /* 0x000000ff0200720c */ /* 0x008fe40003f65270 */
[----:B0-----:R-:W-:Y:S01]  /*161b0*/  F2FP.BF16.PACK_AB R2, RZ, R25 ;  /* 0x00000019ff02723e */ /* 0x001fe200000010ff */
[----:B------:R-:W-:Y:S01]  /*161c0*/  IMAD.MOV.U32 R25, RZ, RZ, 0x1 ;  /* 0x00000001ff197424 */ /* 0x000fe200078e00ff */
[----:B----4-:R-:W-:Y:S02]  /*161d0*/  ISETP.NE.AND P2, PT, R3, RZ, PT ;  /* 0x000000ff0300720c */ /* 0x010fe40003f45270 */
[----:B-1----:R-:W-:Y:S02]  /*161e0*/  F2FP.BF16.PACK_AB R3, RZ, R0 ;  /* 0x00000000ff03723e */ /* 0x002fe400000010ff */
[----:B-----5:R-:W-:-:S03]  /*161f0*/  ISETP.NE.AND P1, PT, R7, RZ, PT ;  /* 0x000000ff0700720c */ /* 0x020fc60003f25270 */
[----:B------:R-:W-:Y:S02]  /*16200*/  @!P4 PRMT R0, RZ, 0x5410, R2 ;  /* 0x00005410ff00c816 */ /* 0x000fe40000000002 */
[----:B------:R-:W-:Y:S01]  /*16210*/  F2FP.BF16.PACK_AB R2, RZ, R18 ;  /* 0x00000012ff02723e */ /* 0x000fe200000010ff */
[----:B------:R-:W-:Y:S01]  /*16220*/  IMAD.MOV.U32 R18, RZ, RZ, 0x1 ;  /* 0x00000001ff127424 */ /* 0x000fe200078e00ff */
[----:B------:R-:W-:Y:S02]  /*16230*/  @!P4 FSETP.NEU.FTZ.AND P6, PT, R0, RZ, PT ;  /* 0x000000ff0000c20b */ /* 0x000fe40003fdd000 */
[----:B------:R-:W-:Y:S02]  /*16240*/  @!P3 PRMT R0, RZ, 0x5410, R3 ;  /* 0x00005410ff00b816 */ /* 0x000fe40000000003 */
[----:B------:R-:W-:Y:S02]  /*16250*/  F2FP.BF16.PACK_AB R3, RZ, R6 ;  /* 0x00000006ff03723e */ /* 0x000fe400000010ff */
[----:B------:R-:W-:-:S02]  /*16260*/  @!P3 FSETP.NEU.FTZ.AND P5, PT, R0, RZ, PT ;  /* 0x000000ff0000b20b */ /* 0x000fc40003fbd000 */
[----:B------:R-:W-:Y:S02]  /*16270*/  @!P2 PRMT R0, RZ, 0x5410, R2 ;  /* 0x00005410ff00a816 */ /* 0x000fe40000000002 */
[----:B------:R-:W-:Y:S02]  /*16280*/  @!P4 SEL R2, RZ, 0x1, !P6 ;  /* 0x00000001ff02c807 */ /* 0x000fe40007000000 */
[----:B------:R-:W-:Y:S02]  /*16290*/  @!P2 FSETP.NEU.FTZ.AND P6, PT, R0, RZ, PT ;  /* 0x000000ff0000a20b */ /* 0x000fe40003fdd000 */
[----:B------:R-:W-:Y:S02]  /*162a0*/  @!P1 PRMT R0, RZ, 0x5410, R3 ;  /* 0x00005410ff009816 */ /* 0x000fe40000000003 */
[----:B------:R-:W-:Y:S02]  /*162b0*/  @!P3 SEL R3, RZ, 0x1, !P5 ;  /* 0x00000001ff03b807 */ /* 0x000fe40006800000 */
[----:B------:R-:W-:-:S02]  /*162c0*/  @!P1 FSETP.NEU.FTZ.AND P5, PT, R0, RZ, PT ;  /* 0x000000ff0000920b */ /* 0x000fc40003fbd000 */
[----:B------:R-:W-:Y:S02]  /*162d0*/  @!P2 SEL R0, RZ, 0x1, !P6 ;  /* 0x00000001ff00a807 */ /* 0x000fe40007000000 */
[----:B------:R-:W-:Y:S02]  /*162e0*/  @!P1 SEL R6, RZ, 0x1, !P5 ;  /* 0x00000001ff069807 */ /* 0x000fe40006800000 */
[----:B------:R-:W-:Y:S02]  /*162f0*/  @!P4 PRMT R25, R2, 0x7610, R25 ;  /* 0x000076100219c816 */ /* 0x000fe40000000019 */
[----:B------:R-:W-:Y:S02]  /*16300*/  @!P3 PRMT R27, R3, 0x7610, R27 ;  /* 0x00007610031bb816 */ /* 0x000fe4000000001b */
[----:B------:R-:W-:Y:S02]  /*16310*/  @!P2 PRMT R18, R0, 0x7610, R18 ;  /* 0x000076100012a816 */ /* 0x000fe40000000012 */
[----:B------:R-:W-:-:S02]  /*16320*/  @!P1 PRMT R17, R6, 0x7610, R17 ;  /* 0x0000761006119816 */ /* 0x000fc40000000011 */
.L_x_614:
[----:B------:R-:W-:Y:S05]  /*16330*/  @!P0 BRA `(.L_x_615) ;  /* 0x000006b000008947 */ /* 0x000fea0003800000 */
[----:B------:R-:W-:-:S05]  /*16340*/  IMAD.MOV.U32 R23, RZ, RZ, 0x1 ;  /* 0x00000001ff177424 */ /* 0x000fca00078e00ff */
[----:B------:R-:W-:-:S04]  /*16350*/  ISETP.NE.AND P0, PT, R23, c[0x0][0x56c], PT ;  /* 0x00015b0017007a0c */ /* 0x000fc80003f05270 */
[----:B------:R-:W-:-:S09]  /*16360*/  P2R R0, PR, RZ, 0x1 ;  /* 0x00000001ff007803 */ /* 0x000fd20000000000 */
        /* <DEDUP_REMOVED lines=20> */
.L_x_616:
        /* <DEDUP_REMOVED lines=8> */
[----:B------:R-:W-:Y:S02]  /*16530*/  IMAD.MOV.U32 R4, RZ, RZ, c[0x4][0x640] ;  /* 0x01019000ff047624 */ /* 0x000fe400078e00ff */
[----:B------:R-:W-:Y:S02]  /*16540*/  IMAD.MOV.U32 R5, RZ, RZ, c[0x4][0x644] ;  /* 0x01019100ff057624 */ /* 0x000fe400078e00ff */
[----:B------:R-:W-:Y:S01]  /*16550*/  IMAD.MOV.U32 R6, RZ, RZ, c[0x4][0x630] ;  /* 0x01018c00ff067624 */ /* 0x000fe200078e00ff */
[----:B0-----:R-:W0:Y:S01]  /*16560*/  LDC.64 R2, c[0x4][R2] ;  /* 0x0100000002027b82 */ /* 0x001e220000000a00 */
[----:B------:R-:W-:-:S02]  /*16570*/  IMAD.MOV.U32 R7, RZ, RZ, c[0x4][0x634] ;  /* 0x01018d00ff077624 */ /* 0x000fc400078e00ff */
[----:B------:R-:W-:Y:S02]  /*16580*/  IMAD.MOV.U32 R8, RZ, RZ, 0x2ef ;  /* 0x000002efff087424 */ /* 0x000fe400078e00ff */
[----:B------:R-:W-:Y:S02]  /*16590*/  IMAD.MOV.U32 R10, RZ, RZ, c[0x4][0x4e8] ;  /* 0x01013a00ff0a7624 */ /* 0x000fe400078e00ff */
[----:B------:R-:W-:Y:S02]  /*165a0*/  IMAD.MOV.U32 R11, RZ, RZ, c[0x4][0x4ec] ;  /* 0x01013b00ff0b7624 */ /* 0x000fe400078e00ff */
[----:B------:R-:W-:Y:S02]  /*165b0*/  IMAD.MOV.U32 R12, RZ, RZ, 0x1 ;  /* 0x00000001ff0c7424 */ /* 0x000fe400078e00ff */
[----:B------:R-:W-:Y:S02]  /*165c0*/  IMAD.MOV.U32 R13, RZ, RZ, RZ ;  /* 0x000000ffff0d7224 */ /* 0x000fe400078e00ff */
[----:B------:R-:W-:Y:S01]  /*165d0*/  LEPC R14 ;  /* 0x00000000000e734e */ /* 0x000fe20000000000 */
[----:B------:R-:W-:Y:S02]  /*165e0*/  MOV R9, 0x16650 ;  /* 0x0001665000097802 */ /* 0x000fe40000000f00 */
[----:B------:R-:W-:-:S02]  /*165f0*/  MOV R20, 0x165d0 ;  /* 0x000165d000147802 */ /* 0x000fc40000000f00 */
[----:B------:R-:W-:Y:S02]  /*16600*/  MOV R21, 0x0 ;  /* 0x0000000000157802 */ /* 0x000fe40000000f00 */
[----:B------:R-:W-:Y:S02]  /*16610*/  MOV R0, 0x0 ;  /* 0x0000000000007802 */ /* 0x000fe40000000f00 */
[----:B------:R-:W-:-:S04]  /*16620*/  IADD3 R20, P0, P1, -R20, R9, R14 ;  /* 0x0000000914147210 */ /* 0x000fc8000791e10e */
[----:B------:R-:W-:-:S04]  /*16630*/  IADD3.X R21, ~R0, R21, R15, P0, P1 ;  /* 0x0000001500157210 */ /* 0x000fc800007e250f */
[----:B0-----:R-:W-:Y:S05]  /*16640*/  CALL.ABS.NOINC R2 ;  /* 0x0000000002007343 */ /* 0x001fea0003c00000 */
.L_x_617:
[----:B------:R-:W-:Y:S02]  /*16650*/  IADD3 R2, P1, R22, c[0x0][0x538], RZ ;  /* 0x00014e0016027a10 */ /* 0x000fe40007f3e0ff */
[----:B------:R-:W-:Y:S02]  /*16660*/  LOP3.LUT P0, RZ, R27, 0xff, RZ, 0xc0, !PT ;  /* 0x000000ff1bff7812 */ /* 0x000fe4000780c0ff */
[----:B------:R-:W-:Y:S01]  /*16670*/  ISETP.NE.AND P6, PT, R23, c[0x0][0x56c], PT ;  /* 0x00015b0017007a0c */ /* 0x000fe20003fc5270 */
[----:B0-----:R-:W-:Y:S01]  /*16680*/  IMAD.X R3, RZ, RZ, c[0x0][0x53c], P1 ;  /* 0x00014f00ff037624 */ /* 0x001fe200008e06ff */
[----:B------:R-:W-:-:S05]  /*16690*/  SEL R5, RZ, 0x1, !P0 ;  /* 0x00000001ff057807 */ /* 0x000fca0004000000 */
[----:B------:R0:W-:Y:S06]  /*166a0*/  STG.E.U8 [R2.64], R5 ;  /* 0x0000000502007986 */ /* 0x0001ec000c101124 */
[----:B------:R-:W-:Y:S05]  /*166b0*/  @!P6 BRA `(.L_x_618) ;  /* 0x000001300000e947 */ /* 0x000fea0003800000 */
[----:B------:R-:W-:Y:S01]  /*166c0*/  MOV R0, 0x0 ;  /* 0x0000000000007802 */ /* 0x000fe20000000f00 */
[----:B------:R-:W-:Y:S02]  /*166d0*/  IMAD.MOV.U32 R4, RZ, RZ, c[0x4][0x640] ;  /* 0x01019000ff047624 */ /* 0x000fe400078e00ff */
[----:B0-----:R-:W-:Y:S01]  /*166e0*/  IMAD.MOV.U32 R5, RZ, RZ, c[0x4][0x644] ;  /* 0x01019100ff057624 */ /* 0x001fe200078e00ff */
[----:B------:R0:W1:Y:S01]  /*166f0*/  LDC.64 R2, c[0x4][R0] ;  /* 0x0100000000027b82 */ /* 0x0000620000000a00 */
[----:B------:R-:W-:-:S02]  /*16700*/  IMAD.MOV.U32 R6, RZ, RZ, c[0x4][0x630] ;  /* 0x01018c00ff067624 */ /* 0x000fc400078e00ff */
[----:B------:R-:W-:Y:S02]  /*16710*/  IMAD.MOV.U32 R7, RZ, RZ, c[0x4][0x634] ;  /* 0x01018d00ff077624 */ /* 0x000fe400078e00ff */
[----:B------:R-:W-:Y:S02]  /*16720*/  IMAD.MOV.U32 R8, RZ, RZ, 0x2ef ;  /* 0x000002efff087424 */ /* 0x000fe400078e00ff */
        /* <DEDUP_REMOVED lines=12> */
.L_x_618:
        /* <DEDUP_REMOVED lines=26> */
.L_x_619:
[----:B------:R-:W-:Y:S02]  /*16990*/  IADD3 R16, P1, R16, c[0x0][0x538], RZ ;  /* 0x00014e0010107a10 */ /* 0x000fe40007f3e0ff */
[----:B------:R-:W-:-:S03]  /*169a0*/  LOP3.LUT P0, RZ, R17, 0xff, RZ, 0xc0, !PT ;  /* 0x000000ff11ff7812 */ /* 0x000fc6000780c0ff */
[----:B------:R-:W-:Y:S01]  /*169b0*/  IMAD.X R17, RZ, RZ, c[0x0][0x53c], P1 ;  /* 0x00014f00ff117624 */ /* 0x000fe200008e06ff */
[----:B0-----:R-:W-:-:S05]  /*169c0*/  SEL R3, RZ, 0x1, !P0 ;  /* 0x00000001ff037807 */ /* 0x001fca0004000000 */
[----:B------:R-:W-:Y:S01]  /*169d0*/  STG.E.U8 [R16.64], R3 ;  /* 0x0000000310007986 */ /* 0x000fe2000c101124 */
[----:B------:R-:W-:Y:S05]  /*169e0*/  EXIT ;  /* 0x000000000000794d */ /* 0x000fea0003800000 */
.L_x_615:
[----:B------:R-:W-:Y:S04]  /*169f0*/  STG.E.U8 [R4.64], R25 ;  /* 0x0000001904007986 */ /* 0x000fe8000c101124 */
[----:B------:R-:W-:Y:S04]  /*16a00*/  STG.E.U8 [R4.64+0x1], R27 ;  /* 0x0000011b04007986 */ /* 0x000fe8000c101124 */
[----:B------:R-:W-:Y:S04]  /*16a10*/  STG.E.U8 [R4.64+0x2], R18 ;  /* 0x0000021204007986 */ /* 0x000fe8000c101124 */
[----:B------:R-:W-:Y:S01]  /*16a20*/  STG.E.U8 [R4.64+0x3], R17 ;  /* 0x0000031104007986 */ /* 0x000fe2000c101124 */
[----:B------:R-:W-:Y:S05]  /*16a30*/  EXIT ;  /* 0x000000000000794d */ /* 0x000fea0003800000 */
.L_x_613:
[----:B------:R-:W-:Y:S01]  /*16a40*/  ISETP.NE.AND P5, PT, RZ, UR38, PT ;  /* 0x00000026ff007c0c */ /* 0x000fe2000bfa5270 */
[----:B------:R-:W-:Y:S01]  /*16a50*/  ULDC.U8 UR4, c[0x0][0x569] ;  /* 0x00015a4000047ab9 */ /* 0x000fe20000000000 */
[----:B------:R-:W-:-:S02]  /*16a60*/  IADD3 R4, P1, R24, c[0x0][0x538], RZ ;  /* 0x00014e0018047a10 */ /* 0x000fc40007f3e0ff */
[----:B------:R-:W-:Y:S02]  /*16a70*/  IADD3 R8, P2, R22, c[0x0][0x538], RZ ;  /* 0x00014e0016087a10 */ /* 0x000fe40007f5e0ff */
[----:B------:R-:W-:Y:S01]  /*16a80*/  IADD3 R10, P3, R19, c[0x0][0x538], RZ ;  /* 0x00014e00130a7a10 */ /* 0x000fe20007f7e0ff */
[----:B------:R-:W-:Y:S01]  /*16a90*/  IMAD.X R5, RZ, RZ, c[0x0][0x53c], P1 ;  /* 0x00014f00ff057624 */ /* 0x000fe200008e06ff */
[----:B------:R-:W-:Y:S01]  /*16aa0*/  IADD3 R2, P4, R16, c[0x0][0x538], RZ ;  /* 0x00014e0010027a10 */ /* 0x000fe20007f9e0ff */
[----:B------:R-:W-:Y:S01]  /*16ab0*/  IMAD.X R9, RZ, RZ, c[0x0][0x53c], P2 ;  /* 0x00014f00ff097624 */ /* 0x000fe200010e06ff */
[----:B------:R-:W-:Y:S01]  /*16ac0*/  ISETP.NE.AND P0, PT, RZ, UR4, PT ;  /* 0x00000004ff007c0c */ /* 0x000fe2000bf05270 */
[----:B------:R-:W-:Y:S01]  /*16ad0*/  IMAD.X R11, RZ, RZ, c[0x0][0x53c], P3 ;  /* 0x00014f00ff0b7624 */ /* 0x000fe200018e06ff */
[----:B------:R-:W-:Y:S01]  /*16ae0*/  PRMT R26, R0, 0x7610, R26 ;  /* 0x00007610001a7816 */ /* 0x000fe2000000001a */
[----:B------:R-:W-:Y:S01]  /*16af0*/  IMAD.X R3, RZ, RZ, c[0x0][0x53c], P4 ;  /* 0x00014f00ff037624 */ /* 0x000fe200020e06ff */
[----:B------:R-:W-:Y:S01]  /*16b00*/  PRMT R17, R6, 0x7610, R17 ;  /* 0x0000761006117816 */ /* 0x000fe20000000011 */
[----:B------:R-:W-:Y:S08]  /*16b10*/  @!P5 BRA `(.L_x_620) ;  /* 0x000002400000d947 */ /* 0x000ff00003800000 */
[----:B------:R-:W2:Y:S04]  /*16b20*/  LDG.E.U8 R14, [R4.64] ;  /* 0x00000024040e7981 */ /* 0x000ea8000c1e1100 */
[----:B------:R-:W3:Y:S04]  /*16b30*/  LDG.E.U8 R7, [R8.64] ;  /* 0x0000002408077981 */ /* 0x000ee8000c1e1100 */
[----:B------:R-:W4:Y:S04]  /*16b40*/  LDG.E.U8 R12, [R10.64] ;  /* 0x000000240a0c7981 */ /* 0x000f28000c1e1100 */
[----:B------:R-:W5:Y:S01]  /*16b50*/  LDG.E.U8 R13, [R2.64] ;  /* 0x00000024020d7981 */ /* 0x000f62000c1e1100 */
        /* <DEDUP_REMOVED lines=32> */
.L_x_620:
        /* <DEDUP_REMOVED lines=24> */
.L_x_622:
        /* <DEDUP_REMOVED lines=26> */
.L_x_623:
        /* <DEDUP_REMOVED lines=26> */
.L_x_624:
        /* <DEDUP_REMOVED lines=26> */
.L_x_625:
[----:B------:R-:W-:Y:S02]  /*173c0*/  IADD3 R16, P1, R16, c[0x0][0x538], RZ ;  /* 0x00014e0010107a10 */ /* 0x000fe40007f3e0ff */
[----:B------:R-:W-:-:S03]  /*173d0*/  LOP3.LUT P0, RZ, R17, 0xff, RZ, 0xc0, !PT ;  /* 0x000000ff11ff7812 */ /* 0x000fc6000780c0ff */
[----:B------:R-:W-:Y:S01]  /*173e0*/  IMAD.X R17, RZ, RZ, c[0x0][0x53c], P1 ;  /* 0x00014f00ff117624 */ /* 0x000fe200008e06ff */
[----:B0-----:R-:W-:-:S05]  /*173f0*/  SEL R3, RZ, 0x1, !P0 ;  /* 0x00000001ff037807 */ /* 0x001fca0004000000 */
[----:B------:R-:W-:Y:S01]  /*17400*/  STG.E.U8 [R16.64], R3 ;  /* 0x0000000310007986 */ /* 0x000fe2000c101124 */
[----:B------:R-:W-:Y:S05]  /*17410*/  EXIT ;  /* 0x000000000000794d */ /* 0x000fea0003800000 */
.L_x_621:
        /* <DEDUP_REMOVED lines=13> */
.L_x_585:
        /* <DEDUP_REMOVED lines=54> */
.L_x_627:
        /* <DEDUP_REMOVED lines=24> */
.L_x_629:
        /* <DEDUP_REMOVED lines=26> */
.L_x_630:
        /* <DEDUP_REMOVED lines=8> */
[----:B------:R-:W-:Y:S02]  /*17bf0*/  IMAD.MOV.U32 R4, RZ, RZ, c[0x4][0x640] ;  /* 0x01019000ff047624 */ /* 0x000fe400078e00ff */
[----:B------:R-:W-:Y:S01]  /*17c00*/  IMAD.MOV.U32 R5, RZ, RZ, c[0x4][0x644] ;  /* 0x01019100ff057624 */ /* 0x000fe200078e00ff */
[----:B0-----:R0:W1:Y:S01]  /*17c10*/  LDC.64 R2, c[0x4][R0] ;  /* 0x0100000000027b82 */ /* 0x0010620000000a00 */
        /* <DEDUP_REMOVED lines=15> */
.L_x_631:
        /* <DEDUP_REMOVED lines=26> */
.L_x_632:
[----:B------:R-:W-:Y:S02]  /*17eb0*/  IADD3 R16, P1, R16, c[0x0][0x538], RZ ;  /* 0x00014e0010107a10 */ /* 0x000fe40007f3e0ff */
[----:B------:R-:W-:-:S03]  /*17ec0*/  LOP3.LUT P0, RZ, R17, 0xff, RZ, 0xc0, !PT ;  /* 0x000000ff11ff7812 */ /* 0x000fc6000780c0ff */
[----:B------:R-:W-:Y:S01]  /*17ed0*/  IMAD.X R17, RZ, RZ, c[0x0][0x53c], P1 ;  /* 0x00014f00ff117624 */ /* 0x000fe200008e06ff */
[----:B0-----:R-:W-:-:S05]  /*17ee0*/  SEL R3, RZ, 0x1, !P0 ;  /* 0x00000001ff037807 */ /* 0x001fca0004000000 */
[----:B------:R-:W-:Y:S01]  /*17ef0*/  STG.E.U8 [R16.64], R3 ;  /* 0x0000000310007986 */ /* 0x000fe2000c101124 */
[----:B------:R-:W-:Y:S05]  /*17f00*/  EXIT ;  /* 0x000000000000794d */ /* 0x000fea0003800000 */
.L_x_628:
[----:B------:R-:W-:Y:S04]  /*17f10*/  STG.E.U8 [R4.64], R25 ;  /* 0x0000001904007986 */ /* 0x000fe8000c101124 */
[----:B------:R-:W-:Y:S04]  /*17f20*/  STG.E.U8 [R4.64+0x1], R23 ;  /* 0x0000011704007986 */ /* 0x000fe8000c101124 */
[----:B------:R-:W-:Y:S04]  /*17f30*/  STG.E.U8 [R4.64+0x2], R18 ;  /* 0x0000021204007986 */ /* 0x000fe8000c101124 */
[----:B------:R-:W-:Y:S01]  /*17f40*/  STG.E.U8 [R4.64+0x3], R17 ;  /* 0x0000031104007986 */ /* 0x000fe2000c101124 */
[----:B------:R-:W-:Y:S05]  /*17f50*/  EXIT ;  /* 0x000000000000794d */ /* 0x000fea0003800000 */
.L_x_626:
[----:B0-----:R-:W-:Y:S01]  /*17f60*/  ISETP.NE.AND P5, PT, R2, RZ, PT ;  /* 0x000000ff0200720c */ /* 0x001fe20003fa5270 */
        /* <DEDUP_REMOVED lines=49> */
.L_x_633:
        /* <DEDUP_REMOVED lines=24> */
.L_x_635:
        /* <DEDUP_REMOVED lines=26> */
.L_x_636:
        /* <DEDUP_REMOVED lines=26> */
.L_x_637:
        /* <DEDUP_REMOVED lines=26> */
.L_x_638:
[----:B------:R-:W-:Y:S02]  /*188e0*/  IADD3 R16, P1, R16, c[0x0][0x538], RZ ;  /* 0x00014e0010107a10 */ /* 0x000fe40007f3e0ff */
[----:B------:R-:W-:-:S03]  /*188f0*/  LOP3.LUT P0, RZ, R17, 0xff, RZ, 0xc0, !PT ;  /* 0x000000ff11ff7812 */ /* 0x000fc6000780c0ff */
[----:B------:R-:W-:Y:S01]  /*18900*/  IMAD.X R17, RZ, RZ, c[0x0][0x53c], P1 ;  /* 0x00014f00ff117624 */ /* 0x000fe200008e06ff */
[----:B0-----:R-:W-:-:S05]  /*18910*/  SEL R3, RZ, 0x1, !P0 ;  /* 0x00000001ff037807 */ /* 0x001fca0004000000 */
[----:B------:R-:W-:Y:S01]  /*18920*/  STG.E.U8 [R16.64], R3 ;  /* 0x0000000310007986 */ /* 0x000fe2000c101124 */
[----:B------:R-:W-:Y:S05]  /*18930*/  EXIT ;  /* 0x000000000000794d */ /* 0x000fea0003800000 */
.L_x_634:
        /* <DEDUP_REMOVED lines=13> */
.L_x_639:
        /* <DEDUP_REMOVED lines=15> */
.L_x_7618:


//--------------------- .text._ZN2at6native13reduce_kernelILi512ELi1ENS0_8ReduceOpIN3c104HalfENS0_14func_wrapper_tIbZZZNS0_14or_kernel_cudaERNS_14TensorIteratorEENKUlvE_clEvENKUlvE8_clEvEUlbS4_E_EEjbLi4ELi4EEEEEvT1_ --------------------------
	.section	.text._ZN2at6native13reduce_kernelILi512ELi1ENS0_8ReduceOpIN3c104HalfENS0_14func_wrapper_tIbZZZNS0_14or_kernel_cudaERNS_14TensorIteratorEENKUlvE_clEvENKUlvE8_clEvEUlbS4_E_EEjbLi4ELi4EEEEEvT1_,"ax",@progbits
	.sectioninfo	@"SHI_REGISTERS=28"
	.align	128
        .global         _ZN2at6native13reduce_kernelILi512ELi1ENS0_8ReduceOpIN3c104HalfENS0_14func_wrapper_tIbZZZNS0_14or_kernel_cudaERNS_14TensorIteratorEENKUlvE_clEvENKUlvE8_clEvEUlbS4_E_EEjbLi4ELi4EEEEEvT1_
        .type           _ZN2at6native13reduce_kernelILi512ELi1ENS0_8ReduceOpIN3c104HalfENS0_14func_wrapper_tIbZZZNS0_14or_kernel_cudaERNS_14TensorIteratorEENKUlvE_clEvENKUlvE8_clEvEUlbS4_E_EEjbLi4ELi4EEEEEvT1_,@function
        .size           _ZN2at6native13reduce_kernelILi512ELi1ENS0_8ReduceOpIN3c104HalfENS0_14func_wrapper_tIbZZZNS0_14or_kernel_cudaERNS_14TensorIteratorEENKUlvE_clEvENKUlvE8_clEvEUlbS4_E_EEjbLi4ELi4EEEEEvT1_,(.L_x_7619 - _ZN2at6native13reduce_kernelILi512ELi1ENS0_8ReduceOpIN3c104HalfENS0_14func_wrapper_tIbZZZNS0_14or_kernel_cudaERNS_14TensorIteratorEENKUlvE_clEvENKUlvE8_clEvEUlbS4_E_EEjbLi4ELi4EEEEEvT1_)
        .other          _ZN2at6native13reduce_kernelILi512ELi1ENS0_8ReduceOpIN3c104HalfENS0_14func_wrapper_tIbZZZNS0_14or_kernel_cudaERNS_14TensorIteratorEENKUlvE_clEvENKUlvE8_clEvEUlbS4_E_EEjbLi4ELi4EEEEEvT1_,@"STO_CUDA_ENTRY STV_DEFAULT"
_ZN2at6native13reduce_kernelILi512ELi1ENS0_8ReduceOpIN3c104HalfENS0_14func_wrapper_tIbZZZNS0_14or_kernel_cudaERNS_14TensorIteratorEENKUlvE_clEvENKUlvE8_clEvEUlbS4_E_EEjbLi4ELi4EEEEEvT1_:
.text._ZN2at6native13reduce_kernelILi512ELi1ENS0_8ReduceOpIN3c104HalfENS0_14func_wrapper_tIbZZZNS0_14or_kernel_cudaERNS_14TensorIteratorEENKUlvE_clEvENKUlvE8_clEvEUlbS4_E_EEjbLi4ELi4EEEEEvT1_:
[----:B------:R-:W-:Y:S02]  /*0000*/  IMAD.MOV.U32 R1, RZ, RZ, c[0x0][0x28] ;  /* 0x00000a00ff017624 */ /* 0x000fe400078e00ff */
[----:B------:R-:W0:Y:S01]  /*0010*/  S2R R23, SR_TID.X ;  /* 0x0000000000177919 */ /* 0x000e220000002100 */
[----:B------:R-:W-:Y:S01]  /*0020*/  ISETP.NE.AND P0, PT, RZ, c[0x0][0x338], PT ;  /* 0x0000ce00ff007a0c */ /* 0x000fe20003f05270 */
[----:B------:R-:W-:-:S12]  /*0030*/  IMAD.MOV.U32 R0, RZ, RZ, RZ ;  /* 0x000000ffff007224 */ /* 0x000fd800078e00ff */
[----:B------:R-:W-:Y:S05]  /*0040*/  @!P0 BRA `(.L_x_640) ;  /* 0x00000cb000008947 */ /* 0x000fea0003800000 */
[----:B------:R-:W1:Y:S01]  /*0050*/  S2R R3, SR_TID.Y ;  /* 0x0000000000037919 */ /* 0x000e620000002200 */
[----:B0-----:R-:W-:Y:S01]  /*0060*/  IMAD R0, R23, c[0x0][0x188], RZ ;  /* 0x0000620017007a24 */ /* 0x001fe200078e02ff */
[----:B------:R-:W-:Y:S01]  /*0070*/  HFMA2.MMA R2, -RZ, RZ, 0, 0 ;  /* 0x00000000ff027435 */ /* 0x000fe200000001ff */
[----:B------:R-:W-:Y:S01]  /*0080*/  IMAD.MOV.U32 R6, RZ, RZ, c[0x0][0x338] ;  /* 0x0000ce00ff067624 */ /* 0x000fe200078e00ff */
[----:B------:R-:W0:Y:S04]  /*0090*/  S2R R5, SR_CTAID.X ;  /* 0x0000000000057919 */ /* 0x000e280000002500 */
        /* <DEDUP_REMOVED lines=198> */
.L_x_640:
        /* <DEDUP_REMOVED lines=41> */
.L_x_649:
[----:B------:R-:W-:Y:S05]  /*0f90*/  BSYNC B3 ;  /* 0x0000000000037941 */ /* 0x000fea0003800000 */
.L_x_648:
        /* <DEDUP_REMOVED lines=12> */
[----:B--2---:R-:W-:-:S05]  /*1060*/  HADD2.F32 R0, -RZ, R4.H0_H0 ;  /* 0x20000004ff007230 */ /* 0x004fca0000004100 */
[----:B------:R-:W-:-:S04]  /*1070*/  FSETP.NEU.FTZ.AND P0, PT, R0, RZ, PT ;  /* 0x000000ff0000720b */ /* 0x000fc80003f1d000 */
[----:B------:R-:W-:-:S04]  /*1080*/  SEL R6, RZ, 0x1, !P0 ;  /* 0x00000001ff067807 */ /* 0x000fc80004000000 */
.L_x_647:
[----:B------:R-:W-:Y:S05]  /*1090*/  BSYNC B2 ;  /* 0x0000000000027941 */ /* 0x000fea0003800000 */
.L_x_646:
[C---:B------:R-:W-:Y:S02]  /*10a0*/  IADD3 R5, P0, -R8.reuse, 0x4, RZ ;  /* 0x0000000408057810 */ /* 0x040fe40007f1e1ff */
[----:B------:R-:W-:Y:S02]  /*10b0*/  IADD3 R7, R8, c[0x0][0x168], RZ ;  /* 0x00005a0008077a10 */ /* 0x000fe40007ffe0ff */
[----:B------:R-:W-:Y:S01]  /*10c0*/  LEA R14, P1, R5, R14, 0x1 ;  /* 0x0000000e050e7211 */ /* 0x000fe200078208ff */
[----:B------:R-:W-:Y:S01]  /*10d0*/  IMAD.X R0, RZ, RZ, -0x1, P0 ;  /* 0xffffffffff007424 */ /* 0x000fe200000e06ff */
[----:B------:R-:W-:-:S04]  /*10e0*/  IADD3 R7, R7, -0x4, RZ ;  /* 0xfffffffc07077810 */ /* 0x000fc80007ffe0ff */
[----:B------:R-:W-:Y:S02]  /*10f0*/  LEA.HI.X R15, R5, R15, R0, 0x1, P1 ;  /* 0x0000000f050f7211 */ /* 0x000fe400008f0c00 */
.L_x_645:
[----:B------:R-:W-:Y:S05]  /*1100*/  BSYNC B1 ;  /* 0x0000000000017941 */ /* 0x000fea0003800000 */
.L_x_644:
        /* <DEDUP_REMOVED lines=10> */
.L_x_652:
[----:B------:R-:W-:-:S06]  /*11b0*/  IMAD.WIDE.U32 R4, R21, 0x8, R14 ;  /* 0x0000000815047825 */ /* 0x000fcc00078e000e */
[----:B------:R-:W2:Y:S01]  /*11c0*/  LDG.E.64 R4, [R4.64] ;  /* 0x0000002404047981 */ /* 0x000ea2000c1e1b00 */
[----:B------:R-:W-:Y:S01]  /*11d0*/  LOP3.LUT P4, RZ, R6, 0xff, RZ, 0xc0, !PT ;  /* 0x000000ff06ff7812 */ /* 0x000fe2000788c0ff */
[----:B------:R-:W-:Y:S01]  /*11e0*/  IMAD.MOV.U32 R6, RZ, RZ, 0x1 ;  /* 0x00000001ff067424 */ /* 0x000fe200078e00ff */
[----:B------:R-:W-:Y:S02]  /*11f0*/  LOP3.LUT P5, RZ, R8, 0xff, RZ, 0xc0, !PT ;  /* 0x000000ff08ff7812 */ /* 0x000fe400078ac0ff */
[----:B------:R-:W-:Y:S02]  /*1200*/  LOP3.LUT P3, RZ, R3, 0xff, RZ, 0xc0, !PT ;  /* 0x000000ff03ff7812 */ /* 0x000fe4000786c0ff */
[----:B------:R-:W-:Y:S02]  /*1210*/  LOP3.LUT P2, RZ, R9, 0xff, RZ, 0xc0, !PT ;  /* 0x000000ff09ff7812 */ /* 0x000fe4000784c0ff */
[----:B------:R-:W-:Y:S02]  /*1220*/  IADD3 R21, R21, c[0x0][0x170], RZ ;  /* 0x00005c0015157a10 */ /* 0x000fe40007ffe0ff */
[----:B------:R-:W-:-:S03]  /*1230*/  MOV R3, 0x1 ;  /* 0x0000000100037802 */ /* 0x000fc60000000f00 */
[----:B--2---:R-:W-:-:S05]  /*1240*/  @!P4 HADD2.F32 R0, -RZ, R4.H0_H0 ;  /* 0x20000004ff00c230 */ /* 0x004fca0000004100 */
[----:B------:R-:W-:Y:S01]  /*1250*/  @!P4 FSETP.NEU.FTZ.AND P6, PT, R0, RZ, PT ;  /* 0x000000ff0000c20b */ /* 0x000fe20003fdd000 */
[----:B------:R-:W-:Y:S01]  /*1260*/  @!P5 HADD2.F32 R0, -RZ, R4.H1_H1 ;  /* 0x30000004ff00d230 */ /* 0x000fe20000004100 */
[----:B------:R-:W-:Y:S02]  /*1270*/  LEA R4, R21, 0x3, 0x2 ;  /* 0x0000000315047811 */ /* 0x000fe400078e10ff */
[----:B------:R-:W-:Y:S02]  /*1280*/  @!P4 SEL R8, RZ, 0x1, !P6 ;  /* 0x00000001ff08c807 */ /* 0x000fe40007000000 */
[----:B------:R-:W-:Y:S01]  /*1290*/  @!P5 FSETP.NEU.FTZ.AND P6, PT, R0, RZ, PT ;  /* 0x000000ff0000d20b */ /* 0x000fe20003fdd000 */
[--C-:B------:R-:W-:Y:S01]  /*12a0*/  @!P3 HADD2.F32 R0, -RZ, R5.reuse.H0_H0 ;  /* 0x20000005ff00b230 */ /* 0x100fe20000004100 */
[----:B------:R-:W-:Y:S01]  /*12b0*/  @!P4 PRMT R6, R8, 0x7610, R6 ;  /* 0x000076100806c816 */ /* 0x000fe20000000006 */
[----:B------:R-:W-:Y:S01]  /*12c0*/  @!P2 HADD2.F32 R5, -RZ, R5.H1_H1 ;  /* 0x30000005ff05a230 */ /* 0x000fe20000004100 */
[----:B------:R-:W-:-:S02]  /*12d0*/  @!P5 SEL R9, RZ, 0x1, !P6 ;  /* 0x00000001ff09d807 */ /* 0x000fc40007000000 */
[----:B------:R-:W-:Y:S01]  /*12e0*/  @!P3 FSETP.NEU.FTZ.AND P6, PT, R0, RZ, PT ;  /* 0x000000ff0000b20b */ /* 0x000fe20003fdd000 */
[----:B------:R-:W-:-:S03]  /*12f0*/  IMAD.MOV.U32 R0, RZ, RZ, 0x1 ;  /* 0x00000001ff007424 */ /* 0x000fc600078e00ff */
[----:B------:R-:W-:Y:S02]  /*1300*/  @!P3 SEL R10, RZ, 0x1, !P6 ;  /* 0x00000001ff0ab807 */ /* 0x000fe40007000000 */
[----:B------:R-:W-:Y:S02]  /*1310*/  @!P2 FSETP.NEU.FTZ.AND P6, PT, R5, RZ, PT ;  /* 0x000000ff0500a20b */ /* 0x000fe40003fdd000 */
[----:B------:R-:W-:Y:S02]  /*1320*/  PRMT R0, R0, 0x5410, R3 ;  /* 0x0000541000007816 */ /* 0x000fe40000000003 */
[----:B------:R-:W-:Y:S02]  /*1330*/  @!P2 SEL R5, RZ, 0x1, !P6 ;  /* 0x00000001ff05a807 */ /* 0x000fe40007000000 */
[----:B------:R-:W-:Y:S02]  /*1340*/  ISETP.GE.U32.AND P6, PT, R4, R7, PT ;  /* 0x000000070400720c */ /* 0x000fe40003fc6070 */
[----:B------:R-:W-:-:S02]  /*1350*/  @!P2 PRMT R0, R5, 0x7610, R0 ;  /* 0x000076100500a816 */ /* 0x000fc40000000000 */
[----:B------:R-:W-:Y:S02]  /*1360*/  @!P3 PRMT R3, R10, 0x7610, R3 ;  /* 0x000076100a03b816 */ /* 0x000fe40000000003 */
[----:B------:R-:W-:-:S04]  /*1370*/  @!P5 PRMT R0, R0, 0x5410, R9 ;  /* 0x000054100000d816 */ /* 0x000fc80000000009 */
[C---:B------:R-:W-:Y:S02]  /*1380*/  PRMT R9, R0.reuse, 0x7610, R9 ;  /* 0x0000761000097816 */ /* 0x040fe40000000009 */
[----:B------:R-:W-:Y:S01]  /*1390*/  PRMT R8, R0, 0x7632, R8 ;  /* 0x0000763200087816 */ /* 0x000fe20000000008 */
[----:B------:R-:W-:Y:S05]  /*13a0*/  @!P6 BRA `(.L_x_652) ;  /* 0xfffffe000000e947 */ /* 0x000fea000383ffff */
.L_x_651:
[----:B------:R-:W-:Y:S05]  /*13b0*/  BSYNC B1 ;  /* 0x0000000000017941 */ /* 0x000fea0003800000 */
.L_x_650:
        /* <DEDUP_REMOVED lines=8> */
.L_x_654:
[----:B------:R-:W-:Y:S05]  /*1440*/  BSYNC B1 ;  /* 0x0000000000017941 */ /* 0x000fea0003800000 */
.L_x_653:
        /* <DEDUP_REMOVED lines=13> */
[----:B--2---:R-:W-:-:S05]  /*1520*/  HADD2.F32 R2, -RZ, R14.H0_H0 ;  /* 0x2000000eff027230 */ /* 0x004fca0000004100 */
[----:B------:R-:W-:-:S04]  /*1530*/  FSETP.NEU.FTZ.AND P0, PT, R2, RZ, PT ;  /* 0x000000ff0200720b */ /* 0x000fc80003f1d000 */
[----:B------:R-:W-:-:S04]  /*1540*/  SEL R6, RZ, 0x1, !P0 ;  /* 0x00000001ff067807 */ /* 0x000fc80004000000 */
.L_x_656:
[----:B------:R-:W-:Y:S05]  /*1550*/  BSYNC B1 ;  /* 0x0000000000017941 */ /* 0x000fea0003800000 */
.L_x_655:
[----:B------:R-:W0:Y:S01]  /*1560*/  I2F.S8 R2, R0.B2 ;  /* 0x2000000000027306 */ /* 0x000e220000001400 */
[----:B------:R-:W-:Y:S01]  /*1570*/  LOP3.LUT P1, RZ, R6, 0xff, RZ, 0xc0, !PT ;  /* 0x000000ff06ff7812 */ /* 0x000fe2000782c0ff */
[----:B------:R-:W-:Y:S01]  /*1580*/  IMAD.MOV.U32 R19, RZ, RZ, 0x1 ;  /* 0x00000001ff137424 */ /* 0x000fe200078e00ff */
[----:B------:R-:W-:-:S05]  /*1590*/  MOV R5, 0x1 ;  /* 0x0000000100057802 */ /* 0x000fca0000000f00 */
[----:B------:R-:W1:Y:S01]  /*15a0*/  I2F.S8 R3, R3 ;  /* 0x0000000300037306 */ /* 0x000e620000001400 */
[----:B0-----:R-:W-:-:S05]  /*15b0*/  F2FP.PACK_AB R2, RZ, R2 ;  /* 0x00000002ff02723e */ /* 0x001fca00000000ff */
[----:B------:R-:W-:Y:S01]  /*15c0*/  @!P1 HADD2.F32 R4, -RZ, R2.H0_H0 ;  /* 0x20000002ff049230 */ /* 0x000fe20000004100 */
[----:B------:R-:W-:-:S04]  /*15d0*/  PRMT R2, R5, 0x7610, R2 ;  /* 0x0000761005027816 */ /* 0x000fc80000000002 */
[----:B------:R-:W-:Y:S02]  /*15e0*/  @!P1 FSETP.NEU.FTZ.AND P0, PT, R4, RZ, PT ;  /* 0x000000ff0400920b */ /* 0x000fe40003f1d000 */
[----:B-1----:R-:W-:Y:S02]  /*15f0*/  F2FP.PACK_AB R4, RZ, R3 ;  /* 0x00000003ff04723e */ /* 0x002fe400000000ff */
[----:B------:R-:W-:-:S04]  /*1600*/  @!P1 SEL R2, RZ, 0x1, !P0 ;  /* 0x00000001ff029807 */ /* 0x000fc80004000000 */
[----:B------:R-:W-:-:S04]  /*1610*/  PRMT R2, R2, 0x9910, RZ ;  /* 0x0000991002027816 */ /* 0x000fc800000000ff */
[----:B------:R-:W-:Y:S01]  /*1620*/  ISETP.NE.AND P1, PT, R2, RZ, PT ;  /* 0x000000ff0200720c */ /* 0x000fe20003f25270 */
[----:B------:R-:W-:-:S12]  /*1630*/  IMAD.MOV.U32 R2, RZ, RZ, 0x1 ;  /* 0x00000001ff027424 */ /* 0x000fd800078e00ff */
[----:B------:R-:W-:-:S05]  /*1640*/  @!P1 HADD2.F32 R4, -RZ, R4.H0_H0 ;  /* 0x20000004ff049230 */ /* 0x000fca0000004100 */
[----:B------:R-:W-:-:S04]  /*1650*/  @!P1 FSETP.NEU.FTZ.AND P0, PT, R4, RZ, PT ;  /* 0x000000ff0400920b */ /* 0x000fc80003f1d000 */
[----:B------:R-:W-:-:S04]  /*1660*/  @!P1 SEL R2, RZ, 0x1, !P0 ;  /* 0x00000001ff029807 */ /* 0x000fc80004000000 */
[----:B------:R-:W-:-:S04]  /*1670*/  PRMT R2, R2, 0x9910, RZ ;  /* 0x0000991002027816 */ /* 0x000fc800000000ff */
[----:B------:R-:W-:-:S13]  /*1680*/  ISETP.NE.AND P0, PT, R2, RZ, PT ;  /* 0x000000ff0200720c */ /* 0x000fda0003f05270 */
[----:B------:R-:W-:Y:S05]  /*1690*/  @P0 BRA `(.L_x_642) ;  /* 0x0000833000000947 */ /* 0x000fea0003800000 */
[----:B------:R-:W0:Y:S02]  /*16a0*/  I2F.S8 R0, R0 ;  /* 0x0000000000007306 */ /* 0x000e240000001400 */
[----:B0-----:R-:W-:-:S05]  /*16b0*/  F2FP.PACK_AB R2, RZ, R0 ;  /* 0x00000000ff02723e */ /* 0x001fca00000000ff */
[----:B------:R-:W-:-:S05]  /*16c0*/  HADD2.F32 R2, -RZ, R2.H0_H0 ;  /* 0x20000002ff027230 */ /* 0x000fca0000004100 */
[----:B------:R-:W-:-:S04]  /*16d0*/  FSETP.NEU.FTZ.AND P0, PT, R2, RZ, PT ;  /* 0x000000ff0200720b */ /* 0x000fc80003f1d000 */
[----:B------:R-:W-:Y:S01]  /*16e0*/  SEL R19, RZ, 0x1, !P0 ;  /* 0x00000001ff137807 */ /* 0x000fe20004000000 */
[----:B------:R-:W-:Y:S05]  /*16f0*/  BRA `(.L_x_642) ;  /* 0x000082d000007947 */ /* 0x000fea0003800000 */
.L_x_643:
        /* <DEDUP_REMOVED lines=23> */
.L_x_665:
        /* <DEDUP_REMOVED lines=211> */
.L_x_661:
        /* <DEDUP_REMOVED lines=214> */
.L_x_662:
        /* <DEDUP_REMOVED lines=217> */
.L_x_663:
        /* <DEDUP_REMOVED lines=214> */
.L_x_664:
[----:B------:R-:W-:-:S04]  /*4df0*/  LOP3.LUT R3, R3, 0xfffffffe, RZ, 0xc0, !PT ;  /* 0xfffffffe03037812 */ /* 0x000fc800078ec0ff */
[----:B0-----:R-:W-:-:S04]  /*4e00*/  IADD3 R12, P1, R14, R3, RZ ;  /* 0x000000030e0c7210 */ /* 0x001fc80007f3e0ff */
[----:B------:R-:W-:-:S05]  /*4e10*/  IADD3.X R13, RZ, R15, RZ, P1, !PT ;  /* 0x0000000fff0d7210 */ /* 0x000fca0000ffe4ff */
[----:B------:R-:W2:Y:S01]  /*4e20*/  LDG.E.U16 R3, [R12.64] ;  /* 0x000000240c037981 */ /* 0x000ea2000c1e1500 */
[----:B------:R-:W-:Y:S01]  /*4e30*/  LOP3.LUT P4, RZ, R6, 0xff, RZ, 0xc0, !PT ;  /* 0x000000ff06ff7812 */ /* 0x000fe2000788c0ff */
[----:B------:R-:W-:Y:S01]  /*4e40*/  IMAD.MOV.U32 R20, RZ, RZ, 0x1 ;  /* 0x00000001ff147424 */ /* 0x000fe200078e00ff */
[----:B------:R-:W-:Y:S02]  /*4e50*/  LOP3.LUT P1, RZ, R10, 0xff, RZ, 0xc0, !PT ;  /* 0x000000ff0aff7812 */ /* 0x000fe4000782c0ff */
[----:B------:R-:W-:Y:S02]  /*4e60*/  LOP3.LUT P3, RZ, R2, 0xff, RZ, 0xc0, !PT ;  /* 0x000000ff02ff7812 */ /* 0x000fe4000786c0ff */
[----:B------:R-:W-:Y:S01]  /*4e70*/  LOP3.LUT P2, RZ, R8, 0xff, RZ, 0xc0, !PT ;  /* 0x000000ff08ff7812 */ /* 0x000fe2000784c0ff */
[----:B------:R-:W-:-:S05]  /*4e80*/  IMAD.MOV.U32 R8, RZ, RZ, c[0x0][0x170] ;  /* 0x00005c00ff087624 */ /* 0x000fca00078e00ff */
[----:B------:R-:W-:Y:S01]  /*4e90*/  LEA R21, R8, R21, 0x1 ;  /* 0x0000001508157211 */ /* 0x000fe200078e08ff */
[----:B-----5:R-:W-:Y:S01]  /*4ea0*/  @!P4 HADD2.F32 R6, -RZ, R5.H0_H0 ;  /* 0x20000005ff06c230 */ /* 0x020fe20000004100 */
[----:B------:R-:W-:Y:S01]  /*4eb0*/  IMAD.MOV.U32 R8, RZ, RZ, 0x1 ;  /* 0x00000001ff087424 */ /* 0x000fe200078e00ff */
[----:B------:R-:W-:Y:S01]  /*4ec0*/  @!P1 HADD2.F32 R2, -RZ, R4.H0_H0 ;  /* 0x20000004ff029230 */ /* 0x000fe20000004100 */
[----:B------:R-:W-:Y:S02]  /*4ed0*/  IADD3 R21, R21, c[0x0][0x170], RZ ;  /* 0x00005c0015157a10 */ /* 0x000fe40007ffe0ff */
[----:B------:R-:W-:Y:S01]  /*4ee0*/  @!P4 FSETP.NEU.FTZ.AND P5, PT, R6, RZ, PT ;  /* 0x000000ff0600c20b */ /* 0x000fe20003fbd000 */
[----:B------:R-:W-:Y:S01]  /*4ef0*/  IMAD.MOV.U32 R6, RZ, RZ, 0x1 ;  /* 0x00000001ff067424 */ /* 0x000fe200078e00ff */
[----:B------:R-:W-:Y:S01]  /*4f00*/  @!P1 FSETP.NEU.FTZ.AND P6, PT, R2, RZ, PT ;  /* 0x000000ff0200920b */ /* 0x000fe20003fdd000 */
[----:B------:R-:W-:Y:S01]  /*4f10*/  @!P2 HADD2.F32 R7, -RZ, R0.H0_H0 ;  /* 0x20000000ff07a230 */ /* 0x000fe20000004100 */
[----:B------:R-:W-:-:S02]  /*4f20*/  @!P4 SEL R9, RZ, 0x1, !P5 ;  /* 0x00000001ff09c807 */ /* 0x000fc40006800000 */
[----:B------:R-:W-:Y:S02]  /*4f30*/  MOV R2, c[0x0][0x170] ;  /* 0x00005c0000027a02 */ /* 0x000fe40000000f00 */
[----:B------:R-:W-:Y:S02]  /*4f40*/  @!P4 PRMT R6, R9, 0x7610, R6 ;  /* 0x000076100906c816 */ /* 0x000fe40000000006 */
[----:B------:R-:W-:Y:S01]  /*4f50*/  @!P2 FSETP.NEU.FTZ.AND P5, PT, R7, RZ, PT ;  /* 0x000000ff0700a20b */ /* 0x000fe20003fbd000 */
[----:B------:R-:W-:Y:S01]  /*4f60*/  IMAD R2, R2, 0x3, R21 ;  /* 0x0000000302027824 */ /* 0x000fe200078e0215 */
[----:B------:R-:W-:Y:S01]  /*4f70*/  @!P1 SEL R10, RZ, 0x1, !P6 ;  /* 0x00000001ff0a9807 */ /* 0x000fe20007000000 */
[----:B------:R-:W-:Y:S01]  /*4f80*/  IMAD.MOV.U32 R7, RZ, RZ, 0x1 ;  /* 0x00000001ff077424 */ /* 0x000fe200078e00ff */
[----:B------:R-:W-:-:S04]  /*4f90*/  @!P2 SEL R11, RZ, 0x1, !P5 ;  /* 0x00000001ff0ba807 */ /* 0x000fc80006800000 */
[----:B------:R-:W-:Y:S02]  /*4fa0*/  @!P1 PRMT R7, R10, 0x7610, R7 ;  /* 0x000076100a079816 */ /* 0x000fe40000000007 */
[----:B------:R-:W-:Y:S02]  /*4fb0*/  @!P2 PRMT R8, R11, 0x7610, R8 ;  /* 0x000076100b08a816 */ /* 0x000fe40000000008 */
[----:B------:R-:W-:Y:S01]  /*4fc0*/  PRMT R10, R7, 0x7610, R10 ;  /* 0x00007610070a7816 */ /* 0x000fe2000000000a */
[----:B--2---:R-:W-:-:S05]  /*4fd0*/  @!P3 HADD2.F32 R9, -RZ, R3.H0_H0 ;  /* 0x20000003ff09b230 */ /* 0x004fca0000004100 */
        /* <DEDUP_REMOVED lines=8> */
.L_x_660:
[----:B------:R-:W-:Y:S05]  /*5060*/  BSYNC B1 ;  /* 0x0000000000017941 */ /* 0x000fea0003800000 */
.L_x_659:
        /* <DEDUP_REMOVED lines=205> */
.L_x_668:
        /* <DEDUP_REMOVED lines=207> */
.L_x_669:
        /* <DEDUP_REMOVED lines=207> */
.L_x_670:
        /* <DEDUP_REMOVED lines=207> */
.L_x_671:
[----:B------:R-:W-:-:S04]  /*8410*/  LOP3.LUT R3, R18, 0xfffffffe, RZ, 0xc0, !PT ;  /* 0xfffffffe12037812 */ /* 0x000fc800078ec0ff */
[----:B------:R-:W-:-:S05]  /*8420*/  IADD3 R2, P1, R14, R3, RZ ;  /* 0x000000030e027210 */ /* 0x000fca0007f3e0ff */
[----:B------:R-:W-:-:S06]  /*8430*/  IMAD.X R3, RZ, RZ, R15, P1 ;  /* 0x000000ffff037224 */ /* 0x000fcc00008e060f */
[----:B------:R0:W5:Y:S02]  /*8440*/  LDG.E.U16 R3, [R2.64] ;  /* 0x0000002402037981 */ /* 0x000164000c1e1500 */
.L_x_667:
[----:B0-----:R-:W-:Y:S05]  /*8450*/  BSYNC B1 ;  /* 0x0000000000017941 */ /* 0x001fea0003800000 */
.L_x_666:
[----:B------:R-:W-:Y:S01]  /*8460*/  BSSY B1, `(.L_x_672) ;  /* 0x0000023000017945 */ /* 0x000fe20003800000 */
[----:B------:R-:W-:Y:S05]  /*8470*/  @P0 BRA `(.L_x_673) ;  /* 0x0000021000000947 */ /* 0x000fea0003800000 */
[----:B------:R-:W-:Y:S02]  /*8480*/  LOP3.LUT P0, RZ, R6, 0xff, RZ, 0xc0, !PT ;  /* 0x000000ff06ff7812 */ /* 0x000fe4000780c0ff */
[----:B------:R-:W-:Y:S02]  /*8490*/  IADD3 R2, R21, c[0x0][0x170], RZ ;  /* 0x00005c0015027a10 */ /* 0x000fe40007ffe0ff */
[----:B------:R-:W-:Y:S02]  /*84a0*/  PRMT R6, R20, 0x7610, R6 ;  /* 0x0000761014067816 */ /* 0x000fe40000000006 */
[----:B------:R-:W-:-:S07]  /*84b0*/  ISETP.GE.U32.AND P2, PT, R2, c[0x0][0x168], PT ;  /* 0x00005a0002007a0c */ /* 0x000fce0003f46070 */
[----:B-----5:R-:W-:-:S05]  /*84c0*/  @!P0 HADD2.F32 R5, -RZ, R5.H0_H0 ;  /* 0x20000005ff058230 */ /* 0x020fca0000004100 */
        /* <DEDUP_REMOVED lines=8> */
[----:B------:R-:W-:-:S05]  /*8550*/  @!P0 HADD2.F32 R4, -RZ, R4.H0_H0 ;  /* 0x20000004ff048230 */ /* 0x000fca0000004100 */
        /* <DEDUP_REMOVED lines=14> */
[----:B------:R-:W-:-:S11]  /*8640*/  PRMT R9, R20, 0x7610, R9 ;  /* 0x0000761014097816 */ /* 0x000fd60000000009 */
[----:B------:R-:W-:-:S05]  /*8650*/  @!P0 HADD2.F32 R3, -RZ, R3.H0_H0 ;  /* 0x20000003ff038230 */ /* 0x000fca0000004100 */
[----:B------:R-:W-:-:S04]  /*8660*/  @!P0 FSETP.NEU.FTZ.AND P1, PT, R3, RZ, PT ;  /* 0x000000ff0300820b */ /* 0x000fc80003f3d000 */
[----:B------:R-:W-:-:S04]  /*8670*/  @!P0 SEL R0, RZ, 0x1, !P1 ;  /* 0x00000001ff008807 */ /* 0x000fc80004800000 */
[----:B------:R-:W-:Y:S02]  /*8680*/  @!P0 PRMT R9, R0, 0x7610, R9 ;  /* 0x0000761000098816 */ /* 0x000fe40000000009 */
.L_x_673:
[----:B------:R-:W-:Y:S05]  /*8690*/  BSYNC B1 ;  /* 0x0000000000017941 */ /* 0x000fea0003800000 */
.L_x_672:
[----:B------:R-:W0:Y:S01]  /*86a0*/  I2F.S8 R7, R7 ;  /* 0x0000000700077306 */ /* 0x000e220000001400 */
[----:B------:R-:W-:Y:S02]  /*86b0*/  LOP3.LUT P0, RZ, R6, 0xff, RZ, 0xc0, !PT ;  /* 0x000000ff06ff7812 */ /* 0x000fe4000780c0ff */
[C---:B-----5:R-:W-:Y:S02]  /*86c0*/  PRMT R0, R20.reuse, 0x7610, R0 ;  /* 0x0000761014007816 */ /* 0x060fe40000000000 */
[----:B------:R-:W-:-:S03]  /*86d0*/  PRMT R19, R20, 0x7610, R19 ;  /* 0x0000761014137816 */ /* 0x000fc60000000013 */
[----:B------:R-:W1:Y:S01]  /*86e0*/  I2F.S8 R8, R8 ;  /* 0x0000000800087306 */ /* 0x000e620000001400 */
[----:B0-----:R-:W-:-:S05]  /*86f0*/  F2FP.PACK_AB R2, RZ, R7 ;  /* 0x00000007ff02723e */ /* 0x001fca00000000ff */
[----:B------:R-:W-:-:S05]  /*8700*/  @!P0 HADD2.F32 R2, -RZ, R2.H0_H0 ;  /* 0x20000002ff028230 */ /* 0x000fca0000004100 */
[----:B------:R-:W-:Y:S02]  /*8710*/  @!P0 FSETP.NEU.FTZ.AND P1, PT, R2, RZ, PT ;  /* 0x000000ff0200820b */ /* 0x000fe40003f3d000 */
[----:B-1----:R-:W-:Y:S02]  /*8720*/  F2FP.PACK_AB R2, RZ, R8 ;  /* 0x00000008ff02723e */ /* 0x002fe400000000ff */
[----:B------:R-:W-:-:S04]  /*8730*/  @!P0 SEL R0, RZ, 0x1, !P1 ;  /* 0x00000001ff008807 */ /* 0x000fc80004800000 */
[----:B------:R-:W-:-:S04]  /*8740*/  PRMT R0, R0, 0x9910, RZ ;  /* 0x0000991000007816 */ /* 0x000fc800000000ff */
[----:B------:R-:W-:Y:S02]  /*8750*/  ISETP.NE.AND P1, PT, R0, RZ, PT ;  /* 0x000000ff0000720c */ /* 0x000fe40003f25270 */
[----:B------:R-:W-:-:S11]  /*8760*/  PRMT R0, R20, 0x7610, R0 ;  /* 0x0000761014007816 */ /* 0x000fd60000000000 */
        /* <DEDUP_REMOVED lines=12> */
.L_x_658:
        /* <DEDUP_REMOVED lines=10> */
.L_x_676:
[----:B------:R-:W-:Y:S01]  /*88d0*/  IADD3 R3, R21, c[0x0][0x170], RZ ;  /* 0x00005c0015037a10 */ /* 0x000fe20007ffe0ff */
[----:B------:R-:W-:-:S03]  /*88e0*/  IMAD R11, R6, R21, RZ ;  /* 0x00000015060b7224 */ /* 0x000fc600078e02ff */
[----:B------:R-:W-:Y:S01]  /*88f0*/  IADD3 R5, R3, c[0x0][0x170], RZ ;  /* 0x00005c0003057a10 */ /* 0x000fe20007ffe0ff */
[----:B------:R-:W-:Y:S02]  /*8900*/  IMAD R13, R6, R3, RZ ;  /* 0x00000003060d7224 */ /* 0x000fe400078e02ff */
[----:B------:R-:W-:Y:S01]  /*8910*/  IMAD.WIDE.U32 R10, R11, 0x2, R14 ;  /* 0x000000020b0a7825 */ /* 0x000fe200078e000e */
[----:B------:R-:W-:-:S03]  /*8920*/  IADD3 R21, R5, c[0x0][0x170], RZ ;  /* 0x00005c0005157a10 */ /* 0x000fc60007ffe0ff */
[--C-:B------:R-:W-:Y:S01]  /*8930*/  IMAD.WIDE.U32 R12, R13, 0x2, R14.reuse ;  /* 0x000000020d0c7825 */ /* 0x100fe200078e000e */
[----:B------:R0:W2:Y:S03]  /*8940*/  LDG.E.U16 R3, [R10.64] ;  /* 0x000000240a037981 */ /* 0x0000a6000c1e1500 */
[C---:B------:R-:W-:Y:S01]  /*8950*/  IMAD R9, R6.reuse, R21, RZ ;  /* 0x0000001506097224 */ /* 0x040fe200078e02ff */
[----:B------:R-:W3:Y:S01]  /*8960*/  LDG.E.U16 R7, [R12.64] ;  /* 0x000000240c077981 */ /* 0x000ee2000c1e1500 */
[----:B------:R-:W-:Y:S02]  /*8970*/  IMAD R5, R6, R5, RZ ;  /* 0x0000000506057224 */ /* 0x000fe400078e02ff */
[----:B------:R-:W-:-:S04]  /*8980*/  IMAD.WIDE.U32 R8, R9, 0x2, R14 ;  /* 0x0000000209087825 */ /* 0x000fc800078e000e */
[----:B------:R-:W-:Y:S02]  /*8990*/  IMAD.WIDE.U32 R4, R5, 0x2, R14 ;  /* 0x0000000205047825 */ /* 0x000fe400078e000e */
[----:B------:R1:W4:Y:S04]  /*89a0*/  LDG.E.U16 R8, [R8.64] ;  /* 0x0000002408087981 */ /* 0x000328000c1e1500 */
[----:B------:R5:W5:Y:S01]  /*89b0*/  LDG.E.U16 R18, [R4.64] ;  /* 0x0000002404127981 */ /* 0x000b62000c1e1500 */
[----:B------:R-:W-:Y:S02]  /*89c0*/  LOP3.LUT P2, RZ, R19, 0xff, RZ, 0xc0, !PT ;  /* 0x000000ff13ff7812 */ /* 0x000fe4000784c0ff */
[----:B------:R-:W-:Y:S02]  /*89d0*/  LOP3.LUT P3, RZ, R0, 0xff, RZ, 0xc0, !PT ;  /* 0x000000ff00ff7812 */ /* 0x000fe4000786c0ff */
[----:B------:R-:W-:-:S02]  /*89e0*/  LOP3.LUT P1, RZ, R24, 0xff, RZ, 0xc0, !PT ;  /* 0x000000ff18ff7812 */ /* 0x000fc4000782c0ff */
[----:B------:R-:W-:Y:S02]  /*89f0*/  LOP3.LUT P0, RZ, R2, 0xff, RZ, 0xc0, !PT ;  /* 0x000000ff02ff7812 */ /* 0x000fe4000780c0ff */
[----:B------:R-:W-:Y:S02]  /*8a00*/  MOV R20, c[0x0][0x170] ;  /* 0x00005c0000147a02 */ /* 0x000fe40000000f00 */
[----:B------:R-:W-:-:S05]  /*8a10*/  IADD3 R21, R21, c[0x0][0x170], RZ ;  /* 0x00005c0015157a10 */ /* 0x000fca0007ffe0ff */
[----:B0-----:R-:W-:-:S05]  /*8a20*/  IMAD R10, R20, 0x3, R21 ;  /* 0x00000003140a7824 */ /* 0x001fca00078e0215 */
[----:B------:R-:W-:Y:S01]  /*8a30*/  ISETP.GE.U32.AND P5, PT, R10, c[0x0][0x168], PT ;  /* 0x00005a000a007a0c */ /* 0x000fe20003fa6070 */
[----:B------:R-:W-:Y:S02]  /*8a40*/  IMAD.MOV.U32 R10, RZ, RZ, 0x1 ;  /* 0x00000001ff0a7424 */ /* 0x000fe400078e00ff */
[----:B-1----:R-:W-:Y:S02]  /*8a50*/  IMAD.MOV.U32 R9, RZ, RZ, 0x1 ;  /* 0x00000001ff097424 */ /* 0x002fe400078e00ff */
[----:B------:R-:W-:Y:S01]  /*8a60*/  IMAD.MOV.U32 R20, RZ, RZ, 0x1 ;  /* 0x00000001ff147424 */ /* 0x000fe200078e00ff */
[----:B--2---:R-:W-:Y:S02]  /*8a70*/  @!P3 HADD2.F32 R0, -RZ, R3.H0_H0 ;  /* 0x20000003ff00b230 */ /* 0x004fe40000004100 */
[----:B---3--:R-:W-:-:S03]  /*8a80*/  @!P2 HADD2.F32 R2, -RZ, R7.H0_H0 ;  /* 0x20000007ff02a230 */ /* 0x008fc60000004100 */
[----:B------:R-:W-:Y:S02]  /*8a90*/  @!P3 FSETP.NEU.FTZ.AND P6, PT, R0, RZ, PT ;  /* 0x000000ff0000b20b */ /* 0x000fe40003fdd000 */
[----:B------:R-:W-:Y:S01]  /*8aa0*/  @!P2 FSETP.NEU.FTZ.AND P4, PT, R2, RZ, PT ;  /* 0x000000ff0200a20b */ /* 0x000fe20003f9d000 */
[----:B----4-:R-:W-:-:S03]  /*8ab0*/  @!P1 HADD2.F32 R2, -RZ, R8.H0_H0 ;  /* 0x20000008ff029230 */ /* 0x010fc60000004100 */
[----:B-----5:R-:W-:Y:S01]  /*8ac0*/  @!P2 SEL R5, RZ, 0x1, !P4 ;  /* 0x00000001ff05a807 */ /* 0x020fe20006000000 */
[----:B------:R-:W-:Y:S01]  /*8ad0*/  @!P0 HADD2.F32 R0, -RZ, R18.H0_H0 ;  /* 0x20000012ff008230 */ /* 0x000fe20000004100 */
[----:B------:R-:W-:Y:S01]  /*8ae0*/  @!P1 FSETP.NEU.FTZ.AND P4, PT, R2, RZ, PT ;  /* 0x000000ff0200920b */ /* 0x000fe20003f9d000 */
[----:B------:R-:W-:Y:S01]  /*8af0*/  HFMA2.MMA R2, -RZ, RZ, 0, 5.9604644775390625e-08 ;  /* 0x00000001ff027435 */ /* 0x000fe200000001ff */
[----:B------:R-:W-:Y:S02]  /*8b00*/  @!P3 SEL R4, RZ, 0x1, !P6 ;  /* 0x00000001ff04b807 */ /* 0x000fe40007000000 */
[----:B------:R-:W-:Y:S02]  /*8b10*/  @!P0 FSETP.NEU.FTZ.AND P6, PT, R0, RZ, PT ;  /* 0x000000ff0000820b */ /* 0x000fe40003fdd000 */
[----:B------:R-:W-:Y:S01]  /*8b20*/  @!P1 SEL R12, RZ, 0x1, !P4 ;  /* 0x00000001ff0c9807 */ /* 0x000fe20006000000 */
[----:B------:R-:W-:Y:S01]  /*8b30*/  IMAD.MOV.U32 R0, RZ, RZ, 0x1 ;  /* 0x00000001ff007424 */ /* 0x000fe200078e00ff */
        /* <DEDUP_REMOVED lines=8> */
.L_x_675:
[----:B------:R-:W-:Y:S05]  /*8bc0*/  BSYNC B1 ;  /* 0x0000000000017941 */ /* 0x000fea0003800000 */
.L_x_674:
        /* <DEDUP_REMOVED lines=23> */
.L_x_678:
[----:B0-----:R-:W-:Y:S05]  /*8d40*/  BSYNC B1 ;  /* 0x0000000000017941 */ /* 0x001fea0003800000 */
.L_x_677:
        /* <DEDUP_REMOVED lines=35> */
.L_x_680:
[----:B------:R-:W-:Y:S05]  /*8f80*/  BSYNC B1 ;  /* 0x0000000000017941 */ /* 0x000fea0003800000 */
.L_x_679:
[----:B------:R-:W0:Y:S01]  /*8f90*/  I2F.S8 R10, R10 ;  /* 0x0000000a000a7306 */ /* 0x000e220000001400 */
[----:B------:R-:W-:Y:S02]  /*8fa0*/  LOP3.LUT P1, RZ, R0, 0xff, RZ, 0xc0, !PT ;  /* 0x000000ff00ff7812 */ /* 0x000fe4000782c0ff */
[C---:B------:R-:W-:Y:S02]  /*8fb0*/  PRMT R0, R20.reuse, 0x7610, R0 ;  /* 0x0000761014007816 */ /* 0x040fe40000000000 */
[----:B------:R-:W-:-:S03]  /*8fc0*/  PRMT R19, R20, 0x7610, R19 ;  /* 0x0000761014137816 */ /* 0x000fc60000000013 */
[----:B------:R-:W1:Y:S01]  /*8fd0*/  I2F.S8 R2, R2 ;  /* 0x0000000200027306 */ /* 0x000e620000001400 */
[----:B0----5:R-:W-:-:S05]  /*8fe0*/  F2FP.PACK_AB R3, RZ, R10 ;  /* 0x0000000aff03723e */ /* 0x021fca00000000ff */
        /* <DEDUP_REMOVED lines=19> */
.L_x_657:
[----:B------:R-:W-:Y:S01]  /*9120*/  MOV R0, c[0x0][0x170] ;  /* 0x00005c0000007a02 */ /* 0x000fe20000000f00 */
[----:B------:R-:W-:Y:S01]  /*9130*/  ULDC.U8 UR4, c[0x0][0x161] ;  /* 0x0000584000047ab9 */ /* 0x000fe20000000000 */
[----:B------:R-:W-:Y:S01]  /*9140*/  BSSY B1, `(.L_x_681) ;  /* 0x0000038000017945 */ /* 0x000fe20003800000 */
[----:B------:R-:W-:Y:S01]  /*9150*/  IMAD.U32 R9, RZ, RZ, UR4 ;  /* 0x00000004ff097e24 */ /* 0x000fe2000f8e00ff */
[----:B------:R-:W-:Y:S01]  /*9160*/  MOV R10, UR4 ;  /* 0x00000004000a7c02 */ /* 0x000fe20008000f00 */
[--C-:B------:R-:W-:Y:S02]  /*9170*/  IMAD R0, R0, 0x3, R21.reuse ;  /* 0x0000000300007824 */ /* 0x100fe400078e0215 */
[----:B------:R-:W-:Y:S02]  /*9180*/  IMAD.U32 R4, RZ, RZ, UR4 ;  /* 0x00000004ff047e24 */ /* 0x000fe4000f8e00ff */
[----:B------:R-:W-:Y:S01]  /*9190*/  IMAD.MOV.U32 R7, RZ, RZ, R21 ;  /* 0x000000ffff077224 */ /* 0x000fe200078e0015 */
[----:B------:R-:W-:Y:S01]  /*91a0*/  ISETP.GE.U32.AND P0, PT, R0, c[0x0][0x168], PT ;  /* 0x00005a0000007a0c */ /* 0x000fe20003f06070 */
[----:B------:R-:W-:-:S12]  /*91b0*/  IMAD.U32 R0, RZ, RZ, UR4 ;  /* 0x00000004ff007e24 */ /* 0x000fd8000f8e00ff */
[----:B------:R-:W-:Y:S05]  /*91c0*/  @P0 BRA `(.L_x_682) ;  /* 0x000002f000000947 */ /* 0x000fea0003800000 */
[C---:B------:R-:W-:Y:S02]  /*91d0*/  PRMT R18, R9.reuse, 0x7610, R18 ;  /* 0x0000761009127816 */ /* 0x040fe40000000012 */
[C---:B------:R-:W-:Y:S02]  /*91e0*/  PRMT R4, R9.reuse, 0x7610, R4 ;  /* 0x0000761009047816 */ /* 0x040fe40000000004 */
[C---:B------:R-:W-:Y:S02]  /*91f0*/  PRMT R19, R9.reuse, 0x7610, R19 ;  /* 0x0000761009137816 */ /* 0x040fe40000000013 */
[----:B------:R-:W-:Y:S02]  /*9200*/  PRMT R0, R9, 0x7610, R0 ;  /* 0x0000761009007816 */ /* 0x000fe40000000000 */
.L_x_683:
[C---:B------:R-:W-:Y:S01]  /*9210*/  IADD3 R13, R7.reuse, c[0x0][0x170], RZ ;  /* 0x00005c00070d7a10 */ /* 0x040fe20007ffe0ff */
[----:B------:R-:W-:-:S03]  /*9220*/  IMAD.WIDE.U32 R10, R7, 0x2, R14 ;  /* 0x00000002070a7825 */ /* 0x000fc600078e000e */
[C---:B------:R-:W-:Y:S01]  /*9230*/  IADD3 R7, R13.reuse, c[0x0][0x170], RZ ;  /* 0x00005c000d077a10 */ /* 0x040fe20007ffe0ff */
[--C-:B------:R-:W-:Y:S01]  /*9240*/  IMAD.WIDE.U32 R12, R13, 0x2, R14.reuse ;  /* 0x000000020d0c7825 */ /* 0x100fe200078e000e */
[----:B------:R0:W2:Y:S03]  /*9250*/  LDG.E.U16 R5, [R10.64] ;  /* 0x000000240a057981 */ /* 0x0000a6000c1e1500 */
[C-C-:B------:R-:W-:Y:S01]  /*9260*/  IMAD.WIDE.U32 R2, R7.reuse, 0x2, R14.reuse ;  /* 0x0000000207027825 */ /* 0x140fe200078e000e */
[----:B------:R-:W-:Y:S01]  /*9270*/  IADD3 R7, R7, c[0x0][0x170], RZ ;  /* 0x00005c0007077a10 */ /* 0x000fe20007ffe0ff */
[----:B------:R-:W3:Y:S04]  /*9280*/  LDG.E.U16 R6, [R12.64] ;  /* 0x000000240c067981 */ /* 0x000ee8000c1e1500 */
[----:B------:R-:W-:Y:S01]  /*9290*/  IMAD.WIDE.U32 R8, R7, 0x2, R14 ;  /* 0x0000000207087825 */ /* 0x000fe200078e000e */
[----:B------:R3:W4:Y:S05]  /*92a0*/  LDG.E.U16 R2, [R2.64] ;  /* 0x0000002402027981 */ /* 0x00072a000c1e1500 */
[----:B------:R1:W5:Y:S01]  /*92b0*/  LDG.E.U16 R8, [R8.64] ;  /* 0x0000002408087981 */ /* 0x000362000c1e1500 */
[----:B------:R-:W-:Y:S01]  /*92c0*/  LOP3.LUT P2, RZ, R19, 0xff, RZ, 0xc0, !PT ;  /* 0x000000ff13ff7812 */ /* 0x000fe2000784c0ff */
[----:B0-----:R-:W-:Y:S01]  /*92d0*/  IMAD.MOV.U32 R10, RZ, RZ, 0x1 ;  /* 0x00000001ff0a7424 */ /* 0x001fe200078e00ff */
[----:B------:R-:W-:Y:S01]  /*92e0*/  LOP3.LUT P3, RZ, R0, 0xff, RZ, 0xc0, !PT ;  /* 0x000000ff00ff7812 */ /* 0x000fe2000786c0ff */
[----:B------:R-:W-:Y:S01]  /*92f0*/  IMAD.MOV.U32 R20, RZ, RZ, 0x1 ;  /* 0x00000001ff147424 */ /* 0x000fe200078e00ff */
[----:B------:R-:W-:-:S02]  /*9300*/  LOP3.LUT P1, RZ, R18, 0xff, RZ, 0xc0, !PT ;  /* 0x000000ff12ff7812 */ /* 0x000fc4000782c0ff */
[----:B------:R-:W-:Y:S02]  /*9310*/  LOP3.LUT P0, RZ, R4, 0xff, RZ, 0xc0, !PT ;  /* 0x000000ff04ff7812 */ /* 0x000fe4000780c0ff */
[----:B------:R-:W-:Y:S02]  /*9320*/  MOV R4, c[0x0][0x170] ;  /* 0x00005c0000047a02 */ /* 0x000fe40000000f00 */
[----:B------:R-:W-:Y:S02]  /*9330*/  IADD3 R7, R7, c[0x0][0x170], RZ ;  /* 0x00005c0007077a10 */ /* 0x000fe40007ffe0ff */
[----:B-1----:R-:W-:-:S03]  /*9340*/  PRMT R9, R10, 0x7610, R9 ;  /* 0x000076100a097816 */ /* 0x002fc60000000009 */
[----:B------:R-:W-:-:S05]  /*9350*/  IMAD R4, R4, 0x3, R7 ;  /* 0x0000000304047824 */ /* 0x000fca00078e0207 */
[----:B------:R-:W-:Y:S01]  /*9360*/  ISETP.GE.U32.AND P4, PT, R4, c[0x0][0x168], PT ;  /* 0x00005a0004007a0c */ /* 0x000fe20003f86070 */
[----:B------:R-:W-:Y:S01]  /*9370*/  HFMA2.MMA R4, -RZ, RZ, 0, 5.9604644775390625e-08 ;  /* 0x00000001ff047435 */ /* 0x000fe200000001ff */
[----:B--2---:R-:W-:Y:S02]  /*9380*/  @!P3 HADD2.F32 R0, -RZ, R5.H0_H0 ;  /* 0x20000005ff00b230 */ /* 0x004fe40000004100 */
[----:B---3--:R-:W-:-:S03]  /*9390*/  @!P2 HADD2.F32 R3, -RZ, R6.H0_H0 ;  /* 0x20000006ff03a230 */ /* 0x008fc60000004100 */
[----:B------:R-:W-:Y:S02]  /*93a0*/  @!P3 FSETP.NEU.FTZ.AND P6, PT, R0, RZ, PT ;  /* 0x000000ff0000b20b */ /* 0x000fe40003fdd000 */
[----:B------:R-:W-:Y:S01]  /*93b0*/  @!P2 FSETP.NEU.FTZ.AND P5, PT, R3, RZ, PT ;  /* 0x000000ff0300a20b */ /* 0x000fe20003fbd000 */
[----:B----4-:R-:W-:Y:S01]  /*93c0*/  @!P0 HADD2.F32 R0, -RZ, R2.H0_H0 ;  /* 0x20000002ff008230 */ /* 0x010fe20000004100 */
[----:B------:R-:W-:Y:S02]  /*93d0*/  @!P3 SEL R3, RZ, 0x1, !P6 ;  /* 0x00000001ff03b807 */ /* 0x000fe40007000000 */
[----:B------:R-:W-:Y:S01]  /*93e0*/  @!P2 SEL R11, RZ, 0x1, !P5 ;  /* 0x00000001ff0ba807 */ /* 0x000fe20006800000 */
[----:B-----5:R-:W-:Y:S01]  /*93f0*/  @!P1 HADD2.F32 R12, -RZ, R8.H0_H0 ;  /* 0x20000008ff0c9230 */ /* 0x020fe20000004100 */
[----:B------:R-:W-:Y:S01]  /*9400*/  @!P0 FSETP.NEU.FTZ.AND P6, PT, R0, RZ, PT ;  /* 0x000000ff0000820b */ /* 0x000fe20003fdd000 */
[----:B------:R-:W-:Y:S01]  /*9410*/  IMAD.MOV.U32 R0, RZ, RZ, 0x1 ;  /* 0x00000001ff007424 */ /* 0x000fe200078e00ff */
[----:B------:R-:W-:-:S02]  /*9420*/  @!P2 PRMT R10, R11, 0x7610, R10 ;  /* 0x000076100b0aa816 */ /* 0x000fc4000000000a */
[----:B------:R-:W-:Y:S02]  /*9430*/  @!P1 FSETP.NEU.FTZ.AND P5, PT, R12, RZ, PT ;  /* 0x000000ff0c00920b */ /* 0x000fe40003fbd000 */
[----:B------:R-:W-:Y:S02]  /*9440*/  @!P0 SEL R12, RZ, 0x1, !P6 ;  /* 0x00000001ff0c8807 */ /* 0x000fe40007000000 */
[----:B------:R-:W-:Y:S02]  /*9450*/  @!P1 SEL R13, RZ, 0x1, !P5 ;  /* 0x00000001ff0d9807 */ /* 0x000fe40006800000 */
[----:B------:R-:W-:Y:S02]  /*9460*/  @!P3 PRMT R0, R3, 0x7610, R0 ;  /* 0x000076100300b816 */ /* 0x000fe40000000000 */
[----:B------:R-:W-:Y:S02]  /*9470*/  @!P1 PRMT R9, R13, 0x7610, R9 ;  /* 0x000076100d099816 */ /* 0x000fe40000000009 */
[----:B------:R-:W-:-:S02]  /*9480*/  @!P0 PRMT R4, R12, 0x7610, R4 ;  /* 0x000076100c048816 */ /* 0x000fc40000000004 */
[----:B------:R-:W-:Y:S02]  /*9490*/  PRMT R19, R10, 0x7610, R19 ;  /* 0x000076100a137816 */ /* 0x000fe40000000013 */
[----:B------:R-:W-:Y:S01]  /*94a0*/  PRMT R18, R9, 0x7610, R18 ;  /* 0x0000761009127816 */ /* 0x000fe20000000012 */
[----:B------:R-:W-:Y:S05]  /*94b0*/  @!P4 BRA `(.L_x_683) ;  /* 0xfffffd500000c947 */ /* 0x000fea000383ffff */
.L_x_682:
[----:B------:R-:W-:Y:S05]  /*94c0*/  BSYNC B1 ;  /* 0x0000000000017941 */ /* 0x000fea0003800000 */
.L_x_681:
        /* <DEDUP_REMOVED lines=19> */
.L_x_685:
[----:B0-----:R-:W-:Y:S05]  /*9600*/  BSYNC B1 ;  /* 0x0000000000017941 */ /* 0x001fea0003800000 */
.L_x_684:
        /* <DEDUP_REMOVED lines=35> */
.L_x_687:
[----:B------:R-:W-:Y:S05]  /*9840*/  BSYNC B1 ;  /* 0x0000000000017941 */ /* 0x000fea0003800000 */
.L_x_686:
[----:B------:R-:W0:Y:S01]  /*9850*/  I2F.S8 R10, R10 ;  /* 0x0000000a000a7306 */ /* 0x000e220000001400 */
[----:B------:R-:W-:Y:S02]  /*9860*/  LOP3.LUT P1, RZ, R0, 0xff, RZ, 0xc0, !PT ;  /* 0x000000ff00ff7812 */ /* 0x000fe4000782c0ff */
[C---:B------:R-:W-:Y:S02]  /*9870*/  PRMT R0, R20.reuse, 0x7610, R0 ;  /* 0x0000761014007816 */ /* 0x040fe40000000000 */
[----:B------:R-:W-:-:S03]  /*9880*/  PRMT R19, R20, 0x7610, R19 ;  /* 0x0000761014137816 */ /* 0x000fc60000000013 */
[----:B------:R-:W1:Y:S01]  /*9890*/  I2F.S8 R4, R4 ;  /* 0x0000000400047306 */ /* 0x000e620000001400 */
[----:B0----5:R-:W-:-:S07]  /*98a0*/  F2FP.PACK_AB R2, RZ, R10 ;  /* 0x0000000aff02723e */ /* 0x021fce00000000ff */
[----:B------:R-:W0:Y:S01]  /*98b0*/  I2F.S8 R9, R9 ;  /* 0x0000000900097306 */ /* 0x000e220000001400 */
        /* <DEDUP_REMOVED lines=11> */
[----:B------:R-:W-:Y:S02]  /*9970*/  ISETP.NE.AND P1, PT, R0, RZ, PT ;  /* 0x000000ff0000720c */ /* 0x000fe40003f25270 */
[----:B0-----:R-:W-:-:S11]  /*9980*/  F2FP.PACK_AB R0, RZ, R9 ;  /* 0x00000009ff00723e */ /* 0x001fd600000000ff */
[----:B------:R-:W-:-:S05]  /*9990*/  @!P1 HADD2.F32 R0, -RZ, R0.H0_H0 ;  /* 0x20000000ff009230 */ /* 0x000fca0000004100 */
[----:B------:R-:W-:-:S04]  /*99a0*/  @!P1 FSETP.NEU.FTZ.AND P0, PT, R0, RZ, PT ;  /* 0x000000ff0000920b */ /* 0x000fc80003f1d000 */
[----:B------:R-:W-:-:S04]  /*99b0*/  @!P1 SEL R0, RZ, 0x1, !P0 ;  /* 0x00000001ff009807 */ /* 0x000fc80004000000 */
[----:B------:R-:W-:Y:S02]  /*99c0*/  @!P1 PRMT R19, R0, 0x7610, R19 ;  /* 0x0000761000139816 */ /* 0x000fe40000000013 */
.L_x_642:
[----:B------:R-:W-:Y:S05]  /*99d0*/  BSYNC B0 ;  /* 0x0000000000007941 */ /* 0x000fea0003800000 */
.L_x_641:
        /* <DEDUP_REMOVED lines=9> */
.L_x_691:
        /* <DEDUP_REMOVED lines=13> */
[----:B0-----:R-:W-:-:S05]  /*9b40*/  F2FP.PACK_AB R3, RZ, R3 ;  /* 0x00000003ff03723e */ /* 0x001fca00000000ff */
[----:B------:R-:W-:-:S05]  /*9b50*/  @!P0 HADD2.F32 R3, -RZ, R3.H0_H0 ;  /* 0x20000003ff038230 */ /* 0x000fca0000004100 */
[----:B------:R-:W-:-:S04]  /*9b60*/  @!P0 FSETP.NEU.FTZ.AND P1, PT, R3, RZ, PT ;  /* 0x000000ff0300820b */ /* 0x000fc80003f3d000 */
[----:B------:R-:W-:-:S04]  /*9b70*/  @!P0 SEL R3, RZ, 0x1, !P1 ;  /* 0x00000001ff038807 */ /* 0x000fc80004800000 */
[----:B------:R-:W-:-:S05]  /*9b80*/  @!P0 PRMT R19, R3, 0x7610, R19 ;  /* 0x0000761003138816 */ /* 0x000fca0000000013 */
[----:B------:R0:W-:Y:S02]  /*9b90*/  STS.U8 [R0+0x10], R19 ;  /* 0x0000101300007388 */ /* 0x0001e40000000000 */
.L_x_690:
[----:B------:R-:W-:Y:S05]  /*9ba0*/  BSYNC B0 ;  /* 0x0000000000007941 */ /* 0x000fea0003800000 */
.L_x_689:
[----:B------:R-:W-:Y:S01]  /*9bb0*/  IMAD.MOV.U32 R3, RZ, RZ, R4 ;  /* 0x000000ffff037224 */ /* 0x000fe200078e0004 */
[----:B------:R-:W-:Y:S05]  /*9bc0*/  @P2 BRA `(.L_x_691) ;  /* 0xfffffea000002947 */ /* 0x000fea000383ffff */
.L_x_688:
        /* <DEDUP_REMOVED lines=13> */
.L_x_696:
        /* <DEDUP_REMOVED lines=17> */
.L_x_695:
[----:B------:R-:W-:Y:S05]  /*9db0*/  BSYNC B0 ;  /* 0x0000000000007941 */ /* 0x000fea0003800000 */
.L_x_694:
[----:B------:R-:W-:-:S04]  /*9dc0*/  SHF.R.S32.HI R2, RZ, 0x1, R2 ;  /* 0x00000001ff027819 */ /* 0x000fc80000011402 */
[----:B------:R-:W-:-:S13]  /*9dd0*/  ISETP.GE.AND P0, PT, R2, 0x20, PT ;  /* 0x000000200200780c */ /* 0x000fda0003f06270 */
[----:B------:R-:W-:Y:S05]  /*9de0*/  @P0 BRA `(.L_x_696) ;  /* 0xfffffeb000000947 */ /* 0x000fea000383ffff */
[----:B------:R-:W-:-:S09]  /*9df0*/  HFMA2.MMA R0, -RZ, RZ, 0, 1.9073486328125e-06 ;  /* 0x00000020ff007435 */ /* 0x000fd200000001ff */
.L_x_693:
[----:B------:R-:W-:Y:S01]  /*9e00*/  BAR.SYNC.DEFER_BLOCKING 0x0 ;  /* 0x0000000000007b1d */ /* 0x000fe20000010000 */
[----:B------:R-:W-:-:S13]  /*9e10*/  ISETP.GE.AND P0, PT, R0, 0x2, PT ;  /* 0x000000020000780c */ /* 0x000fda0003f06270 */
[----:B------:R-:W-:Y:S05]  /*9e20*/  @!P0 BRA `(.L_x_692) ;  /* 0x0000010000008947 */ /* 0x000fea0003800000 */
[----:B------:R-:W-:Y:S02]  /*9e30*/  IMAD.MOV.U32 R3, RZ, RZ, 0x1 ;  /* 0x00000001ff037424 */ /* 0x000fe400078e00ff */
.L_x_697:
[C---:B------:R-:W-:Y:S02]  /*9e40*/  LOP3.LUT R2, R19.reuse, 0xffff, RZ, 0xc0, !PT ;  /* 0x0000ffff13027812 */ /* 0x040fe400078ec0ff */
[----:B------:R-:W-:Y:S02]  /*9e50*/  LOP3.LUT P0, RZ, R19, 0xff, RZ, 0xc0, !PT ;  /* 0x000000ff13ff7812 */ /* 0x000fe4000780c0ff */
[----:B------:R-:W-:Y:S02]  /*9e60*/  PRMT R2, R2, 0x8880, RZ ;  /* 0x0000888002027816 */ /* 0x000fe400000000ff */
[----:B0-----:R-:W-:-:S04]  /*9e70*/  MOV R19, 0x1 ;  /* 0x0000000100137802 */ /* 0x001fc80000000f00 */
[----:B------:R0:W1:Y:S02]  /*9e80*/  SHFL.DOWN PT, R2, R2, R3, 0x1f ;  /* 0x08001f0302027589 */ /* 0x00006400000e0000 */
[----:B0-----:R-:W-:-:S05]  /*9e90*/  IMAD.SHL.U32 R3, R3, 0x2, RZ ;  /* 0x0000000203037824 */ /* 0x001fca00078e00ff */
[----:B------:R-:W-:Y:S02]  /*9ea0*/  ISETP.GE.AND P2, PT, R3, R0, PT ;  /* 0x000000000300720c */ /* 0x000fe40003f46270 */
[----:B-1----:R-:W-:-:S04]  /*9eb0*/  ISETP.NE.AND P1, PT, R2, RZ, PT ;  /* 0x000000ff0200720c */ /* 0x002fc80003f25270 */
[----:B------:R-:W-:-:S04]  /*9ec0*/  FSEL R4, RZ, 1, !P1 ;  /* 0x3f800000ff047808 */ /* 0x000fc80004800000 */
[----:B------:R-:W-:-:S05]  /*9ed0*/  F2FP.PACK_AB R4, RZ, R4 ;  /* 0x00000004ff04723e */ /* 0x000fca00000000ff */
[----:B------:R-:W-:-:S05]  /*9ee0*/  @!P0 HADD2.F32 R4, -RZ, R4.H0_H0 ;  /* 0x20000004ff048230 */ /* 0x000fca0000004100 */
[----:B------:R-:W-:-:S04]  /*9ef0*/  @!P0 FSETP.NEU.FTZ.AND P1, PT, R4, RZ, PT ;  /* 0x000000ff0400820b */ /* 0x000fc80003f3d000 */
[----:B------:R-:W-:-:S04]  /*9f00*/  @!P0 SEL R2, RZ, 0x1, !P1 ;  /* 0x00000001ff028807 */ /* 0x000fc80004800000 */
[----:B------:R-:W-:Y:S01]  /*9f10*/  @!P0 PRMT R19, R2, 0x7610, R19 ;  /* 0x0000761002138816 */ /* 0x000fe20000000013 */
[----:B------:R-:W-:Y:S05]  /*9f20*/  @!P2 BRA `(.L_x_697) ;  /* 0xffffff100000a947 */ /* 0x000fea000383ffff */
.L_x_692:
[----:B------:R-:W-:Y:S01]  /*9f30*/  ISETP.NE.AND P1, PT, RZ, c[0x0][0x338], PT ;  /* 0x0000ce00ff007a0c */ /* 0x000fe20003f25270 */
[----:B------:R-:W-:-:S12]  /*9f40*/  IMAD.MOV.U32 R18, RZ, RZ, RZ ;  /* 0x000000ffff127224 */ /* 0x000fd800078e00ff */
[----:B------:R-:W-:Y:S05]  /*9f50*/  @!P1 BRA `(.L_x_698) ;  /* 0x00000c7000009947 */ /* 0x000fea0003800000 */
[----:B------:R-:W-:Y:S01]  /*9f60*/  HFMA2.MMA R0, -RZ, RZ, 0, 5.9604644775390625e-08 ;  /* 0x00000001ff007435 */ /* 0x000fe200000001ff */
[----:B------:R-:W-:-:S04]  /*9f70*/  IMAD.MOV.U32 R16, RZ, RZ, RZ ;  /* 0x000000ffff107224 */ /* 0x000fc800078e00ff */
[----:B------:R-:W-:-:S05]  /*9f80*/  IMAD.HI.U32 R2, R17, c[0x0][0x340], R16 ;  /* 0x0000d00011027a27 */ /* 0x000fca00078e0010 */
        /* <DEDUP_REMOVED lines=196> */
.L_x_698:
        /* <DEDUP_REMOVED lines=9> */
[----:B------:R-:W1:Y:S01]  /*ac60*/  S2R R0, SR_CTAID.X ;  /* 0x0000000000007919 */ /* 0x000e620000002500 */
[----:B------:R-:W-:Y:S02]  /*ac70*/  IMAD R5, R23, c[0x0][0x188], RZ ;  /* 0x0000620017057a24 */ /* 0x000fe400078e02ff */
[----:B------:R-:W-:Y:S02]  /*ac80*/  IMAD.MOV.U32 R16, RZ, RZ, RZ ;  /* 0x000000ffff107224 */ /* 0x000fe400078e00ff */
[----:B------:R-:W-:-:S04]  /*ac90*/  IMAD R5, R22, c[0x0][0x18c], R5 ;  /* 0x0000630016057a24 */ /* 0x000fc800078e0205 */
[----:B-1----:R-:W-:Y:S01]  /*aca0*/  IMAD R5, R0, c[0x0][0x174], R5 ;  /* 0x00005d0000057a24 */ /* 0x002fe200078e0205 */
[----:B------:R-:W-:Y:S05]  /*acb0*/  @!P1 BRA `(.L_x_700) ;  /* 0x00000c6000009947 */ /* 0x000fea0003800000 */
[----:B------:R-:W-:Y:S01]  /*acc0*/  MOV R4, RZ ;  /* 0x000000ff00047202 */ /* 0x000fe20000000f00 */
[----:B------:R-:W-:-:S04]  /*acd0*/  IMAD.MOV.U32 R11, RZ, RZ, c[0x0][0x338] ;  /* 0x0000ce00ff0b7624 */ /* 0x000fc800078e00ff */
[----:B0-----:R-:W-:Y:S01]  /*ace0*/  IMAD.HI.U32 R6, R5, c[0x0][0x340], R4 ;  /* 0x0000d00005067a27 */ /* 0x001fe200078e0004 */
        /* <DEDUP_REMOVED lines=195> */
.L_x_700:
        /* <DEDUP_REMOVED lines=11> */
.L_x_702:
[----:B------:R-:W-:Y:S05]  /*b9d0*/  BSYNC B0 ;  /* 0x0000000000007941 */ /* 0x000fea0003800000 */
.L_x_701:
        /* <DEDUP_REMOVED lines=9> */
[----:B------:R-:W-:-:S04]  /*ba70*/  IADD3 R4, P2, R4, c[0x0][0x550], RZ ;  /* 0x0001540004047a10 */ /* 0x000fc80007f5e0ff */
[----:B------:R-:W-:-:S05]  /*ba80*/  IADD3.X R5, RZ, c[0x0][0x554], RZ, P2, !PT ;  /* 0x00015500ff057a10 */ /* 0x000fca00017fe4ff */
[----:B------:R1:W-:Y:S04]  /*ba90*/  STG.E.U8 [R4.64], R19 ;  /* 0x0000001304007986 */ /* 0x0003e8000c101124 */
.L_x_704:
[----:B------:R-:W-:Y:S05]  /*baa0*/  BSYNC B0 ;  /* 0x0000000000007941 */ /* 0x000fea0003800000 */
.L_x_703:
        /* <DEDUP_REMOVED lines=16> */
[----:B------:R-:W-:-:S04]  /*bbb0*/  IMAD.MOV.U32 R5, RZ, RZ, 0x4 ;  /* 0x00000004ff057424 */ /* 0x000fc800078e00ff */
[----:B------:R-:W-:-:S08]  /*bbc0*/  IMAD.WIDE.U32 R4, R0, R5, c[0x0][0x558] ;  /* 0x0001560000047625 */ /* 0x000fd000078e0005 */
        /* <DEDUP_REMOVED lines=8> */
[----:B-1----:R-:W-:-:S04]  /*bc50*/  IADD3 R6, R6, R9, RZ ;  /* 0x0000000906067210 */ /* 0x002fc80007ffe0ff */
[----:B------:R-:W-:-:S04]  /*bc60*/  ISETP.NE.AND P0, PT, R6, UR4, PT ;  /* 0x0000000406007c0c */ /* 0x000fc8000bf05270 */
[----:B------:R-:W-:-:S05]  /*bc70*/  SEL R6, RZ, 0x1, P0 ;  /* 0x00000001ff067807 */ /* 0x000fca0000000000 */
[----:B------:R0:W-:Y:S04]  /*bc80*/  STS.U8 [RZ], R6 ;  /* 0x00000006ff007388 */ /* 0x0001e80000000000 */
.L_x_706:
[----:B------:R-:W-:Y:S05]  /*bc90*/  BSYNC B0 ;  /* 0x0000000000007941 */ /* 0x000fea0003800000 */
.L_x_705:
        /* <DEDUP_REMOVED lines=20> */
.L_x_711:
[----:B------:R-:W-:-:S05]  /*bde0*/  IMAD R4, R0, c[0x0][0x10], R7 ;  /* 0x0000040000047a24 */ /* 0x000fca00078e0207 */
[----:B------:R-:W-:-:S04]  /*bdf0*/  IADD3 R4, P0, R4, c[0x0][0x550], RZ ;  /* 0x0001540004047a10 */ /* 0x000fc80007f1e0ff */
[----:B------:R-:W-:-:S05]  /*be00*/  IADD3.X R5, RZ, c[0x0][0x554], RZ, P0, !PT ;  /* 0x00015500ff057a10 */ /* 0x000fca00007fe4ff */
[----:B------:R-:W2:Y:S01]  /*be10*/  LDG.E.S8 R4, [R4.64] ;  /* 0x0000002404047981 */ /* 0x000ea2000c1e1300 */
[----:B------:R-:W-:Y:S01]  /*be20*/  LOP3.LUT P0, RZ, R17, 0xff, RZ, 0xc0, !PT ;  /* 0x000000ff11ff7812 */ /* 0x000fe2000780c0ff */
[----:B------:R-:W-:Y:S01]  /*be30*/  IMAD.MOV.U32 R8, RZ, RZ, c[0x0][0x0] ;  /* 0x00000000ff087624 */ /* 0x000fe200078e00ff */
[----:B------:R-:W-:-:S03]  /*be40*/  HFMA2.MMA R17, -RZ, RZ, 0, 5.9604644775390625e-08 ;  /* 0x00000001ff117435 */ /* 0x000fc600000001ff */
[----:B------:R-:W-:-:S05]  /*be50*/  IMAD R7, R8, c[0x0][0x4], R7 ;  /* 0x0000010008077a24 */ /* 0x000fca00078e0207 */
[----:B------:R-:W-:Y:S01]  /*be60*/  ISETP.GE.U32.AND P3, PT, R7, c[0x0][0x178], PT ;  /* 0x00005e0007007a0c */ /* 0x000fe20003f66070 */
[----:B0-2---:R-:W0:Y:S02]  /*be70*/  I2F.S16 R6, R4 ;  /* 0x0000000400067306 */ /* 0x005e240000101400 */
[----:B0-----:R-:W-:-:S05]  /*be80*/  F2FP.PACK_AB R6, RZ, R6 ;  /* 0x00000006ff06723e */ /* 0x001fca00000000ff */
[----:B------:R-:W-:-:S05]  /*be90*/  @!P0 HADD2.F32 R6, -RZ, R6.H0_H0 ;  /* 0x20000006ff068230 */ /* 0x000fca0000004100 */
[----:B------:R-:W-:-:S04]  /*bea0*/  @!P0 FSETP.NEU.FTZ.AND P2, PT, R6, RZ, PT ;  /* 0x000000ff0600820b */ /* 0x000fc80003f5d000 */
[----:B------:R-:W-:-:S04]  /*beb0*/  @!P0 SEL R5, RZ, 0x1, !P2 ;  /* 0x00000001ff058807 */ /* 0x000fc80005000000 */
[----:B------:R-:W-:Y:S01]  /*bec0*/  @!P0 PRMT R17, R5, 0x7610, R17 ;  /* 0x0000761005118816 */ /* 0x000fe20000000011 */
[----:B------:R-:W-:Y:S05]  /*bed0*/  @!P3 BRA `(.L_x_711) ;  /* 0xffffff000000b947 */ /* 0x000fea000383ffff */
.L_x_710:
[----:B------:R-:W-:Y:S05]  /*bee0*/  BSYNC B1 ;  /* 0x0000000000017941 */ /* 0x000fea0003800000 */
.L_x_709:
[----:B------:R-:W-:Y:S05]  /*bef0*/  BRA `(.L_x_712) ;  /* 0x0000013000007947 */ /* 0x000fea0003800000 */
.L_x_708:
[----:B------:R-:W-:-:S13]  /*bf00*/  ISETP.GE.U32.AND P0, PT, R22, c[0x0][0x178], PT ;  /* 0x00005e0016007a0c */ /* 0x000fda0003f06070 */
[----:B------:R-:W-:Y:S05]  /*bf10*/  @P0 BRA `(.L_x_712) ;  /* 0x0000011000000947 */ /* 0x000fea0003800000 */
[----:B------:R-:W-:-:S04]  /*bf20*/  IMAD.MOV.U32 R7, RZ, RZ, R22 ;  /* 0x000000ffff077224 */ /* 0x000fc800078e0016 */
.L_x_713:
[----:B------:R-:W-:-:S04]  /*bf30*/  IMAD R4, R0, c[0x0][0x10], R7 ;  /* 0x0000040000047a24 */ /* 0x000fc800078e0207 */
[----:B------:R-:W-:-:S05]  /*bf40*/  IMAD R4, R4, c[0x0][0x0], R23 ;  /* 0x0000000004047a24 */ /* 0x000fca00078e0217 */
[----:B------:R-:W-:-:S04]  /*bf50*/  IADD3 R4, P0, R4, c[0x0][0x550], RZ ;  /* 0x0001540004047a10 */ /* 0x000fc80007f1e0ff */
[----:B------:R-:W-:-:S05]  /*bf60*/  IADD3.X R5, RZ, c[0x0][0x554], RZ, P0, !PT ;  /* 0x00015500ff057a10 */ /* 0x000fca00007fe4ff */
[----:B------:R-:W2:Y:S01]  /*bf70*/  LDG.E.S8 R4, [R4.64] ;  /* 0x0000002404047981 */ /* 0x000ea2000c1e1300 */
[----:B------:R-:W-:Y:S01]  /*bf80*/  LOP3.LUT P3, RZ, R17, 0xff, RZ, 0xc0, !PT ;  /* 0x000000ff11ff7812 */ /* 0x000fe2000786c0ff */
[----:B------:R-:W-:Y:S01]  /*bf90*/  IMAD.MOV.U32 R17, RZ, RZ, 0x1 ;  /* 0x00000001ff117424 */ /* 0x000fe200078e00ff */
[----:B------:R-:W-:-:S04]  /*bfa0*/  IADD3 R7, R7, c[0x0][0x4], RZ ;  /* 0x0000010007077a10 */ /* 0x000fc80007ffe0ff */
        /* <DEDUP_REMOVED lines=8> */
.L_x_712:
[----:B------:R-:W-:Y:S05]  /*c030*/  BSYNC B0 ;  /* 0x0000000000007941 */ /* 0x000fea0003800000 */
.L_x_707:
[----:B------:R-:W-:Y:S01]  /*c040*/  IMAD R0, R22, c[0x0][0x0], R23 ;  /* 0x0000000016007a24 */ /* 0x000fe200078e0217 */
[----:B------:R-:W-:Y:S02]  /*c050*/  ULDC UR4, c[0x0][0x4] ;  /* 0x0000010000047ab9 */ /* 0x000fe40000000800 */
[----:B------:R-:W-:Y:S02]  /*c060*/  USHF.R.U32.HI UR4, URZ, 0x1, UR4 ;  /* 0x000000013f047899 */ /* 0x000fe40008011604 */
[----:B------:R1:W-:Y:S04]  /*c070*/  STS.U8 [R0+0x10], R17 ;  /* 0x0000101100007388 */ /* 0x0003e80000000000 */
[----:B------:R-:W-:-:S13]  /*c080*/  ISETP.NE.AND P0, PT, RZ, UR4, PT ;  /* 0x00000004ff007c0c */ /* 0x000fda000bf05270 */
[----:B------:R-:W-:Y:S05]  /*c090*/  @!P0 BRA `(.L_x_714) ;  /* 0x0000017000008947 */ /* 0x000fea0003800000 */
[----:B-1----:R-:W-:-:S05]  /*c0a0*/  MOV R5, UR4 ;  /* 0x0000000400057c02 */ /* 0x002fca0008000f00 */
.L_x_717:
        /* <DEDUP_REMOVED lines=10> */
[----:B------:R-:W-:-:S04]  /*c150*/  HFMA2.MMA R17, -RZ, RZ, 0, 5.9604644775390625e-08 ;  /* 0x00000001ff117435 */ /* 0x000fc800000001ff */
        /* <DEDUP_REMOVED lines=8> */
.L_x_716:
[----:B------:R-:W-:Y:S05]  /*c1e0*/  BSYNC B0 ;  /* 0x0000000000007941 */ /* 0x000fea0003800000 */
.L_x_715:
[----:B------:R-:W-:Y:S01]  /*c1f0*/  IMAD.MOV.U32 R5, RZ, RZ, R6 ;  /* 0x000000ffff057224 */ /* 0x000fe200078e0006 */
[----:B------:R-:W-:Y:S05]  /*c200*/  @P3 BRA `(.L_x_717) ;  /* 0xfffffea000003947 */ /* 0x000fea000383ffff */
.L_x_714:
[----:B-1----:R-:W-:-:S13]  /*c210*/  ISETP.NE.AND P0, PT, RZ, c[0x0][0x17c], PT ;  /* 0x00005f00ff007a0c */ /* 0x002fda0003f05270 */
[----:B------:R-:W-:Y:S05]  /*c220*/  @!P0 BRA `(.L_x_718) ;  /* 0x0000034000008947 */ /* 0x000fea0003800000 */
        /* <DEDUP_REMOVED lines=10> */
[----:B-1----:R-:W-:-:S05]  /*c2d0*/  IMAD.MOV.U32 R4, RZ, RZ, R5 ;  /* 0x000000ffff047224 */ /* 0x002fca00078e0005 */
.L_x_722:
[----:B------:R-:W-:Y:S01]  /*c2e0*/  IADD3 R5, R23, R4, RZ ;  /* 0x0000000417057210 */ /* 0x000fe20007ffe0ff */
[----:B------:R-:W-:Y:S03]  /*c2f0*/  BAR.SYNC.DEFER_BLOCKING 0x0 ;  /* 0x0000000000007b1d */ /* 0x000fe60000010000 */
[----:B------:R-:W-:-:S03]  /*c300*/  ISETP.GE.U32.AND P0, PT, R5, c[0x0][0x0], PT ;  /* 0x0000000005007a0c */ /* 0x000fc60003f06070 */
[----:B------:R-:W-:Y:S01]  /*c310*/  BSSY B0, `(.L_x_720) ;  /* 0x000000e000007945 */ /* 0x000fe20003800000 */
[----:B------:R-:W-:-:S13]  /*c320*/  ISETP.GE.U32.OR P0, PT, R23, R4, P0 ;  /* 0x000000041700720c */ /* 0x000fda0000706470 */
[----:B0-----:R-:W-:Y:S05]  /*c330*/  @P0 BRA `(.L_x_721) ;  /* 0x000000b000000947 */ /* 0x001fea0003800000 */
[----:B------:R-:W-:Y:S01]  /*c340*/  IMAD.IADD R7, R0, 0x1, R4 ;  /* 0x0000000100077824 */ /* 0x000fe200078e0204 */
[----:B------:R-:W-:Y:S02]  /*c350*/  LOP3.LUT P2, RZ, R17, 0xff, RZ, 0xc0, !PT ;  /* 0x000000ff11ff7812 */ /* 0x000fe4000784c0ff */
[----:B0-----:R-:W-:Y:S02]  /*c360*/  MOV R17, 0x1 ;  /* 0x0000000100117802 */ /* 0x001fe40000000f00 */
        /* <DEDUP_REMOVED lines=8> */
.L_x_721:
[----:B------:R-:W-:Y:S05]  /*c3f0*/  BSYNC B0 ;  /* 0x0000000000007941 */ /* 0x000fea0003800000 */
.L_x_720:
[----:B------:R-:W-:-:S04]  /*c400*/  SHF.R.S32.HI R4, RZ, 0x1, R4 ;  /* 0x00000001ff047819 */ /* 0x000fc80000011404 */
[----:B------:R-:W-:-:S13]  /*c410*/  ISETP.GE.AND P0, PT, R4, 0x20, PT ;  /* 0x000000200400780c */ /* 0x000fda0003f06270 */
[----:B------:R-:W-:Y:S05]  /*c420*/  @P0 BRA `(.L_x_722) ;  /* 0xfffffeb000000947 */ /* 0x000fea000383ffff */
[----:B------:R-:W-:-:S04]  /*c430*/  IMAD.MOV.U32 R4, RZ, RZ, 0x20 ;  /* 0x00000020ff047424 */ /* 0x000fc800078e00ff */
.L_x_719:
[----:B-1----:R-:W-:Y:S01]  /*c440*/  BAR.SYNC.DEFER_BLOCKING 0x0 ;  /* 0x0000000000007b1d */ /* 0x002fe20000010000 */
[----:B------:R-:W-:-:S13]  /*c450*/  ISETP.GE.AND P0, PT, R4, 0x2, PT ;  /* 0x000000020400780c */ /* 0x000fda0003f06270 */
[----:B------:R-:W-:Y:S05]  /*c460*/  @!P0 BRA `(.L_x_718) ;  /* 0x0000010000008947 */ /* 0x000fea0003800000 */
[----:B------:R-:W-:Y:S02]  /*c470*/  HFMA2.MMA R5, -RZ, RZ, 0, 5.9604644775390625e-08 ;  /* 0x00000001ff057435 */ /* 0x000fe400000001ff */
.L_x_723:
[C---:B0-----:R-:W-:Y:S02]  /*c480*/  LOP3.LUT R0, R17.reuse, 0xffff, RZ, 0xc0, !PT ;  /* 0x0000ffff11007812 */ /* 0x041fe400078ec0ff */
[----:B------:R-:W-:Y:S02]  /*c490*/  LOP3.LUT P3, RZ, R17, 0xff, RZ, 0xc0, !PT ;  /* 0x000000ff11ff7812 */ /* 0x000fe4000786c0ff */
[----:B------:R-:W-:Y:S02]  /*c4a0*/  PRMT R0, R0, 0x8880, RZ ;  /* 0x0000888000007816 */ /* 0x000fe400000000ff */
[----:B------:R-:W-:-:S04]  /*c4b0*/  MOV R17, 0x1 ;  /* 0x0000000100117802 */ /* 0x000fc80000000f00 */
        /* <DEDUP_REMOVED lines=11> */
.L_x_718:
        /* <DEDUP_REMOVED lines=11> */
[----:B------:R-:W-:Y:S01]  /*c620*/  IMAD.MOV.U32 R4, RZ, RZ, 0x1 ;  /* 0x00000001ff047424 */ /* 0x000fe200078e00ff */
[----:B--2---:R-:W-:Y:S02]  /*c630*/  ISETP.NE.AND P1, PT, R0, RZ, PT ;  /* 0x000000ff0000720c */ /* 0x004fe40003f25270 */
[----:B0-----:R-:W-:Y:S02]  /*c640*/  F2FP.PACK_AB R0, RZ, R17 ;  /* 0x00000011ff00723e */ /* 0x001fe400000000ff */
[----:B------:R-:W-:-:S09]  /*c650*/  PRMT R17, R4, 0x7610, R17 ;  /* 0x0000761004117816 */ /* 0x000fd20000000011 */
[----:B------:R-:W-:-:S05]  /*c660*/  @!P1 HADD2.F32 R0, -RZ, R0.H0_H0 ;  /* 0x20000000ff009230 */ /* 0x000fca0000004100 */
[----:B------:R-:W-:-:S04]  /*c670*/  @!P1 FSETP.NEU.FTZ.AND P0, PT, R0, RZ, PT ;  /* 0x000000ff0000920b */ /* 0x000fc80003f1d000 */
[----:B------:R-:W-:-:S04]  /*c680*/  @!P1 SEL R0, RZ, 0x1, !P0 ;  /* 0x00000001ff009807 */ /* 0x000fc80004000000 */
[----:B------:R-:W-:Y:S02]  /*c690*/  @!P1 PRMT R17, R0, 0x7610, R17 ;  /* 0x0000761000119816 */ /* 0x000fe40000000011 */
.L_x_725:
[----:B------:R-:W-:Y:S05]  /*c6a0*/  @!P2 BRA `(.L_x_726) ;  /* 0x000001c00000a947 */ /* 0x000fea0003800000 */
[----:B0-----:R-:W-:-:S10]  /*c6b0*/  HFMA2.MMA R0, -RZ, RZ, 0, 5.9604644775390625e-08 ;  /* 0x00000001ff007435 */ /* 0x001fd400000001ff */
        /* <DEDUP_REMOVED lines=21> */
.L_x_727:
[----:B------:R-:W-:Y:S02]  /*c810*/  IADD3 R16, P1, R16, c[0x0][0x538], RZ ;  /* 0x00014e0010107a10 */ /* 0x000fe40007f3e0ff */
[----:B------:R-:W-:Y:S02]  /*c820*/  LOP3.LUT P0, RZ, R17, 0xff, RZ, 0xc0, !PT ;  /* 0x000000ff11ff7812 */ /* 0x000fe4000780c0ff */
[----:B------:R-:W-:Y:S02]  /*c830*/  IADD3.X R17, RZ, c[0x0][0x53c], RZ, P1, !PT ;  /* 0x00014f00ff117a10 */ /* 0x000fe40000ffe4ff */
[----:B------:R-:W-:-:S05]  /*c840*/  SEL R3, RZ, 0x1, !P0 ;  /* 0x00000001ff037807 */ /* 0x000fca0004000000 */
[----:B------:R-:W-:Y:S01]  /*c850*/  STG.E.U8 [R16.64], R3 ;  /* 0x0000000310007986 */ /* 0x000fe2000c101124 */
[----:B------:R-:W-:Y:S05]  /*c860*/  EXIT ;  /* 0x000000000000794d */ /* 0x000fea0003800000 */
.L_x_726:
[----:B------:R-:W-:Y:S01]  /*c870*/  STG.E.U8 [R2.64], R17 ;  /* 0x0000001102007986 */ /* 0x000fe2000c101124 */
[----:B------:R-:W-:Y:S05]  /*c880*/  EXIT ;  /* 0x000000000000794d */ /* 0x000fea0003800000 */
.L_x_724:
[----:B------:R-:W-:Y:S01]  /*c890*/  ISETP.NE.AND P1, PT, RZ, UR38, PT ;  /* 0x00000026ff007c0c */ /* 0x000fe2000bf25270 */
[----:B------:R-:W-:Y:S01]  /*c8a0*/  ULDC.U8 UR4, c[0x0][0x569] ;  /* 0x00015a4000047ab9 */ /* 0x000fe20000000000 */
[----:B------:R-:W-:Y:S02]  /*c8b0*/  IADD3 R2, P0, R16, c[0x0][0x538], RZ ;  /* 0x00014e0010027a10 */ /* 0x000fe40007f1e0ff */
[----:B------:R-:W-:-:S03]  /*c8c0*/  ISETP.NE.AND P2, PT, RZ, UR4, PT ;  /* 0x00000004ff007c0c */ /* 0x000fc6000bf45270 */
[----:B------:R-:W-:-:S06]  /*c8d0*/  IMAD.X R3, RZ, RZ, c[0x0][0x53c], P0 ;  /* 0x00014f00ff037624 */ /* 0x000fcc00000e06ff */
[----:B------:R-:W-:Y:S05]  /*c8e0*/  @!P1 BRA `(.L_x_728) ;  /* 0x000000a000009947 */ /* 0x000fea0003800000 */
[----:B0-----:R-:W2:Y:S01]  /*c8f0*/  LDG.E.U8 R0, [R2.64] ;  /* 0x0000002402007981 */ /* 0x001ea2000c1e1100 */
[----:B------:R-:W0:Y:S01]  /*c900*/  I2F.S8 R17, R17 ;  /* 0x0000001100117306 */ /* 0x000e220000001400 */
[----:B------:R-:W-:Y:S01]  /*c910*/  HFMA2.MMA R4, -RZ, RZ, 0, 5.9604644775390625e-08 ;  /* 0x00000001ff047435 */ /* 0x000fe200000001ff */
[----:B--2---:R-:W-:Y:S02]  /*c920*/  ISETP.NE.AND P1, PT, R0, RZ, PT ;  /* 0x000000ff0000720c */ /* 0x004fe40003f25270 */
[----:B0-----:R-:W-:-:S07]  /*c930*/  F2FP.PACK_AB R0, RZ, R17 ;  /* 0x00000011ff00723e */ /* 0x001fce00000000ff */
[----:B------:R-:W-:-:S04]  /*c940*/  PRMT R17, R4, 0x7610, R17 ;  /* 0x0000761004117816 */ /* 0x000fc80000000011 */
[----:B------:R-:W-:-:S05]  /*c950*/  @!P1 HADD2.F32 R0, -RZ, R0.H0_H0 ;  /* 0x20000000ff009230 */ /* 0x000fca0000004100 */
[----:B------:R-:W-:-:S04]  /*c960*/  @!P1 FSETP.NEU.FTZ.AND P0, PT, R0, RZ, PT ;  /* 0x000000ff0000920b */ /* 0x000fc80003f1d000 */
[----:B------:R-:W-:-:S04]  /*c970*/  @!P1 SEL R0, RZ, 0x1, !P0 ;  /* 0x00000001ff009807 */ /* 0x000fc80004000000 */
[----:B------:R-:W-:Y:S02]  /*c980*/  @!P1 PRMT R17, R0, 0x7610, R17 ;  /* 0x0000761000119816 */ /* 0x000fe40000000011 */
.L_x_728:
[----:B------:R-:W-:Y:S05]  /*c990*/  @!P2 BRA `(.L_x_729) ;  /* 0x000001c00000a947 */ /* 0x000fea0003800000 */
[----:B0-----:R-:W-:-:S05]  /*c9a0*/  IMAD.MOV.U32 R0, RZ, RZ, 0x1 ;  /* 0x00000001ff007424 */ /* 0x001fca00078e00ff */
        /* <DEDUP_REMOVED lines=21> */
.L_x_730:
[----:B------:R-:W-:Y:S02]  /*cb00*/  IADD3 R16, P1, R16, c[0x0][0x538], RZ ;  /* 0x00014e0010107a10 */ /* 0x000fe40007f3e0ff */
[----:B------:R-:W-:-:S03]  /*cb10*/  LOP3.LUT P0, RZ, R17, 0xff, RZ, 0xc0, !PT ;  /* 0x000000ff11ff7812 */ /* 0x000fc6000780c0ff */
[----:B------:R-:W-:Y:S01]  /*cb20*/  IMAD.X R17, RZ, RZ, c[0x0][0x53c], P1 ;  /* 0x00014f00ff117624 */ /* 0x000fe200008e06ff */
[----:B------:R-:W-:-:S05]  /*cb30*/  SEL R3, RZ, 0x1, !P0 ;  /* 0x00000001ff037807 */ /* 0x000fca0004000000 */
[----:B------:R-:W-:Y:S01]  /*cb40*/  STG.E.U8 [R16.64], R3 ;  /* 0x0000000310007986 */ /* 0x000fe2000c101124 */
[----:B------:R-:W-:Y:S05]  /*cb50*/  EXIT ;  /* 0x000000000000794d */ /* 0x000fea0003800000 */
.L_x_729:
[----:B------:R-:W-:-:S04]  /*cb60*/  LOP3.LUT P0, RZ, R17, 0xff, RZ, 0xc0, !PT ;  /* 0x000000ff11ff7812 */ /* 0x000fc8000780c0ff */
[----:B------:R-:W-:-:S05]  /*cb70*/  SEL R5, RZ, 0x1, !P0 ;  /* 0x00000001ff057807 */ /* 0x000fca0004000000 */
[----:B------:R-:W-:Y:S01]  /*cb80*/  STG.E.U8 [R2.64], R5 ;  /* 0x0000000502007986 */ /* 0x000fe2000c101124 */
[----:B------:R-:W-:Y:S05]  /*cb90*/  EXIT ;  /* 0x000000000000794d */ /* 0x000fea0003800000 */
.L_x_699:
        /* <DEDUP_REMOVED lines=26> */
.L_x_732:
        /* <DEDUP_REMOVED lines=9> */
[----:B0-----:R-:W-:Y:S01]  /*cdd0*/  MOV R6, c[0x4][0x630] ;  /* 0x01018c0000067a02 */ /* 0x001fe20000000f00 */
        /* <DEDUP_REMOVED lines=13> */
.L_x_734:
[----:B------:R-:W-:Y:S02]  /*ceb0*/  IADD3 R18, P1, R18, c[0x0][0x538], RZ ;  /* 0x00014e0012127a10 */ /* 0x000fe40007f3e0ff */
[----:B------:R-:W-:-:S03]  /*cec0*/  LOP3.LUT P0, RZ, R19, 0xff, RZ, 0xc0, !PT ;  /* 0x000000ff13ff7812 */ /* 0x000fc6000780c0ff */
[----:B0-----:R-:W-:Y:S01]  /*ced0*/  IMAD.X R19, RZ, RZ, c[0x0][0x53c], P1 ;  /* 0x00014f00ff137624 */ /* 0x001fe200008e06ff */
[----:B------:R-:W-:-:S05]  /*cee0*/  SEL R3, RZ, 0x1, !P0 ;  /* 0x00000001ff037807 */ /* 0x000fca0004000000 */
[----:B------:R-:W-:Y:S01]  /*cef0*/  STG.E.U8 [R18.64], R3 ;  /* 0x0000000312007986 */ /* 0x000fe2000c101124 */
[----:B------:R-:W-:Y:S05]  /*cf00*/  EXIT ;  /* 0x000000000000794d */ /* 0x000fea0003800000 */
.L_x_733:
[----:B------:R-:W-:Y:S01]  /*cf10*/  STG.E.U8 [R2.64], R19 ;  /* 0x0000001302007986 */ /* 0x000fe2000c101124 */
[----:B------:R-:W-:Y:S05]  /*cf20*/  EXIT ;  /* 0x000000000000794d */ /* 0x000fea0003800000 */
.L_x_731:
[----:B------:R-:W-:Y:S01]  /*cf30*/  ISETP.NE.AND P1, PT, RZ, UR38, PT ;  /* 0x00000026ff007c0c */ /* 0x000fe2000bf25270 */
[----:B------:R-:W-:Y:S01]  /*cf40*/  ULDC.U8 UR4, c[0x0][0x569] ;  /* 0x00015a4000047ab9 */ /* 0x000fe20000000000 */
[----:B------:R-:W-:Y:S02]  /*cf50*/  IADD3 R2, P0, R18, c[0x0][0x538], RZ ;  /* 0x00014e0012027a10 */ /* 0x000fe40007f1e0ff */
[----:B------:R-:W-:Y:S02]  /*cf60*/  ISETP.NE.AND P2, PT, RZ, UR4, PT ;  /* 0x00000004ff007c0c */ /* 0x000fe4000bf45270 */
[----:B------:R-:W-:-:S07]  /*cf70*/  IADD3.X R3, RZ, c[0x0][0x53c], RZ, P0, !PT ;  /* 0x00014f00ff037a10 */ /* 0x000fce00007fe4ff */
[----:B------:R-:W-:Y:S05]  /*cf80*/  @!P1 BRA `(.L_x_735) ;  /* 0x000000a000009947 */ /* 0x000fea0003800000 */
[----:B------:R-:W2:Y:S01]  /*cf90*/  LDG.E.U8 R0, [R2.64] ;  /* 0x0000002402007981 */ /* 0x000ea2000c1e1100 */
[----:B0-----:R-:W0:Y:S01]  /*cfa0*/  I2F.S8 R19, R19 ;  /* 0x0000001300137306 */ /* 0x001e220000001400 */
[----:B------:R-:W-:Y:S01]  /*cfb0*/  IMAD.MOV.U32 R4, RZ, RZ, 0x1 ;  /* 0x00000001ff047424 */ /* 0x000fe200078e00ff */
[----:B--2---:R-:W-:Y:S02]  /*cfc0*/  ISETP.NE.AND P1, PT, R0, RZ, PT ;  /* 0x000000ff0000720c */ /* 0x004fe40003f25270 */
[----:B0-----:R-:W-:Y:S02]  /*cfd0*/  F2FP.PACK_AB R0, RZ, R19 ;  /* 0x00000013ff00723e */ /* 0x001fe400000000ff */
[----:B------:R-:W-:-:S09]  /*cfe0*/  PRMT R19, R4, 0x7610, R19 ;  /* 0x0000761004137816 */ /* 0x000fd20000000013 */
[----:B------:R-:W-:-:S05]  /*cff0*/  @!P1 HADD2.F32 R0, -RZ, R0.H0_H0 ;  /* 0x20000000ff009230 */ /* 0x000fca0000004100 */
[----:B------:R-:W-:-:S04]  /*d000*/  @!P1 FSETP.NEU.FTZ.AND P0, PT, R0, RZ, PT ;  /* 0x000000ff0000920b */ /* 0x000fc80003f1d000 */
[----:B------:R-:W-:-:S04]  /*d010*/  @!P1 SEL R0, RZ, 0x1, !P0 ;  /* 0x00000001ff009807 */ /* 0x000fc80004000000 */
[----:B------:R-:W-:-:S04]  /*d020*/  @!P1 PRMT R19, R0, 0x7610, R19 ;  /* 0x0000761000139816 */ /* 0x000fc80000000013 */
.L_x_735:
        /* <DEDUP_REMOVED lines=25> */
.L_x_737:
[----:B------:R-:W-:-:S04]  /*d1c0*/  IADD3 R18, P0, R18, c[0x0][0x538], RZ ;  /* 0x00014e0012127a10 */ /* 0x000fc80007f1e0ff */
[----:B0-----:R-:W-:-:S05]  /*d1d0*/  IADD3.X R19, RZ, c[0x0][0x53c], RZ, P0, !PT ;  /* 0x00014f00ff137a10 */ /* 0x001fca00007fe4ff */
[----:B------:R-:W-:Y:S01]  /*d1e0*/  STG.E.U8 [R18.64], R16 ;  /* 0x0000001012007986 */ /* 0x000fe2000c101124 */
[----:B------:R-:W-:Y:S05]  /*d1f0*/  EXIT ;  /* 0x000000000000794d */ /* 0x000fea0003800000 */
.L_x_736:
[----:B------:R-:W-:Y:S01]  /*d200*/  STG.E.U8 [R2.64], R16 ;  /* 0x0000001002007986 */ /* 0x000fe2000c101124 */
[----:B------:R-:W-:Y:S05]  /*d210*/  EXIT ;  /* 0x000000000000794d */ /* 0x000fea0003800000 */
.L_x_738:
        /* <DEDUP_REMOVED lines=14> */
.L_x_7619:


//--------------------- .text._ZN2at6native13reduce_kernelILi256ELi2ENS0_8ReduceOpIN3c104HalfENS0_14func_wrapper_tIbZZZNS0_14or_kernel_cudaERNS_14TensorIteratorEENKUlvE_clEvENKUlvE8_clEvEUlbS4_E_EEjbLi4ELi4EEEEEvT1_ --------------------------
	.section	.text._ZN2at6native13reduce_kernelILi256ELi2ENS0_8ReduceOpIN3c104HalfENS0_14func_wrapper_tIbZZZNS0_14or_kernel_cudaERNS_14TensorIteratorEENKUlvE_clEvENKUlvE8_clEvEUlbS4_E_EEjbLi4ELi4EEEEEvT1_,"ax",@progbits
	.sectioninfo	@"SHI_REGISTERS=31"
	.align	128
        .global         _ZN2at6native13reduce_kernelILi256ELi2ENS0_8ReduceOpIN3c104HalfENS0_14func_wrapper_tIbZZZNS0_14or_kernel_cudaERNS_14TensorIteratorEENKUlvE_clEvENKUlvE8_clEvEUlbS4_E_EEjbLi4ELi4EEEEEvT1_
        .type           _ZN2at6native13reduce_kernelILi256ELi2ENS0_8ReduceOpIN3c104HalfENS0_14func_wrapper_tIbZZZNS0_14or_kernel_cudaERNS_14TensorIteratorEENKUlvE_clEvENKUlvE8_clEvEUlbS4_E_EEjbLi4ELi4EEEEEvT1_,@function
        .size           _ZN2at6native13reduce_kernelILi256ELi2ENS0_8ReduceOpIN3c104HalfENS0_14func_wrapper_tIbZZZNS0_14or_kernel_cudaERNS_14TensorIteratorEENKUlvE_clEvENKUlvE8_clEvEUlbS4_E_EEjbLi4ELi4EEEEEvT1_,(.L_x_7620 - _ZN2at6native13reduce_kernelILi256ELi2ENS0_8ReduceOpIN3c104HalfENS0_14func_wrapper_tIbZZZNS0_14or_kernel_cudaERNS_14TensorIteratorEENKUlvE_clEvENKUlvE8_clEvEUlbS4_E_EEjbLi4ELi4EEEEEvT1_)
        .other          _ZN2at6native13reduce_kernelILi256ELi2ENS0_8ReduceOpIN3c104HalfENS0_14func_wrapper_tIbZZZNS0_14or_kernel_cudaERNS_14TensorIteratorEENKUlvE_clEvENKUlvE8_clEvEUlbS4_E_EEjbLi4ELi4EEEEEvT1_,@"STO_CUDA_ENTRY STV_DEFAULT"
_ZN2at6native13reduce_kernelILi256ELi2ENS0_8ReduceOpIN3c104HalfENS0_14func_wrapper_tIbZZZNS0_14or_kernel_cudaERNS_14TensorIteratorEENKUlvE_clEvENKUlvE8_clEvEUlbS4_E_EEjbLi4ELi4EEEEEvT1_:
.text._ZN2at6native13reduce_kernelILi256ELi2ENS0_8ReduceOpIN3c104HalfENS0_14func_wrapper_tIbZZZNS0_14or_kernel_cudaERNS_14TensorIteratorEENKUlvE_clEvENKUlvE8_clEvEUlbS4_E_EEjbLi4ELi4EEEEEvT1_:
        /* <DEDUP_REMOVED lines=11> */
[----:B------:R-:W-:Y:S01]  /*00b0*/  IMAD.SHL.U32 R3, R0, 0x2, RZ ;  /* 0x0000000200037824 */ /* 0x000fe200078e00ff */
        /* <DEDUP_REMOVED lines=197> */
.L_x_739:
        /* <DEDUP_REMOVED lines=10> */
[----:B--2---:R-:W-:-:S03]  /*0db0*/  IMAD R8, R16, c[0x0][0x184], R3 ;  /* 0x0000610010087a24 */ /* 0x004fc600078e0203 */
[----:B------:R-:W-:Y:S02]  /*0dc0*/  SHF.L.U32 R17, R0, 0x1, RZ ;  /* 0x0000000100117819 */ /* 0x000fe400000006ff */
[----:B------:R-:W-:-:S04]  /*0dd0*/  ISETP.GE.U32.AND P0, PT, R8, c[0x0][0x168], PT ;  /* 0x00005a0008007a0c */ /* 0x000fc80003f06070 */
        /* <DEDUP_REMOVED lines=48> */
.L_x_748:
[----:B------:R-:W-:Y:S05]  /*10e0*/  BSYNC B2 ;  /* 0x0000000000027941 */ /* 0x000fea0003800000 */
.L_x_747:
        /* <DEDUP_REMOVED lines=15> */
.L_x_746:
[----:B------:R-:W-:Y:S05]  /*11e0*/  BSYNC B1 ;  /* 0x0000000000017941 */ /* 0x000fea0003800000 */
.L_x_745:
[C---:B------:R-:W-:Y:S02]  /*11f0*/  IADD3 R5, P0, -R8.reuse, 0x4, RZ ;  /* 0x0000000408057810 */ /* 0x040fe40007f1e1ff */
[----:B------:R-:W-:Y:S02]  /*1200*/  IADD3 R7, R8, c[0x0][0x168], RZ ;  /* 0x00005a0008077a10 */ /* 0x000fe40007ffe0ff */
[----:B------:R-:W-:Y:S02]  /*1210*/  LEA R18, P1, R5, R18, 0x1 ;  /* 0x0000001205127211 */ /* 0x000fe400078208ff */
[----:B------:R-:W-:Y:S02]  /*1220*/  IADD3.X R0, RZ, -0x1, RZ, P0, !PT ;  /* 0xffffffffff007810 */ /* 0x000fe400007fe4ff */
[----:B------:R-:W-:Y:S02]  /*1230*/  IADD3 R7, R7, -0x4, RZ ;  /* 0xfffffffc07077810 */ /* 0x000fe40007ffe0ff */
[----:B------:R-:W-:-:S02]  /*1240*/  LEA.HI.X R19, R5, R19, R0, 0x1, P1 ;  /* 0x0000001305137211 */ /* 0x000fc400008f0c00 */
.L_x_744:
[----:B------:R-:W-:Y:S05]  /*1250*/  BSYNC B0 ;  /* 0x0000000000007941 */ /* 0x000fea0003800000 */
.L_x_743:
[----:B------:R-:W-:Y:S01]  /*1260*/  IMAD R5, R23, c[0x0][0x17c], RZ ;  /* 0x00005f0017057a24 */ /* 0x000fe200078e02ff */
[----:B------:R-:W-:Y:S01]  /*1270*/  BSSY B0, `(.L_x_749) ;  /* 0x000002c000007945 */ /* 0x000fe20003800000 */
[----:B------:R-:W-:-:S02]  /*1280*/  ISETP.NE.AND P0, PT, RZ, c[0x0][0x180], PT ;  /* 0x00006000ff007a0c */ /* 0x000fc40003f05270 */
        /* <DEDUP_REMOVED lines=10> */
.L_x_751:
        /* <DEDUP_REMOVED lines=9> */
[----:B--2---:R-:W-:-:S05]  /*13c0*/  @!P4 HADD2.F32 R0, -RZ, R4.H0_H0 ;  /* 0x20000004ff00c230 */ /* 0x004fca0000004100 */
[----:B------:R-:W-:Y:S01]  /*13d0*/  @!P4 FSETP.NEU.FTZ.AND P6, PT, R0, RZ, PT ;  /* 0x000000ff0000c20b */ /* 0x000fe20003fdd000 */
[----:B------:R-:W-:Y:S01]  /*13e0*/  @!P5 HADD2.F32 R0, -RZ, R4.H1_H1 ;  /* 0x30000004ff00d230 */ /* 0x000fe20000004100 */
[----:B------:R-:W-:Y:S02]  /*13f0*/  LEA R4, R9, 0x3, 0x2 ;  /* 0x0000000309047811 */ /* 0x000fe400078e10ff */
[----:B------:R-:W-:Y:S02]  /*1400*/  @!P4 SEL R8, RZ, 0x1, !P6 ;  /* 0x00000001ff08c807 */ /* 0x000fe40007000000 */
[----:B------:R-:W-:Y:S01]  /*1410*/  @!P5 FSETP.NEU.FTZ.AND P6, PT, R0, RZ, PT ;  /* 0x000000ff0000d20b */ /* 0x000fe20003fdd000 */
[--C-:B------:R-:W-:Y:S02]  /*1420*/  @!P3 HADD2.F32 R0, -RZ, R5.reuse.H0_H0 ;  /* 0x20000005ff00b230 */ /* 0x100fe40000004100 */
        /* <DEDUP_REMOVED lines=11> */
[----:B------:R-:W-:Y:S02]  /*14e0*/  @!P5 PRMT R0, R0, 0x5410, R10 ;  /* 0x000054100000d816 */ /* 0x000fe4000000000a */
[----:B------:R-:W-:Y:S02]  /*14f0*/  @!P3 PRMT R6, R11, 0x7610, R6 ;  /* 0x000076100b06b816 */ /* 0x000fe40000000006 */
[C---:B------:R-:W-:Y:S02]  /*1500*/  PRMT R10, R0.reuse, 0x7610, R10 ;  /* 0x00007610000a7816 */ /* 0x040fe4000000000a */
[----:B------:R-:W-:Y:S01]  /*1510*/  PRMT R8, R0, 0x7632, R8 ;  /* 0x0000763200087816 */ /* 0x000fe20000000008 */
[----:B------:R-:W-:Y:S05]  /*1520*/  @!P6 BRA `(.L_x_751) ;  /* 0xfffffe000000e947 */ /* 0x000fea000383ffff */
.L_x_750:
[----:B------:R-:W-:Y:S05]  /*1530*/  BSYNC B0 ;  /* 0x0000000000007941 */ /* 0x000fea0003800000 */
.L_x_749:
        /* <DEDUP_REMOVED lines=8> */
.L_x_753:
[----:B------:R-:W-:Y:S05]  /*15c0*/  BSYNC B0 ;  /* 0x0000000000007941 */ /* 0x000fea0003800000 */
.L_x_752:
        /* <DEDUP_REMOVED lines=16> */
.L_x_755:
[----:B------:R-:W-:Y:S05]  /*16d0*/  BSYNC B0 ;  /* 0x0000000000007941 */ /* 0x000fea0003800000 */
.L_x_754:
[----:B------:R-:W0:Y:S01]  /*16e0*/  I2F.S8 R4, R0.B2 ;  /* 0x2000000000047306 */ /* 0x000e220000001400 */
[----:B------:R-:W-:Y:S01]  /*16f0*/  LOP3.LUT P1, RZ, R3, 0xff, RZ, 0xc0, !PT ;  /* 0x000000ff03ff7812 */ /* 0x000fe2000782c0ff */
[----:B------:R-:W-:Y:S02]  /*1700*/  IMAD.MOV.U32 R3, RZ, RZ, 0x1 ;  /* 0x00000001ff037424 */ /* 0x000fe400078e00ff */
[----:B------:R-:W-:-:S04]  /*1710*/  IMAD.MOV.U32 R18, RZ, RZ, 0x1 ;  /* 0x00000001ff127424 */ /* 0x000fc800078e00ff */
[----:B------:R-:W1:Y:S01]  /*1720*/  I2F.S8 R6, R6 ;  /* 0x0000000600067306 */ /* 0x000e620000001400 */
[----:B0-----:R-:W-:-:S07]  /*1730*/  F2FP.PACK_AB R4, RZ, R4 ;  /* 0x00000004ff04723e */ /* 0x001fce00000000ff */
[----:B------:R-:W0:Y:S01]  /*1740*/  I2F.S8 R0, R0 ;  /* 0x0000000000007306 */ /* 0x000e220000001400 */
[----:B------:R-:W-:-:S05]  /*1750*/  @!P1 HADD2.F32 R4, -RZ, R4.H0_H0 ;  /* 0x20000004ff049230 */ /* 0x000fca0000004100 */
        /* <DEDUP_REMOVED lines=10> */
[----:B------:R-:W-:Y:S02]  /*1800*/  ISETP.NE.AND P1, PT, R3, RZ, PT ;  /* 0x000000ff0300720c */ /* 0x000fe40003f25270 */
[----:B0-----:R-:W-:-:S11]  /*1810*/  F2FP.PACK_AB R3, RZ, R0 ;  /* 0x00000000ff03723e */ /* 0x001fd600000000ff */
[----:B------:R-:W-:-:S05]  /*1820*/  @!P1 HADD2.F32 R3, -RZ, R3.H0_H0 ;  /* 0x20000003ff039230 */ /* 0x000fca0000004100 */
[----:B------:R-:W-:Y:S02]  /*1830*/  @!P1 FSETP.NEU.FTZ.AND P0, PT, R3, RZ, PT ;  /* 0x000000ff0300920b */ /* 0x000fe40003f1d000 */
[----:B------:R-:W-:Y:S02]  /*1840*/  PRMT R3, RZ, 0x7610, R3 ;  /* 0x00007610ff037816 */ /* 0x000fe40000000003 */
[----:B------:R-:W-:-:S04]  /*1850*/  @!P1 SEL R4, RZ, 0x1, !P0 ;  /* 0x00000001ff049807 */ /* 0x000fc80004000000 */
[----:B------:R-:W-:Y:S01]  /*1860*/  @!P1 PRMT R18, R4, 0x7610, R18 ;  /* 0x0000761004129816 */ /* 0x000fe20000000012 */
[----:B------:R-:W-:Y:S05]  /*1870*/  BRA `(.L_x_741) ;  /* 0x000098b000007947 */ /* 0x000fea0003800000 */
.L_x_742:
        /* <DEDUP_REMOVED lines=32> */
.L_x_764:
[----:B------:R-:W-:Y:S01]  /*1a80*/  HFMA2.MMA R10, -RZ, RZ, 0, 0 ;  /* 0x00000000ff0a7435 */ /* 0x000fe200000001ff */
[----:B------:R-:W-:Y:S01]  /*1a90*/  IMAD.MOV.U32 R13, RZ, RZ, RZ ;  /* 0x000000ffff0d7224 */ /* 0x000fe200078e00ff */
[----:B------:R-:W-:Y:S05]  /*1aa0*/  @!P0 BRA `(.L_x_760) ;  /* 0x00000d0000008947 */ /* 0x000fea0003800000 */
[----:B------:R-:W-:Y:S01]  /*1ab0*/  IMAD.MOV.U32 R24, RZ, RZ, RZ ;  /* 0x000000ffff187224 */ /* 0x000fe200078e00ff */
[----:B------:R-:W-:-:S03]  /*1ac0*/  MOV R11, c[0x0][0x1a4] ;  /* 0x00006900000b7a02 */ /* 0x000fc60000000f00 */
[----:B------:R-:W-:Y:S01]  /*1ad0*/  IMAD.HI.U32 R4, R25, c[0x0][0x1ac], R24 ;  /* 0x00006b0019047a27 */ /* 0x000fe200078e0018 */
        /* <DEDUP_REMOVED lines=205> */
.L_x_760:
[----:B------:R-:W-:-:S04]  /*27b0*/  LOP3.LUT R5, R13, 0xfffffffc, RZ, 0xc0, !PT ;  /* 0xfffffffc0d057812 */ /* 0x000fc800078ec0ff */
[----:B------:R-:W-:-:S04]  /*27c0*/  IADD3 R4, P1, R18, R5, RZ ;  /* 0x0000000512047210 */ /* 0x000fc80007f3e0ff */
[----:B------:R-:W-:-:S05]  /*27d0*/  IADD3.X R5, RZ, R19, RZ, P1, !PT ;  /* 0x00000013ff057210 */ /* 0x000fca0000ffe4ff */
[----:B------:R-:W2:Y:S01]  /*27e0*/  LDG.E R4, [R4.64] ;  /* 0x0000002404047981 */ /* 0x000ea2000c1e1900 */
[----:B------:R-:W-:Y:S02]  /*27f0*/  IADD3 R25, R25, c[0x0][0x170], RZ ;  /* 0x00005c0019197a10 */ /* 0x000fe40007ffe0ff */
[----:B--2---:R-:W-:Y:S01]  /*2800*/  PRMT R27, R4, 0x5432, R4 ;  /* 0x00005432041b7816 */ /* 0x004fe20000000004 */
[----:B------:R-:W-:Y:S05]  /*2810*/  @!P0 BRA `(.L_x_761) ;  /* 0x00000da000008947 */ /* 0x000fea0003800000 */
        /* <DEDUP_REMOVED lines=218> */
.L_x_761:
[----:B------:R-:W-:-:S04]  /*35c0*/  LOP3.LUT R5, R10, 0xfffffffc, RZ, 0xc0, !PT ;  /* 0xfffffffc0a057812 */ /* 0x000fc800078ec0ff */
[----:B------:R-:W-:-:S05]  /*35d0*/  IADD3 R4, P1, R18, R5, RZ ;  /* 0x0000000512047210 */ /* 0x000fca0007f3e0ff */
[----:B------:R-:W-:-:S05]  /*35e0*/  IMAD.X R5, RZ, RZ, R19, P1 ;  /* 0x000000ffff057224 */ /* 0x000fca00008e0613 */
[----:B------:R-:W2:Y:S01]  /*35f0*/  LDG.E R4, [R4.64] ;  /* 0x0000002404047981 */ /* 0x000ea2000c1e1900 */
[----:B------:R-:W-:Y:S01]  /*3600*/  IADD3 R13, R25, c[0x0][0x170], RZ ;  /* 0x00005c00190d7a10 */ /* 0x000fe20007ffe0ff */
[----:B------:R-:W-:Y:S01]  /*3610*/  IMAD.MOV.U32 R14, RZ, RZ, RZ ;  /* 0x000000ffff0e7224 */ /* 0x000fe200078e00ff */
[----:B------:R-:W-:Y:S02]  /*3620*/  MOV R11, RZ ;  /* 0x000000ff000b7202 */ /* 0x000fe40000000f00 */
[----:B--2---:R-:W-:Y:S01]  /*3630*/  PRMT R26, R4, 0x5432, R4 ;  /* 0x00005432041a7816 */ /* 0x004fe20000000004 */
[----:B------:R-:W-:Y:S05]  /*3640*/  @!P0 BRA `(.L_x_762) ;  /* 0x00000d1000008947 */ /* 0x000fea0003800000 */
[----:B------:R-:W-:Y:S02]  /*3650*/  IMAD.MOV.U32 R4, RZ, RZ, RZ ;  /* 0x000000ffff047224 */ /* 0x000fe400078e00ff */
[----:B------:R-:W-:Y:S02]  /*3660*/  IMAD.MOV.U32 R5, RZ, RZ, R13 ;  /* 0x000000ffff057224 */ /* 0x000fe400078e000d */
        /* <DEDUP_REMOVED lines=207> */
.L_x_762:
[----:B------:R-:W-:-:S04]  /*4360*/  LOP3.LUT R5, R14, 0xfffffffc, RZ, 0xc0, !PT ;  /* 0xfffffffc0e057812 */ /* 0x000fc800078ec0ff */
[----:B------:R-:W-:-:S05]  /*4370*/  IADD3 R4, P1, R18, R5, RZ ;  /* 0x0000000512047210 */ /* 0x000fca0007f3e0ff */
[----:B------:R-:W-:-:S05]  /*4380*/  IMAD.X R5, RZ, RZ, R19, P1 ;  /* 0x000000ffff057224 */ /* 0x000fca00008e0613 */
[----:B------:R-:W2:Y:S02]  /*4390*/  LDG.E R4, [R4.64] ;  /* 0x0000002404047981 */ /* 0x000ea4000c1e1900 */
[----:B--2---:R-:W-:Y:S01]  /*43a0*/  PRMT R28, R4, 0x5432, R4 ;  /* 0x00005432041c7816 */ /* 0x004fe20000000004 */
[----:B------:R-:W-:Y:S05]  /*43b0*/  @!P0 BRA `(.L_x_763) ;  /* 0x00000d1000008947 */ /* 0x000fea0003800000 */
[----:B------:R-:W-:Y:S01]  /*43c0*/  IADD3 R11, R13, c[0x0][0x170], RZ ;  /* 0x00005c000d0b7a10 */ /* 0x000fe20007ffe0ff */
[----:B------:R-:W-:-:S04]  /*43d0*/  IMAD.MOV.U32 R10, RZ, RZ, RZ ;  /* 0x000000ffff0a7224 */ /* 0x000fc800078e00ff */
[----:B------:R-:W-:Y:S01]  /*43e0*/  IMAD.HI.U32 R4, R11, c[0x0][0x1ac], R10 ;  /* 0x00006b000b047a27 */ /* 0x000fe200078e000a */
[----:B------:R-:W-:-:S04]  /*43f0*/  MOV R10, c[0x0][0x1a4] ;  /* 0x00006900000a7a02 */ /* 0x000fc80000000f00 */
[----:B------:R-:W-:Y:S01]  /*4400*/  SHF.R.U32.HI R5, RZ, c[0x0][0x1b0], R4 ;  /* 0x00006c00ff057a19 */ /* 0x000fe20000011604 */
[----:B------:R-:W-:Y:S01]  /*4410*/  IMAD.MOV.U32 R4, RZ, RZ, RZ ;  /* 0x000000ffff047224 */ /* 0x000fe200078e00ff */
[----:B------:R-:W-:-:S03]  /*4420*/  ISETP.NE.AND P1, PT, R10, 0x2, PT ;  /* 0x000000020a00780c */ /* 0x000fc60003f25270 */
        /* <DEDUP_REMOVED lines=202> */
.L_x_763:
[----:B------:R-:W-:-:S04]  /*50d0*/  LOP3.LUT R5, R11, 0xfffffffc, RZ, 0xc0, !PT ;  /* 0xfffffffc0b057812 */ /* 0x000fc800078ec0ff */
[----:B------:R-:W-:-:S04]  /*50e0*/  IADD3 R4, P1, R18, R5, RZ ;  /* 0x0000000512047210 */ /* 0x000fc80007f3e0ff */
[----:B------:R-:W-:-:S05]  /*50f0*/  IADD3.X R5, RZ, R19, RZ, P1, !PT ;  /* 0x00000013ff057210 */ /* 0x000fca0000ffe4ff */
[----:B------:R0:W2:Y:S01]  /*5100*/  LDG.E R24, [R4.64] ;  /* 0x0000002404187981 */ /* 0x0000a2000c1e1900 */
        /* <DEDUP_REMOVED lines=8> */
[----:B------:R-:W-:Y:S02]  /*5190*/  LOP3.LUT P3, RZ, R9, 0xff, RZ, 0xc0, !PT ;  /* 0x000000ff09ff7812 */ /* 0x000fe4000786c0ff */
[----:B0-----:R-:W-:-:S03]  /*51a0*/  PRMT R4, R8, 0x7610, R4 ;  /* 0x0000761008047816 */ /* 0x001fc60000000004 */
[--C-:B------:R-:W-:Y:S02]  /*51b0*/  @!P1 HADD2.F32 R7, -RZ, R27.reuse.H1_H1 ;  /* 0x3000001bff079230 */ /* 0x100fe40000004100 */
[----:B------:R-:W-:-:S03]  /*51c0*/  @!P6 HADD2.F32 R6, -RZ, R27.H0_H0 ;  /* 0x2000001bff06e230 */ /* 0x000fc60000004100 */
[----:B------:R-:W-:Y:S01]  /*51d0*/  @!P1 FSETP.NEU.FTZ.AND P2, PT, R7, RZ, PT ;  /* 0x000000ff0700920b */ /* 0x000fe20003f5d000 */
[--C-:B------:R-:W-:Y:S01]  /*51e0*/  @!P4 HADD2.F32 R9, -RZ, R26.reuse.H0_H0 ;  /* 0x2000001aff09c230 */ /* 0x100fe20000004100 */
[----:B------:R-:W-:Y:S02]  /*51f0*/  PRMT R7, R10, 0x7610, R7 ;  /* 0x000076100a077816 */ /* 0x000fe40000000007 */
[----:B------:R-:W-:Y:S02]  /*5200*/  @!P1 SEL R5, RZ, 0x1, !P2 ;  /* 0x00000001ff059807 */ /* 0x000fe40005000000 */
[----:B------:R-:W-:Y:S01]  /*5210*/  @!P6 FSETP.NEU.FTZ.AND P2, PT, R6, RZ, PT ;  /* 0x000000ff0600e20b */ /* 0x000fe20003f5d000 */
[----:B------:R-:W-:Y:S01]  /*5220*/  @!P5 HADD2.F32 R6, -RZ, R26.H1_H1 ;  /* 0x3000001aff06d230 */ /* 0x000fe20000004100 */
[----:B------:R-:W-:Y:S02]  /*5230*/  @!P1 PRMT R7, R5, 0x7610, R7 ;  /* 0x0000761005079816 */ /* 0x000fe40000000007 */
[----:B------:R-:W-:-:S02]  /*5240*/  @!P6 SEL R5, RZ, 0x1, !P2 ;  /* 0x00000001ff05e807 */ /* 0x000fc40005000000 */
[----:B------:R-:W-:Y:S02]  /*5250*/  LOP3.LUT P2, RZ, R3, 0xff, RZ, 0xc0, !PT ;  /* 0x000000ff03ff7812 */ /* 0x000fe4000784c0ff */
[----:B------:R-:W-:Y:S02]  /*5260*/  @!P6 PRMT R4, R5, 0x7610, R4 ;  /* 0x000076100504e816 */ /* 0x000fe40000000004 */
[----:B------:R-:W-:Y:S01]  /*5270*/  @!P5 FSETP.NEU.FTZ.AND P6, PT, R6, RZ, PT ;  /* 0x000000ff0600d20b */ /* 0x000fe20003fdd000 */
[----:B------:R-:W-:Y:S01]  /*5280*/  IMAD.MOV.U32 R6, RZ, RZ, c[0x0][0x170] ;  /* 0x00005c00ff067624 */ /* 0x000fe200078e00ff */
[----:B------:R-:W-:Y:S02]  /*5290*/  LOP3.LUT P1, RZ, R20, 0xff, RZ, 0xc0, !PT ;  /* 0x000000ff14ff7812 */ /* 0x000fe4000782c0ff */
[----:B------:R-:W-:Y:S01]  /*52a0*/  @!P5 SEL R3, RZ, 0x1, !P6 ;  /* 0x00000001ff03d807 */ /* 0x000fe20007000000 */
[----:B------:R-:W-:Y:S01]  /*52b0*/  IMAD R25, R6, 0x2, R25 ;  /* 0x0000000206197824 */ /* 0x000fe200078e0219 */
[----:B------:R-:W-:Y:S01]  /*52c0*/  LOP3.LUT P6, RZ, R0, 0xff, RZ, 0xc0, !PT ;  /* 0x000000ff00ff7812 */ /* 0x000fe200078cc0ff */
[----:B------:R-:W-:Y:S01]  /*52d0*/  IMAD.MOV.U32 R6, RZ, RZ, 0x1 ;  /* 0x00000001ff067424 */ /* 0x000fe200078e00ff */
[----:B------:R-:W-:Y:S01]  /*52e0*/  @!P5 PRMT R8, R3, 0x7610, R8 ;  /* 0x000076100308d816 */ /* 0x000fe20000000008 */
[--C-:B------:R-:W-:Y:S01]  /*52f0*/  @!P3 HADD2.F32 R3, -RZ, R28.reuse.H1_H1 ;  /* 0x3000001cff03b230 */ /* 0x100fe20000004100 */
[----:B------:R-:W-:Y:S01]  /*5300*/  @!P4 FSETP.NEU.FTZ.AND P5, PT, R9, RZ, PT ;  /* 0x000000ff0900c20b */ /* 0x000fe20003fbd000 */
[----:B------:R-:W-:Y:S01]  /*5310*/  IMAD.MOV.U32 R9, RZ, RZ, 0x1 ;  /* 0x00000001ff097424 */ /* 0x000fe200078e00ff */
[----:B------:R-:W-:Y:S01]  /*5320*/  MOV R5, 0x1 ;  /* 0x0000000100057802 */ /* 0x000fe20000000f00 */
[----:B------:R-:W-:Y:S01]  /*5330*/  @!P2 HADD2.F32 R10, -RZ, R28.H0_H0 ;  /* 0x2000001cff0aa230 */ /* 0x000fe20000004100 */
[----:B------:R-:W-:-:S02]  /*5340*/  @!P4 SEL R0, RZ, 0x1, !P5 ;  /* 0x00000001ff00c807 */ /* 0x000fc40006800000 */
[----:B------:R-:W-:Y:S02]  /*5350*/  @!P3 FSETP.NEU.FTZ.AND P5, PT, R3, RZ, PT ;  /* 0x000000ff0300b20b */ /* 0x000fe40003fbd000 */
[----:B------:R-:W-:Y:S01]  /*5360*/  @!P4 PRMT R5, R0, 0x7610, R5 ;  /* 0x000076100005c816 */ /* 0x000fe20000000005 */
[----:B------:R-:W-:Y:S01]  /*5370*/  IMAD.MOV.U32 R0, RZ, RZ, c[0x0][0x170] ;  /* 0x00005c00ff007624 */ /* 0x000fe200078e00ff */
[----:B------:R-:W-:Y:S02]  /*5380*/  @!P3 SEL R3, RZ, 0x1, !P5 ;  /* 0x00000001ff03b807 */ /* 0x000fe40006800000 */
[----:B------:R-:W-:Y:S02]  /*5390*/  IADD3 R25, R25, c[0x0][0x170], RZ ;  /* 0x00005c0019197a10 */ /* 0x000fe40007ffe0ff */
[----:B------:R-:W-:Y:S02]  /*53a0*/  @!P3 PRMT R9, R3, 0x7610, R9 ;  /* 0x000076100309b816 */ /* 0x000fe40000000009 */
[----:B------:R-:W-:Y:S01]  /*53b0*/  @!P2 FSETP.NEU.FTZ.AND P4, PT, R10, RZ, PT ;  /* 0x000000ff0a00a20b */ /* 0x000fe20003f9d000 */
[----:B------:R-:W-:Y:S01]  /*53c0*/  IMAD R0, R0, 0x3, R25 ;  /* 0x0000000300007824 */ /* 0x000fe200078e0219 */
[----:B------:R-:W-:-:S02]  /*53d0*/  PRMT R6, R6, 0x5410, R6 ;  /* 0x0000541006067816 */ /* 0x000fc40000000006 */
[----:B------:R-:W-:Y:S02]  /*53e0*/  MOV R20, 0x1 ;  /* 0x0000000100147802 */ /* 0x000fe40000000f00 */
[----:B------:R-:W-:Y:S01]  /*53f0*/  PRMT R12, R4, 0x7610, R12 ;  /* 0x00007610040c7816 */ /* 0x000fe2000000000c */
[--C-:B--2---:R-:W-:Y:S02]  /*5400*/  @!P1 HADD2.F32 R3, -RZ, R24.reuse.H0_H0 ;  /* 0x20000018ff039230 */ /* 0x104fe40000004100 */
[----:B------:R-:W-:-:S03]  /*5410*/  @!P6 HADD2.F32 R10, -RZ, R24.H1_H1 ;  /* 0x30000018ff0ae230 */ /* 0x000fc60000004100 */
[----:B------:R-:W-:Y:S02]  /*5420*/  @!P1 FSETP.NEU.FTZ.AND P3, PT, R3, RZ, PT ;  /* 0x000000ff0300920b */ /* 0x000fe40003f7d000 */
[----:B------:R-:W-:Y:S02]  /*5430*/  @!P2 SEL R3, RZ, 0x1, !P4 ;  /* 0x00000001ff03a807 */ /* 0x000fe40006000000 */
[----:B------:R-:W-:Y:S02]  /*5440*/  @!P6 FSETP.NEU.FTZ.AND P5, PT, R10, RZ, PT ;  /* 0x000000ff0a00e20b */ /* 0x000fe40003fbd000 */
[----:B------:R-:W-:Y:S02]  /*5450*/  @!P2 PRMT R6, R6, 0x5410, R3 ;  /* 0x000054100606a816 */ /* 0x000fe40000000003 */
[----:B------:R-:W-:Y:S02]  /*5460*/  ISETP.GE.U32.AND P2, PT, R0, c[0x0][0x168], PT ;  /* 0x00005a0000007a0c */ /* 0x000fe40003f46070 */
[----:B------:R-:W-:-:S02]  /*5470*/  @!P6 SEL R11, RZ, 0x1, !P5 ;  /* 0x00000001ff0be807 */ /* 0x000fc40006800000 */
[----:B------:R-:W-:Y:S02]  /*5480*/  @!P1 SEL R10, RZ, 0x1, !P3 ;  /* 0x00000001ff0a9807 */ /* 0x000fe40005800000 */
[----:B------:R-:W-:Y:S02]  /*5490*/  @!P6 PRMT R21, R11, 0x7610, R21 ;  /* 0x000076100b15e816 */ /* 0x000fe40000000015 */
[----:B------:R-:W-:Y:S02]  /*54a0*/  PRMT R3, R6, 0x7632, R3 ;  /* 0x0000763206037816 */ /* 0x000fe40000000003 */
[----:B------:R-:W-:Y:S02]  /*54b0*/  @!P1 PRMT R20, R10, 0x7610, R20 ;  /* 0x000076100a149816 */ /* 0x000fe40000000014 */
[----:B------:R-:W-:Y:S02]  /*54c0*/  PRMT R6, R5, 0x7610, R6 ;  /* 0x0000761005067816 */ /* 0x000fe40000000006 */
[----:B------:R-:W-:Y:S01]  /*54d0*/  PRMT R0, R21, 0x7610, R0 ;  /* 0x0000761015007816 */ /* 0x000fe20000000000 */
[----:B------:R-:W-:Y:S01]  /*54e0*/  @P2 CALL.REL.NOINC `(.L_x_759) ;  /* 0x0000001000002944 */ /* 0x000fe20003c00000 */
[----:B------:R-:W-:Y:S05]  /*54f0*/  BRA `(.L_x_764) ;  /* 0xffffc58000007947 */ /* 0x000fea000383ffff */
.L_x_759:
[----:B------:R-:W-:Y:S05]  /*5500*/  BSYNC B0 ;  /* 0x0000000000007941 */ /* 0x000fea0003800000 */
.L_x_758:
[----:B------:R-:W-:Y:S01]  /*5510*/  ISETP.GE.U32.AND P0, PT, R25, c[0x0][0x168], PT ;  /* 0x00005a0019007a0c */ /* 0x000fe20003f06070 */
[----:B------:R-:W-:Y:S01]  /*5520*/  BSSY B0, `(.L_x_765) ;  /* 0x0000342000007945 */ /* 0x000fe20003800000 */
[----:B------:R-:W-:-:S11]  /*5530*/  PRMT R6, R6, 0x7632, R6 ;  /* 0x0000763206067816 */ /* 0x000fd60000000006 */
        /* <DEDUP_REMOVED lines=203> */
.L_x_767:
[----:B------:R-:W-:-:S04]  /*61f0*/  LOP3.LUT R3, R3, 0xfffffffc, RZ, 0xc0, !PT ;  /* 0xfffffffc03037812 */ /* 0x000fc800078ec0ff */
[----:B------:R-:W-:-:S04]  /*6200*/  IADD3 R12, P2, R18, R3, RZ ;  /* 0x00000003120c7210 */ /* 0x000fc80007f5e0ff */
[----:B------:R-:W-:-:S05]  /*6210*/  IADD3.X R13, RZ, R19, RZ, P2, !PT ;  /* 0x00000013ff0d7210 */ /* 0x000fca00017fe4ff */
[----:B------:R-:W2:Y:S01]  /*6220*/  LDG.E R12, [R12.64] ;  /* 0x000000240c0c7981 */ /* 0x000ea2000c1e1900 */
[----:B------:R-:W-:-:S04]  /*6230*/  IADD3 R11, R25, c[0x0][0x170], RZ ;  /* 0x00005c00190b7a10 */ /* 0x000fc80007ffe0ff */
[----:B------:R-:W-:Y:S02]  /*6240*/  ISETP.GE.U32.AND P2, PT, R11, c[0x0][0x168], PT ;  /* 0x00005a000b007a0c */ /* 0x000fe40003f46070 */
[----:B--2---:R-:W-:-:S11]  /*6250*/  PRMT R27, R12, 0x5432, R12 ;  /* 0x000054320c1b7816 */ /* 0x004fd6000000000c */
        /* <DEDUP_REMOVED lines=201> */
.L_x_768:
[----:B------:R-:W-:-:S04]  /*6ef0*/  LOP3.LUT R3, R3, 0xfffffffc, RZ, 0xc0, !PT ;  /* 0xfffffffc03037812 */ /* 0x000fc800078ec0ff */
[----:B------:R-:W-:-:S05]  /*6f00*/  IADD3 R12, P2, R18, R3, RZ ;  /* 0x00000003120c7210 */ /* 0x000fca0007f5e0ff */
[----:B------:R-:W-:-:S05]  /*6f10*/  IMAD.X R13, RZ, RZ, R19, P2 ;  /* 0x000000ffff0d7224 */ /* 0x000fca00010e0613 */
[----:B------:R-:W2:Y:S01]  /*6f20*/  LDG.E R12, [R12.64] ;  /* 0x000000240c0c7981 */ /* 0x000ea2000c1e1900 */
[----:B------:R-:W-:-:S04]  /*6f30*/  IADD3 R11, R11, c[0x0][0x170], RZ ;  /* 0x00005c000b0b7a10 */ /* 0x000fc80007ffe0ff */
[----:B------:R-:W-:Y:S02]  /*6f40*/  ISETP.GE.U32.AND P2, PT, R11, c[0x0][0x168], PT ;  /* 0x00005a000b007a0c */ /* 0x000fe40003f46070 */
[----:B--2---:R-:W-:-:S11]  /*6f50*/  PRMT R26, R12, 0x5432, R12 ;  /* 0x000054320c1a7816 */ /* 0x004fd6000000000c */
[----:B------:R-:W-:Y:S05]  /*6f60*/  @P2 BRA `(.L_x_766) ;  /* 0x000019d000002947 */ /* 0x000fea0003800000 */
[----:B------:R-:W-:Y:S01]  /*6f70*/  IMAD.MOV.U32 R3, RZ, RZ, RZ ;  /* 0x000000ffff037224 */ /* 0x000fe200078e00ff */
        /* <DEDUP_REMOVED lines=199> */
.L_x_769:
        /* <DEDUP_REMOVED lines=208> */
.L_x_770:
[----:B------:R-:W-:-:S04]  /*88f0*/  LOP3.LUT R3, R3, 0xfffffffc, RZ, 0xc0, !PT ;  /* 0xfffffffc03037812 */ /* 0x000fc800078ec0ff */
[----:B------:R-:W-:-:S05]  /*8900*/  IADD3 R10, P1, R18, R3, RZ ;  /* 0x00000003120a7210 */ /* 0x000fca0007f3e0ff */
[----:B------:R-:W-:-:S05]  /*8910*/  IMAD.X R11, RZ, RZ, R19, P1 ;  /* 0x000000ffff0b7224 */ /* 0x000fca00008e0613 */
[----:B------:R-:W2:Y:S02]  /*8920*/  LDG.E R10, [R10.64] ;  /* 0x000000240a0a7981 */ /* 0x000ea4000c1e1900 */
[----:B--2---:R-:W-:Y:S02]  /*8930*/  PRMT R24, R10, 0x7610, R10 ;  /* 0x000076100a187816 */ /* 0x004fe4000000000a */
.L_x_766:
[----:B------:R-:W-:Y:S05]  /*8940*/  BSYNC B0 ;  /* 0x0000000000007941 */ /* 0x000fea0003800000 */
.L_x_765:
[----:B------:R-:W-:Y:S01]  /*8950*/  BSSY B0, `(.L_x_771) ;  /* 0x0000047000007945 */ /* 0x000fe20003800000 */
[----:B------:R-:W-:Y:S05]  /*8960*/  @P0 BRA `(.L_x_772) ;  /* 0x0000045000000947 */ /* 0x000fea0003800000 */
[C---:B------:R-:W-:Y:S02]  /*8970*/  LOP3.LUT P2, RZ, R4.reuse, 0xff, RZ, 0xc0, !PT ;  /* 0x000000ff04ff7812 */ /* 0x040fe4000784c0ff */
[----:B------:R-:W-:Y:S02]  /*8980*/  LOP3.LUT P0, RZ, R7, 0xff, RZ, 0xc0, !PT ;  /* 0x000000ff07ff7812 */ /* 0x000fe4000780c0ff */
[----:B------:R-:W-:Y:S02]  /*8990*/  IADD3 R3, R25, c[0x0][0x170], RZ ;  /* 0x00005c0019037a10 */ /* 0x000fe40007ffe0ff */
[----:B------:R-:W-:Y:S02]  /*89a0*/  PRMT R4, R4, 0x5410, R22 ;  /* 0x0000541004047816 */ /* 0x000fe40000000016 */
[----:B------:R-:W-:-:S05]  /*89b0*/  PRMT R7, R22, 0x7610, R7 ;  /* 0x0000761016077816 */ /* 0x000fca0000000007 */
[--C-:B------:R-:W-:Y:S02]  /*89c0*/  @!P2 HADD2.F32 R0, -RZ, R27.reuse.H0_H0 ;  /* 0x2000001bff00a230 */ /* 0x100fe40000004100 */
[----:B------:R-:W-:-:S03]  /*89d0*/  @!P0 HADD2.F32 R27, -RZ, R27.H1_H1 ;  /* 0x3000001bff1b8230 */ /* 0x000fc60000004100 */
[----:B------:R-:W-:Y:S02]  /*89e0*/  @!P2 FSETP.NEU.FTZ.AND P3, PT, R0, RZ, PT ;  /* 0x000000ff0000a20b */ /* 0x000fe40003f7d000 */
[----:B------:R-:W-:Y:S02]  /*89f0*/  @!P0 FSETP.NEU.FTZ.AND P1, PT, R27, RZ, PT ;  /* 0x000000ff1b00820b */ /* 0x000fe40003f3d000 */
[----:B------:R-:W-:Y:S02]  /*8a00*/  @!P2 SEL R10, RZ, 0x1, !P3 ;  /* 0x00000001ff0aa807 */ /* 0x000fe40005800000 */
[----:B------:R-:W-:Y:S02]  /*8a10*/  ISETP.GE.U32.AND P3, PT, R3, c[0x0][0x168], PT ;  /* 0x00005a0003007a0c */ /* 0x000fe40003f66070 */
[----:B------:R-:W-:Y:S02]  /*8a20*/  @!P0 SEL R0, RZ, 0x1, !P1 ;  /* 0x00000001ff008807 */ /* 0x000fe40004800000 */
[----:B------:R-:W-:-:S02]  /*8a30*/  @!P2 PRMT R4, R4, 0x5410, R10 ;  /* 0x000054100404a816 */ /* 0x000fc4000000000a */
        /* <DEDUP_REMOVED lines=9> */
[----:B------:R-:W-:Y:S01]  /*8ad0*/  PRMT R4, R4, 0x7632, R4 ;  /* 0x0000763204047816 */ /* 0x000fe20000000004 */
[--C-:B------:R-:W-:Y:S02]  /*8ae0*/  @!P2 HADD2.F32 R0, -RZ, R26.reuse.H0_H0 ;  /* 0x2000001aff00a230 */ /* 0x100fe40000004100 */
[----:B------:R-:W-:-:S03]  /*8af0*/  @!P0 HADD2.F32 R26, -RZ, R26.H1_H1 ;  /* 0x3000001aff1a8230 */ /* 0x000fc60000004100 */
[----:B------:R-:W-:Y:S02]  /*8b00*/  @!P2 FSETP.NEU.FTZ.AND P3, PT, R0, RZ, PT ;  /* 0x000000ff0000a20b */ /* 0x000fe40003f7d000 */
[----:B------:R-:W-:Y:S02]  /*8b10*/  @!P0 FSETP.NEU.FTZ.AND P1, PT, R26, RZ, PT ;  /* 0x000000ff1a00820b */ /* 0x000fe40003f3d000 */
[----:B------:R-:W-:Y:S02]  /*8b20*/  @!P2 SEL R10, RZ, 0x1, !P3 ;  /* 0x00000001ff0aa807 */ /* 0x000fe40005800000 */
[----:B------:R-:W-:Y:S02]  /*8b30*/  @!P0 SEL R0, RZ, 0x1, !P1 ;  /* 0x00000001ff008807 */ /* 0x000fe40004800000 */
[----:B------:R-:W-:Y:S02]  /*8b40*/  @!P2 PRMT R5, R5, 0x5410, R10 ;  /* 0x000054100505a816 */ /* 0x000fe4000000000a */
[----:B------:R-:W-:-:S02]  /*8b50*/  @!P0 PRMT R8, R0, 0x7610, R8 ;  /* 0x0000761000088816 */ /* 0x000fc40000000008 */
[----:B------:R-:W-:Y:S01]  /*8b60*/  PRMT R5, R5, 0x7632, R5 ;  /* 0x0000763205057816 */ /* 0x000fe20000000005 */
[----:B------:R-:W-:Y:S05]  /*8b70*/  @P4 BRA `(.L_x_772) ;  /* 0x0000024000004947 */ /* 0x000fea0003800000 */
[C---:B------:R-:W-:Y:S02]  /*8b80*/  LOP3.LUT P2, RZ, R6.reuse, 0xff, RZ, 0xc0, !PT ;  /* 0x000000ff06ff7812 */ /* 0x040fe4000784c0ff */
[----:B------:R-:W-:Y:S02]  /*8b90*/  LOP3.LUT P0, RZ, R9, 0xff, RZ, 0xc0, !PT ;  /* 0x000000ff09ff7812 */ /* 0x000fe4000780c0ff */
[----:B------:R-:W-:Y:S02]  /*8ba0*/  IADD3 R3, R3, c[0x0][0x170], RZ ;  /* 0x00005c0003037a10 */ /* 0x000fe40007ffe0ff */
[----:B------:R-:W-:Y:S02]  /*8bb0*/  PRMT R6, R6, 0x5410, R22 ;  /* 0x0000541006067816 */ /* 0x000fe40000000016 */
[----:B------:R-:W-:Y:S02]  /*8bc0*/  PRMT R9, R22, 0x7610, R9 ;  /* 0x0000761016097816 */ /* 0x000fe40000000009 */
        /* <DEDUP_REMOVED lines=8> */
[----:B------:R-:W-:Y:S02]  /*8c50*/  ISETP.GE.U32.AND P1, PT, R3, c[0x0][0x168], PT ;  /* 0x00005a0003007a0c */ /* 0x000fe40003f26070 */
[----:B------:R-:W-:-:S02]  /*8c60*/  @!P2 PRMT R6, R6, 0x5410, R10 ;  /* 0x000054100606a816 */ /* 0x000fc4000000000a */
[----:B------:R-:W-:Y:S02]  /*8c70*/  @!P0 PRMT R9, R0, 0x7610, R9 ;  /* 0x0000761000098816 */ /* 0x000fe40000000009 */
[----:B------:R-:W-:-:S07]  /*8c80*/  PRMT R6, R6, 0x7632, R6 ;  /* 0x0000763206067816 */ /* 0x000fce0000000006 */
[----:B------:R-:W-:Y:S05]  /*8c90*/  @P1 BRA `(.L_x_772) ;  /* 0x0000012000001947 */ /* 0x000fea0003800000 */
[----:B------:R-:W-:Y:S02]  /*8ca0*/  LOP3.LUT P0, RZ, R20, 0xff, RZ, 0xc0, !PT ;  /* 0x000000ff14ff7812 */ /* 0x000fe4000780c0ff */
[----:B------:R-:W-:Y:S02]  /*8cb0*/  LOP3.LUT P2, RZ, R21, 0xff, RZ, 0xc0, !PT ;  /* 0x000000ff15ff7812 */ /* 0x000fe4000784c0ff */
[----:B------:R-:W-:Y:S02]  /*8cc0*/  PRMT R6, R6, 0x7632, R6 ;  /* 0x0000763206067816 */ /* 0x000fe40000000006 */
[----:B------:R-:W-:Y:S02]  /*8cd0*/  PRMT R5, R5, 0x7632, R5 ;  /* 0x0000763205057816 */ /* 0x000fe40000000005 */
[----:B------:R-:W-:Y:S02]  /*8ce0*/  PRMT R4, R4, 0x7632, R4 ;  /* 0x0000763204047816 */ /* 0x000fe40000000004 */
[----:B------:R-:W-:-:S02]  /*8cf0*/  PRMT R20, R22, 0x7610, R20 ;  /* 0x0000761016147816 */ /* 0x000fc40000000014 */
[----:B------:R-:W-:Y:S01]  /*8d00*/  PRMT R21, R22, 0x7610, R21 ;  /* 0x0000761016157816 */ /* 0x000fe20000000015 */
[--C-:B------:R-:W-:Y:S02]  /*8d10*/  @!P0 HADD2.F32 R0, -RZ, R24.reuse.H0_H0 ;  /* 0x20000018ff008230 */ /* 0x100fe40000004100 */
[----:B------:R-:W-:Y:S01]  /*8d20*/  @!P2 HADD2.F32 R24, -RZ, R24.H1_H1 ;  /* 0x30000018ff18a230 */ /* 0x000fe20000004100 */
[----:B------:R-:W-:Y:S02]  /*8d30*/  @!P2 PRMT R6, R6, 0x7632, R6 ;  /* 0x000076320606a816 */ /* 0x000fe40000000006 */
[----:B------:R-:W-:Y:S02]  /*8d40*/  @!P0 FSETP.NEU.FTZ.AND P1, PT, R0, RZ, PT ;  /* 0x000000ff0000820b */ /* 0x000fe40003f3d000 */
[----:B------:R-:W-:Y:S02]  /*8d50*/  @!P2 FSETP.NEU.FTZ.AND P3, PT, R24, RZ, PT ;  /* 0x000000ff1800a20b */ /* 0x000fe40003f7d000 */
[----:B------:R-:W-:-:S02]  /*8d60*/  @!P0 SEL R0, RZ, 0x1, !P1 ;  /* 0x00000001ff008807 */ /* 0x000fc40004800000 */
[----:B------:R-:W-:Y:S02]  /*8d70*/  @!P2 SEL R3, RZ, 0x1, !P3 ;  /* 0x00000001ff03a807 */ /* 0x000fe40005800000 */
[----:B------:R-:W-:Y:S02]  /*8d80*/  @!P2 PRMT R5, R5, 0x7632, R5 ;  /* 0x000076320505a816 */ /* 0x000fe40000000005 */
[----:B------:R-:W-:Y:S02]  /*8d90*/  @!P2 PRMT R4, R4, 0x7632, R4 ;  /* 0x000076320404a816 */ /* 0x000fe40000000004 */
[----:B------:R-:W-:Y:S02]  /*8da0*/  @!P0 PRMT R20, R0, 0x7610, R20 ;  /* 0x0000761000148816 */ /* 0x000fe40000000014 */
[----:B------:R-:W-:Y:S02]  /*8db0*/  @!P2 PRMT R21, R3, 0x7610, R21 ;  /* 0x000076100315a816 */ /* 0x000fe40000000015 */
.L_x_772:
[----:B------:R-:W-:Y:S05]  /*8dc0*/  BSYNC B0 ;  /* 0x0000000000007941 */ /* 0x000fea0003800000 */
.L_x_771:
[----:B------:R-:W0:Y:S01]  /*8dd0*/  I2F.S8 R8, R8 ;  /* 0x0000000800087306 */ /* 0x000e220000001400 */
[----:B------:R-:W-:Y:S02]  /*8de0*/  LOP3.LUT P0, RZ, R7, 0xff, RZ, 0xc0, !PT ;  /* 0x000000ff07ff7812 */ /* 0x000fe4000780c0ff */
[----:B------:R-:W-:-:S02]  /*8df0*/  LOP3.LUT P2, RZ, R4, 0xff, RZ, 0xc0, !PT ;  /* 0x000000ff04ff7812 */ /* 0x000fc4000784c0ff */
[C---:B------:R-:W-:Y:S02]  /*8e00*/  PRMT R0, R22.reuse, 0x7610, R0 ;  /* 0x0000761016007816 */ /* 0x040fe40000000000 */
[----:B------:R-:W-:Y:S01]  /*8e10*/  PRMT R18, R22, 0x7610, R18 ;  /* 0x0000761016127816 */ /* 0x000fe20000000012 */
[----:B------:R-:W1:Y:S01]  /*8e20*/  I2F.S8 R5, R5 ;  /* 0x0000000500057306 */ /* 0x000e620000001400 */
[----:B0-----:R-:W-:-:S07]  /*8e30*/  F2FP.PACK_AB R3, RZ, R8 ;  /* 0x00000008ff03723e */ /* 0x001fce00000000ff */
[----:B------:R-:W0:Y:S01]  /*8e40*/  I2F.S8 R9, R9 ;  /* 0x0000000900097306 */ /* 0x000e220000001400 */
[----:B------:R-:W-:-:S07]  /*8e50*/  @!P0 HADD2.F32 R3, -RZ, R3.H0_H0 ;  /* 0x20000003ff038230 */ /* 0x000fce0000004100 */
[----:B------:R-:W2:Y:S01]  /*8e60*/  I2F.S8 R6, R6 ;  /* 0x0000000600067306 */ /* 0x000ea20000001400 */
[----:B------:R-:W-:-:S04]  /*8e70*/  @!P0 FSETP.NEU.FTZ.AND P1, PT, R3, RZ, PT ;  /* 0x000000ff0300820b */ /* 0x000fc80003f3d000 */
[----:B------:R-:W-:-:S03]  /*8e80*/  @!P0 SEL R0, RZ, 0x1, !P1 ;  /* 0x00000001ff008807 */ /* 0x000fc60004800000 */
[----:B------:R-:W3:Y:S01]  /*8e90*/  I2F.S8 R20, R20 ;  /* 0x0000001400147306 */ /* 0x000ee20000001400 */
[----:B------:R-:W-:Y:S02]  /*8ea0*/  PRMT R3, R0, 0x9910, RZ ;  /* 0x0000991000037816 */ /* 0x000fe400000000ff */
[----:B-1----:R-:W-:Y:S02]  /*8eb0*/  F2FP.PACK_AB R0, RZ, R5 ;  /* 0x00000005ff00723e */ /* 0x002fe400000000ff */
[----:B------:R-:W-:Y:S02]  /*8ec0*/  ISETP.NE.AND P1, PT, R3, RZ, PT ;  /* 0x000000ff0300720c */ /* 0x000fe40003f25270 */
[----:B0-----:R-:W-:Y:S01]  /*8ed0*/  F2FP.PACK_AB R3, RZ, R9 ;  /* 0x00000009ff03723e */ /* 0x001fe200000000ff */
[----:B------:R-:W-:-:S05]  /*8ee0*/  @!P2 HADD2.F32 R0, -RZ, R0.H0_H0 ;  /* 0x20000000ff00a230 */ /* 0x000fca0000004100 */
[----:B------:R-:W-:Y:S02]  /*8ef0*/  @!P2 FSETP.NEU.FTZ.AND P0, PT, R0, RZ, PT ;  /* 0x000000ff0000a20b */ /* 0x000fe40003f1d000 */
[----:B------:R-:W-:Y:S02]  /*8f00*/  PRMT R0, R22, 0x7610, R0 ;  /* 0x0000761016007816 */ /* 0x000fe40000000000 */
[----:B------:R-:W-:-:S04]  /*8f10*/  @!P2 SEL R0, RZ, 0x1, !P0 ;  /* 0x00000001ff00a807 */ /* 0x000fc80004000000 */
[----:B------:R-:W-:Y:S01]  /*8f20*/  PRMT R4, R0, 0x9910, RZ ;  /* 0x0000991000047816 */ /* 0x000fe200000000ff */
[----:B------:R-:W-:-:S03]  /*8f30*/  @!P1 HADD2.F32 R0, -RZ, R3.H0_H0 ;  /* 0x20000003ff009230 */ /* 0x000fc60000004100 */
[----:B------:R-:W-:Y:S02]  /*8f40*/  MOV R3, R4 ;  /* 0x0000000400037202 */ /* 0x000fe40000000f00 */
[----:B------:R-:W-:Y:S02]  /*8f50*/  @!P1 FSETP.NEU.FTZ.AND P0, PT, R0, RZ, PT ;  /* 0x000000ff0000920b */ /* 0x000fe40003f1d000 */
[----:B------:R-:W-:Y:S02]  /*8f60*/  ISETP.NE.AND P2, PT, R3, RZ, PT ;  /* 0x000000ff0300720c */ /* 0x000fe40003f45270 */
[----:B------:R-:W-:Y:S02]  /*8f70*/  PRMT R0, R22, 0x7610, R0 ;  /* 0x0000761016007816 */ /* 0x000fe40000000000 */
[----:B------:R-:W-:-:S04]  /*8f80*/  @!P1 SEL R0, RZ, 0x1, !P0 ;  /* 0x00000001ff009807 */ /* 0x000fc80004000000 */
[----:B------:R-:W-:Y:S02]  /*8f90*/  PRMT R3, R0, 0x9910, RZ ;  /* 0x0000991000037816 */ /* 0x000fe400000000ff */
[----:B--2---:R-:W-:Y:S02]  /*8fa0*/  F2FP.PACK_AB R0, RZ, R6 ;  /* 0x00000006ff00723e */ /* 0x004fe400000000ff */
[----:B------:R-:W-:Y:S02]  /*8fb0*/  ISETP.NE.AND P1, PT, R3, RZ, PT ;  /* 0x000000ff0300720c */ /* 0x000fe40003f25270 */
[----:B---3--:R-:W-:Y:S01]  /*8fc0*/  F2FP.PACK_AB R3, RZ, R20 ;  /* 0x00000014ff03723e */ /* 0x008fe200000000ff */
[----:B------:R-:W-:-:S05]  /*8fd0*/  @!P2 HADD2.F32 R0, -RZ, R0.H0_H0 ;  /* 0x20000000ff00a230 */ /* 0x000fca0000004100 */
[----:B------:R-:W-:Y:S02]  /*8fe0*/  @!P2 FSETP.NEU.FTZ.AND P0, PT, R0, RZ, PT ;  /* 0x000000ff0000a20b */ /* 0x000fe40003f1d000 */
[----:B------:R-:W-:Y:S02]  /*8ff0*/  PRMT R0, R22, 0x7610, R0 ;  /* 0x0000761016007816 */ /* 0x000fe40000000000 */
[----:B------:R-:W-:-:S04]  /*9000*/  @!P2 SEL R0, RZ, 0x1, !P0 ;  /* 0x00000001ff00a807 */ /* 0x000fc80004000000 */
[----:B------:R-:W-:Y:S01]  /*9010*/  PRMT R4, R0, 0x9910, RZ ;  /* 0x0000991000047816 */ /* 0x000fe200000000ff */
[----:B------:R-:W-:-:S04]  /*9020*/  @!P1 HADD2.F32 R0, -RZ, R3.H0_H0 ;  /* 0x20000003ff009230 */ /* 0x000fc80000004100 */
[----:B------:R-:W-:Y:S01]  /*9030*/  IMAD.MOV.U32 R3, RZ, RZ, R4 ;  /* 0x000000ffff037224 */ /* 0x000fe200078e0004 */
[----:B------:R-:W-:-:S04]  /*9040*/  @!P1 FSETP.NEU.FTZ.AND P0, PT, R0, RZ, PT ;  /* 0x000000ff0000920b */ /* 0x000fc80003f1d000 */
[----:B------:R-:W-:Y:S02]  /*9050*/  ISETP.NE.AND P2, PT, R3, RZ, PT ;  /* 0x000000ff0300720c */ /* 0x000fe40003f45270 */
[----:B------:R-:W-:Y:S02]  /*9060*/  @!P1 SEL R0, RZ, 0x1, !P0 ;  /* 0x00000001ff009807 */ /* 0x000fe40004000000 */
[----:B------:R-:W-:Y:S02]  /*9070*/  PRMT R3, R22, 0x7610, R3 ;  /* 0x0000761016037816 */ /* 0x000fe40000000003 */
[----:B------:R-:W-:-:S07]  /*9080*/  @!P1 PRMT R18, R0, 0x7610, R18 ;  /* 0x0000761000129816 */ /* 0x000fce0000000012 */
[----:B------:R-:W-:Y:S05]  /*9090*/  @P2 BRA `(.L_x_741) ;  /* 0x0000209000002947 */ /* 0x000fea0003800000 */
[----:B------:R-:W0:Y:S02]  /*90a0*/  I2F.S8 R21, R21 ;  /* 0x0000001500157306 */ /* 0x000e240000001400 */
[----:B0-----:R-:W-:-:S05]  /*90b0*/  F2FP.PACK_AB R0, RZ, R21 ;  /* 0x00000015ff00723e */ /* 0x001fca00000000ff */
[----:B------:R-:W-:-:S05]  /*90c0*/  HADD2.F32 R0, -RZ, R0.H0_H0 ;  /* 0x20000000ff007230 */ /* 0x000fca0000004100 */
[----:B------:R-:W-:-:S04]  /*90d0*/  FSETP.NEU.FTZ.AND P0, PT, R0, RZ, PT ;  /* 0x000000ff0000720b */ /* 0x000fc80003f1d000 */
[----:B------:R-:W-:Y:S01]  /*90e0*/  SEL R3, RZ, 0x1, !P0 ;  /* 0x00000001ff037807 */ /* 0x000fe20004000000 */
[----:B------:R-:W-:Y:S05]  /*90f0*/  BRA `(.L_x_741) ;  /* 0x0000203000007947 */ /* 0x000fea0003800000 */
.L_x_757:
        /* <DEDUP_REMOVED lines=18> */
.L_x_775:
[----:B------:R-:W-:-:S05]  /*9220*/  IMAD R4, R14, R25, RZ ;  /* 0x000000190e047224 */ /* 0x000fca00078e02ff */
[----:B------:R-:W-:Y:S02]  /*9230*/  SHF.R.U32.HI R5, RZ, 0x1, R4 ;  /* 0x00000001ff057819 */ /* 0x000fe40000011604 */
[----:B------:R-:W-:-:S03]  /*9240*/  IADD3 R25, R25, c[0x0][0x170], RZ ;  /* 0x00005c0019197a10 */ /* 0x000fc60007ffe0ff */
[----:B------:R-:W-:-:S04]  /*9250*/  IMAD.WIDE.U32 R4, R5, 0x4, R18 ;  /* 0x0000000405047825 */ /* 0x000fc800078e0012 */
[----:B------:R-:W-:Y:S01]  /*9260*/  IMAD R10, R14, R25, RZ ;  /* 0x000000190e0a7224 */ /* 0x000fe200078e02ff */
[----:B------:R0:W2:Y:S01]  /*9270*/  LDG.E R21, [R4.64] ;  /* 0x0000002404157981 */ /* 0x0000a2000c1e1900 */
[----:B------:R-:W-:-:S03]  /*9280*/  IADD3 R25, R25, c[0x0][0x170], RZ ;  /* 0x00005c0019197a10 */ /* 0x000fc60007ffe0ff */
[----:B------:R-:W-:-:S05]  /*9290*/  SHF.R.U32.HI R13, RZ, 0x1, R10 ;  /* 0x00000001ff0d7819 */ /* 0x000fca000001160a */
[----:B------:R-:W-:-:S05]  /*92a0*/  IMAD.WIDE.U32 R12, R13, 0x4, R18 ;  /* 0x000000040d0c7825 */ /* 0x000fca00078e0012 */
[----:B------:R1:W3:Y:S01]  /*92b0*/  LDG.E R15, [R12.64] ;  /* 0x000000240c0f7981 */ /* 0x0002e2000c1e1900 */
[----:B------:R-:W-:Y:S01]  /*92c0*/  IMAD R10, R14, R25, RZ ;  /* 0x000000190e0a7224 */ /* 0x000fe200078e02ff */
[----:B------:R-:W-:-:S04]  /*92d0*/  IADD3 R25, R25, c[0x0][0x170], RZ ;  /* 0x00005c0019197a10 */ /* 0x000fc80007ffe0ff */
[----:B------:R-:W-:Y:S01]  /*92e0*/  SHF.R.U32.HI R11, RZ, 0x1, R10 ;  /* 0x00000001ff0b7819 */ /* 0x000fe2000001160a */
[----:B------:R-:W-:-:S04]  /*92f0*/  IMAD R10, R14, R25, RZ ;  /* 0x000000190e0a7224 */ /* 0x000fc800078e02ff */
[----:B0-----:R-:W-:Y:S01]  /*9300*/  IMAD.WIDE.U32 R4, R11, 0x4, R18 ;  /* 0x000000040b047825 */ /* 0x001fe200078e0012 */
[----:B------:R-:W-:-:S05]  /*9310*/  SHF.R.U32.HI R11, RZ, 0x1, R10 ;  /* 0x00000001ff0b7819 */ /* 0x000fca000001160a */
[----:B------:R0:W4:Y:S01]  /*9320*/  LDG.E R4, [R4.64] ;  /* 0x0000002404047981 */ /* 0x000122000c1e1900 */
[----:B------:R-:W-:-:S06]  /*9330*/  IMAD.WIDE.U32 R10, R11, 0x4, R18 ;  /* 0x000000040b0a7825 */ /* 0x000fcc00078e0012 */
[----:B------:R5:W4:Y:S01]  /*9340*/  LDG.E R11, [R10.64] ;  /* 0x000000240a0b7981 */ /* 0x000b22000c1e1900 */
[----:B------:R-:W-:Y:S01]  /*9350*/  LOP3.LUT P1, RZ, R0, 0xff, RZ, 0xc0, !PT ;  /* 0x000000ff00ff7812 */ /* 0x000fe2000782c0ff */
[----:B-1----:R-:W-:Y:S01]  /*9360*/  IMAD.MOV.U32 R12, RZ, RZ, 0x1 ;  /* 0x00000001ff0c7424 */ /* 0x002fe200078e00ff */
[----:B------:R-:W-:Y:S02]  /*9370*/  LOP3.LUT P5, RZ, R24, 0xff, RZ, 0xc0, !PT ;  /* 0x000000ff18ff7812 */ /* 0x000fe400078ac0ff */
[----:B------:R-:W-:Y:S02]  /*9380*/  LOP3.LUT P6, RZ, R3, 0xff, RZ, 0xc0, !PT ;  /* 0x000000ff03ff7812 */ /* 0x000fe400078cc0ff */
[----:B------:R-:W-:Y:S02]  /*9390*/  LOP3.LUT P4, RZ, R20, 0xff, RZ, 0xc0, !PT ;  /* 0x000000ff14ff7812 */ /* 0x000fe4000788c0ff */
[----:B------:R-:W-:Y:S01]  /*93a0*/  LOP3.LUT P3, RZ, R6, 0xff, RZ, 0xc0, !PT ;  /* 0x000000ff06ff7812 */ /* 0x000fe2000786c0ff */
[----:B-----5:R-:W-:Y:S01]  /*93b0*/  IMAD.MOV.U32 R10, RZ, RZ, 0x1 ;  /* 0x00000001ff0a7424 */ /* 0x020fe200078e00ff */
[----:B------:R-:W-:Y:S01]  /*93c0*/  LOP3.LUT P2, RZ, R9, 0xff, RZ, 0xc0, !PT ;  /* 0x000000ff09ff7812 */ /* 0x000fe2000784c0ff */
[----:B------:R-:W-:Y:S01]  /*93d0*/  IMAD.MOV.U32 R6, RZ, RZ, c[0x0][0x170] ;  /* 0x00005c00ff067624 */ /* 0x000fe200078e00ff */
[----:B------:R-:W-:Y:S01]  /*93e0*/  IADD3 R25, R25, c[0x0][0x170], RZ ;  /* 0x00005c0019197a10 */ /* 0x000fe20007ffe0ff */
[----:B------:R-:W-:-:S05]  /*93f0*/  IMAD.MOV.U32 R9, RZ, RZ, 0x1 ;  /* 0x00000001ff097424 */ /* 0x000fca00078e00ff */
[----:B------:R-:W-:Y:S02]  /*9400*/  PRMT R9, R9, 0x5410, R9 ;  /* 0x0000541009097816 */ /* 0x000fe40000000009 */
[----:B--2---:R-:W-:-:S05]  /*9410*/  PRMT R13, R13, 0x5410, R21 ;  /* 0x000054100d0d7816 */ /* 0x004fca0000000015 */
[----:B------:R-:W-:Y:S01]  /*9420*/  @!P1 HADD2.F32 R0, -RZ, R13.H1_H1 ;  /* 0x3000000dff009230 */ /* 0x000fe20000004100 */
[----:B------:R-:W-:Y:S02]  /*9430*/  PRMT R13, R21, 0x7632, R13 ;  /* 0x00007632150d7816 */ /* 0x000fe4000000000d */
[----:B------:R-:W-:Y:S02]  /*9440*/  MOV R21, 0x1 ;  /* 0x0000000100157802 */ /* 0x000fe40000000f00 */
[----:B------:R-:W-:Y:S01]  /*9450*/  @!P1 FSETP.NEU.FTZ.AND P0, PT, R0, RZ, PT ;  /* 0x000000ff0000920b */ /* 0x000fe20003f1d000 */
[----:B------:R-:W-:Y:S01]  /*9460*/  @!P5 HADD2.F32 R3, -RZ, R13.H0_H0 ;  /* 0x2000000dff03d230 */ /* 0x000fe20000004100 */
[C---:B------:R-:W-:Y:S02]  /*9470*/  PRMT R0, R12.reuse, 0x7610, R0 ;  /* 0x000076100c007816 */ /* 0x040fe40000000000 */
[----:B0-----:R-:W-:Y:S02]  /*9480*/  @!P1 SEL R5, RZ, 0x1, !P0 ;  /* 0x00000001ff059807 */ /* 0x001fe40004000000 */
[----:B---3--:R-:W-:-:S02]  /*9490*/  PRMT R12, R12, 0x5410, R15 ;  /* 0x000054100c0c7816 */ /* 0x008fc4000000000f */
[----:B------:R-:W-:Y:S02]  /*94a0*/  @!P5 FSETP.NEU.FTZ.AND P0, PT, R3, RZ, PT ;  /* 0x000000ff0300d20b */ /* 0x000fe40003f1d000 */
[----:B------:R-:W-:Y:S01]  /*94b0*/  @!P1 PRMT R0, R5, 0x7610, R0 ;  /* 0x0000761005009816 */ /* 0x000fe20000000000 */
[----:B------:R-:W-:Y:S01]  /*94c0*/  @!P6 HADD2.F32 R5, -RZ, R12.H1_H1 ;  /* 0x3000000cff05e230 */ /* 0x000fe20000004100 */
[----:B------:R-:W-:Y:S02]  /*94d0*/  @!P5 SEL R3, RZ, 0x1, !P0 ;  /* 0x00000001ff03d807 */ /* 0x000fe40004000000 */
[----:B------:R-:W-:Y:S02]  /*94e0*/  PRMT R12, R15, 0x7632, R12 ;  /* 0x000076320f0c7816 */ /* 0x000fe4000000000c */
[----:B------:R-:W-:Y:S01]  /*94f0*/  @!P5 PRMT R10, R3, 0x7610, R10 ;  /* 0x00007610030ad816 */ /* 0x000fe2000000000a */
[----:B------:R-:W-:Y:S01]  /*9500*/  IMAD.MOV.U32 R3, RZ, RZ, 0x1 ;  /* 0x00000001ff037424 */ /* 0x000fe200078e00ff */
[----:B------:R-:W-:Y:S01]  /*9510*/  @!P6 FSETP.NEU.FTZ.AND P5, PT, R5, RZ, PT ;  /* 0x000000ff0500e20b */ /* 0x000fe20003fbd000 */
[----:B------:R-:W-:Y:S01]  /*9520*/  @!P4 HADD2.F32 R5, -RZ, R12.H0_H0 ;  /* 0x2000000cff05c230 */ /* 0x000fe20000004100 */
[----:B------:R-:W-:-:S02]  /*9530*/  LOP3.LUT P1, RZ, R7, 0xff, RZ, 0xc0, !PT ;  /* 0x000000ff07ff7812 */ /* 0x000fc4000782c0ff */
[----:B------:R-:W-:Y:S01]  /*9540*/  LOP3.LUT P0, RZ, R8, 0xff, RZ, 0xc0, !PT ;  /* 0x000000ff08ff7812 */ /* 0x000fe2000780c0ff */
[----:B------:R-:W-:Y:S01]  /*9550*/  HFMA2.MMA R8, -RZ, RZ, 0, 5.9604644775390625e-08 ;  /* 0x00000001ff087435 */ /* 0x000fe200000001ff */
[----:B------:R-:W-:Y:S02]  /*9560*/  @!P6 SEL R7, RZ, 0x1, !P5 ;  /* 0x00000001ff07e807 */ /* 0x000fe40006800000 */
[----:B------:R-:W-:Y:S01]  /*9570*/  @!P4 FSETP.NEU.FTZ.AND P5, PT, R5, RZ, PT ;  /* 0x000000ff0500c20b */ /* 0x000fe20003fbd000 */
[----:B------:R-:W-:Y:S01]  /*9580*/  IMAD R5, R6, 0x3, R25 ;  /* 0x0000000306057824 */ /* 0x000fe200078e0219 */
[----:B----4-:R-:W-:Y:S02]  /*9590*/  PRMT R15, R4, 0x7610, R4 ;  /* 0x00007610040f7816 */ /* 0x010fe40000000004 */
[----:B------:R-:W-:Y:S01]  /*95a0*/  @!P6 PRMT R3, R7, 0x7610, R3 ;  /* 0x000076100703e816 */ /* 0x000fe20000000003 */
[----:B------:R-:W-:Y:S01]  /*95b0*/  IMAD.MOV.U32 R7, RZ, RZ, 0x1 ;  /* 0x00000001ff077424 */ /* 0x000fe200078e00ff */
[----:B------:R-:W-:Y:S01]  /*95c0*/  ISETP.GE.U32.AND P6, PT, R5, c[0x0][0x168], PT ;  /* 0x00005a0005007a0c */ /* 0x000fe20003fc6070 */
[--C-:B------:R-:W-:Y:S01]  /*95d0*/  @!P3 HADD2.F32 R6, -RZ, R15.reuse.H0_H0 ;  /* 0x2000000fff06b230 */ /* 0x100fe20000004100 */
[----:B------:R-:W-:Y:S01]  /*95e0*/  @!P4 SEL R4, RZ, 0x1, !P5 ;  /* 0x00000001ff04c807 */ /* 0x000fe20006800000 */
[----:B------:R-:W-:Y:S01]  /*95f0*/  @!P2 HADD2.F32 R5, -RZ, R15.H1_H1 ;  /* 0x3000000fff05a230 */ /* 0x000fe20000004100 */
[----:B------:R-:W-:Y:S01]  /*9600*/  PRMT R8, R8, 0x5410, R8 ;  /* 0x0000541008087816 */ /* 0x000fe20000000008 */
[----:B------:R-:W-:Y:S01]  /*9610*/  @!P0 HADD2.F32 R20, -RZ, R11.H1_H1 ;  /* 0x3000000bff148230 */ /* 0x000fe20000004100 */
[----:B------:R-:W-:-:S02]  /*9620*/  @!P4 PRMT R9, R9, 0x5410, R4 ;  /* 0x000054100909c816 */ /* 0x000fc40000000004 */
[----:B------:R-:W-:Y:S01]  /*9630*/  @!P3 FSETP.NEU.FTZ.AND P5, PT, R6, RZ, PT ;  /* 0x000000ff0600b20b */ /* 0x000fe20003fbd000 */
[----:B------:R-:W-:Y:S01]  /*9640*/  @!P1 HADD2.F32 R6, -RZ, R11.H0_H0 ;  /* 0x2000000bff069230 */ /* 0x000fe20000004100 */
[----:B------:R-:W-:Y:S02]  /*9650*/  @!P2 FSETP.NEU.FTZ.AND P4, PT, R5, RZ, PT ;  /* 0x000000ff0500a20b */ /* 0x000fe40003f9d000 */
[----:B------:R-:W-:Y:S02]  /*9660*/  @!P3 SEL R4, RZ, 0x1, !P5 ;  /* 0x00000001ff04b807 */ /* 0x000fe40006800000 */
[----:B------:R-:W-:Y:S02]  /*9670*/  @!P2 SEL R5, RZ, 0x1, !P4 ;  /* 0x00000001ff05a807 */ /* 0x000fe40006000000 */
[----:B------:R-:W-:Y:S02]  /*9680*/  @!P0 FSETP.NEU.FTZ.AND P4, PT, R20, RZ, PT ;  /* 0x000000ff1400820b */ /* 0x000fe40003f9d000 */
[----:B------:R-:W-:Y:S01]  /*9690*/  @!P1 FSETP.NEU.FTZ.AND P5, PT, R6, RZ, PT ;  /* 0x000000ff0600920b */ /* 0x000fe20003fbd000 */
[----:B------:R-:W-:Y:S01]  /*96a0*/  IMAD.MOV.U32 R6, RZ, RZ, 0x1 ;  /* 0x00000001ff067424 */ /* 0x000fe200078e00ff */
[----:B------:R-:W-:-:S02]  /*96b0*/  @!P0 SEL R22, RZ, 0x1, !P4 ;  /* 0x00000001ff168807 */ /* 0x000fc40006000000 */
[----:B------:R-:W-:Y:S02]  /*96c0*/  @!P1 SEL R20, RZ, 0x1, !P5 ;  /* 0x00000001ff149807 */ /* 0x000fe40006800000 */
[----:B------:R-:W-:Y:S02]  /*96d0*/  @!P2 PRMT R8, R8, 0x5410, R5 ;  /* 0x000054100808a816 */ /* 0x000fe40000000005 */
[----:B------:R-:W-:Y:S01]  /*96e0*/  @!P0 PRMT R21, R22, 0x7610, R21 ;  /* 0x0000761016158816 */ /* 0x000fe20000000015 */
[----:B------:R-:W-:Y:S01]  /*96f0*/  IMAD.MOV.U32 R22, RZ, RZ, 0x1 ;  /* 0x00000001ff167424 */ /* 0x000fe200078e00ff */
[----:B------:R-:W-:Y:S02]  /*9700*/  @!P1 PRMT R7, R20, 0x7610, R7 ;  /* 0x0000761014079816 */ /* 0x000fe40000000007 */
[----:B------:R-:W-:Y:S02]  /*9710*/  PRMT R20, R9, 0x7632, R20 ;  /* 0x0000763209147816 */ /* 0x000fe40000000014 */
[----:B------:R-:W-:-:S02]  /*9720*/  PRMT R9, R8, 0x7632, R9 ;  /* 0x0000763208097816 */ /* 0x000fc40000000009 */
[----:B------:R-:W-:Y:S02]  /*9730*/  @!P3 PRMT R6, R4, 0x7610, R6 ;  /* 0x000076100406b816 */ /* 0x000fe40000000006 */
[----:B------:R-:W-:Y:S02]  /*9740*/  PRMT R24, R10, 0x7610, R24 ;  /* 0x000076100a187816 */ /* 0x000fe40000000018 */
[----:B------:R-:W-:Y:S01]  /*9750*/  PRMT R8, R21, 0x7610, R8 ;  /* 0x0000761015087816 */ /* 0x000fe20000000008 */
[----:B------:R-:W-:Y:S05]  /*9760*/  @!P6 BRA `(.L_x_775) ;  /* 0xfffffab00000e947 */ /* 0x000fea000383ffff */
.L_x_774:
[----:B------:R-:W-:Y:S05]  /*9770*/  BSYNC B0 ;  /* 0x0000000000007941 */ /* 0x000fea0003800000 */
.L_x_773:
        /* <DEDUP_REMOVED lines=11> */
[----:B--2---:R-:W-:-:S11]  /*9830*/  PRMT R13, R4, 0x5432, R4 ;  /* 0x00005432040d7816 */ /* 0x004fd60000000004 */
        /* <DEDUP_REMOVED lines=16> */
[----:B------:R-:W-:Y:S02]  /*9940*/  @!P0 IMAD.WIDE.U32 R18, R15, 0x4, R18 ;  /* 0x000000040f128825 */ /* 0x000fe400078e0012 */
[----:B------:R-:W2:Y:S04]  /*9950*/  LDG.E R4, [R4.64] ;  /* 0x0000002404047981 */ /* 0x000ea8000c1e1900 */
[----:B------:R-:W3:Y:S01]  /*9960*/  @!P0 LDG.E R18, [R18.64] ;  /* 0x0000002412128981 */ /* 0x000ee2000c1e1900 */
[----:B--2---:R-:W-:Y:S02]  /*9970*/  PRMT R15, R4, 0x7610, R4 ;  /* 0x00007610040f7816 */ /* 0x004fe40000000004 */
[----:B---3--:R-:W-:-:S04]  /*9980*/  @!P0 PRMT R11, R18, 0x7610, R11 ;  /* 0x00007610120b8816 */ /* 0x008fc8000000000b */
[----:B------:R-:W-:Y:S02]  /*9990*/  @!P0 PRMT R11, R11, 0x7610, R18 ;  /* 0x000076100b0b8816 */ /* 0x000fe40000000012 */
.L_x_777:
[----:B------:R-:W-:Y:S05]  /*99a0*/  BSYNC B0 ;  /* 0x0000000000007941 */ /* 0x000fea0003800000 */
.L_x_776:
[----:B------:R-:W-:Y:S01]  /*99b0*/  BSSY B0, `(.L_x_778) ;  /* 0x0000047000007945 */ /* 0x000fe20003800000 */
[----:B------:R-:W-:Y:S05]  /*99c0*/  @P1 BRA `(.L_x_779) ;  /* 0x0000045000001947 */ /* 0x000fea0003800000 */
[----:B------:R-:W-:Y:S02]  /*99d0*/  LOP3.LUT P2, RZ, R10, 0xff, RZ, 0xc0, !PT ;  /* 0x000000ff0aff7812 */ /* 0x000fe4000784c0ff */
[----:B------:R-:W-:Y:S02]  /*99e0*/  LOP3.LUT P0, RZ, R0, 0xff, RZ, 0xc0, !PT ;  /* 0x000000ff00ff7812 */ /* 0x000fe4000780c0ff */
[----:B------:R-:W-:Y:S02]  /*99f0*/  IADD3 R5, R25, c[0x0][0x170], RZ ;  /* 0x00005c0019057a10 */ /* 0x000fe40007ffe0ff */
[----:B------:R-:W-:-:S07]  /*9a00*/  PRMT R10, R10, 0x5410, R22 ;  /* 0x000054100a0a7816 */ /* 0x000fce0000000016 */
[--C-:B------:R-:W-:Y:S02]  /*9a10*/  @!P2 HADD2.F32 R0, -RZ, R13.reuse.H0_H0 ;  /* 0x2000000dff00a230 */ /* 0x100fe40000004100 */
[----:B------:R-:W-:-:S03]  /*9a20*/  @!P0 HADD2.F32 R13, -RZ, R13.H1_H1 ;  /* 0x3000000dff0d8230 */ /* 0x000fc60000004100 */
[----:B------:R-:W-:Y:S02]  /*9a30*/  @!P2 FSETP.NEU.FTZ.AND P3, PT, R0, RZ, PT ;  /* 0x000000ff0000a20b */ /* 0x000fe40003f7d000 */
[----:B------:R-:W-:Y:S02]  /*9a40*/  @!P0 FSETP.NEU.FTZ.AND P1, PT, R13, RZ, PT ;  /* 0x000000ff0d00820b */ /* 0x000fe40003f3d000 */
[----:B------:R-:W-:Y:S02]  /*9a50*/  @!P2 SEL R13, RZ, 0x1, !P3 ;  /* 0x00000001ff0da807 */ /* 0x000fe40005800000 */
[----:B------:R-:W-:Y:S02]  /*9a60*/  ISETP.GE.U32.AND P3, PT, R5, c[0x0][0x168], PT ;  /* 0x00005a0005007a0c */ /* 0x000fe40003f66070 */
[----:B------:R-:W-:Y:S02]  /*9a70*/  PRMT R0, R22, 0x7610, R0 ;  /* 0x0000761016007816 */ /* 0x000fe40000000000 */
[----:B------:R-:W-:-:S02]  /*9a80*/  @!P0 SEL R4, RZ, 0x1, !P1 ;  /* 0x00000001ff048807 */ /* 0x000fc40004800000 */
[----:B------:R-:W-:Y:S02]  /*9a90*/  @!P2 PRMT R10, R10, 0x5410, R13 ;  /* 0x000054100a0aa816 */ /* 0x000fe4000000000d */
[----:B------:R-:W-:Y:S02]  /*9aa0*/  @!P0 PRMT R0, R4, 0x7610, R0 ;  /* 0x0000761004008816 */ /* 0x000fe40000000000 */
[----:B------:R-:W-:-:S03]  /*9ab0*/  PRMT R10, R10, 0x7632, R10 ;  /* 0x000076320a0a7816 */ /* 0x000fc6000000000a */
[----:B------:R-:W-:Y:S05]  /*9ac0*/  @P3 BRA `(.L_x_779) ;  /* 0x0000035000003947 */ /* 0x000fea0003800000 */
[----:B------:R-:W-:Y:S02]  /*9ad0*/  LOP3.LUT P2, RZ, R9, 0xff, RZ, 0xc0, !PT ;  /* 0x000000ff09ff7812 */ /* 0x000fe4000784c0ff */
[----:B------:R-:W-:Y:S02]  /*9ae0*/  LOP3.LUT P0, RZ, R3, 0xff, RZ, 0xc0, !PT ;  /* 0x000000ff03ff7812 */ /* 0x000fe4000780c0ff */
[----:B------:R-:W-:Y:S02]  /*9af0*/  IADD3 R5, R5, c[0x0][0x170], RZ ;  /* 0x00005c0005057a10 */ /* 0x000fe40007ffe0ff */
[----:B------:R-:W-:Y:S02]  /*9b00*/  PRMT R9, R9, 0x5410, R22 ;  /* 0x0000541009097816 */ /* 0x000fe40000000016 */
[----:B------:R-:W-:Y:S02]  /*9b10*/  ISETP.GE.U32.AND P4, PT, R5, c[0x0][0x168], PT ;  /* 0x00005a0005007a0c */ /* 0x000fe40003f86070 */
[----:B------:R-:W-:-:S03]  /*9b20*/  PRMT R10, R10, 0x7632, R10 ;  /* 0x000076320a0a7816 */ /* 0x000fc6000000000a */
[--C-:B------:R-:W-:Y:S02]  /*9b30*/  @!P2 HADD2.F32 R3, -RZ, R12.reuse.H0_H0 ;  /* 0x2000000cff03a230 */ /* 0x100fe40000004100 */
[----:B------:R-:W-:-:S03]  /*9b40*/  @!P0 HADD2.F32 R12, -RZ, R12.H1_H1 ;  /* 0x3000000cff0c8230 */ /* 0x000fc60000004100 */
[----:B------:R-:W-:Y:S02]  /*9b50*/  @!P2 FSETP.NEU.FTZ.AND P3, PT, R3, RZ, PT ;  /* 0x000000ff0300a20b */ /* 0x000fe40003f7d000 */
[----:B------:R-:W-:Y:S02]  /*9b60*/  @!P0 FSETP.NEU.FTZ.AND P1, PT, R12, RZ, PT ;  /* 0x000000ff0c00820b */ /* 0x000fe40003f3d000 */
[----:B------:R-:W-:Y:S02]  /*9b70*/  @!P2 SEL R12, RZ, 0x1, !P3 ;  /* 0x00000001ff0ca807 */ /* 0x000fe40005800000 */
[----:B------:R-:W-:Y:S02]  /*9b80*/  PRMT R3, R22, 0x7610, R3 ;  /* 0x0000761016037816 */ /* 0x000fe40000000003 */
[----:B------:R-:W-:Y:S02]  /*9b90*/  @!P0 SEL R4, RZ, 0x1, !P1 ;  /* 0x00000001ff048807 */ /* 0x000fe40004800000 */
[----:B------:R-:W-:-:S02]  /*9ba0*/  @!P2 PRMT R9, R9, 0x5410, R12 ;  /* 0x000054100909a816 */ /* 0x000fc4000000000c */
[----:B------:R-:W-:Y:S02]  /*9bb0*/  @!P0 PRMT R3, R4, 0x7610, R3 ;  /* 0x0000761004038816 */ /* 0x000fe40000000003 */
[----:B------:R-:W-:Y:S01]  /*9bc0*/  PRMT R9, R9, 0x7632, R9 ;  /* 0x0000763209097816 */ /* 0x000fe20000000009 */
[----:B------:R-:W-:Y:S05]  /*9bd0*/  @P4 BRA `(.L_x_779) ;  /* 0x0000024000004947 */ /* 0x000fea0003800000 */
[----:B------:R-:W-:Y:S02]  /*9be0*/  LOP3.LUT P2, RZ, R8, 0xff, RZ, 0xc0, !PT ;  /* 0x000000ff08ff7812 */ /* 0x000fe4000784c0ff */
[----:B------:R-:W-:Y:S02]  /*9bf0*/  LOP3.LUT P0, RZ, R6, 0xff, RZ, 0xc0, !PT ;  /* 0x000000ff06ff7812 */ /* 0x000fe4000780c0ff */
[----:B------:R-:W-:Y:S02]  /*9c00*/  IADD3 R5, R5, c[0x0][0x170], RZ ;  /* 0x00005c0005057a10 */ /* 0x000fe40007ffe0ff */
[----:B------:R-:W-:Y:S02]  /*9c10*/  PRMT R8, R8, 0x5410, R22 ;  /* 0x0000541008087816 */ /* 0x000fe40000000016 */
[----:B------:R-:W-:-:S02]  /*9c20*/  PRMT R6, R22, 0x7610, R6 ;  /* 0x0000761016067816 */ /* 0x000fc40000000006 */
[----:B------:R-:W-:Y:S02]  /*9c30*/  PRMT R9, R9, 0x7632, R9 ;  /* 0x0000763209097816 */ /* 0x000fe40000000009 */
[----:B------:R-:W-:Y:S01]  /*9c40*/  PRMT R10, R10, 0x7632, R10 ;  /* 0x000076320a0a7816 */ /* 0x000fe2000000000a */
[--C-:B------:R-:W-:Y:S02]  /*9c50*/  @!P2 HADD2.F32 R4, -RZ, R15.reuse.H1_H1 ;  /* 0x3000000fff04a230 */ /* 0x100fe40000004100 */
[----:B------:R-:W-:-:S03]  /*9c60*/  @!P0 HADD2.F32 R15, -RZ, R15.H0_H0 ;  /* 0x2000000fff0f8230 */ /* 0x000fc60000004100 */
        /* <DEDUP_REMOVED lines=27> */
.L_x_779:
[----:B------:R-:W-:Y:S05]  /*9e20*/  BSYNC B0 ;  /* 0x0000000000007941 */ /* 0x000fea0003800000 */
.L_x_778:
        /* <DEDUP_REMOVED lines=22> */
[----:B------:R-:W-:-:S04]  /*9f90*/  @!P2 HADD2.F32 R0, -RZ, R3.H0_H0 ;  /* 0x20000003ff00a230 */ /* 0x000fc80000004100 */
[----:B------:R-:W-:Y:S01]  /*9fa0*/  IMAD.MOV.U32 R3, RZ, RZ, R4 ;  /* 0x000000ffff037224 */ /* 0x000fe200078e0004 */
[----:B------:R-:W-:Y:S02]  /*9fb0*/  @!P2 FSETP.NEU.FTZ.AND P0, PT, R0, RZ, PT ;  /* 0x000000ff0000a20b */ /* 0x000fe40003f1d000 */
[----:B------:R-:W-:Y:S02]  /*9fc0*/  PRMT R0, R22, 0x7610, R0 ;  /* 0x0000761016007816 */ /* 0x000fe40000000000 */
[----:B------:R-:W-:Y:S02]  /*9fd0*/  ISETP.NE.AND P1, PT, R3, RZ, PT ;  /* 0x000000ff0300720c */ /* 0x000fe40003f25270 */
        /* <DEDUP_REMOVED lines=24> */
.L_x_756:
[----:B------:R-:W-:Y:S01]  /*a160*/  IMAD.MOV.U32 R3, RZ, RZ, c[0x0][0x170] ;  /* 0x00005c00ff037624 */ /* 0x000fe200078e00ff */
[----:B------:R-:W-:Y:S01]  /*a170*/  ULDC.U8 UR4, c[0x0][0x161] ;  /* 0x0000584000047ab9 */ /* 0x000fe20000000000 */
[----:B------:R-:W-:Y:S01]  /*a180*/  BSSY B0, `(.L_x_780) ;  /* 0x0000060000007945 */ /* 0x000fe20003800000 */
[----:B------:R-:W-:Y:S01]  /*a190*/  MOV R9, UR4 ;  /* 0x0000000400097c02 */ /* 0x000fe20008000f00 */
[----:B------:R-:W-:Y:S01]  /*a1a0*/  IMAD R3, R3, 0x3, R8 ;  /* 0x0000000303037824 */ /* 0x000fe200078e0208 */
[----:B------:R-:W-:Y:S01]  /*a1b0*/  MOV R6, UR4 ;  /* 0x0000000400067c02 */ /* 0x000fe20008000f00 */
[----:B------:R-:W-:Y:S01]  /*a1c0*/  IMAD.U32 R10, RZ, RZ, UR4 ;  /* 0x00000004ff0a7e24 */ /* 0x000fe2000f8e00ff */
[----:B------:R-:W-:Y:S01]  /*a1d0*/  PRMT R9, R9, 0x5410, R9 ;  /* 0x0000541009097816 */ /* 0x000fe20000000009 */
[----:B------:R-:W-:Y:S01]  /*a1e0*/  IMAD.U32 R11, RZ, RZ, UR4 ;  /* 0x00000004ff0b7e24 */ /* 0x000fe2000f8e00ff */
[----:B------:R-:W-:Y:S01]  /*a1f0*/  ISETP.GE.U32.AND P0, PT, R3, c[0x0][0x168], PT ;  /* 0x00005a0003007a0c */ /* 0x000fe20003f06070 */
[----:B------:R-:W-:-:S02]  /*a200*/  IMAD.U32 R12, RZ, RZ, UR4 ;  /* 0x00000004ff0c7e24 */ /* 0x000fc4000f8e00ff */
[----:B------:R-:W-:Y:S02]  /*a210*/  IMAD.U32 R7, RZ, RZ, UR4 ;  /* 0x00000004ff077e24 */ /* 0x000fe4000f8e00ff */
        /* <DEDUP_REMOVED lines=11> */
.L_x_782:
[----:B------:R-:W-:-:S05]  /*a2d0*/  SHF.R.U32.HI R5, RZ, 0x1, R8 ;  /* 0x00000001ff057819 */ /* 0x000fca0000011608 */
[----:B------:R-:W-:Y:S01]  /*a2e0*/  IMAD.WIDE.U32 R4, R5, 0x4, R18 ;  /* 0x0000000405047825 */ /* 0x000fe200078e0012 */
[----:B------:R-:W-:-:S04]  /*a2f0*/  IADD3 R8, R8, c[0x0][0x170], RZ ;  /* 0x00005c0008087a10 */ /* 0x000fc80007ffe0ff */
[----:B------:R0:W2:Y:S01]  /*a300*/  LDG.E R14, [R4.64] ;  /* 0x00000024040e7981 */ /* 0x0000a2000c1e1900 */
[----:B------:R-:W-:Y:S02]  /*a310*/  SHF.R.U32.HI R13, RZ, 0x1, R8 ;  /* 0x00000001ff0d7819 */ /* 0x000fe40000011608 */
[----:B------:R-:W-:-:S03]  /*a320*/  IADD3 R8, R8, c[0x0][0x170], RZ ;  /* 0x00005c0008087a10 */ /* 0x000fc60007ffe0ff */
[----:B------:R-:W-:Y:S01]  /*a330*/  IMAD.WIDE.U32 R12, R13, 0x4, R18 ;  /* 0x000000040d0c7825 */ /* 0x000fe200078e0012 */
[----:B------:R-:W-:-:S04]  /*a340*/  SHF.R.U32.HI R11, RZ, 0x1, R8 ;  /* 0x00000001ff0b7819 */ /* 0x000fc80000011608 */
[----:B------:R1:W3:Y:S01]  /*a350*/  LDG.E R15, [R12.64] ;  /* 0x000000240c0f7981 */ /* 0x0002e2000c1e1900 */
[----:B------:R-:W-:Y:S01]  /*a360*/  IADD3 R8, R8, c[0x0][0x170], RZ ;  /* 0x00005c0008087a10 */ /* 0x000fe20007ffe0ff */
[----:B------:R-:W-:-:S03]  /*a370*/  IMAD.WIDE.U32 R10, R11, 0x4, R18 ;  /* 0x000000040b0a7825 */ /* 0x000fc600078e0012 */
[----:B------:R-:W-:Y:S02]  /*a380*/  SHF.R.U32.HI R27, RZ, 0x1, R8 ;  /* 0x00000001ff1b7819 */ /* 0x000fe40000011608 */
[----:B------:R4:W5:Y:S03]  /*a390*/  LDG.E R20, [R10.64] ;  /* 0x000000240a147981 */ /* 0x000966000c1e1900 */
[----:B0-----:R-:W-:-:S06]  /*a3a0*/  IMAD.WIDE.U32 R4, R27, 0x4, R18 ;  /* 0x000000041b047825 */ /* 0x001fcc00078e0012 */
[----:B------:R0:W5:Y:S01]  /*a3b0*/  LDG.E R4, [R4.64] ;  /* 0x0000002404047981 */ /* 0x000162000c1e1900 */
[----:B------:R-:W-:Y:S01]  /*a3c0*/  LOP3.LUT P4, RZ, R0, 0xff, RZ, 0xc0, !PT ;  /* 0x000000ff00ff7812 */ /* 0x000fe2000788c0ff */
[----:B-1----:R-:W-:Y:S01]  /*a3d0*/  IMAD.MOV.U32 R12, RZ, RZ, 0x1 ;  /* 0x00000001ff0c7424 */ /* 0x002fe200078e00ff */
[----:B------:R-:W-:Y:S01]  /*a3e0*/  LOP3.LUT P6, RZ, R25, 0xff, RZ, 0xc0, !PT ;  /* 0x000000ff19ff7812 */ /* 0x000fe200078cc0ff */
[----:B----4-:R-:W-:Y:S01]  /*a3f0*/  IMAD.MOV.U32 R11, RZ, RZ, 0x1 ;  /* 0x00000001ff0b7424 */ /* 0x010fe200078e00ff */
[----:B------:R-:W-:Y:S01]  /*a400*/  LOP3.LUT P0, RZ, R3, 0xff, RZ, 0xc0, !PT ;  /* 0x000000ff03ff7812 */ /* 0x000fe2000780c0ff */
[----:B------:R-:W-:Y:S01]  /*a410*/  HFMA2.MMA R10, -RZ, RZ, 0, 5.9604644775390625e-08 ;  /* 0x00000001ff0a7435 */ /* 0x000fe200000001ff */
[----:B------:R-:W-:Y:S02]  /*a420*/  LOP3.LUT P1, RZ, R24, 0xff, RZ, 0xc0, !PT ;  /* 0x000000ff18ff7812 */ /* 0x000fe4000782c0ff */
[----:B------:R-:W-:Y:S02]  /*a430*/  LOP3.LUT P3, RZ, R21, 0xff, RZ, 0xc0, !PT ;  /* 0x000000ff15ff7812 */ /* 0x000fe4000786c0ff */
[----:B------:R-:W-:-:S03]  /*a440*/  IADD3 R8, R8, c[0x0][0x170], RZ ;  /* 0x00005c0008087a10 */ /* 0x000fc60007ffe0ff */
[--C-:B--2---:R-:W-:Y:S02]  /*a450*/  @!P4 HADD2.F32 R0, -RZ, R14.reuse.H0_H0 ;  /* 0x2000000eff00c230 */ /* 0x104fe40000004100 */
[----:B------:R-:W-:-:S03]  /*a460*/  @!P6 HADD2.F32 R3, -RZ, R14.H1_H1 ;  /* 0x3000000eff03e230 */ /* 0x000fc60000004100 */
[----:B------:R-:W-:Y:S02]  /*a470*/  @!P4 FSETP.NEU.FTZ.AND P2, PT, R0, RZ, PT ;  /* 0x000000ff0000c20b */ /* 0x000fe40003f5d000 */
[----:B------:R-:W-:Y:S02]  /*a480*/  PRMT R0, R12, 0x7610, R0 ;  /* 0x000076100c007816 */ /* 0x000fe40000000000 */
[----:B0-----:R-:W-:Y:S02]  /*a490*/  @!P4 SEL R5, RZ, 0x1, !P2 ;  /* 0x00000001ff05c807 */ /* 0x001fe40005000000 */
[----:B------:R-:W-:Y:S01]  /*a4a0*/  @!P6 FSETP.NEU.FTZ.AND P5, PT, R3, RZ, PT ;  /* 0x000000ff0300e20b */ /* 0x000fe20003fbd000 */
[----:B------:R-:W-:Y:S01]  /*a4b0*/  IMAD.MOV.U32 R3, RZ, RZ, 0x1 ;  /* 0x00000001ff037424 */ /* 0x000fe200078e00ff */
[----:B------:R-:W-:Y:S01]  /*a4c0*/  @!P4 PRMT R0, R5, 0x7610, R0 ;  /* 0x000076100500c816 */ /* 0x000fe20000000000 */
[----:B------:R-:W-:Y:S01]  /*a4d0*/  IMAD.MOV.U32 R5, RZ, RZ, c[0x0][0x170] ;  /* 0x00005c00ff057624 */ /* 0x000fe200078e00ff */
[----:B------:R-:W-:-:S02]  /*a4e0*/  LOP3.LUT P2, RZ, R6, 0xff, RZ, 0xc0, !PT ;  /* 0x000000ff06ff7812 */ /* 0x000fc4000784c0ff */
[----:B------:R-:W-:Y:S01]  /*a4f0*/  LOP3.LUT P4, RZ, R7, 0xff, RZ, 0xc0, !PT ;  /* 0x000000ff07ff7812 */ /* 0x000fe2000788c0ff */
[--C-:B---3--:R-:W-:Y:S01]  /*a500*/  @!P0 HADD2.F32 R7, -RZ, R15.reuse.H0_H0 ;  /* 0x2000000fff078230 */ /* 0x108fe20000004100 */
[----:B------:R-:W-:Y:S01]  /*a510*/  @!P6 SEL R6, RZ, 0x1, !P5 ;  /* 0x00000001ff06e807 */ /* 0x000fe20006800000 */
[----:B------:R-:W-:Y:S01]  /*a520*/  IMAD R5, R5, 0x3, R8 ;  /* 0x0000000305057824 */ /* 0x000fe200078e0208 */
[----:B------:R-:W-:Y:S01]  /*a530*/  LOP3.LUT P5, RZ, R9, 0xff, RZ, 0xc0, !PT ;  /* 0x000000ff09ff7812 */ /* 0x000fe200078ac0ff */
[----:B------:R-:W-:Y:S01]  /*a540*/  IMAD.MOV.U32 R9, RZ, RZ, 0x1 ;  /* 0x00000001ff097424 */ /* 0x000fe200078e00ff */
[----:B------:R-:W-:Y:S02]  /*a550*/  @!P6 PRMT R12, R6, 0x7610, R12 ;  /* 0x00007610060ce816 */ /* 0x000fe4000000000c */
[----:B------:R-:W-:Y:S01]  /*a560*/  @!P0 FSETP.NEU.FTZ.AND P6, PT, R7, RZ, PT ;  /* 0x000000ff0700820b */ /* 0x000fe20003fdd000 */
[----:B------:R-:W-:Y:S01]  /*a570*/  @!P1 HADD2.F32 R7, -RZ, R15.H1_H1 ;  /* 0x3000000fff079230 */ /* 0x000fe20000004100 */
[----:B-----5:R-:W-:-:S02]  /*a580*/  PRMT R13, R4, 0x7610, R4 ;  /* 0x00007610040d7816 */ /* 0x020fc40000000004 */
[----:B------:R-:W-:Y:S02]  /*a590*/  @!P0 SEL R6, RZ, 0x1, !P6 ;  /* 0x00000001ff068807 */ /* 0x000fe40007000000 */
[----:B------:R-:W-:Y:S02]  /*a5a0*/  ISETP.GE.U32.AND P6, PT, R5, c[0x0][0x168], PT ;  /* 0x00005a0005007a0c */ /* 0x000fe40003fc6070 */
[----:B------:R-:W-:Y:S01]  /*a5b0*/  @!P0 PRMT R3, R6, 0x7610, R3 ;  /* 0x0000761006038816 */ /* 0x000fe20000000003 */
[--C-:B------:R-:W-:Y:S01]  /*a5c0*/  @!P2 HADD2.F32 R6, -RZ, R20.reuse.H0_H0 ;  /* 0x20000014ff06a230 */ /* 0x100fe20000004100 */
[----:B------:R-:W-:Y:S01]  /*a5d0*/  @!P1 FSETP.NEU.FTZ.AND P0, PT, R7, RZ, PT ;  /* 0x000000ff0700920b */ /* 0x000fe20003f1d000 */
[----:B------:R-:W-:Y:S01]  /*a5e0*/  @!P3 HADD2.F32 R7, -RZ, R20.H1_H1 ;  /* 0x30000014ff07b230 */ /* 0x000fe20000004100 */
[----:B------:R-:W-:Y:S01]  /*a5f0*/  PRMT R9, R9, 0x5410, R9 ;  /* 0x0000541009097816 */ /* 0x000fe20000000009 */
[----:B------:R-:W-:Y:S01]  /*a600*/  @!P5 HADD2.F32 R21, -RZ, R13.H1_H1 ;  /* 0x3000000dff15d230 */ /* 0x000fe20000004100 */
[----:B------:R-:W-:-:S02]  /*a610*/  @!P1 SEL R5, RZ, 0x1, !P0 ;  /* 0x00000001ff059807 */ /* 0x000fc40004000000 */
[----:B------:R-:W-:Y:S01]  /*a620*/  @!P2 FSETP.NEU.FTZ.AND P0, PT, R6, RZ, PT ;  /* 0x000000ff0600a20b */ /* 0x000fe20003f1d000 */
[----:B------:R-:W-:Y:S01]  /*a630*/  @!P4 HADD2.F32 R6, -RZ, R13.H0_H0 ;  /* 0x2000000dff06c230 */ /* 0x000fe20000004100 */
[----:B------:R-:W-:Y:S02]  /*a640*/  @!P1 PRMT R11, R5, 0x7610, R11 ;  /* 0x00007610050b9816 */ /* 0x000fe4000000000b */
[----:B------:R-:W-:Y:S02]  /*a650*/  @!P3 FSETP.NEU.FTZ.AND P1, PT, R7, RZ, PT ;  /* 0x000000ff0700b20b */ /* 0x000fe40003f3d000 */
[----:B------:R-:W-:Y:S02]  /*a660*/  @!P2 SEL R4, RZ, 0x1, !P0 ;  /* 0x00000001ff04a807 */ /* 0x000fe40004000000 */
[----:B------:R-:W-:Y:S02]  /*a670*/  @!P3 SEL R5, RZ, 0x1, !P1 ;  /* 0x00000001ff05b807 */ /* 0x000fe40004800000 */
[----:B------:R-:W-:-:S02]  /*a680*/  @!P5 FSETP.NEU.FTZ.AND P1, PT, R21, RZ, PT ;  /* 0x000000ff1500d20b */ /* 0x000fc40003f3d000 */
[----:B------:R-:W-:Y:S01]  /*a690*/  @!P4 FSETP.NEU.FTZ.AND P0, PT, R6, RZ, PT ;  /* 0x000000ff0600c20b */ /* 0x000fe20003f1d000 */
[----:B------:R-:W-:Y:S01]  /*a6a0*/  IMAD.MOV.U32 R6, RZ, RZ, 0x1 ;  /* 0x00000001ff067424 */ /* 0x000fe200078e00ff */
[----:B------:R-:W-:Y:S02]  /*a6b0*/  @!P5 SEL R22, RZ, 0x1, !P1 ;  /* 0x00000001ff16d807 */ /* 0x000fe40004800000 */
[----:B------:R-:W-:Y:S02]  /*a6c0*/  MOV R7, 0x1 ;  /* 0x0000000100077802 */ /* 0x000fe40000000f00 */
[----:B------:R-:W-:Y:S02]  /*a6d0*/  @!P4 SEL R21, RZ, 0x1, !P0 ;  /* 0x00000001ff15c807 */ /* 0x000fe40004000000 */
[----:B------:R-:W-:Y:S02]  /*a6e0*/  @!P3 PRMT R10, R5, 0x7610, R10 ;  /* 0x00007610050ab816 */ /* 0x000fe4000000000a */
[----:B------:R-:W-:Y:S01]  /*a6f0*/  @!P5 PRMT R9, R9, 0x5410, R22 ;  /* 0x000054100909d816 */ /* 0x000fe20000000016 */
[----:B------:R-:W-:Y:S01]  /*a700*/  IMAD.MOV.U32 R22, RZ, RZ, 0x1 ;  /* 0x00000001ff167424 */ /* 0x000fe200078e00ff */
[----:B------:R-:W-:-:S02]  /*a710*/  @!P4 PRMT R7, R21, 0x7610, R7 ;  /* 0x000076101507c816 */ /* 0x000fc40000000007 */
[----:B------:R-:W-:Y:S02]  /*a720*/  @!P2 PRMT R6, R4, 0x7610, R6 ;  /* 0x000076100406a816 */ /* 0x000fe40000000006 */
[----:B------:R-:W-:Y:S02]  /*a730*/  PRMT R25, R12, 0x7610, R25 ;  /* 0x000076100c197816 */ /* 0x000fe40000000019 */
[----:B------:R-:W-:Y:S02]  /*a740*/  PRMT R24, R11, 0x7610, R24 ;  /* 0x000076100b187816 */ /* 0x000fe40000000018 */
[----:B------:R-:W-:Y:S02]  /*a750*/  PRMT R21, R10, 0x7610, R21 ;  /* 0x000076100a157816 */ /* 0x000fe40000000015 */
[----:B------:R-:W-:Y:S01]  /*a760*/  PRMT R9, R9, 0x7632, R9 ;  /* 0x0000763209097816 */ /* 0x000fe20000000009 */
[----:B------:R-:W-:Y:S05]  /*a770*/  @!P6 BRA `(.L_x_782) ;  /* 0xfffffb500000e947 */ /* 0x000fea000383ffff */
.L_x_781:
[----:B------:R-:W-:Y:S05]  /*a780*/  BSYNC B0 ;  /* 0x0000000000007941 */ /* 0x000fea0003800000 */
.L_x_780:
        /* <DEDUP_REMOVED lines=9> */
[----:B--2---:R-:W-:-:S11]  /*a820*/  PRMT R14, R4, 0x7610, R4 ;  /* 0x00007610040e7816 */ /* 0x004fd60000000004 */
        /* <DEDUP_REMOVED lines=8> */
[----:B------:R-:W-:Y:S02]  /*a8b0*/  IADD3 R4, R21, c[0x0][0x170], RZ ;  /* 0x00005c0015047a10 */ /* 0x000fe40007ffe0ff */
[----:B------:R-:W-:Y:S02]  /*a8c0*/  SHF.R.U32.HI R5, RZ, 0x1, R21 ;  /* 0x00000001ff057819 */ /* 0x000fe40000011615 */
[----:B------:R-:W-:-:S13]  /*a8d0*/  ISETP.GE.U32.AND P0, PT, R4, c[0x0][0x168], PT ;  /* 0x00005a0004007a0c */ /* 0x000fda0003f06070 */
        /* <DEDUP_REMOVED lines=8> */
.L_x_784:
[----:B------:R-:W-:Y:S05]  /*a960*/  BSYNC B0 ;  /* 0x0000000000007941 */ /* 0x000fea0003800000 */
.L_x_783:
[----:B------:R-:W-:Y:S01]  /*a970*/  BSSY B0, `(.L_x_785) ;  /* 0x0000047000007945 */ /* 0x000fe20003800000 */
[----:B------:R-:W-:Y:S05]  /*a980*/  @P1 BRA `(.L_x_786) ;  /* 0x0000045000001947 */ /* 0x000fea0003800000 */
[----:B------:R-:W-:Y:S02]  /*a990*/  LOP3.LUT P2, RZ, R12, 0xff, RZ, 0xc0, !PT ;  /* 0x000000ff0cff7812 */ /* 0x000fe4000784c0ff */
[----:B------:R-:W-:Y:S02]  /*a9a0*/  LOP3.LUT P0, RZ, R0, 0xff, RZ, 0xc0, !PT ;  /* 0x000000ff00ff7812 */ /* 0x000fe4000780c0ff */
[----:B------:R-:W-:Y:S02]  /*a9b0*/  IADD3 R5, R8, c[0x0][0x170], RZ ;  /* 0x00005c0008057a10 */ /* 0x000fe40007ffe0ff */
[----:B------:R-:W-:-:S07]  /*a9c0*/  PRMT R8, R22, 0x7610, R8 ;  /* 0x0000761016087816 */ /* 0x000fce0000000008 */
[--C-:B------:R-:W-:Y:S02]  /*a9d0*/  @!P2 HADD2.F32 R0, -RZ, R14.reuse.H1_H1 ;  /* 0x3000000eff00a230 */ /* 0x100fe40000004100 */
[----:B------:R-:W-:-:S03]  /*a9e0*/  @!P0 HADD2.F32 R14, -RZ, R14.H0_H0 ;  /* 0x2000000eff0e8230 */ /* 0x000fc60000004100 */
        /* <DEDUP_REMOVED lines=14> */
[----:B------:R-:W-:-:S05]  /*aad0*/  ISETP.GE.U32.AND P4, PT, R5, c[0x0][0x168], PT ;  /* 0x00005a0005007a0c */ /* 0x000fca0003f86070 */
[--C-:B------:R-:W-:Y:S02]  /*aae0*/  @!P2 HADD2.F32 R3, -RZ, R15.reuse.H1_H1 ;  /* 0x3000000fff03a230 */ /* 0x100fe40000004100 */
[----:B------:R-:W-:-:S03]  /*aaf0*/  @!P0 HADD2.F32 R15, -RZ, R15.H0_H0 ;  /* 0x2000000fff0f8230 */ /* 0x000fc60000004100 */
[----:B------:R-:W-:Y:S02]  /*ab00*/  @!P2 FSETP.NEU.FTZ.AND P3, PT, R3, RZ, PT ;  /* 0x000000ff0300a20b */ /* 0x000fe40003f7d000 */
[----:B------:R-:W-:Y:S02]  /*ab10*/  @!P0 FSETP.NEU.FTZ.AND P1, PT, R15, RZ, PT ;  /* 0x000000ff0f00820b */ /* 0x000fe40003f3d000 */
[----:B------:R-:W-:Y:S02]  /*ab20*/  @!P2 SEL R11, RZ, 0x1, !P3 ;  /* 0x00000001ff0ba807 */ /* 0x000fe40005800000 */
[----:B------:R-:W-:Y:S02]  /*ab30*/  PRMT R3, R22, 0x7610, R3 ;  /* 0x0000761016037816 */ /* 0x000fe40000000003 */
[----:B------:R-:W-:Y:S02]  /*ab40*/  @!P0 SEL R4, RZ, 0x1, !P1 ;  /* 0x00000001ff048807 */ /* 0x000fe40004800000 */
[----:B------:R-:W-:-:S02]  /*ab50*/  @!P2 PRMT R8, R8, 0x5410, R11 ;  /* 0x000054100808a816 */ /* 0x000fc4000000000b */
[----:B------:R-:W-:Y:S02]  /*ab60*/  @!P0 PRMT R3, R4, 0x7610, R3 ;  /* 0x0000761004038816 */ /* 0x000fe40000000003 */
[C---:B------:R-:W-:Y:S02]  /*ab70*/  PRMT R12, R8.reuse, 0x7610, R12 ;  /* 0x00007610080c7816 */ /* 0x040fe4000000000c */
[----:B------:R-:W-:Y:S01]  /*ab80*/  PRMT R11, R8, 0x7632, R11 ;  /* 0x00007632080b7816 */ /* 0x000fe2000000000b */
[----:B------:R-:W-:Y:S05]  /*ab90*/  @P4 BRA `(.L_x_786) ;  /* 0x0000024000004947 */ /* 0x000fea0003800000 */
[----:B------:R-:W-:Y:S02]  /*aba0*/  LOP3.LUT P2, RZ, R10, 0xff, RZ, 0xc0, !PT ;  /* 0x000000ff0aff7812 */ /* 0x000fe4000784c0ff */
[----:B------:R-:W-:Y:S02]  /*abb0*/  LOP3.LUT P0, RZ, R6, 0xff, RZ, 0xc0, !PT ;  /* 0x000000ff06ff7812 */ /* 0x000fe4000780c0ff */
[----:B------:R-:W-:Y:S02]  /*abc0*/  IADD3 R5, R5, c[0x0][0x170], RZ ;  /* 0x00005c0005057a10 */ /* 0x000fe40007ffe0ff */
[----:B------:R-:W-:-:S02]  /*abd0*/  PRMT R10, R10, 0x5410, R22 ;  /* 0x000054100a0a7816 */ /* 0x000fc40000000016 */
[----:B------:R-:W-:Y:S02]  /*abe0*/  PRMT R6, R22, 0x7610, R6 ;  /* 0x0000761016067816 */ /* 0x000fe40000000006 */
[----:B------:R-:W-:-:S03]  /*abf0*/  PRMT R12, R8, 0x7610, R12 ;  /* 0x00007610080c7816 */ /* 0x000fc6000000000c */
        /* <DEDUP_REMOVED lines=9> */
[----:B------:R-:W-:Y:S02]  /*ac90*/  PRMT R11, R8, 0x7632, R11 ;  /* 0x00007632080b7816 */ /* 0x000fe4000000000b */
[----:B------:R-:W-:-:S05]  /*aca0*/  PRMT R10, R10, 0x7632, R10 ;  /* 0x000076320a0a7816 */ /* 0x000fca000000000a */
[----:B------:R-:W-:Y:S05]  /*acb0*/  @P1 BRA `(.L_x_786) ;  /* 0x0000012000001947 */ /* 0x000fea0003800000 */
[----:B------:R-:W-:Y:S02]  /*acc0*/  LOP3.LUT P0, RZ, R7, 0xff, RZ, 0xc0, !PT ;  /* 0x000000ff07ff7812 */ /* 0x000fe4000780c0ff */
[----:B------:R-:W-:Y:S02]  /*acd0*/  LOP3.LUT P2, RZ, R9, 0xff, RZ, 0xc0, !PT ;  /* 0x000000ff09ff7812 */ /* 0x000fe4000784c0ff */
[----:B------:R-:W-:Y:S02]  /*ace0*/  PRMT R10, R10, 0x7632, R10 ;  /* 0x000076320a0a7816 */ /* 0x000fe4000000000a */
[C---:B------:R-:W-:Y:S02]  /*acf0*/  PRMT R11, R8.reuse, 0x7632, R11 ;  /* 0x00007632080b7816 */ /* 0x040fe4000000000b */
        /* <DEDUP_REMOVED lines=10> */
[C---:B------:R-:W-:Y:S02]  /*ada0*/  @!P2 PRMT R11, R8.reuse, 0x7632, R11 ;  /* 0x00007632080ba816 */ /* 0x040fe4000000000b */
[----:B------:R-:W-:Y:S02]  /*adb0*/  @!P2 PRMT R12, R8, 0x7610, R12 ;  /* 0x00007610080ca816 */ /* 0x000fe4000000000c */
[----:B------:R-:W-:Y:S02]  /*adc0*/  @!P0 PRMT R7, R4, 0x7610, R7 ;  /* 0x0000761004078816 */ /* 0x000fe40000000007 */
[----:B------:R-:W-:Y:S02]  /*add0*/  @!P2 PRMT R9, R5, 0x7610, R9 ;  /* 0x000076100509a816 */ /* 0x000fe40000000009 */
.L_x_786:
[----:B------:R-:W-:Y:S05]  /*ade0*/  BSYNC B0 ;  /* 0x0000000000007941 */ /* 0x000fea0003800000 */
.L_x_785:
[----:B------:R-:W0:Y:S01]  /*adf0*/  I2F.S8 R3, R3 ;  /* 0x0000000300037306 */ /* 0x000e220000001400 */
[----:B------:R-:W-:Y:S02]  /*ae00*/  LOP3.LUT P3, RZ, R0, 0xff, RZ, 0xc0, !PT ;  /* 0x000000ff00ff7812 */ /* 0x000fe4000786c0ff */
[----:B------:R-:W-:-:S02]  /*ae10*/  LOP3.LUT P1, RZ, R12, 0xff, RZ, 0xc0, !PT ;  /* 0x000000ff0cff7812 */ /* 0x000fc4000782c0ff */
[----:B------:R-:W-:-:S03]  /*ae20*/  PRMT R18, R22, 0x7610, R18 ;  /* 0x0000761016127816 */ /* 0x000fc60000000012 */
[----:B------:R-:W1:Y:S01]  /*ae30*/  I2F.S8 R11, R11 ;  /* 0x0000000b000b7306 */ /* 0x000e620000001400 */
[----:B0-----:R-:W-:-:S07]  /*ae40*/  F2FP.PACK_AB R0, RZ, R3 ;  /* 0x00000003ff00723e */ /* 0x001fce00000000ff */
[----:B------:R-:W0:Y:S01]  /*ae50*/  I2F.S8 R6, R6 ;  /* 0x0000000600067306 */ /* 0x000e220000001400 */
[----:B------:R-:W-:Y:S01]  /*ae60*/  PRMT R3, R22, 0x7610, R3 ;  /* 0x0000761016037816 */ /* 0x000fe20000000003 */
[----:B------:R-:W-:Y:S01]  /*ae70*/  @!P3 HADD2.F32 R0, -RZ, R0.H0_H0 ;  /* 0x20000000ff00b230 */ /* 0x000fe20000004100 */
[----:B-1----:R-:W-:-:S05]  /*ae80*/  F2FP.PACK_AB R4, RZ, R11 ;  /* 0x0000000bff04723e */ /* 0x002fca00000000ff */
[----:B------:R-:W1:Y:S01]  /*ae90*/  I2F.S8 R10, R10 ;  /* 0x0000000a000a7306 */ /* 0x000e620000001400 */
[----:B------:R-:W-:Y:S02]  /*aea0*/  @!P3 FSETP.NEU.FTZ.AND P0, PT, R0, RZ, PT ;  /* 0x000000ff0000b20b */ /* 0x000fe40003f1d000 */
[----:B------:R-:W-:Y:S01]  /*aeb0*/  PRMT R0, R22, 0x7610, R0 ;  /* 0x0000761016007816 */ /* 0x000fe20000000000 */
[----:B------:R-:W-:Y:S01]  /*aec0*/  @!P1 HADD2.F32 R4, -RZ, R4.H0_H0 ;  /* 0x20000004ff049230 */ /* 0x000fe20000004100 */
[----:B------:R-:W-:-:S03]  /*aed0*/  @!P3 SEL R3, RZ, 0x1, !P0 ;  /* 0x00000001ff03b807 */ /* 0x000fc60004000000 */
[----:B------:R-:W2:Y:S01]  /*aee0*/  I2F.S8 R7, R7 ;  /* 0x0000000700077306 */ /* 0x000ea20000001400 */
[----:B------:R-:W-:Y:S02]  /*aef0*/  @!P1 FSETP.NEU.FTZ.AND P2, PT, R4, RZ, PT ;  /* 0x000000ff0400920b */ /* 0x000fe40003f5d000 */
[----:B------:R-:W-:Y:S02]  /*af00*/  PRMT R3, R3, 0x9910, RZ ;  /* 0x0000991003037816 */ /* 0x000fe400000000ff */
[----:B------:R-:W-:-:S03]  /*af10*/  @!P1 SEL R0, RZ, 0x1, !P2 ;  /* 0x00000001ff009807 */ /* 0x000fc60005000000 */
[----:B------:R-:W3:Y:S01]  /*af20*/  I2F.S8 R9, R9 ;  /* 0x0000000900097306 */ /* 0x000ee20000001400 */
[----:B------:R-:W-:Y:S01]  /*af30*/  PRMT R4, R0, 0x9910, RZ ;  /* 0x0000991000047816 */ /* 0x000fe200000000ff */
[----:B------:R-:W-:-:S04]  /*af40*/  IMAD.MOV.U32 R0, RZ, RZ, R3 ;  /* 0x000000ffff007224 */ /* 0x000fc800078e0003 */
[----:B------:R-:W-:Y:S01]  /*af50*/  IMAD.MOV.U32 R3, RZ, RZ, R4 ;  /* 0x000000ffff037224 */ /* 0x000fe200078e0004 */
[----:B------:R-:W-:Y:S02]  /*af60*/  ISETP.NE.AND P2, PT, R0, RZ, PT ;  /* 0x000000ff0000720c */ /* 0x000fe40003f45270 */
[----:B0-----:R-:W-:Y:S02]  /*af70*/  F2FP.PACK_AB R0, RZ, R6 ;  /* 0x00000006ff00723e */ /* 0x001fe400000000ff */
[----:B------:R-:W-:Y:S02]  /*af80*/  ISETP.NE.AND P3, PT, R3, RZ, PT ;  /* 0x000000ff0300720c */ /* 0x000fe40003f65270 */
[----:B-1----:R-:W-:-:S07]  /*af90*/  F2FP.PACK_AB R3, RZ, R10 ;  /* 0x0000000aff03723e */ /* 0x002fce00000000ff */
[----:B------:R-:W-:-:S04]  /*afa0*/  @!P2 HADD2.F32 R0, -RZ, R0.H0_H0 ;  /* 0x20000000ff00a230 */ /* 0x000fc80000004100 */
[----:B------:R-:W-:Y:S01]  /*afb0*/  @!P3 HADD2.F32 R3, -RZ, R3.H0_H0 ;  /* 0x20000003ff03b230 */ /* 0x000fe20000004100 */
[----:B------:R-:W-:Y:S02]  /*afc0*/  @!P2 FSETP.NEU.FTZ.AND P0, PT, R0, RZ, PT ;  /* 0x000000ff0000a20b */ /* 0x000fe40003f1d000 */
[C---:B------:R-:W-:Y:S02]  /*afd0*/  PRMT R0, R22.reuse, 0x7610, R0 ;  /* 0x0000761016007816 */ /* 0x040fe40000000000 */
[----:B------:R-:W-:Y:S02]  /*afe0*/  @!P3 FSETP.NEU.FTZ.AND P1, PT, R3, RZ, PT ;  /* 0x000000ff0300b20b */ /* 0x000fe40003f3d000 */
[----:B------:R-:W-:Y:S02]  /*aff0*/  PRMT R3, R22, 0x7610, R3 ;  /* 0x0000761016037816 */ /* 0x000fe40000000003 */
[----:B------:R-:W-:Y:S02]  /*b000*/  @!P2 SEL R3, RZ, 0x1, !P0 ;  /* 0x00000001ff03a807 */ /* 0x000fe40004000000 */
[----:B------:R-:W-:-:S02]  /*b010*/  @!P3 SEL R0, RZ, 0x1, !P1 ;  /* 0x00000001ff00b807 */ /* 0x000fc40004800000 */
[----:B------:R-:W-:Y:S02]  /*b020*/  PRMT R3, R3, 0x9910, RZ ;  /* 0x0000991003037816 */ /* 0x000fe400000000ff */
[----:B------:R-:W-:-:S03]  /*b030*/  PRMT R4, R0, 0x9910, RZ ;  /* 0x0000991000047816 */ /* 0x000fc600000000ff */
[----:B------:R-:W-:Y:S01]  /*b040*/  IMAD.MOV.U32 R0, RZ, RZ, R3 ;  /* 0x000000ffff007224 */ /* 0x000fe200078e0003 */
[----:B------:R-:W-:-:S04]  /*b050*/  MOV R3, R4 ;  /* 0x0000000400037202 */ /* 0x000fc80000000f00 */
[----:B------:R-:W-:Y:S02]  /*b060*/  ISETP.NE.AND P2, PT, R0, RZ, PT ;  /* 0x000000ff0000720c */ /* 0x000fe40003f45270 */
[----:B------:R-:W-:Y:S02]  /*b070*/  ISETP.NE.AND P3, PT, R3, RZ, PT ;  /* 0x000000ff0300720c */ /* 0x000fe40003f65270 */
[----:B--2---:R-:W-:Y:S02]  /*b080*/  F2FP.PACK_AB R0, RZ, R7 ;  /* 0x00000007ff00723e */ /* 0x004fe400000000ff */
[----:B---3--:R-:W-:-:S07]  /*b090*/  F2FP.PACK_AB R3, RZ, R9 ;  /* 0x00000009ff03723e */ /* 0x008fce00000000ff */
[----:B------:R-:W-:Y:S02]  /*b0a0*/  @!P2 HADD2.F32 R0, -RZ, R0.H0_H0 ;  /* 0x20000000ff00a230 */ /* 0x000fe40000004100 */
[----:B------:R-:W-:-:S03]  /*b0b0*/  @!P3 HADD2.F32 R3, -RZ, R3.H0_H0 ;  /* 0x20000003ff03b230 */ /* 0x000fc60000004100 */
[----:B------:R-:W-:Y:S02]  /*b0c0*/  @!P2 FSETP.NEU.FTZ.AND P0, PT, R0, RZ, PT ;  /* 0x000000ff0000a20b */ /* 0x000fe40003f1d000 */
[----:B------:R-:W-:Y:S02]  /*b0d0*/  @!P3 FSETP.NEU.FTZ.AND P1, PT, R3, RZ, PT ;  /* 0x000000ff0300b20b */ /* 0x000fe40003f3d000 */
[----:B------:R-:W-:Y:S02]  /*b0e0*/  PRMT R3, R22, 0x7610, R3 ;  /* 0x0000761016037816 */ /* 0x000fe40000000003 */
[----:B------:R-:W-:Y:S02]  /*b0f0*/  @!P2 SEL R0, RZ, 0x1, !P0 ;  /* 0x00000001ff00a807 */ /* 0x000fe40004000000 */
[----:B------:R-:W-:Y:S02]  /*b100*/  @!P3 SEL R4, RZ, 0x1, !P1 ;  /* 0x00000001ff04b807 */ /* 0x000fe40004800000 */
[----:B------:R-:W-:-:S02]  /*b110*/  @!P2 PRMT R18, R0, 0x7610, R18 ;  /* 0x000076100012a816 */ /* 0x000fc40000000012 */
[----:B------:R-:W-:Y:S02]  /*b120*/  @!P3 PRMT R3, R4, 0x7610, R3 ;  /* 0x000076100403b816 */ /* 0x000fe40000000003 */
.L_x_741:
[----:B------:R-:W-:Y:S05]  /*b130*/  BSYNC B6 ;  /* 0x0000000000067941 */ /* 0x000fea0003800000 */
.L_x_740:
        /* <DEDUP_REMOVED lines=12> */
.L_x_790:
        /* <DEDUP_REMOVED lines=11> */
[----:B------:R-:W-:Y:S01]  /*b2b0*/  HFMA2.MMA R18, -RZ, RZ, 0, 5.9604644775390625e-08 ;  /* 0x00000001ff127435 */ /* 0x000fe200000001ff */
[----:B------:R-:W-:Y:S01]  /*b2c0*/  LOP3.LUT P2, RZ, R3, 0xff, RZ, 0xc0, !PT ;  /* 0x000000ff03ff7812 */ /* 0x000fe2000784c0ff */
[----:B------:R-:W-:-:S06]  /*b2d0*/  IMAD.SHL.U32 R7, R4, 0x2, RZ ;  /* 0x0000000204077824 */ /* 0x000fcc00078e00ff */
[----:B------:R-:W0:Y:S02]  /*b2e0*/  LDS.U16 R7, [R7+0x10] ;  /* 0x0000100007077984 */ /* 0x000e240000000400 */
[----:B0-----:R-:W-:Y:S01]  /*b2f0*/  PRMT R5, R7, 0x7771, RZ ;  /* 0x0000777107057816 */ /* 0x001fe200000000ff */
[----:B------:R-:W0:Y:S08]  /*b300*/  I2F.S8 R4, R7 ;  /* 0x0000000700047306 */ /* 0x000e300000001400 */
[----:B------:R-:W1:Y:S01]  /*b310*/  I2F.S8 R5, R5 ;  /* 0x0000000500057306 */ /* 0x000e620000001400 */
[----:B0-----:R-:W-:-:S05]  /*b320*/  F2FP.PACK_AB R3, RZ, R4 ;  /* 0x00000004ff03723e */ /* 0x001fca00000000ff */
[----:B------:R-:W-:Y:S01]  /*b330*/  @!P0 HADD2.F32 R3, -RZ, R3.H0_H0 ;  /* 0x20000003ff038230 */ /* 0x000fe20000004100 */
[----:B-1----:R-:W-:-:S04]  /*b340*/  F2FP.PACK_AB R4, RZ, R5 ;  /* 0x00000005ff04723e */ /* 0x002fc800000000ff */
[----:B------:R-:W-:Y:S01]  /*b350*/  @!P0 FSETP.NEU.FTZ.AND P1, PT, R3, RZ, PT ;  /* 0x000000ff0300820b */ /* 0x000fe20003f3d000 */
[----:B------:R-:W-:Y:S01]  /*b360*/  IMAD.MOV.U32 R3, RZ, RZ, 0x1 ;  /* 0x00000001ff037424 */ /* 0x000fe200078e00ff */
[----:B------:R-:W-:-:S05]  /*b370*/  @!P2 HADD2.F32 R4, -RZ, R4.H0_H0 ;  /* 0x20000004ff04a230 */ /* 0x000fca0000004100 */
[----:B------:R-:W-:Y:S02]  /*b380*/  @!P2 FSETP.NEU.FTZ.AND P3, PT, R4, RZ, PT ;  /* 0x000000ff0400a20b */ /* 0x000fe40003f7d000 */
[----:B------:R-:W-:Y:S02]  /*b390*/  @!P0 SEL R4, RZ, 0x1, !P1 ;  /* 0x00000001ff048807 */ /* 0x000fe40004800000 */
[----:B------:R-:W-:Y:S02]  /*b3a0*/  @!P2 SEL R3, RZ, 0x1, !P3 ;  /* 0x00000001ff03a807 */ /* 0x000fe40005800000 */
[----:B------:R-:W-:-:S04]  /*b3b0*/  @!P0 PRMT R18, R4, 0x7610, R18 ;  /* 0x0000761004128816 */ /* 0x000fc80000000012 */
[----:B------:R-:W-:-:S05]  /*b3c0*/  PRMT R5, R3, 0x7604, R18 ;  /* 0x0000760403057816 */ /* 0x000fca0000000012 */
[----:B------:R0:W-:Y:S02]  /*b3d0*/  STS.U16 [R0], R5 ;  /* 0x0000000500007388 */ /* 0x0001e40000000400 */
.L_x_789:
[----:B------:R-:W-:Y:S05]  /*b3e0*/  BSYNC B0 ;  /* 0x0000000000007941 */ /* 0x000fea0003800000 */
.L_x_788:
[----:B0-----:R-:W-:Y:S01]  /*b3f0*/  IMAD.MOV.U32 R5, RZ, RZ, R6 ;  /* 0x000000ffff057224 */ /* 0x001fe200078e0006 */
[----:B------:R-:W-:Y:S05]  /*b400*/  @P4 BRA `(.L_x_790) ;  /* 0xfffffdf000004947 */ /* 0x000fea000383ffff */
.L_x_787:
        /* <DEDUP_REMOVED lines=16> */
.L_x_795:
        /* <DEDUP_REMOVED lines=10> */
[----:B------:R-:W-:-:S03]  /*b5b0*/  LOP3.LUT P3, RZ, R3, 0xff, RZ, 0xc0, !PT ;  /* 0x000000ff03ff7812 */ /* 0x000fc6000786c0ff */
[----:B------:R-:W0:Y:S02]  /*b5c0*/  LDS.U16 R0, [R0] ;  /* 0x0000000000007984 */ /* 0x000e240000000400 */
[----:B0-----:R-:W-:Y:S01]  /*b5d0*/  PRMT R6, R0, 0x7771, RZ ;  /* 0x0000777100067816 */ /* 0x001fe200000000ff */
[----:B------:R-:W0:Y:S08]  /*b5e0*/  I2F.S8 R5, R0 ;  /* 0x0000000000057306 */ /* 0x000e300000001400 */
[----:B------:R-:W1:Y:S01]  /*b5f0*/  I2F.S8 R6, R6 ;  /* 0x0000000600067306 */ /* 0x000e620000001400 */
[----:B0-----:R-:W-:-:S05]  /*b600*/  F2FP.PACK_AB R3, RZ, R5 ;  /* 0x00000005ff03723e */ /* 0x001fca00000000ff */
[----:B------:R-:W-:Y:S01]  /*b610*/  @!P2 HADD2.F32 R3, -RZ, R3.H0_H0 ;  /* 0x20000003ff03a230 */ /* 0x000fe20000004100 */
[----:B-1----:R-:W-:-:S04]  /*b620*/  F2FP.PACK_AB R5, RZ, R6 ;  /* 0x00000006ff05723e */ /* 0x002fc800000000ff */
[----:B------:R-:W-:Y:S02]  /*b630*/  @!P2 FSETP.NEU.FTZ.AND P0, PT, R3, RZ, PT ;  /* 0x000000ff0300a20b */ /* 0x000fe40003f1d000 */
[----:B------:R-:W-:Y:S01]  /*b640*/  MOV R3, 0x1 ;  /* 0x0000000100037802 */ /* 0x000fe20000000f00 */
[----:B------:R-:W-:Y:S01]  /*b650*/  @!P3 HADD2.F32 R5, -RZ, R5.H0_H0 ;  /* 0x20000005ff05b230 */ /* 0x000fe20000004100 */
[----:B------:R-:W-:-:S04]  /*b660*/  @!P2 SEL R0, RZ, 0x1, !P0 ;  /* 0x00000001ff00a807 */ /* 0x000fc80004000000 */
[----:B------:R-:W-:Y:S02]  /*b670*/  @!P3 FSETP.NEU.FTZ.AND P1, PT, R5, RZ, PT ;  /* 0x000000ff0500b20b */ /* 0x000fe40003f3d000 */
[----:B------:R-:W-:Y:S02]  /*b680*/  @!P2 PRMT R18, R0, 0x7610, R18 ;  /* 0x000076100012a816 */ /* 0x000fe40000000012 */
[----:B------:R-:W-:-:S04]  /*b690*/  @!P3 SEL R3, RZ, 0x1, !P1 ;  /* 0x00000001ff03b807 */ /* 0x000fc80004800000 */
[----:B------:R-:W-:-:S05]  /*b6a0*/  PRMT R0, R3, 0x7604, R18 ;  /* 0x0000760403007816 */ /* 0x000fca0000000012 */
[----:B------:R0:W-:Y:S02]  /*b6b0*/  STS.U16 [R7], R0 ;  /* 0x0000000007007388 */ /* 0x0001e40000000400 */
.L_x_794:
[----:B------:R-:W-:Y:S05]  /*b6c0*/  BSYNC B0 ;  /* 0x0000000000007941 */ /* 0x000fea0003800000 */
.L_x_793:
[----:B------:R-:W-:-:S04]  /*b6d0*/  SHF.R.S32.HI R4, RZ, 0x1, R4 ;  /* 0x00000001ff047819 */ /* 0x000fc80000011404 */
[----:B------:R-:W-:-:S13]  /*b6e0*/  ISETP.GE.AND P0, PT, R4, 0x20, PT ;  /* 0x000000200400780c */ /* 0x000fda0003f06270 */
[----:B------:R-:W-:Y:S05]  /*b6f0*/  @P0 BRA `(.L_x_795) ;  /* 0xfffffe1000000947 */ /* 0x000fea000383ffff */
[----:B0-----:R-:W-:-:S05]  /*b700*/  IMAD.MOV.U32 R0, RZ, RZ, 0x20 ;  /* 0x00000020ff007424 */ /* 0x001fca00078e00ff */
.L_x_792:
[----:B------:R-:W-:Y:S01]  /*b710*/  ISETP.GE.AND P0, PT, R0, 0x2, PT ;  /* 0x000000020000780c */ /* 0x000fe20003f06270 */
[----:B------:R-:W-:Y:S01]  /*b720*/  WARPSYNC 0xffffffff ;  /* 0xffffffff00007948 */ /* 0x000fe20003800000 */
[----:B------:R-:W-:Y:S11]  /*b730*/  BAR.SYNC.DEFER_BLOCKING 0x0 ;  /* 0x0000000000007b1d */ /* 0x000ff60000010000 */
[----:B------:R-:W-:Y:S05]  /*b740*/  @!P0 BRA `(.L_x_791) ;  /* 0x0000020000008947 */ /* 0x000fea0003800000 */
[----:B------:R-:W-:Y:S01]  /*b750*/  PRMT R4, R3, 0x7610, R4 ;  /* 0x0000761003047816 */ /* 0x000fe20000000004 */
[----:B------:R-:W-:-:S02]  /*b760*/  IMAD.MOV.U32 R5, RZ, RZ, 0x1 ;  /* 0x00000001ff057424 */ /* 0x000fc400078e00ff */
.L_x_796:
[----:B------:R-:W-:Y:S02]  /*b770*/  LOP3.LUT R3, R18, 0xffff, RZ, 0xc0, !PT ;  /* 0x0000ffff12037812 */ /* 0x000fe400078ec0ff */
[----:B------:R-:W-:-:S02]  /*b780*/  LOP3.LUT R6, R4, 0xffff, RZ, 0xc0, !PT ;  /* 0x0000ffff04067812 */ /* 0x000fc400078ec0ff */
[----:B------:R-:W-:Y:S02]  /*b790*/  PRMT R3, R3, 0x8880, RZ ;  /* 0x0000888003037816 */ /* 0x000fe400000000ff */
[----:B------:R-:W-:Y:S02]  /*b7a0*/  PRMT R8, R6, 0x8880, RZ ;  /* 0x0000888006087816 */ /* 0x000fe400000000ff */
[----:B------:R-:W-:Y:S01]  /*b7b0*/  LOP3.LUT P2, RZ, R4, 0xff, RZ, 0xc0, !PT ;  /* 0x000000ff04ff7812 */ /* 0x000fe2000784c0ff */
[----:B------:R-:W-:Y:S01]  /*b7c0*/  IMAD.MOV.U32 R6, RZ, RZ, R3 ;  /* 0x000000ffff067224 */ /* 0x000fe200078e0003 */
[----:B------:R-:W-:Y:S01]  /*b7d0*/  LOP3.LUT P0, RZ, R18, 0xff, RZ, 0xc0, !PT ;  /* 0x000000ff12ff7812 */ /* 0x000fe2000780c0ff */
[----:B------:R-:W-:Y:S01]  /*b7e0*/  HFMA2.MMA R18, -RZ, RZ, 0, 5.9604644775390625e-08 ;  /* 0x00000001ff127435 */ /* 0x000fe200000001ff */
[----:B------:R-:W0:Y:S04]  /*b7f0*/  SHFL.DOWN PT, R8, R8, R5, 0x1f ;  /* 0x08001f0508087589 */ /* 0x000e2800000e0000 */
[----:B------:R1:W2:Y:S02]  /*b800*/  SHFL.DOWN PT, R6, R6, R5, 0x1f ;  /* 0x08001f0506067589 */ /* 0x0002a400000e0000 */
[----:B-1----:R-:W-:Y:S01]  /*b810*/  IMAD.SHL.U32 R5, R5, 0x2, RZ ;  /* 0x0000000205057824 */ /* 0x002fe200078e00ff */
[----:B0-----:R-:W-:-:S02]  /*b820*/  ISETP.NE.AND P3, PT, R8, RZ, PT ;  /* 0x000000ff0800720c */ /* 0x001fc40003f65270 */
[----:B--2---:R-:W-:Y:S01]  /*b830*/  ISETP.NE.AND P1, PT, R6, RZ, PT ;  /* 0x000000ff0600720c */ /* 0x004fe20003f25270 */
[----:B------:R-:W-:Y:S01]  /*b840*/  IMAD.MOV.U32 R6, RZ, RZ, 0x1 ;  /* 0x00000001ff067424 */ /* 0x000fe200078e00ff */
[----:B------:R-:W-:Y:S02]  /*b850*/  FSEL R4, RZ, 1, !P3 ;  /* 0x3f800000ff047808 */ /* 0x000fe40005800000 */
[----:B------:R-:W-:Y:S02]  /*b860*/  FSEL R3, RZ, 1, !P1 ;  /* 0x3f800000ff037808 */ /* 0x000fe40004800000 */
[----:B------:R-:W-:Y:S02]  /*b870*/  F2FP.PACK_AB R4, RZ, R4 ;  /* 0x00000004ff04723e */ /* 0x000fe400000000ff */
[----:B------:R-:W-:-:S03]  /*b880*/  F2FP.PACK_AB R3, RZ, R3 ;  /* 0x00000003ff03723e */ /* 0x000fc600000000ff */
[----:B------:R-:W-:Y:S02]  /*b890*/  @!P2 HADD2.F32 R4, -RZ, R4.H0_H0 ;  /* 0x20000004ff04a230 */ /* 0x000fe40000004100 */
[----:B------:R-:W-:-:S03]  /*b8a0*/  @!P0 HADD2.F32 R3, -RZ, R3.H0_H0 ;  /* 0x20000003ff038230 */ /* 0x000fc60000004100 */
[----:B------:R-:W-:Y:S02]  /*b8b0*/  @!P2 FSETP.NEU.FTZ.AND P3, PT, R4, RZ, PT ;  /* 0x000000ff0400a20b */ /* 0x000fe40003f7d000 */
[----:B------:R-:W-:Y:S02]  /*b8c0*/  @!P0 FSETP.NEU.FTZ.AND P1, PT, R3, RZ, PT ;  /* 0x000000ff0300820b */ /* 0x000fe40003f3d000 */
[----:B------:R-:W-:Y:S02]  /*b8d0*/  PRMT R3, R6, 0x7610, R3 ;  /* 0x0000761006037816 */ /* 0x000fe40000000003 */
[----:B------:R-:W-:Y:S02]  /*b8e0*/  @!P2 SEL R6, RZ, 0x1, !P3 ;  /* 0x00000001ff06a807 */ /* 0x000fe40005800000 */
[----:B------:R-:W-:Y:S02]  /*b8f0*/  ISETP.GE.AND P3, PT, R5, R0, PT ;  /* 0x000000000500720c */ /* 0x000fe40003f66270 */
[----:B------:R-:W-:-:S02]  /*b900*/  @!P0 SEL R4, RZ, 0x1, !P1 ;  /* 0x00000001ff048807 */ /* 0x000fc40004800000 */
[----:B------:R-:W-:Y:S02]  /*b910*/  @!P2 PRMT R3, R6, 0x7610, R3 ;  /* 0x000076100603a816 */ /* 0x000fe40000000003 */
[----:B------:R-:W-:Y:S02]  /*b920*/  @!P0 PRMT R18, R4, 0x7610, R18 ;  /* 0x0000761004128816 */ /* 0x000fe40000000012 */
[----:B------:R-:W-:-:S05]  /*b930*/  PRMT R4, R3, 0x7610, R4 ;  /* 0x0000761003047816 */ /* 0x000fca0000000004 */
[----:B------:R-:W-:Y:S05]  /*b940*/  @!P3 BRA `(.L_x_796) ;  /* 0xfffffe200000b947 */ /* 0x000fea000383ffff */
.L_x_791:
[----:B------:R-:W-:Y:S01]  /*b950*/  ISETP.NE.AND P1, PT, RZ, c[0x0][0x338], PT ;  /* 0x0000ce00ff007a0c */ /* 0x000fe20003f25270 */
[----:B------:R-:W-:Y:S02]  /*b960*/  IMAD.MOV.U32 R19, RZ, RZ, RZ ;  /* 0x000000ffff137224 */ /* 0x000fe400078e00ff */
[----:B------:R-:W-:-:S10]  /*b970*/  IMAD.MOV.U32 R22, RZ, RZ, RZ ;  /* 0x000000ffff167224 */ /* 0x000fd400078e00ff */
[----:B------:R-:W-:Y:S05]  /*b980*/  @!P1 BRA `(.L_x_797) ;  /* 0x00000c7000009947 */ /* 0x000fea0003800000 */
[----:B------:R-:W-:Y:S01]  /*b990*/  IMAD.MOV.U32 R16, RZ, RZ, RZ ;  /* 0x000000ffff107224 */ /* 0x000fe200078e00ff */
[----:B------:R-:W-:-:S03]  /*b9a0*/  MOV R0, 0x1 ;  /* 0x0000000100007802 */ /* 0x000fc60000000f00 */
[----:B------:R-:W-:Y:S01]  /*b9b0*/  IMAD.HI.U32 R6, R17, c[0x0][0x340], R16 ;  /* 0x0000d00011067a27 */ /* 0x000fe200078e0010 */
        /* <DEDUP_REMOVED lines=196> */
.L_x_797:
        /* <DEDUP_REMOVED lines=200> */
.L_x_798:
        /* <DEDUP_REMOVED lines=13> */
[----:B0-----:R-:W-:-:S05]  /*d350*/  IMAD R7, R0, c[0x0][0x174], R7 ;  /* 0x00005d0000077a24 */ /* 0x001fca00078e0207 */
[----:B------:R-:W-:Y:S01]  /*d360*/  SHF.L.U32 R7, R7, 0x1, RZ ;  /* 0x0000000107077819 */ /* 0x000fe200000006ff */
        /* <DEDUP_REMOVED lines=199> */
.L_x_800:
        /* <DEDUP_REMOVED lines=200> */
.L_x_801:
        /* <DEDUP_REMOVED lines=11> */
.L_x_803:
[----:B------:R-:W-:Y:S05]  /*ed10*/  BSYNC B0 ;  /* 0x0000000000007941 */ /* 0x000fea0003800000 */
.L_x_802:
        /* <DEDUP_REMOVED lines=13> */
.L_x_805:
[----:B------:R-:W-:Y:S05]  /*edf0*/  BSYNC B0 ;  /* 0x0000000000007941 */ /* 0x000fea0003800000 */
.L_x_804:
        /* <DEDUP_REMOVED lines=14> */
[----:B------:R-:W-:Y:S01]  /*eee0*/  HFMA2.MMA R7, -RZ, RZ, 0, 2.384185791015625e-07 ;  /* 0x00000004ff077435 */ /* 0x000fe200000001ff */
[----:B------:R-:W0:Y:S08]  /*eef0*/  FLO.U32 R8, UR4 ;  /* 0x0000000400087d00 */ /* 0x000e3000080e0000 */
[----:B------:R-:W1:Y:S01]  /*ef00*/  POPC R9, UR4 ;  /* 0x0000000400097d09 */ /* 0x000e620008000000 */
[----:B------:R-:W-:Y:S01]  /*ef10*/  IMAD.WIDE.U32 R6, R0, R7, c[0x0][0x558] ;  /* 0x0001560000067625 */ /* 0x000fe200078e0007 */
        /* <DEDUP_REMOVED lines=13> */
.L_x_807:
[----:B------:R-:W-:Y:S05]  /*eff0*/  BSYNC B0 ;  /* 0x0000000000007941 */ /* 0x000fea0003800000 */
.L_x_806:
        /* <DEDUP_REMOVED lines=22> */
.L_x_812:
[----:B------:R-:W-:Y:S02]  /*f160*/  IMAD.MOV.U32 R9, RZ, RZ, 0x2 ;  /* 0x00000002ff097424 */ /* 0x000fe400078e00ff */
[----:B------:R-:W-:-:S04]  /*f170*/  IMAD R8, R0, c[0x0][0x10], R7 ;  /* 0x0000040000087a24 */ /* 0x000fc800078e0207 */
[----:B------:R-:W-:-:S05]  /*f180*/  IMAD.WIDE.U32 R8, R8, R9, c[0x0][0x550] ;  /* 0x0001540008087625 */ /* 0x000fca00078e0009 */
[----:B------:R0:W2:Y:S04]  /*f190*/  LDG.E.U8 R11, [R8.64+0x1] ;  /* 0x00000124080b7981 */ /* 0x0000a8000c1e1100 */
[----:B------:R0:W3:Y:S01]  /*f1a0*/  LDG.E.S8 R3, [R8.64] ;  /* 0x0000002408037981 */ /* 0x0000e2000c1e1300 */
[----:B------:R-:W-:Y:S01]  /*f1b0*/  LOP3.LUT P3, RZ, R10, 0xff, RZ, 0xc0, !PT ;  /* 0x000000ff0aff7812 */ /* 0x000fe2000786c0ff */
[----:B------:R-:W-:Y:S01]  /*f1c0*/  IMAD.MOV.U32 R14, RZ, RZ, c[0x0][0x0] ;  /* 0x00000000ff0e7624 */ /* 0x000fe200078e00ff */
[----:B------:R-:W-:Y:S01]  /*f1d0*/  LOP3.LUT P0, RZ, R18, 0xff, RZ, 0xc0, !PT ;  /* 0x000000ff12ff7812 */ /* 0x000fe2000780c0ff */
[----:B------:R-:W-:Y:S02]  /*f1e0*/  IMAD.MOV.U32 R18, RZ, RZ, 0x1 ;  /* 0x00000001ff127424 */ /* 0x000fe400078e00ff */
[----:B------:R-:W-:Y:S01]  /*f1f0*/  IMAD R7, R14, c[0x0][0x4], R7 ;  /* 0x000001000e077a24 */ /* 0x000fe200078e0207 */
[----:B0-----:R-:W-:Y:S01]  /*f200*/  HFMA2.MMA R8, -RZ, RZ, 0, 5.9604644775390625e-08 ;  /* 0x00000001ff087435 */ /* 0x001fe200000001ff */
[----:B--2---:R-:W0:Y:S08]  /*f210*/  I2F.S8 R6, R11 ;  /* 0x0000000b00067306 */ /* 0x004e300000001400 */
[----:B---3--:R-:W1:Y:S01]  /*f220*/  I2F.S16 R3, R3 ;  /* 0x0000000300037306 */ /* 0x008e620000101400 */
[----:B0-----:R-:W-:-:S05]  /*f230*/  F2FP.PACK_AB R10, RZ, R6 ;  /* 0x00000006ff0a723e */ /* 0x001fca00000000ff */
[----:B------:R-:W-:Y:S01]  /*f240*/  @!P3 HADD2.F32 R10, -RZ, R10.H0_H0 ;  /* 0x2000000aff0ab230 */ /* 0x000fe20000004100 */
[----:B-1----:R-:W-:-:S04]  /*f250*/  F2FP.PACK_AB R6, RZ, R3 ;  /* 0x00000003ff06723e */ /* 0x002fc800000000ff */
[----:B------:R-:W-:Y:S02]  /*f260*/  @!P3 FSETP.NEU.FTZ.AND P4, PT, R10, RZ, PT ;  /* 0x000000ff0a00b20b */ /* 0x000fe40003f9d000 */
[----:B------:R-:W-:Y:S01]  /*f270*/  PRMT R3, R8, 0x7610, R3 ;  /* 0x0000761008037816 */ /* 0x000fe20000000003 */
[----:B------:R-:W-:Y:S01]  /*f280*/  @!P0 HADD2.F32 R6, -RZ, R6.H0_H0 ;  /* 0x20000006ff068230 */ /* 0x000fe20000004100 */
[----:B------:R-:W-:Y:S02]  /*f290*/  @!P3 SEL R8, RZ, 0x1, !P4 ;  /* 0x00000001ff08b807 */ /* 0x000fe40006000000 */
[----:B------:R-:W-:Y:S02]  /*f2a0*/  ISETP.GE.U32.AND P4, PT, R7, c[0x0][0x178], PT ;  /* 0x00005e0007007a0c */ /* 0x000fe40003f86070 */
[----:B------:R-:W-:Y:S02]  /*f2b0*/  @!P0 FSETP.NEU.FTZ.AND P2, PT, R6, RZ, PT ;  /* 0x000000ff0600820b */ /* 0x000fe40003f5d000 */
[----:B------:R-:W-:-:S02]  /*f2c0*/  @!P3 PRMT R3, R8, 0x7610, R3 ;  /* 0x000076100803b816 */ /* 0x000fc40000000003 */
[----:B------:R-:W-:Y:S02]  /*f2d0*/  @!P0 SEL R6, RZ, 0x1, !P2 ;  /* 0x00000001ff068807 */ /* 0x000fe40005000000 */
[----:B------:R-:W-:Y:S02]  /*f2e0*/  PRMT R10, R3, 0x7610, R10 ;  /* 0x00007610030a7816 */ /* 0x000fe4000000000a */
[----:B------:R-:W-:-:S03]  /*f2f0*/  @!P0 PRMT R18, R6, 0x7610, R18 ;  /* 0x0000761006128816 */ /* 0x000fc60000000012 */
[----:B------:R-:W-:Y:S05]  /*f300*/  @!P4 BRA `(.L_x_812) ;  /* 0xfffffe500000c947 */ /* 0x000fea000383ffff */
.L_x_811:
[----:B------:R-:W-:Y:S05]  /*f310*/  BSYNC B1 ;  /* 0x0000000000017941 */ /* 0x000fea0003800000 */
.L_x_810:
[----:B------:R-:W-:Y:S05]  /*f320*/  BRA `(.L_x_813) ;  /* 0x0000020000007947 */ /* 0x000fea0003800000 */
.L_x_809:
[----:B------:R-:W-:Y:S02]  /*f330*/  ISETP.GE.U32.AND P0, PT, R2, c[0x0][0x178], PT ;  /* 0x00005e0002007a0c */ /* 0x000fe40003f06070 */
[----:B------:R-:W-:-:S11]  /*f340*/  PRMT R3, R18, 0x7610, R3 ;  /* 0x0000761012037816 */ /* 0x000fd60000000003 */
[----:B------:R-:W-:Y:S05]  /*f350*/  @P0 BRA `(.L_x_813) ;  /* 0x000001d000000947 */ /* 0x000fea0003800000 */
[----:B------:R-:W-:Y:S01]  /*f360*/  PRMT R10, R18, 0x7610, R10 ;  /* 0x00007610120a7816 */ /* 0x000fe2000000000a */
[----:B------:R-:W-:-:S04]  /*f370*/  IMAD.MOV.U32 R9, RZ, RZ, R2 ;  /* 0x000000ffff097224 */ /* 0x000fc800078e0002 */
.L_x_814:
[----:B------:R-:W-:Y:S02]  /*f380*/  IMAD R6, R0, c[0x0][0x10], R9 ;  /* 0x0000040000067a24 */ /* 0x000fe400078e0209 */
[----:B------:R-:W-:Y:S02]  /*f390*/  IMAD.MOV.U32 R7, RZ, RZ, 0x2 ;  /* 0x00000002ff077424 */ /* 0x000fe400078e00ff */
[----:B------:R-:W-:-:S04]  /*f3a0*/  IMAD R6, R6, c[0x0][0x0], R23 ;  /* 0x0000000006067a24 */ /* 0x000fc800078e0217 */
[----:B------:R-:W-:-:S05]  /*f3b0*/  IMAD.WIDE.U32 R6, R6, R7, c[0x0][0x550] ;  /* 0x0001540006067625 */ /* 0x000fca00078e0007 */
[----:B------:R-:W2:Y:S04]  /*f3c0*/  LDG.E.U8 R11, [R6.64+0x1] ;  /* 0x00000124060b7981 */ /* 0x000ea8000c1e1100 */
[----:B------:R-:W3:Y:S01]  /*f3d0*/  LDG.E.S8 R3, [R6.64] ;  /* 0x0000002406037981 */ /* 0x000ee2000c1e1300 */
[----:B------:R-:W-:Y:S01]  /*f3e0*/  LOP3.LUT P2, RZ, R10, 0xff, RZ, 0xc0, !PT ;  /* 0x000000ff0aff7812 */ /* 0x000fe2000784c0ff */
[----:B------:R-:W-:Y:S01]  /*f3f0*/  IMAD.MOV.U32 R13, RZ, RZ, 0x1 ;  /* 0x00000001ff0d7424 */ /* 0x000fe200078e00ff */
[----:B------:R-:W-:Y:S02]  /*f400*/  LOP3.LUT P4, RZ, R18, 0xff, RZ, 0xc0, !PT ;  /* 0x000000ff12ff7812 */ /* 0x000fe4000788c0ff */
[----:B------:R-:W-:Y:S02]  /*f410*/  IADD3 R9, R9, c[0x0][0x4], RZ ;  /* 0x0000010009097a10 */ /* 0x000fe40007ffe0ff */
[----:B------:R-:W-:Y:S01]  /*f420*/  MOV R18, 0x1 ;  /* 0x0000000100127802 */ /* 0x000fe20000000f00 */
        /* <DEDUP_REMOVED lines=16> */
.L_x_813:
[----:B------:R-:W-:Y:S05]  /*f530*/  BSYNC B0 ;  /* 0x0000000000007941 */ /* 0x000fea0003800000 */
.L_x_808:
        /* <DEDUP_REMOVED lines=10> */
.L_x_818:
        /* <DEDUP_REMOVED lines=29> */
.L_x_817:
[----:B------:R-:W-:Y:S05]  /*f7b0*/  BSYNC B0 ;  /* 0x0000000000007941 */ /* 0x000fea0003800000 */
.L_x_816:
[----:B0-----:R-:W-:Y:S01]  /*f7c0*/  IMAD.MOV.U32 R7, RZ, RZ, R8 ;  /* 0x000000ffff077224 */ /* 0x001fe200078e0008 */
[----:B------:R-:W-:Y:S05]  /*f7d0*/  @P5 BRA `(.L_x_818) ;  /* 0xfffffe0000005947 */ /* 0x000fea000383ffff */
.L_x_815:
        /* <DEDUP_REMOVED lines=8> */
[----:B------:R-:W-:Y:S01]  /*f860*/  MOV R2, 0x20 ;  /* 0x0000002000027802 */ /* 0x000fe20000000f00 */
[----:B------:R0:W-:Y:S01]  /*f870*/  STS.U16 [R0], R7 ;  /* 0x0000000700007388 */ /* 0x0001e20000000400 */
[----:B------:R-:W-:-:S04]  /*f880*/  SHF.R.S32.HI R6, RZ, 0x1, R6 ;  /* 0x00000001ff067819 */ /* 0x000fc80000011406 */
[----:B------:R-:W-:-:S13]  /*f890*/  ISETP.GE.AND P0, PT, R6, 0x20, PT ;  /* 0x000000200600780c */ /* 0x000fda0003f06270 */
[----:B------:R-:W-:Y:S05]  /*f8a0*/  @!P0 BRA `(.L_x_820) ;  /* 0x0000020000008947 */ /* 0x000fea0003800000 */
[----:B0-----:R-:W-:-:S04]  /*f8b0*/  IMAD.MOV.U32 R2, RZ, RZ, R6 ;  /* 0x000000ffff027224 */ /* 0x001fc800078e0006 */
.L_x_823:
        /* <DEDUP_REMOVED lines=17> */
[----:B------:R-:W-:Y:S01]  /*f9d0*/  @!P3 FSETP.NEU.FTZ.AND P0, PT, R3, RZ, PT ;  /* 0x000000ff0300b20b */ /* 0x000fe20003f1d000 */
[----:B------:R-:W-:Y:S01]  /*f9e0*/  HFMA2.MMA R3, -RZ, RZ, 0, 5.9604644775390625e-08 ;  /* 0x00000001ff037435 */ /* 0x000fe200000001ff */
[----:B------:R-:W-:Y:S02]  /*f9f0*/  @!P4 HADD2.F32 R7, -RZ, R7.H0_H0 ;  /* 0x20000007ff07c230 */ /* 0x000fe40000004100 */
[----:B------:R-:W-:-:S03]  /*fa00*/  @!P3 SEL R6, RZ, 0x1, !P0 ;  /* 0x00000001ff06b807 */ /* 0x000fc60004000000 */
[----:B------:R-:W-:Y:S02]  /*fa10*/  @!P4 FSETP.NEU.FTZ.AND P2, PT, R7, RZ, PT ;  /* 0x000000ff0700c20b */ /* 0x000fe40003f5d000 */
[----:B------:R-:W-:Y:S02]  /*fa20*/  @!P3 PRMT R18, R6, 0x7610, R18 ;  /* 0x000076100612b816 */ /* 0x000fe40000000012 */
[----:B------:R-:W-:-:S04]  /*fa30*/  @!P4 SEL R3, RZ, 0x1, !P2 ;  /* 0x00000001ff03c807 */ /* 0x000fc80005000000 */
[----:B------:R-:W-:-:S05]  /*fa40*/  PRMT R7, R3, 0x7604, R18 ;  /* 0x0000760403077816 */ /* 0x000fca0000000012 */
[----:B------:R0:W-:Y:S02]  /*fa50*/  STS.U16 [R0], R7 ;  /* 0x0000000700007388 */ /* 0x0001e40000000400 */
.L_x_822:
[----:B------:R-:W-:Y:S05]  /*fa60*/  BSYNC B0 ;  /* 0x0000000000007941 */ /* 0x000fea0003800000 */
.L_x_821:
[----:B------:R-:W-:-:S04]  /*fa70*/  SHF.R.S32.HI R2, RZ, 0x1, R2 ;  /* 0x00000001ff027819 */ /* 0x000fc80000011402 */
[----:B------:R-:W-:-:S13]  /*fa80*/  ISETP.GE.AND P0, PT, R2, 0x20, PT ;  /* 0x000000200200780c */ /* 0x000fda0003f06270 */
[----:B------:R-:W-:Y:S05]  /*fa90*/  @P0 BRA `(.L_x_823) ;  /* 0xfffffe2000000947 */ /* 0x000fea000383ffff */
[----:B------:R-:W-:-:S04]  /*faa0*/  IMAD.MOV.U32 R2, RZ, RZ, 0x20 ;  /* 0x00000020ff027424 */ /* 0x000fc800078e00ff */
.L_x_820:
[----:B0-----:R-:W-:Y:S01]  /*fab0*/  BAR.SYNC.DEFER_BLOCKING 0x0 ;  /* 0x0000000000007b1d */ /* 0x001fe20000010000 */
[----:B------:R-:W-:-:S13]  /*fac0*/  ISETP.GE.AND P0, PT, R2, 0x2, PT ;  /* 0x000000020200780c */ /* 0x000fda0003f06270 */
[----:B------:R-:W-:Y:S05]  /*fad0*/  @!P0 BRA `(.L_x_819) ;  /* 0x0000020000008947 */ /* 0x000fea0003800000 */
[----:B------:R-:W-:Y:S01]  /*fae0*/  PRMT R0, R3, 0x7610, R0 ;  /* 0x0000761003007816 */ /* 0x000fe20000000000 */
[----:B------:R-:W-:-:S03]  /*faf0*/  IMAD.MOV.U32 R7, RZ, RZ, 0x1 ;  /* 0x00000001ff077424 */ /* 0x000fc600078e00ff */
.L_x_824:
[----:B------:R-:W-:Y:S02]  /*fb00*/  LOP3.LUT R6, R0, 0xffff, RZ, 0xc0, !PT ;  /* 0x0000ffff00067812 */ /* 0x000fe400078ec0ff */
[----:B------:R-:W-:Y:S02]  /*fb10*/  LOP3.LUT R3, R18, 0xffff, RZ, 0xc0, !PT ;  /* 0x0000ffff12037812 */ /* 0x000fe400078ec0ff */
[----:B------:R-:W-:Y:S02]  /*fb20*/  PRMT R8, R6, 0x8880, RZ ;  /* 0x0000888006087816 */ /* 0x000fe400000000ff */
[----:B------:R-:W-:Y:S02]  /*fb30*/  PRMT R3, R3, 0x8880, RZ ;  /* 0x0000888003037816 */ /* 0x000fe400000000ff */
[----:B------:R-:W-:Y:S02]  /*fb40*/  LOP3.LUT P0, RZ, R0, 0xff, RZ, 0xc0, !PT ;  /* 0x000000ff00ff7812 */ /* 0x000fe4000780c0ff */
[----:B------:R-:W0:Y:S01]  /*fb50*/  SHFL.DOWN PT, R8, R8, R7, 0x1f ;  /* 0x08001f0708087589 */ /* 0x000e2200000e0000 */
[----:B------:R-:W-:Y:S01]  /*fb60*/  IMAD.MOV.U32 R6, RZ, RZ, R3 ;  /* 0x000000ffff067224 */ /* 0x000fe200078e0003 */
[----:B------:R-:W-:-:S02]  /*fb70*/  LOP3.LUT P2, RZ, R18, 0xff, RZ, 0xc0, !PT ;  /* 0x000000ff12ff7812 */ /* 0x000fc4000784c0ff */
[----:B------:R-:W-:-:S03]  /*fb80*/  MOV R18, 0x1 ;  /* 0x0000000100127802 */ /* 0x000fc60000000f00 */
[----:B------:R1:W2:Y:S02]  /*fb90*/  SHFL.DOWN PT, R6, R6, R7, 0x1f ;  /* 0x08001f0706067589 */ /* 0x0002a400000e0000 */
[----:B-1----:R-:W-:Y:S01]  /*fba0*/  IMAD.SHL.U32 R7, R7, 0x2, RZ ;  /* 0x0000000207077824 */ /* 0x002fe200078e00ff */
[----:B0-----:R-:W-:-:S04]  /*fbb0*/  ISETP.NE.AND P4, PT, R8, RZ, PT ;  /* 0x000000ff0800720c */ /* 0x001fc80003f85270 */
[----:B------:R-:W-:Y:S02]  /*fbc0*/  FSEL R3, RZ, 1, !P4 ;  /* 0x3f800000ff037808 */ /* 0x000fe40006000000 */
[----:B--2---:R-:W-:Y:S01]  /*fbd0*/  ISETP.NE.AND P3, PT, R6, RZ, PT ;  /* 0x000000ff0600720c */ /* 0x004fe20003f65270 */
[----:B------:R-:W-:Y:S01]  /*fbe0*/  IMAD.MOV.U32 R6, RZ, RZ, 0x1 ;  /* 0x00000001ff067424 */ /* 0x000fe200078e00ff */
[----:B------:R-:W-:Y:S02]  /*fbf0*/  F2FP.PACK_AB R3, RZ, R3 ;  /* 0x00000003ff03723e */ /* 0x000fe400000000ff */
[----:B------:R-:W-:-:S03]  /*fc00*/  FSEL R0, RZ, 1, !P3 ;  /* 0x3f800000ff007808 */ /* 0x000fc60005800000 */
[----:B------:R-:W-:Y:S01]  /*fc10*/  @!P0 HADD2.F32 R3, -RZ, R3.H0_H0 ;  /* 0x20000003ff038230 */ /* 0x000fe20000004100 */
[----:B------:R-:W-:-:S04]  /*fc20*/  F2FP.PACK_AB R0, RZ, R0 ;  /* 0x00000000ff00723e */ /* 0x000fc800000000ff */
[----:B------:R-:W-:Y:S01]  /*fc30*/  @!P0 FSETP.NEU.FTZ.AND P4, PT, R3, RZ, PT ;  /* 0x000000ff0300820b */ /* 0x000fe20003f9d000 */
[----:B------:R-:W-:Y:S01]  /*fc40*/  @!P2 HADD2.F32 R0, -RZ, R0.H0_H0 ;  /* 0x20000000ff00a230 */ /* 0x000fe20000004100 */
[----:B------:R-:W-:Y:S02]  /*fc50*/  PRMT R3, R6, 0x7610, R3 ;  /* 0x0000761006037816 */ /* 0x000fe40000000003 */
[----:B------:R-:W-:Y:S02]  /*fc60*/  @!P0 SEL R6, RZ, 0x1, !P4 ;  /* 0x00000001ff068807 */ /* 0x000fe40006000000 */
[----:B------:R-:W-:Y:S02]  /*fc70*/  ISETP.GE.AND P4, PT, R7, R2, PT ;  /* 0x000000020700720c */ /* 0x000fe40003f86270 */
[----:B------:R-:W-:Y:S02]  /*fc80*/  @!P2 FSETP.NEU.FTZ.AND P3, PT, R0, RZ, PT ;  /* 0x000000ff0000a20b */ /* 0x000fe40003f7d000 */
[----:B------:R-:W-:-:S02]  /*fc90*/  @!P0 PRMT R3, R6, 0x7610, R3 ;  /* 0x0000761006038816 */ /* 0x000fc40000000003 */
[----:B------:R-:W-:-:S04]  /*fca0*/  @!P2 SEL R0, RZ, 0x1, !P3 ;  /* 0x00000001ff00a807 */ /* 0x000fc80005800000 */
[----:B------:R-:W-:Y:S02]  /*fcb0*/  @!P2 PRMT R18, R0, 0x7610, R18 ;  /* 0x000076100012a816 */ /* 0x000fe40000000012 */
[----:B------:R-:W-:Y:S01]  /*fcc0*/  PRMT R0, R3, 0x7610, R0 ;  /* 0x0000761003007816 */ /* 0x000fe20000000000 */
[----:B------:R-:W-:Y:S05]  /*fcd0*/  @!P4 BRA `(.L_x_824) ;  /* 0xfffffe200000c947 */ /* 0x000fea000383ffff */
.L_x_819:
        /* <DEDUP_REMOVED lines=17> */
[----:B0-----:R-:W-:Y:S02]  /*fdf0*/  F2FP.PACK_AB R2, RZ, R3 ;  /* 0x00000003ff02723e */ /* 0x001fe400000000ff */
[----:B---3--:R-:W-:Y:S02]  /*fe00*/  ISETP.NE.AND P3, PT, R0, RZ, PT ;  /* 0x000000ff0000720c */ /* 0x008fe40003f65270 */
[----:B------:R-:W-:Y:S02]  /*fe10*/  F2FP.PACK_AB R0, RZ, R18 ;  /* 0x00000012ff00723e */ /* 0x000fe400000000ff */
[----:B------:R-:W-:-:S05]  /*fe20*/  PRMT R18, R6, 0x7610, R18 ;  /* 0x0000761006127816 */ /* 0x000fca0000000012 */
[----:B------:R-:W-:-:S04]  /*fe30*/  @!P2 HADD2.F32 R0, -RZ, R0.H0_H0 ;  /* 0x20000000ff00a230 */ /* 0x000fc80000004100 */
[----:B------:R-:W-:Y:S01]  /*fe40*/  @!P3 HADD2.F32 R2, -RZ, R2.H0_H0 ;  /* 0x20000002ff02b230 */ /* 0x000fe20000004100 */
[----:B------:R-:W-:-:S04]  /*fe50*/  @!P2 FSETP.NEU.FTZ.AND P0, PT, R0, RZ, PT ;  /* 0x000000ff0000a20b */ /* 0x000fc80003f1d000 */
[----:B------:R-:W-:Y:S02]  /*fe60*/  @!P3 FSETP.NEU.FTZ.AND P1, PT, R2, RZ, PT ;  /* 0x000000ff0200b20b */ /* 0x000fe40003f3d000 */
[----:B------:R-:W-:Y:S02]  /*fe70*/  @!P2 SEL R0, RZ, 0x1, !P0 ;  /* 0x00000001ff00a807 */ /* 0x000fe40004000000 */
[----:B------:R-:W-:Y:S02]  /*fe80*/  @!P3 SEL R2, RZ, 0x1, !P1 ;  /* 0x00000001ff02b807 */ /* 0x000fe40004800000 */
[----:B------:R-:W-:Y:S02]  /*fe90*/  @!P2 PRMT R18, R0, 0x7610, R18 ;  /* 0x000076100012a816 */ /* 0x000fe40000000012 */
[----:B------:R-:W-:Y:S02]  /*fea0*/  @!P3 PRMT R19, R2, 0x7610, R19 ;  /* 0x000076100213b816 */ /* 0x000fe40000000013 */
.L_x_826:
        /* <DEDUP_REMOVED lines=12> */
[----:B------:R-:W-:Y:S02]  /*ff70*/  IMAD.MOV.U32 R8, RZ, RZ, 0x2ef ;  /* 0x000002efff087424 */ /* 0x000fe400078e00ff */
[----:B------:R-:W-:Y:S02]  /*ff80*/  IMAD.MOV.U32 R11, RZ, RZ, c[0x4][0x4b4] ;  /* 0x01012d00ff0b7624 */ /* 0x000fe400078e00ff */
[----:B------:R-:W-:-:S02]  /*ff90*/  IMAD.MOV.U32 R12, RZ, RZ, 0x1 ;  /* 0x00000001ff0c7424 */ /* 0x000fc400078e00ff */
        /* <DEDUP_REMOVED lines=9> */
.L_x_828:
        /* <DEDUP_REMOVED lines=26> */
.L_x_829:
[----:B------:R-:W-:Y:S02]  /*101d0*/  IADD3 R16, P1, R16, c[0x0][0x538], RZ ;  /* 0x00014e0010107a10 */ /* 0x000fe40007f3e0ff */
[----:B------:R-:W-:-:S03]  /*101e0*/  LOP3.LUT P0, RZ, R19, 0xff, RZ, 0xc0, !PT ;  /* 0x000000ff13ff7812 */ /* 0x000fc6000780c0ff */
[----:B------:R-:W-:Y:S01]  /*101f0*/  IMAD.X R17, RZ, RZ, c[0x0][0x53c], P1 ;  /* 0x00014f00ff117624 */ /* 0x000fe200008e06ff */
[----:B0-----:R-:W-:-:S05]  /*10200*/  SEL R3, RZ, 0x1, !P0 ;  /* 0x00000001ff037807 */ /* 0x001fca0004000000 */
[----:B------:R-:W-:Y:S01]  /*10210*/  STG.E.U8 [R16.64], R3 ;  /* 0x0000000310007986 */ /* 0x000fe2000c101124 */
[----:B------:R-:W-:Y:S05]  /*10220*/  EXIT ;  /* 0x000000000000794d */ /* 0x000fea0003800000 */
.L_x_827:
[----:B------:R-:W-:Y:S04]  /*10230*/  STG.E.U8 [R4.64], R18 ;  /* 0x0000001204007986 */ /* 0x000fe8000c101124 */
[----:B------:R-:W-:Y:S01]  /*10240*/  STG.E.U8 [R4.64+0x1], R19 ;  /* 0x0000011304007986 */ /* 0x000fe2000c101124 */
[----:B------:R-:W-:Y:S05]  /*10250*/  EXIT ;  /* 0x000000000000794d */ /* 0x000fea0003800000 */
.L_x_825:
[----:B------:R-:W-:Y:S01]  /*10260*/  ISETP.NE.AND P3, PT, RZ, UR38, PT ;  /* 0x00000026ff007c0c */ /* 0x000fe2000bf65270 */
[----:B------:R-:W-:Y:S01]  /*10270*/  ULDC.U8 UR4, c[0x0][0x569] ;  /* 0x00015a4000047ab9 */ /* 0x000fe20000000000 */
[----:B------:R-:W-:Y:S02]  /*10280*/  IADD3 R6, P2, R16, c[0x0][0x538], RZ ;  /* 0x00014e0010067a10 */ /* 0x000fe40007f5e0ff */
[----:B------:R-:W-:-:S02]  /*10290*/  IADD3 R4, P1, R17, c[0x0][0x538], RZ ;  /* 0x00014e0011047a10 */ /* 0x000fc40007f3e0ff */
[----:B------:R-:W-:Y:S01]  /*102a0*/  ISETP.NE.AND P0, PT, RZ, UR4, PT ;  /* 0x00000004ff007c0c */ /* 0x000fe2000bf05270 */
[----:B------:R-:W-:Y:S01]  /*102b0*/  IMAD.X R7, RZ, RZ, c[0x0][0x53c], P2 ;  /* 0x00014f00ff077624 */ /* 0x000fe200010e06ff */
[----:B------:R-:W-:Y:S02]  /*102c0*/  IADD3.X R5, RZ, c[0x0][0x53c], RZ, P1, !PT ;  /* 0x00014f00ff057a10 */ /* 0x000fe40000ffe4ff */
[----:B------:R-:W-:-:S03]  /*102d0*/  PRMT R19, R3, 0x7610, R19 ;  /* 0x0000761003137816 */ /* 0x000fc60000000013 */
        /* <DEDUP_REMOVED lines=20> */
.L_x_830:
        /* <DEDUP_REMOVED lines=24> */
.L_x_832:
        /* <DEDUP_REMOVED lines=26> */
.L_x_833:
[----:B------:R-:W-:Y:S02]  /*10740*/  IADD3 R16, P1, R16, c[0x0][0x538], RZ ;  /* 0x00014e0010107a10 */ /* 0x000fe40007f3e0ff */
[----:B------:R-:W-:-:S03]  /*10750*/  LOP3.LUT P0, RZ, R19, 0xff, RZ, 0xc0, !PT ;  /* 0x000000ff13ff7812 */ /* 0x000fc6000780c0ff */
[----:B------:R-:W-:Y:S01]  /*10760*/  IMAD.X R17, RZ, RZ, c[0x0][0x53c], P1 ;  /* 0x00014f00ff117624 */ /* 0x000fe200008e06ff */
[----:B0-----:R-:W-:-:S05]  /*10770*/  SEL R3, RZ, 0x1, !P0 ;  /* 0x00000001ff037807 */ /* 0x001fca0004000000 */
[----:B------:R-:W-:Y:S01]  /*10780*/  STG.E.U8 [R16.64], R3 ;  /* 0x0000000310007986 */ /* 0x000fe2000c101124 */
[----:B------:R-:W-:Y:S05]  /*10790*/  EXIT ;  /* 0x000000000000794d */ /* 0x000fea0003800000 */
.L_x_831:
[----:B------:R-:W-:Y:S02]  /*107a0*/  LOP3.LUT P0, RZ, R18, 0xff, RZ, 0xc0, !PT ;  /* 0x000000ff12ff7812 */ /* 0x000fe4000780c0ff */
[----:B------:R-:W-:Y:S02]  /*107b0*/  LOP3.LUT P1, RZ, R19, 0xff, RZ, 0xc0, !PT ;  /* 0x000000ff13ff7812 */ /* 0x000fe4000782c0ff */
[----:B------:R-:W-:Y:S02]  /*107c0*/  SEL R3, RZ, 0x1, !P0 ;  /* 0x00000001ff037807 */ /* 0x000fe40004000000 */
[----:B------:R-:W-:-:S03]  /*107d0*/  SEL R9, RZ, 0x1, !P1 ;  /* 0x00000001ff097807 */ /* 0x000fc60004800000 */
[----:B------:R-:W-:Y:S04]  /*107e0*/  STG.E.U8 [R4.64], R3 ;  /* 0x0000000304007986 */ /* 0x000fe8000c101124 */
[----:B------:R-:W-:Y:S01]  /*107f0*/  STG.E.U8 [R6.64], R9 ;  /* 0x0000000906007986 */ /* 0x000fe2000c101124 */
[----:B------:R-:W-:Y:S05]  /*10800*/  EXIT ;  /* 0x000000000000794d */ /* 0x000fea0003800000 */
.L_x_799:
        /* <DEDUP_REMOVED lines=36> */
.L_x_835:
        /* <DEDUP_REMOVED lines=24> */
.L_x_837:
        /* <DEDUP_REMOVED lines=9> */
[----:B------:R-:W-:Y:S01]  /*10c60*/  MOV R4, c[0x4][0x640] ;  /* 0x0101900000047a02 */ /* 0x000fe20000000f00 */
[----:B------:R-:W-:Y:S01]  /*10c70*/  IMAD.MOV.U32 R5, RZ, RZ, c[0x4][0x644] ;  /* 0x01019100ff057624 */ /* 0x000fe200078e00ff */
[----:B------:R-:W-:Y:S01]  /*10c80*/  MOV R13, RZ ;  /* 0x000000ff000d7202 */ /* 0x000fe20000000f00 */
[----:B------:R-:W-:Y:S01]  /*10c90*/  IMAD.MOV.U32 R6, RZ, RZ, c[0x4][0x630] ;  /* 0x01018c00ff067624 */ /* 0x000fe200078e00ff */
[----:B0-----:R-:W0:Y:S01]  /*10ca0*/  LDC.64 R2, c[0x4][R2] ;  /* 0x0100000002027b82 */ /* 0x001e220000000a00 */
[----:B------:R-:W-:-:S02]  /*10cb0*/  IMAD.MOV.U32 R7, RZ, RZ, c[0x4][0x634] ;  /* 0x01018d00ff077624 */ /* 0x000fc400078e00ff */
[----:B------:R-:W-:Y:S02]  /*10cc0*/  IMAD.MOV.U32 R10, RZ, RZ, c[0x4][0x4b0] ;  /* 0x01012c00ff0a7624 */ /* 0x000fe400078e00ff */
        /* <DEDUP_REMOVED lines=10> */
.L_x_838:
[----:B------:R-:W-:Y:S02]  /*10d70*/  IADD3 R2, P1, R19, c[0x0][0x538], RZ ;  /* 0x00014e0013027a10 */ /* 0x000fe40007f3e0ff */
[----:B------:R-:W-:-:S03]  /*10d80*/  LOP3.LUT P0, RZ, R16, 0xff, RZ, 0xc0, !PT ;  /* 0x000000ff10ff7812 */ /* 0x000fc6000780c0ff */
[----:B0-----:R-:W-:Y:S01]  /*10d90*/  IMAD.X R3, RZ, RZ, c[0x0][0x53c], P1 ;  /* 0x00014f00ff037624 */ /* 0x001fe200008e06ff */
[----:B------:R-:W-:-:S05]  /*10da0*/  SEL R5, RZ, 0x1, !P0 ;  /* 0x00000001ff057807 */ /* 0x000fca0004000000 */
[----:B------:R-:W-:Y:S01]  /*10db0*/  STG.E.U8 [R2.64], R5 ;  /* 0x0000000502007986 */ /* 0x000fe2000c101124 */
[----:B------:R-:W-:Y:S05]  /*10dc0*/  EXIT ;  /* 0x000000000000794d */ /* 0x000fea0003800000 */
.L_x_836:
[----:B------:R-:W-:Y:S04]  /*10dd0*/  STG.E.U8 [R4.64], R18 ;  /* 0x0000001204007986 */ /* 0x000fe8000c101124 */
[----:B------:R-:W-:Y:S01]  /*10de0*/  STG.E.U8 [R4.64+0x1], R16 ;  /* 0x0000011004007986 */ /* 0x000fe2000c101124 */
[----:B------:R-:W-:Y:S05]  /*10df0*/  EXIT ;  /* 0x000000000000794d */ /* 0x000fea0003800000 */
.L_x_834:
        /* <DEDUP_REMOVED lines=28> */
.L_x_839:
        /* <DEDUP_REMOVED lines=24> */
.L_x_841:
[----:B------:R-:W-:Y:S02]  /*11140*/  IADD3 R22, P1, R22, c[0x0][0x538], RZ ;  /* 0x00014e0016167a10 */ /* 0x000fe40007f3e0ff */
[----:B------:R-:W-:Y:S02]  /*11150*/  LOP3.LUT P0, RZ, R18, 0xff, RZ, 0xc0, !PT ;  /* 0x000000ff12ff7812 */ /* 0x000fe4000780c0ff */
[----:B------:R-:W-:Y:S02]  /*11160*/  IADD3.X R23, RZ, c[0x0][0x53c], RZ, P1, !PT ;  /* 0x00014f00ff177a10 */ /* 0x000fe40000ffe4ff */
[----:B------:R-:W-:Y:S02]  /*11170*/  SEL R3, RZ, 0x1, !P0 ;  /* 0x00000001ff037807 */ /* 0x000fe40004000000 */
[----:B------:R-:W-:-:S03]  /*11180*/  ISETP.NE.AND P6, PT, R17, c[0x0][0x56c], PT ;  /* 0x00015b0011007a0c */ /* 0x000fc60003fc5270 */
[----:B------:R0:W-:Y:S10]  /*11190*/  STG.E.U8 [R22.64], R3 ;  /* 0x0000000316007986 */ /* 0x0001f4000c101124 */
        /* <DEDUP_REMOVED lines=20> */
.L_x_842:
[----:B------:R-:W-:Y:S02]  /*112e0*/  IADD3 R2, P1, R19, c[0x0][0x538], RZ ;  /* 0x00014e0013027a10 */ /* 0x000fe40007f3e0ff */
[----:B------:R-:W-:-:S03]  /*112f0*/  LOP3.LUT P0, RZ, R16, 0xff, RZ, 0xc0, !PT ;  /* 0x000000ff10ff7812 */ /* 0x000fc6000780c0ff */
[----:B0-----:R-:W-:Y:S01]  /*11300*/  IMAD.X R3, RZ, RZ, c[0x0][0x53c], P1 ;  /* 0x00014f00ff037624 */ /* 0x001fe200008e06ff */
[----:B------:R-:W-:-:S05]  /*11310*/  SEL R5, RZ, 0x1, !P0 ;  /* 0x00000001ff057807 */ /* 0x000fca0004000000 */
[----:B------:R-:W-:Y:S01]  /*11320*/  STG.E.U8 [R2.64], R5 ;  /* 0x0000000502007986 */ /* 0x000fe2000c101124 */
[----:B------:R-:W-:Y:S05]  /*11330*/  EXIT ;  /* 0x000000000000794d */ /* 0x000fea0003800000 */
.L_x_840:
[----:B------:R-:W-:Y:S02]  /*11340*/  LOP3.LUT P0, RZ, R18, 0xff, RZ, 0xc0, !PT ;  /* 0x000000ff12ff7812 */ /* 0x000fe4000780c0ff */
[----:B------:R-:W-:Y:S02]  /*11350*/  LOP3.LUT P1, RZ, R16, 0xff, RZ, 0xc0, !PT ;  /* 0x000000ff10ff7812 */ /* 0x000fe4000782c0ff */
[----:B------:R-:W-:Y:S02]  /*11360*/  SEL R3, RZ, 0x1, !P0 ;  /* 0x00000001ff037807 */ /* 0x000fe40004000000 */
[----:B------:R-:W-:-:S03]  /*11370*/  SEL R9, RZ, 0x1, !P1 ;  /* 0x00000001ff097807 */ /* 0x000fc60004800000 */
[----:B------:R-:W-:Y:S04]  /*11380*/  STG.E.U8 [R4.64], R3 ;  /* 0x0000000304007986 */ /* 0x000fe8000c101124 */
[----:B------:R-:W-:Y:S01]  /*11390*/  STG.E.U8 [R6.64], R9 ;  /* 0x0000000906007986 */ /* 0x000fe2000c101124 */
[----:B------:R-:W-:Y:S05]  /*113a0*/  EXIT ;  /* 0x000000000000794d */ /* 0x000fea0003800000 */
.L_x_843:
        /* <DEDUP_REMOVED lines=13> */
.L_x_7620:


//--------------------- .text._ZN2at6native13reduce_kernelILi128ELi4ENS0_8ReduceOpIN3c104HalfENS0_14func_wrapper_tIbZZZNS0_14or_kernel_cudaERNS_14TensorIteratorEENKUlvE_clEvENKUlvE8_clEvEUlbS4_E_EEjbLi4ELi4EEEEEvT1_ --------------------------
	.section	.text._ZN2at6native13reduce_kernelILi128ELi4ENS0_8ReduceOpIN3c104HalfENS0_14func_wrapper_tIbZZZNS0_14or_kernel_cudaERNS_14TensorIteratorEENKUlvE_clEvENKUlvE8_clEvEUlbS4_E_EEjbLi4ELi4EEEEEvT1_,"ax",@progbits
	.sectioninfo	@"SHI_REGISTERS=43"
	.align	128
        .global         _ZN2at6native13reduce_kernelILi128ELi4ENS0_8ReduceOpIN3c104HalfENS0_14func_wrapper_tIbZZZNS0_14or_kernel_cudaERNS_14TensorIteratorEENKUlvE_clEvENKUlvE8_clEvEUlbS4_E_EEjbLi4ELi4EEEEEvT1_
        .type           _ZN2at6native13reduce_kernelILi128ELi4ENS0_8ReduceOpIN3c104HalfENS0_14func_wrapper_tIbZZZNS0_14or_kernel_cudaERNS_14TensorIteratorEENKUlvE_clEvENKUlvE8_clEvEUlbS4_E_EEjbLi4ELi4EEEEEvT1_,@function
        .size           _ZN2at6native13reduce_kernelILi128ELi4ENS0_8ReduceOpIN3c104HalfENS0_14func_wrapper_tIbZZZNS0_14or_kernel_cudaERNS_14TensorIteratorEENKUlvE_clEvENKUlvE8_clEvEUlbS4_E_EEjbLi4ELi4EEEEEvT1_,(.L_x_7621 - _ZN2at6native13reduce_kernelILi128ELi4ENS0_8ReduceOpIN3c104HalfENS0_14func_wrapper_tIbZZZNS0_14or_kernel_cudaERNS_14TensorIteratorEENKUlvE_clEvENKUlvE8_clEvEUlbS4_E_EEjbLi4ELi4EEEEEvT1_)
        .other          _ZN2at6native13reduce_kernelILi128ELi4ENS0_8ReduceOpIN3c104HalfENS0_14func_wrapper_tIbZZZNS0_14or_kernel_cudaERNS_14TensorIteratorEENKUlvE_clEvENKUlvE8_clEvEUlbS4_E_EEjbLi4ELi4EEEEEvT1_,@"STO_CUDA_ENTRY STV_DEFAULT"
_ZN2at6native13reduce_kernelILi128ELi4ENS0_8ReduceOpIN3c104HalfENS0_14func_wrapper_tIbZZZNS0_14or_kernel_cudaERNS_14TensorIteratorEENKUlvE_clEvENKUlvE8_clEvEUlbS4_E_EEjbLi4ELi4EEEEEvT1_:
.text._ZN2at6native13reduce_kernelILi128ELi4ENS0_8ReduceOpIN3c104HalfENS0_14func_wrapper_tIbZZZNS0_14or_kernel_cudaERNS_14TensorIteratorEENKUlvE_clEvENKUlvE8_clEvEUlbS4_E_EEjbLi4ELi4EEEEEvT1_:
        /* <DEDUP_REMOVED lines=213> */
.L_x_844:
        /* <DEDUP_REMOVED lines=51> */
.L_x_853:
[----:B------:R-:W-:Y:S05]  /*1080*/  BSYNC B2 ;  /* 0x0000000000027941 */ /* 0x000fea0003800000 */
.L_x_852:
        /* <DEDUP_REMOVED lines=15> */
.L_x_851:
[----:B------:R-:W-:Y:S05]  /*1180*/  BSYNC B1 ;  /* 0x0000000000017941 */ /* 0x000fea0003800000 */
.L_x_850:
[C---:B------:R-:W-:Y:S02]  /*1190*/  IADD3 R3, P0, -R6.reuse, 0x4, RZ ;  /* 0x0000000406037810 */ /* 0x040fe40007f1e1ff */
[----:B------:R-:W-:Y:S02]  /*11a0*/  IADD3 R4, R6, c[0x0][0x168], RZ ;  /* 0x00005a0006047a10 */ /* 0x000fe40007ffe0ff */
[C---:B------:R-:W-:Y:S02]  /*11b0*/  LEA R18, P1, R3.reuse, R18, 0x1 ;  /* 0x0000001203127211 */ /* 0x040fe400078208ff */
[----:B------:R-:W-:Y:S02]  /*11c0*/  IADD3.X R5, RZ, -0x1, RZ, P0, !PT ;  /* 0xffffffffff057810 */ /* 0x000fe400007fe4ff */
[----:B------:R-:W-:Y:S02]  /*11d0*/  IADD3 R4, R4, -0x4, RZ ;  /* 0xfffffffc04047810 */ /* 0x000fe40007ffe0ff */
[----:B------:R-:W-:-:S02]  /*11e0*/  LEA.HI.X R19, R3, R19, R5, 0x1, P1 ;  /* 0x0000001303137211 */ /* 0x000fc400008f0c05 */
.L_x_849:
[----:B------:R-:W-:Y:S05]  /*11f0*/  BSYNC B0 ;  /* 0x0000000000007941 */ /* 0x000fea0003800000 */
.L_x_848:
        /* <DEDUP_REMOVED lines=13> */
.L_x_856:
        /* <DEDUP_REMOVED lines=12> */
[----:B------:R-:W-:Y:S02]  /*1390*/  IMAD.MOV.U32 R6, RZ, RZ, 0x1 ;  /* 0x00000001ff067424 */ /* 0x000fe400078e00ff */
[----:B------:R-:W-:Y:S02]  /*13a0*/  @!P4 SEL R9, RZ, 0x1, !P6 ;  /* 0x00000001ff09c807 */ /* 0x000fe40007000000 */
[----:B------:R-:W-:Y:S01]  /*13b0*/  @!P5 FSETP.NEU.FTZ.AND P6, PT, R0, RZ, PT ;  /* 0x000000ff0000d20b */ /* 0x000fe20003fdd000 */
[----:B------:R-:W-:Y:S01]  /*13c0*/  @!P3 HADD2.F32 R0, -RZ, R7.H0_H0 ;  /* 0x20000007ff00b230 */ /* 0x000fe20000004100 */
[----:B------:R-:W-:Y:S02]  /*13d0*/  PRMT R3, R6, 0x5410, R3 ;  /* 0x0000541006037816 */ /* 0x000fe40000000003 */
[----:B------:R-:W-:-:S02]  /*13e0*/  @!P5 SEL R10, RZ, 0x1, !P6 ;  /* 0x00000001ff0ad807 */ /* 0x000fc40007000000 */
[----:B------:R-:W-:Y:S01]  /*13f0*/  @!P3 FSETP.NEU.FTZ.AND P6, PT, R0, RZ, PT ;  /* 0x000000ff0000b20b */ /* 0x000fe20003fdd000 */
[----:B------:R-:W-:Y:S01]  /*1400*/  @!P2 HADD2.F32 R0, -RZ, R7.H1_H1 ;  /* 0x30000007ff00a230 */ /* 0x000fe20000004100 */
[----:B------:R-:W-:Y:S02]  /*1410*/  LEA R7, R5, 0x3, 0x2 ;  /* 0x0000000305077811 */ /* 0x000fe400078e10ff */
[----:B------:R-:W-:Y:S02]  /*1420*/  @!P3 SEL R6, RZ, 0x1, !P6 ;  /* 0x00000001ff06b807 */ /* 0x000fe40007000000 */
[----:B------:R-:W-:Y:S01]  /*1430*/  @!P2 FSETP.NEU.FTZ.AND P6, PT, R0, RZ, PT ;  /* 0x000000ff0000a20b */ /* 0x000fe20003fdd000 */
[----:B------:R-:W-:Y:S01]  /*1440*/  IMAD.MOV.U32 R0, RZ, RZ, 0x1 ;  /* 0x00000001ff007424 */ /* 0x000fe200078e00ff */
[----:B------:R-:W-:Y:S02]  /*1450*/  @!P3 PRMT R8, R6, 0x7610, R8 ;  /* 0x000076100608b816 */ /* 0x000fe40000000008 */
[----:B------:R-:W-:-:S02]  /*1460*/  @!P2 SEL R11, RZ, 0x1, !P6 ;  /* 0x00000001ff0ba807 */ /* 0x000fc40007000000 */
[----:B------:R-:W-:Y:S02]  /*1470*/  ISETP.GE.U32.AND P6, PT, R7, R4, PT ;  /* 0x000000040700720c */ /* 0x000fe40003fc6070 */
[----:B------:R-:W-:Y:S02]  /*1480*/  @!P2 PRMT R3, R11, 0x7610, R3 ;  /* 0x000076100b03a816 */ /* 0x000fe40000000003 */
[----:B------:R-:W-:Y:S02]  /*1490*/  @!P4 PRMT R0, R9, 0x7610, R0 ;  /* 0x000076100900c816 */ /* 0x000fe40000000000 */
[----:B------:R-:W-:-:S04]  /*14a0*/  @!P5 PRMT R3, R3, 0x5410, R10 ;  /* 0x000054100303d816 */ /* 0x000fc8000000000a */
[C---:B------:R-:W-:Y:S02]  /*14b0*/  PRMT R10, R3.reuse, 0x7610, R10 ;  /* 0x00007610030a7816 */ /* 0x040fe4000000000a */
[----:B------:R-:W-:Y:S01]  /*14c0*/  PRMT R9, R3, 0x7632, R9 ;  /* 0x0000763203097816 */ /* 0x000fe20000000009 */
[----:B------:R-:W-:Y:S05]  /*14d0*/  @!P6 BRA `(.L_x_856) ;  /* 0xfffffdf00000e947 */ /* 0x000fea000383ffff */
.L_x_855:
[----:B------:R-:W-:Y:S05]  /*14e0*/  BSYNC B0 ;  /* 0x0000000000007941 */ /* 0x000fea0003800000 */
.L_x_854:
        /* <DEDUP_REMOVED lines=8> */
.L_x_858:
[----:B------:R-:W-:Y:S05]  /*1570*/  BSYNC B0 ;  /* 0x0000000000007941 */ /* 0x000fea0003800000 */
.L_x_857:
        /* <DEDUP_REMOVED lines=16> */
.L_x_860:
[----:B------:R-:W-:Y:S05]  /*1680*/  BSYNC B0 ;  /* 0x0000000000007941 */ /* 0x000fea0003800000 */
.L_x_859:
[----:B------:R-:W0:Y:S01]  /*1690*/  I2F.S8 R4, R3.B2 ;  /* 0x2000000300047306 */ /* 0x000e220000001400 */
[----:B------:R-:W-:Y:S01]  /*16a0*/  LOP3.LUT P1, RZ, R0, 0xff, RZ, 0xc0, !PT ;  /* 0x000000ff00ff7812 */ /* 0x000fe2000782c0ff */
[----:B------:R-:W-:Y:S01]  /*16b0*/  IMAD.MOV.U32 R0, RZ, RZ, 0x1 ;  /* 0x00000001ff007424 */ /* 0x000fe200078e00ff */
[----:B------:R-:W-:Y:S01]  /*16c0*/  PRMT R18, RZ, 0x7610, R18 ;  /* 0x00007610ff127816 */ /* 0x000fe20000000012 */
[----:B------:R-:W-:Y:S01]  /*16d0*/  IMAD.MOV.U32 R25, RZ, RZ, 0x1 ;  /* 0x00000001ff197424 */ /* 0x000fe200078e00ff */
[----:B------:R-:W-:-:S03]  /*16e0*/  PRMT R30, RZ, 0x7610, R30 ;  /* 0x00007610ff1e7816 */ /* 0x000fc6000000001e */
        /* <DEDUP_REMOVED lines=22> */
.L_x_847:
        /* <DEDUP_REMOVED lines=17> */
[--C-:B------:R-:W-:Y:S02]  /*1960*/  PRMT R6, R6, 0x5410, R28.reuse ;  /* 0x0000541006067816 */ /* 0x100fe4000000001c */
[C-C-:B------:R-:W-:Y:S02]  /*1970*/  PRMT R13, R28.reuse, 0x5410, R28.reuse ;  /* 0x000054101c0d7816 */ /* 0x140fe4000000001c */
[--C-:B------:R-:W-:Y:S02]  /*1980*/  PRMT R12, R28, 0x5410, R28.reuse ;  /* 0x000054101c0c7816 */ /* 0x100fe4000000001c */
[--C-:B------:R-:W-:Y:S02]  /*1990*/  PRMT R3, R3, 0x5410, R28.reuse ;  /* 0x0000541003037816 */ /* 0x100fe4000000001c */
        /* <DEDUP_REMOVED lines=25> */
.L_x_869:
        /* <DEDUP_REMOVED lines=211> */
.L_x_865:
[----:B------:R-:W-:-:S04]  /*2860*/  LOP3.LUT R5, R27, 0xfffffff8, RZ, 0xc0, !PT ;  /* 0xfffffff81b057812 */ /* 0x000fc800078ec0ff */
[----:B------:R-:W-:-:S05]  /*2870*/  IADD3 R4, P1, R18, R5, RZ ;  /* 0x0000000512047210 */ /* 0x000fca0007f3e0ff */
[----:B------:R-:W-:-:S05]  /*2880*/  IMAD.X R5, RZ, RZ, R19, P1 ;  /* 0x000000ffff057224 */ /* 0x000fca00008e0613 */
[----:B------:R-:W2:Y:S01]  /*2890*/  LDG.E.64 R34, [R4.64] ;  /* 0x0000002404227981 */ /* 0x000ea2000c1e1b00 */
[----:B------:R-:W-:Y:S02]  /*28a0*/  IADD3 R29, R29, c[0x0][0x170], RZ ;  /* 0x00005c001d1d7a10 */ /* 0x000fe40007ffe0ff */
[--C-:B--2---:R-:W-:Y:S02]  /*28b0*/  PRMT R33, R33, 0x5410, R34.reuse ;  /* 0x0000541021217816 */ /* 0x104fe40000000022 */
[C---:B------:R-:W-:Y:S02]  /*28c0*/  PRMT R34, R35.reuse, 0x7610, R34 ;  /* 0x0000761023227816 */ /* 0x040fe40000000022 */
        /* <DEDUP_REMOVED lines=210> */
.L_x_866:
[----:B------:R-:W-:-:S04]  /*35f0*/  LOP3.LUT R5, R25, 0xfffffff8, RZ, 0xc0, !PT ;  /* 0xfffffff819057812 */ /* 0x000fc800078ec0ff */
[----:B------:R-:W-:-:S05]  /*3600*/  IADD3 R4, P1, R18, R5, RZ ;  /* 0x0000000512047210 */ /* 0x000fca0007f3e0ff */
[----:B------:R-:W-:-:S05]  /*3610*/  IMAD.X R5, RZ, RZ, R19, P1 ;  /* 0x000000ffff057224 */ /* 0x000fca00008e0613 */
[----:B------:R-:W2:Y:S01]  /*3620*/  LDG.E.64 R36, [R4.64] ;  /* 0x0000002404247981 */ /* 0x000ea2000c1e1b00 */
[----:B------:R-:W-:Y:S02]  /*3630*/  IMAD.MOV.U32 R25, RZ, RZ, RZ ;  /* 0x000000ffff197224 */ /* 0x000fe400078e00ff */
[----:B------:R-:W-:Y:S01]  /*3640*/  IMAD.MOV.U32 R27, RZ, RZ, RZ ;  /* 0x000000ffff1b7224 */ /* 0x000fe200078e00ff */
        /* <DEDUP_REMOVED lines=212> */
.L_x_867:
[----:B------:R-:W-:-:S04]  /*4390*/  LOP3.LUT R5, R27, 0xfffffff8, RZ, 0xc0, !PT ;  /* 0xfffffff81b057812 */ /* 0x000fc800078ec0ff */
[----:B------:R-:W-:-:S05]  /*43a0*/  IADD3 R4, P1, R18, R5, RZ ;  /* 0x0000000512047210 */ /* 0x000fca0007f3e0ff */
[----:B------:R-:W-:-:S06]  /*43b0*/  IMAD.X R5, RZ, RZ, R19, P1 ;  /* 0x000000ffff057224 */ /* 0x000fcc00008e0613 */
[----:B------:R-:W2:Y:S02]  /*43c0*/  LDG.E.64 R4, [R4.64] ;  /* 0x0000002404047981 */ /* 0x000ea4000c1e1b00 */
[C-C-:B--2---:R-:W-:Y:S02]  /*43d0*/  PRMT R39, R4.reuse, 0x5410, R5.reuse ;  /* 0x0000541004277816 */ /* 0x144fe40000000005 */
        /* <DEDUP_REMOVED lines=212> */
.L_x_868:
        /* <DEDUP_REMOVED lines=12> */
[----:B------:R-:W-:-:S05]  /*51e0*/  LOP3.LUT P4, RZ, R11, 0xff, RZ, 0xc0, !PT ;  /* 0x000000ff0bff7812 */ /* 0x000fca000788c0ff */
[----:B------:R-:W-:-:S04]  /*51f0*/  @!P5 HADD2.F32 R0, -RZ, R33.H1_H1 ;  /* 0x30000021ff00d230 */ /* 0x000fc80000004100 */
[--C-:B------:R-:W-:Y:S01]  /*5200*/  @!P2 HADD2.F32 R11, -RZ, R34.reuse.H0_H0 ;  /* 0x20000022ff0ba230 */ /* 0x100fe20000004100 */
[----:B------:R-:W-:Y:S01]  /*5210*/  @!P5 FSETP.NEU.FTZ.AND P6, PT, R0, RZ, PT ;  /* 0x000000ff0000d20b */ /* 0x000fe20003fdd000 */
[----:B------:R-:W-:-:S03]  /*5220*/  @!P1 HADD2.F32 R0, -RZ, R34.H1_H1 ;  /* 0x30000022ff009230 */ /* 0x000fc60000004100 */
[----:B------:R-:W-:Y:S02]  /*5230*/  @!P5 SEL R10, RZ, 0x1, !P6 ;  /* 0x00000001ff0ad807 */ /* 0x000fe40007000000 */
[C---:B------:R-:W-:Y:S02]  /*5240*/  @!P1 FSETP.NEU.FTZ.AND P6, PT, R0.reuse, RZ, PT ;  /* 0x000000ff0000920b */ /* 0x040fe40003fdd000 */
[----:B------:R-:W-:Y:S02]  /*5250*/  PRMT R0, R0, 0x5410, R3 ;  /* 0x0000541000007816 */ /* 0x000fe40000000003 */
[----:B------:R-:W-:Y:S02]  /*5260*/  @!P1 SEL R3, RZ, 0x1, !P6 ;  /* 0x00000001ff039807 */ /* 0x000fe40007000000 */
[----:B------:R-:W-:Y:S01]  /*5270*/  @!P5 PRMT R9, R10, 0x7610, R9 ;  /* 0x000076100a09d816 */ /* 0x000fe20000000009 */
[----:B------:R-:W-:Y:S01]  /*5280*/  IMAD.MOV.U32 R10, RZ, RZ, 0x1 ;  /* 0x00000001ff0a7424 */ /* 0x000fe200078e00ff */
[----:B------:R-:W-:-:S02]  /*5290*/  LOP3.LUT P6, RZ, R6, 0xff, RZ, 0xc0, !PT ;  /* 0x000000ff06ff7812 */ /* 0x000fc400078cc0ff */
[----:B------:R-:W-:Y:S01]  /*52a0*/  @!P2 FSETP.NEU.FTZ.AND P5, PT, R11, RZ, PT ;  /* 0x000000ff0b00a20b */ /* 0x000fe20003fbd000 */
[----:B------:R-:W-:Y:S01]  /*52b0*/  @!P3 HADD2.F32 R11, -RZ, R38.H0_H0 ;  /* 0x20000026ff0bb230 */ /* 0x000fe20000004100 */
[----:B------:R-:W-:Y:S01]  /*52c0*/  @!P1 PRMT R0, R0, 0x5410, R3 ;  /* 0x0000541000009816 */ /* 0x000fe20000000003 */
[----:B------:R-:W-:Y:S01]  /*52d0*/  IMAD.MOV.U32 R3, RZ, RZ, 0x1 ;  /* 0x00000001ff037424 */ /* 0x000fe200078e00ff */
[----:B------:R-:W-:Y:S01]  /*52e0*/  LOP3.LUT P1, RZ, R12, 0xff, RZ, 0xc0, !PT ;  /* 0x000000ff0cff7812 */ /* 0x000fe2000782c0ff */
[----:B------:R-:W-:Y:S01]  /*52f0*/  @!P4 HADD2.F32 R12, -RZ, R33.H0_H0 ;  /* 0x20000021ff0cc230 */ /* 0x000fe20000004100 */
[----:B------:R-:W-:Y:S02]  /*5300*/  @!P2 SEL R6, RZ, 0x1, !P5 ;  /* 0x00000001ff06a807 */ /* 0x000fe40006800000 */
[----:B------:R-:W-:Y:S02]  /*5310*/  @!P3 FSETP.NEU.FTZ.AND P5, PT, R11, RZ, PT ;  /* 0x000000ff0b00b20b */ /* 0x000fe40003fbd000 */
[----:B------:R-:W-:-:S02]  /*5320*/  @!P2 PRMT R10, R6, 0x7610, R10 ;  /* 0x00007610060aa816 */ /* 0x000fc4000000000a */
[----:B------:R-:W-:Y:S02]  /*5330*/  PRMT R3, R3, 0x5410, R3 ;  /* 0x0000541003037816 */ /* 0x000fe40000000003 */
[----:B------:R-:W-:Y:S02]  /*5340*/  @!P3 SEL R11, RZ, 0x1, !P5 ;  /* 0x00000001ff0bb807 */ /* 0x000fe40006800000 */
[----:B------:R-:W-:Y:S01]  /*5350*/  LOP3.LUT P2, RZ, R7, 0xff, RZ, 0xc0, !PT ;  /* 0x000000ff07ff7812 */ /* 0x000fe2000784c0ff */
[--C-:B------:R-:W-:Y:S01]  /*5360*/  @!P6 HADD2.F32 R7, -RZ, R35.reuse.H0_H0 ;  /* 0x20000023ff07e230 */ /* 0x100fe20000004100 */
[----:B------:R-:W-:Y:S01]  /*5370*/  @!P4 FSETP.NEU.FTZ.AND P5, PT, R12, RZ, PT ;  /* 0x000000ff0c00c20b */ /* 0x000fe20003fbd000 */
[----:B------:R-:W-:Y:S01]  /*5380*/  IMAD.MOV.U32 R12, RZ, RZ, 0x1 ;  /* 0x00000001ff0c7424 */ /* 0x000fe200078e00ff */
[----:B------:R-:W-:Y:S01]  /*5390*/  @!P3 PRMT R3, R3, 0x5410, R11 ;  /* 0x000054100303b816 */ /* 0x000fe2000000000b */
[----:B------:R-:W-:Y:S01]  /*53a0*/  IMAD.MOV.U32 R11, RZ, RZ, 0x1 ;  /* 0x00000001ff0b7424 */ /* 0x000fe200078e00ff */
[----:B------:R-:W-:Y:S01]  /*53b0*/  LOP3.LUT P3, RZ, R13, 0xff, RZ, 0xc0, !PT ;  /* 0x000000ff0dff7812 */ /* 0x000fe2000786c0ff */
[----:B------:R-:W-:Y:S01]  /*53c0*/  @!P1 HADD2.F32 R13, -RZ, R35.H1_H1 ;  /* 0x30000023ff0d9230 */ /* 0x000fe20000004100 */
[----:B------:R-:W-:-:S02]  /*53d0*/  @!P4 SEL R6, RZ, 0x1, !P5 ;  /* 0x00000001ff06c807 */ /* 0x000fc40006800000 */
[----:B------:R-:W-:Y:S02]  /*53e0*/  @!P6 FSETP.NEU.FTZ.AND P5, PT, R7, RZ, PT ;  /* 0x000000ff0700e20b */ /* 0x000fe40003fbd000 */
[----:B------:R-:W-:Y:S01]  /*53f0*/  @!P4 PRMT R11, R6, 0x7610, R11 ;  /* 0x00007610060bc816 */ /* 0x000fe2000000000b */
[----:B------:R-:W-:Y:S01]  /*5400*/  IMAD.MOV.U32 R6, RZ, RZ, 0x1 ;  /* 0x00000001ff067424 */ /* 0x000fe200078e00ff */
[----:B------:R-:W-:Y:S01]  /*5410*/  LOP3.LUT P4, RZ, R8, 0xff, RZ, 0xc0, !PT ;  /* 0x000000ff08ff7812 */ /* 0x000fe2000788c0ff */
[----:B------:R-:W-:Y:S01]  /*5420*/  @!P2 HADD2.F32 R8, -RZ, R37.H1_H1 ;  /* 0x30000025ff08a230 */ /* 0x000fe20000004100 */
[----:B------:R-:W-:Y:S02]  /*5430*/  PRMT R12, R12, 0x5410, R12 ;  /* 0x000054100c0c7816 */ /* 0x000fe4000000000c */
[----:B------:R-:W-:Y:S02]  /*5440*/  @!P6 SEL R7, RZ, 0x1, !P5 ;  /* 0x00000001ff07e807 */ /* 0x000fe40006800000 */
[----:B------:R-:W-:Y:S01]  /*5450*/  @!P1 FSETP.NEU.FTZ.AND P5, PT, R13, RZ, PT ;  /* 0x000000ff0d00920b */ /* 0x000fe20003fbd000 */
[----:B------:R-:W-:Y:S01]  /*5460*/  IMAD.MOV.U32 R13, RZ, RZ, 0x1 ;  /* 0x00000001ff0d7424 */ /* 0x000fe200078e00ff */
[----:B------:R-:W-:-:S02]  /*5470*/  @!P6 PRMT R12, R12, 0x5410, R7 ;  /* 0x000054100c0ce816 */ /* 0x000fc40000000007 */
[----:B------:R-:W-:Y:S02]  /*5480*/  LOP3.LUT P6, RZ, R14, 0xff, RZ, 0xc0, !PT ;  /* 0x000000ff0eff7812 */ /* 0x000fe400078cc0ff */
[----:B------:R-:W-:Y:S01]  /*5490*/  @!P1 SEL R7, RZ, 0x1, !P5 ;  /* 0x00000001ff079807 */ /* 0x000fe20006800000 */
[----:B------:R-:W-:Y:S01]  /*54a0*/  @!P4 HADD2.F32 R14, -RZ, R40.H0_H0 ;  /* 0x20000028ff0ec230 */ /* 0x000fe20000004100 */
[----:B------:R-:W-:Y:S01]  /*54b0*/  @!P2 FSETP.NEU.FTZ.AND P5, PT, R8, RZ, PT ;  /* 0x000000ff0800a20b */ /* 0x000fe20003fbd000 */
[----:B------:R-:W-:Y:S01]  /*54c0*/  @!P3 HADD2.F32 R8, -RZ, R39.H0_H0 ;  /* 0x20000027ff08b230 */ /* 0x000fe20000004100 */
[----:B------:R-:W-:Y:S02]  /*54d0*/  PRMT R12, R6, 0x7610, R12 ;  /* 0x00007610060c7816 */ /* 0x000fe4000000000c */
[----:B------:R-:W-:Y:S02]  /*54e0*/  @!P2 SEL R6, RZ, 0x1, !P5 ;  /* 0x00000001ff06a807 */ /* 0x000fe40006800000 */
[----:B------:R-:W-:-:S02]  /*54f0*/  @!P3 FSETP.NEU.FTZ.AND P5, PT, R8, RZ, PT ;  /* 0x000000ff0800b20b */ /* 0x000fc40003fbd000 */
[----:B------:R-:W-:Y:S02]  /*5500*/  PRMT R13, R13, 0x5410, R13 ;  /* 0x000054100d0d7816 */ /* 0x000fe4000000000d */
[----:B------:R-:W-:Y:S01]  /*5510*/  @!P1 PRMT R12, R7, 0x7610, R12 ;  /* 0x00007610070c9816 */ /* 0x000fe2000000000c */
[----:B------:R-:W-:Y:S01]  /*5520*/  IMAD.MOV.U32 R7, RZ, RZ, 0x1 ;  /* 0x00000001ff077424 */ /* 0x000fe200078e00ff */
[----:B------:R-:W-:Y:S02]  /*5530*/  @!P3 SEL R8, RZ, 0x1, !P5 ;  /* 0x00000001ff08b807 */ /* 0x000fe40006800000 */
[----:B------:R-:W-:Y:S02]  /*5540*/  LOP3.LUT P1, RZ, R20, 0xff, RZ, 0xc0, !PT ;  /* 0x000000ff14ff7812 */ /* 0x000fe4000782c0ff */
[----:B------:R-:W-:Y:S01]  /*5550*/  @!P2 PRMT R13, R13, 0x5410, R6 ;  /* 0x000054100d0da816 */ /* 0x000fe20000000006 */
[----:B------:R-:W-:Y:S01]  /*5560*/  IMAD.MOV.U32 R6, RZ, RZ, 0x1 ;  /* 0x00000001ff067424 */ /* 0x000fe200078e00ff */
[----:B------:R-:W-:Y:S01]  /*5570*/  @!P4 FSETP.NEU.FTZ.AND P5, PT, R14, RZ, PT ;  /* 0x000000ff0e00c20b */ /* 0x000fe20003fbd000 */
[----:B------:R-:W-:Y:S01]  /*5580*/  @!P6 HADD2.F32 R14, -RZ, R39.H1_H1 ;  /* 0x30000027ff0ee230 */ /* 0x000fe20000004100 */
[----:B------:R-:W-:-:S02]  /*5590*/  PRMT R13, R7, 0x7610, R13 ;  /* 0x00007610070d7816 */ /* 0x000fc4000000000d */
[----:B------:R-:W-:Y:S02]  /*55a0*/  @!P4 SEL R7, RZ, 0x1, !P5 ;  /* 0x00000001ff07c807 */ /* 0x000fe40006800000 */
[----:B------:R-:W-:Y:S01]  /*55b0*/  @!P6 FSETP.NEU.FTZ.AND P5, PT, R14, RZ, PT ;  /* 0x000000ff0e00e20b */ /* 0x000fe20003fbd000 */
[----:B------:R-:W-:Y:S01]  /*55c0*/  IMAD.MOV.U32 R14, RZ, RZ, 0x1 ;  /* 0x00000001ff0e7424 */ /* 0x000fe200078e00ff */
[----:B------:R-:W-:Y:S02]  /*55d0*/  PRMT R6, R6, 0x5410, R6 ;  /* 0x0000541006067816 */ /* 0x000fe40000000006 */
[----:B------:R-:W-:Y:S01]  /*55e0*/  @!P3 PRMT R13, R8, 0x7610, R13 ;  /* 0x00007610080db816 */ /* 0x000fe2000000000d */
[----:B------:R-:W-:Y:S01]  /*55f0*/  IMAD.MOV.U32 R8, RZ, RZ, c[0x0][0x170] ;  /* 0x00005c00ff087624 */ /* 0x000fe200078e00ff */
[----:B------:R-:W-:Y:S02]  /*5600*/  LOP3.LUT P2, RZ, R15, 0xff, RZ, 0xc0, !PT ;  /* 0x000000ff0fff7812 */ /* 0x000fe4000784c0ff */
[----:B------:R-:W-:Y:S01]  /*5610*/  LOP3.LUT P3, RZ, R21, 0xff, RZ, 0xc0, !PT ;  /* 0x000000ff15ff7812 */ /* 0x000fe2000786c0ff */
[----:B------:R-:W-:Y:S01]  /*5620*/  IMAD R29, R8, 0x2, R29 ;  /* 0x00000002081d7824 */ /* 0x000fe200078e021d */
[----:B------:R-:W-:Y:S01]  /*5630*/  @!P6 SEL R15, RZ, 0x1, !P5 ;  /* 0x00000001ff0fe807 */ /* 0x000fe20006800000 */
[----:B------:R-:W-:Y:S01]  /*5640*/  IMAD.MOV.U32 R8, RZ, RZ, 0x1 ;  /* 0x00000001ff087424 */ /* 0x000fe200078e00ff */
[----:B------:R-:W-:Y:S01]  /*5650*/  @!P4 PRMT R6, R6, 0x5410, R7 ;  /* 0x000054100606c816 */ /* 0x000fe20000000007 */
[----:B------:R-:W-:Y:S01]  /*5660*/  IMAD.MOV.U32 R7, RZ, RZ, 0x1 ;  /* 0x00000001ff077424 */ /* 0x000fe200078e00ff */
[----:B------:R-:W-:-:S02]  /*5670*/  LOP3.LUT P5, RZ, R24, 0xff, RZ, 0xc0, !PT ;  /* 0x000000ff18ff7812 */ /* 0x000fc400078ac0ff */
[----:B------:R-:W-:Y:S01]  /*5680*/  LOP3.LUT P4, RZ, R16, 0xff, RZ, 0xc0, !PT ;  /* 0x000000ff10ff7812 */ /* 0x000fe2000788c0ff */
[----:B------:R-:W-:Y:S01]  /*5690*/  @!P1 HADD2.F32 R16, -RZ, R40.H1_H1 ;  /* 0x30000028ff109230 */ /* 0x000fe20000004100 */
[----:B------:R-:W-:Y:S02]  /*56a0*/  @!P6 PRMT R14, R15, 0x7610, R14 ;  /* 0x000076100f0ee816 */ /* 0x000fe4000000000e */
[----:B------:R-:W-:Y:S02]  /*56b0*/  PRMT R7, R7, 0x5410, R7 ;  /* 0x0000541007077816 */ /* 0x000fe40000000007 */
[----:B------:R-:W-:Y:S01]  /*56c0*/  @!P1 FSETP.NEU.FTZ.AND P6, PT, R16, RZ, PT ;  /* 0x000000ff1000920b */ /* 0x000fe20003fdd000 */
[----:B------:R-:W-:Y:S01]  /*56d0*/  IMAD.MOV.U32 R16, RZ, RZ, c[0x0][0x170] ;  /* 0x00005c00ff107624 */ /* 0x000fe200078e00ff */
[----:B------:R-:W-:Y:S02]  /*56e0*/  IADD3 R29, R29, c[0x0][0x170], RZ ;  /* 0x00005c001d1d7a10 */ /* 0x000fe40007ffe0ff */
[----:B------:R-:W-:-:S02]  /*56f0*/  @!P1 SEL R15, RZ, 0x1, !P6 ;  /* 0x00000001ff0f9807 */ /* 0x000fc40007000000 */
[----:B------:R-:W-:Y:S02]  /*5700*/  PRMT R8, R8, 0x5410, R8 ;  /* 0x0000541008087816 */ /* 0x000fe40000000008 */
[----:B------:R-:W-:Y:S02]  /*5710*/  @!P1 PRMT R7, R7, 0x5410, R15 ;  /* 0x0000541007079816 */ /* 0x000fe4000000000f */
[----:B------:R-:W-:Y:S02]  /*5720*/  PRMT R3, R3, 0x7632, R3 ;  /* 0x0000763203037816 */ /* 0x000fe40000000003 */
[----:B------:R-:W-:Y:S02]  /*5730*/  PRMT R0, R0, 0x7632, R0 ;  /* 0x0000763200007816 */ /* 0x000fe40000000000 */
[----:B--2---:R-:W-:Y:S02]  /*5740*/  PRMT R36, R4, 0x7632, R36 ;  /* 0x0000763204247816 */ /* 0x004fe40000000024 */
[----:B------:R-:W-:-:S02]  /*5750*/  PRMT R37, R5, 0x7632, R37 ;  /* 0x0000763205257816 */ /* 0x000fc40000000025 */
[----:B------:R-:W-:Y:S01]  /*5760*/  PRMT R38, R38, 0x5410, R5 ;  /* 0x0000541026267816 */ /* 0x000fe20000000005 */
[----:B------:R-:W-:Y:S01]  /*5770*/  @!P3 HADD2.F32 R20, -RZ, R36.H0_H0 ;  /* 0x20000024ff14b230 */ /* 0x000fe20000004100 */
[----:B------:R-:W-:Y:S01]  /*5780*/  PRMT R36, R36, 0x5410, R4 ;  /* 0x0000541024247816 */ /* 0x000fe20000000004 */
[----:B------:R-:W-:Y:S01]  /*5790*/  @!P5 HADD2.F32 R21, -RZ, R37.H0_H0 ;  /* 0x20000025ff15d230 */ /* 0x000fe20000004100 */
[----:B------:R-:W-:Y:S02]  /*57a0*/  IMAD R4, R16, 0x3, R29 ;  /* 0x0000000310047824 */ /* 0x000fe400078e021d */
[----:B------:R-:W-:Y:S01]  /*57b0*/  @!P3 FSETP.NEU.FTZ.AND P1, PT, R20, RZ, PT ;  /* 0x000000ff1400b20b */ /* 0x000fe20003f3d000 */
[----:B------:R-:W-:Y:S01]  /*57c0*/  @!P2 HADD2.F32 R15, -RZ, R36.H1_H1 ;  /* 0x30000024ff0fa230 */ /* 0x000fe20000004100 */
[----:B------:R-:W-:Y:S01]  /*57d0*/  @!P5 FSETP.NEU.FTZ.AND P6, PT, R21, RZ, PT ;  /* 0x000000ff1500d20b */ /* 0x000fe20003fdd000 */
[----:B------:R-:W-:Y:S01]  /*57e0*/  @!P4 HADD2.F32 R21, -RZ, R38.H1_H1 ;  /* 0x30000026ff15c230 */ /* 0x000fe20000004100 */
[----:B------:R-:W-:Y:S01]  /*57f0*/  @!P3 SEL R5, RZ, 0x1, !P1 ;  /* 0x00000001ff05b807 */ /* 0x000fe20004800000 */
[----:B------:R-:W-:Y:S01]  /*5800*/  IMAD.MOV.U32 R16, RZ, RZ, 0x1 ;  /* 0x00000001ff107424 */ /* 0x000fe200078e00ff */
[----:B------:R-:W-:-:S02]  /*5810*/  ISETP.GE.U32.AND P1, PT, R4, c[0x0][0x168], PT ;  /* 0x00005a0004007a0c */ /* 0x000fc40003f26070 */
[----:B------:R-:W-:Y:S02]  /*5820*/  @!P5 SEL R4, RZ, 0x1, !P6 ;  /* 0x00000001ff04d807 */ /* 0x000fe40007000000 */
[----:B------:R-:W-:Y:S01]  /*5830*/  @!P2 FSETP.NEU.FTZ.AND P6, PT, R15, RZ, PT ;  /* 0x000000ff0f00a20b */ /* 0x000fe20003fdd000 */
[----:B------:R-:W-:Y:S01]  /*5840*/  IMAD.MOV.U32 R15, RZ, RZ, 0x1 ;  /* 0x00000001ff0f7424 */ /* 0x000fe200078e00ff */
[----:B------:R-:W-:Y:S02]  /*5850*/  @!P3 PRMT R8, R8, 0x5410, R5 ;  /* 0x000054100808b816 */ /* 0x000fe40000000005 */
[----:B------:R-:W-:Y:S02]  /*5860*/  @!P2 SEL R20, RZ, 0x1, !P6 ;  /* 0x00000001ff14a807 */ /* 0x000fe40007000000 */
[----:B------:R-:W-:Y:S02]  /*5870*/  @!P4 FSETP.NEU.FTZ.AND P6, PT, R21, RZ, PT ;  /* 0x000000ff1500c20b */ /* 0x000fe40003fdd000 */
[----:B------:R-:W-:-:S02]  /*5880*/  @!P5 PRMT R28, R4, 0x7610, R28 ;  /* 0x00007610041cd816 */ /* 0x000fc4000000001c */
[----:B------:R-:W-:Y:S02]  /*5890*/  @!P4 SEL R21, RZ, 0x1, !P6 ;  /* 0x00000001ff15c807 */ /* 0x000fe40007000000 */
[----:B------:R-:W-:Y:S02]  /*58a0*/  PRMT R8, R6, 0x7632, R8 ;  /* 0x0000763206087816 */ /* 0x000fe40000000008 */
[----:B------:R-:W-:Y:S02]  /*58b0*/  @!P2 PRMT R15, R20, 0x7610, R15 ;  /* 0x00007610140fa816 */ /* 0x000fe4000000000f */
[----:B------:R-:W-:Y:S02]  /*58c0*/  @!P4 PRMT R16, R21, 0x7610, R16 ;  /* 0x000076101510c816 */ /* 0x000fe40000000010 */
[----:B------:R-:W-:Y:S02]  /*58d0*/  PRMT R20, R7, 0x7632, R20 ;  /* 0x0000763207147816 */ /* 0x000fe40000000014 */
[----:B------:R-:W-:-:S02]  /*58e0*/  PRMT R7, R13, 0x7632, R7 ;  /* 0x000076320d077816 */ /* 0x000fc40000000007 */
[----:B------:R-:W-:Y:S02]  /*58f0*/  PRMT R6, R12, 0x7632, R6 ;  /* 0x000076320c067816 */ /* 0x000fe40000000006 */
[----:B------:R-:W-:Y:S02]  /*5900*/  PRMT R24, R28, 0x7610, R24 ;  /* 0x000076101c187816 */ /* 0x000fe40000000018 */
[----:B------:R-:W-:Y:S01]  /*5910*/  PRMT R21, R8, 0x7632, R21 ;  /* 0x0000763208157816 */ /* 0x000fe20000000015 */
[----:B------:R-:W-:Y:S01]  /*5920*/  @P1 CALL.REL.NOINC `(.L_x_864) ;  /* 0x0000001000001944 */ /* 0x000fe20003c00000 */
[----:B------:R-:W-:Y:S05]  /*5930*/  BRA `(.L_x_869) ;  /* 0xffffc1f000007947 */ /* 0x000fea000383ffff */
.L_x_864:
[----:B------:R-:W-:Y:S05]  /*5940*/  BSYNC B0 ;  /* 0x0000000000007941 */ /* 0x000fea0003800000 */
.L_x_863:
[----:B------:R-:W-:Y:S01]  /*5950*/  ISETP.GE.U32.AND P0, PT, R29, c[0x0][0x168], PT ;  /* 0x00005a001d007a0c */ /* 0x000fe20003f06070 */
[----:B------:R-:W-:Y:S01]  /*5960*/  BSSY B0, `(.L_x_870) ;  /* 0x000034f000007945 */ /* 0x000fe20003800000 */
[----:B------:R-:W-:Y:S02]  /*5970*/  PRMT R8, R8, 0x7632, R8 ;  /* 0x0000763208087816 */ /* 0x000fe40000000008 */
[----:B------:R-:W-:Y:S02]  /*5980*/  PRMT R7, R7, 0x7632, R7 ;  /* 0x0000763207077816 */ /* 0x000fe40000000007 */
[----:B------:R-:W-:-:S02]  /*5990*/  PRMT R6, R6, 0x7632, R6 ;  /* 0x0000763206067816 */ /* 0x000fc40000000006 */
[----:B------:R-:W-:Y:S02]  /*59a0*/  PRMT R5, R13, 0x7632, R5 ;  /* 0x000076320d057816 */ /* 0x000fe40000000005 */
[----:B------:R-:W-:Y:S02]  /*59b0*/  PRMT R4, R12, 0x7632, R4 ;  /* 0x000076320c047816 */ /* 0x000fe40000000004 */
[----:B------:R-:W-:Y:S02]  /*59c0*/  PRMT R3, R3, 0x7632, R3 ;  /* 0x0000763203037816 */ /* 0x000fe40000000003 */
[----:B------:R-:W-:Y:S01]  /*59d0*/  PRMT R0, R0, 0x7632, R0 ;  /* 0x0000763200007816 */ /* 0x000fe20000000000 */
        /* <DEDUP_REMOVED lines=203> */
.L_x_872:
[----:B------:R-:W-:-:S04]  /*6690*/  LOP3.LUT R21, R27, 0xfffffff8, RZ, 0xc0, !PT ;  /* 0xfffffff81b157812 */ /* 0x000fc800078ec0ff */
[----:B------:R-:W-:-:S05]  /*66a0*/  IADD3 R20, P2, R18, R21, RZ ;  /* 0x0000001512147210 */ /* 0x000fca0007f5e0ff */
[----:B------:R-:W-:-:S06]  /*66b0*/  IMAD.X R21, RZ, RZ, R19, P2 ;  /* 0x000000ffff157224 */ /* 0x000fcc00010e0613 */
[----:B------:R-:W2:Y:S01]  /*66c0*/  LDG.E.64 R20, [R20.64] ;  /* 0x0000002414147981 */ /* 0x000ea2000c1e1b00 */
[----:B------:R-:W-:-:S04]  /*66d0*/  IADD3 R27, R29, c[0x0][0x170], RZ ;  /* 0x00005c001d1b7a10 */ /* 0x000fc80007ffe0ff */
[----:B------:R-:W-:Y:S02]  /*66e0*/  ISETP.GE.U32.AND P2, PT, R27, c[0x0][0x168], PT ;  /* 0x00005a001b007a0c */ /* 0x000fe40003f46070 */
[--C-:B--2---:R-:W-:Y:S02]  /*66f0*/  PRMT R33, R33, 0x5410, R20.reuse ;  /* 0x0000541021217816 */ /* 0x104fe40000000014 */
[C---:B------:R-:W-:Y:S02]  /*6700*/  PRMT R34, R21.reuse, 0x7610, R20 ;  /* 0x0000761015227816 */ /* 0x040fe40000000014 */
[----:B------:R-:W-:-:S07]  /*6710*/  PRMT R38, R21, 0x7632, R38 ;  /* 0x0000763215267816 */ /* 0x000fce0000000026 */
        /* <DEDUP_REMOVED lines=201> */
.L_x_873:
[----:B------:R-:W-:-:S04]  /*73b0*/  LOP3.LUT R25, R32, 0xfffffff8, RZ, 0xc0, !PT ;  /* 0xfffffff820197812 */ /* 0x000fc800078ec0ff */
[----:B------:R-:W-:-:S05]  /*73c0*/  IADD3 R24, P2, R18, R25, RZ ;  /* 0x0000001912187210 */ /* 0x000fca0007f5e0ff */
[----:B------:R-:W-:-:S06]  /*73d0*/  IMAD.X R25, RZ, RZ, R19, P2 ;  /* 0x000000ffff197224 */ /* 0x000fcc00010e0613 */
[----:B------:R-:W2:Y:S01]  /*73e0*/  LDG.E.64 R24, [R24.64] ;  /* 0x0000002418187981 */ /* 0x000ea2000c1e1b00 */
[----:B------:R-:W-:-:S04]  /*73f0*/  IADD3 R21, R27, c[0x0][0x170], RZ ;  /* 0x00005c001b157a10 */ /* 0x000fc80007ffe0ff */
[----:B------:R-:W-:Y:S02]  /*7400*/  ISETP.GE.U32.AND P2, PT, R21, c[0x0][0x168], PT ;  /* 0x00005a0015007a0c */ /* 0x000fe40003f46070 */
[C---:B--2---:R-:W-:Y:S02]  /*7410*/  PRMT R33, R24.reuse, 0x7610, R33 ;  /* 0x0000761018217816 */ /* 0x044fe40000000021 */
[--C-:B------:R-:W-:Y:S02]  /*7420*/  PRMT R35, R24, 0x5432, R25.reuse ;  /* 0x0000543218237816 */ /* 0x100fe40000000019 */
        /* <DEDUP_REMOVED lines=202> */
.L_x_874:
[----:B------:R-:W-:-:S04]  /*80d0*/  LOP3.LUT R25, R32, 0xfffffff8, RZ, 0xc0, !PT ;  /* 0xfffffff820197812 */ /* 0x000fc800078ec0ff */
[----:B------:R-:W-:-:S05]  /*80e0*/  IADD3 R24, P2, R18, R25, RZ ;  /* 0x0000001912187210 */ /* 0x000fca0007f5e0ff */
[----:B------:R-:W-:-:S06]  /*80f0*/  IMAD.X R25, RZ, RZ, R19, P2 ;  /* 0x000000ffff197224 */ /* 0x000fcc00010e0613 */
[----:B------:R-:W2:Y:S01]  /*8100*/  LDG.E.64 R24, [R24.64] ;  /* 0x0000002418187981 */ /* 0x000ea2000c1e1b00 */
[----:B------:R-:W-:-:S04]  /*8110*/  IADD3 R21, R21, c[0x0][0x170], RZ ;  /* 0x00005c0015157a10 */ /* 0x000fc80007ffe0ff */
[----:B------:R-:W-:Y:S02]  /*8120*/  ISETP.GE.U32.AND P2, PT, R21, c[0x0][0x168], PT ;  /* 0x00005a0015007a0c */ /* 0x000fe40003f46070 */
[C-C-:B--2---:R-:W-:Y:S02]  /*8130*/  PRMT R39, R24.reuse, 0x5410, R25.reuse ;  /* 0x0000541018277816 */ /* 0x144fe40000000019 */
        /* <DEDUP_REMOVED lines=202> */
.L_x_875:
[----:B------:R-:W-:-:S04]  /*8de0*/  LOP3.LUT R27, R27, 0xfffffff8, RZ, 0xc0, !PT ;  /* 0xfffffff81b1b7812 */ /* 0x000fc800078ec0ff */
[----:B------:R-:W-:-:S04]  /*8df0*/  IADD3 R18, P1, R18, R27, RZ ;  /* 0x0000001b12127210 */ /* 0x000fc80007f3e0ff */
[----:B------:R-:W-:-:S06]  /*8e00*/  IADD3.X R19, RZ, R19, RZ, P1, !PT ;  /* 0x00000013ff137210 */ /* 0x000fcc0000ffe4ff */
[----:B------:R-:W2:Y:S02]  /*8e10*/  LDG.E.64 R18, [R18.64] ;  /* 0x0000002412127981 */ /* 0x000ea4000c1e1b00 */
[----:B--2---:R-:W-:Y:S02]  /*8e20*/  PRMT R36, R18, 0x5432, R18 ;  /* 0x0000543212247816 */ /* 0x004fe40000000012 */
[----:B------:R-:W-:Y:S02]  /*8e30*/  PRMT R38, R38, 0x5410, R19 ;  /* 0x0000541026267816 */ /* 0x000fe40000000013 */
[----:B------:R-:W-:Y:S02]  /*8e40*/  PRMT R37, R19, 0x7632, R37 ;  /* 0x0000763213257816 */ /* 0x000fe40000000025 */
.L_x_871:
[----:B------:R-:W-:Y:S05]  /*8e50*/  BSYNC B0 ;  /* 0x0000000000007941 */ /* 0x000fea0003800000 */
.L_x_870:
[----:B------:R-:W-:Y:S01]  /*8e60*/  BSSY B0, `(.L_x_876) ;  /* 0x0000083000007945 */ /* 0x000fe20003800000 */
[----:B------:R-:W-:Y:S05]  /*8e70*/  @P0 BRA `(.L_x_877) ;  /* 0x0000081000000947 */ /* 0x000fea0003800000 */
[----:B------:R-:W-:Y:S02]  /*8e80*/  LOP3.LUT P1, RZ, R9, 0xff, RZ, 0xc0, !PT ;  /* 0x000000ff09ff7812 */ /* 0x000fe4000782c0ff */
[----:B------:R-:W-:Y:S02]  /*8e90*/  LOP3.LUT P2, RZ, R0, 0xff, RZ, 0xc0, !PT ;  /* 0x000000ff00ff7812 */ /* 0x000fe4000784c0ff */
[----:B------:R-:W-:-:S02]  /*8ea0*/  LOP3.LUT P3, RZ, R3, 0xff, RZ, 0xc0, !PT ;  /* 0x000000ff03ff7812 */ /* 0x000fc4000786c0ff */
[----:B------:R-:W-:Y:S02]  /*8eb0*/  LOP3.LUT P0, RZ, R10, 0xff, RZ, 0xc0, !PT ;  /* 0x000000ff0aff7812 */ /* 0x000fe4000780c0ff */
[----:B------:R-:W-:Y:S02]  /*8ec0*/  IADD3 R19, R29, c[0x0][0x170], RZ ;  /* 0x00005c001d137a10 */ /* 0x000fe40007ffe0ff */
[C---:B------:R-:W-:Y:S02]  /*8ed0*/  PRMT R18, R30.reuse, 0x5410, R30 ;  /* 0x000054101e127816 */ /* 0x040fe4000000001e */
[C---:B------:R-:W-:Y:S01]  /*8ee0*/  PRMT R9, R30.reuse, 0x7610, R9 ;  /* 0x000076101e097816 */ /* 0x040fe20000000009 */
[----:B------:R-:W-:Y:S01]  /*8ef0*/  @!P1 HADD2.F32 R0, -RZ, R33.H1_H1 ;  /* 0x30000021ff009230 */ /* 0x000fe20000004100 */
[----:B------:R-:W-:Y:S01]  /*8f00*/  PRMT R10, R30, 0x7610, R10 ;  /* 0x000076101e0a7816 */ /* 0x000fe2000000000a */
[----:B------:R-:W-:-:S03]  /*8f10*/  @!P2 HADD2.F32 R3, -RZ, R34.H1_H1 ;  /* 0x30000022ff03a230 */ /* 0x000fc60000004100 */
[----:B------:R-:W-:Y:S01]  /*8f20*/  @!P1 FSETP.NEU.FTZ.AND P6, PT, R0, RZ, PT ;  /* 0x000000ff0000920b */ /* 0x000fe20003fdd000 */
[----:B------:R-:W-:Y:S01]  /*8f30*/  @!P3 HADD2.F32 R0, -RZ, R38.H0_H0 ;  /* 0x20000026ff00b230 */ /* 0x000fe20000004100 */
[----:B------:R-:W-:Y:S01]  /*8f40*/  @!P2 FSETP.NEU.FTZ.AND P4, PT, R3, RZ, PT ;  /* 0x000000ff0300a20b */ /* 0x000fe20003f9d000 */
[----:B------:R-:W-:Y:S01]  /*8f50*/  @!P0 HADD2.F32 R34, -RZ, R34.H0_H0 ;  /* 0x20000022ff228230 */ /* 0x000fe20000004100 */
[----:B------:R-:W-:Y:S02]  /*8f60*/  @!P1 SEL R3, RZ, 0x1, !P6 ;  /* 0x00000001ff039807 */ /* 0x000fe40007000000 */
[----:B------:R-:W-:Y:S02]  /*8f70*/  @!P3 FSETP.NEU.FTZ.AND P6, PT, R0, RZ, PT ;  /* 0x000000ff0000b20b */ /* 0x000fe40003fdd000 */
[----:B------:R-:W-:Y:S02]  /*8f80*/  @!P2 SEL R0, RZ, 0x1, !P4 ;  /* 0x00000001ff00a807 */ /* 0x000fe40006000000 */
[----:B------:R-:W-:-:S02]  /*8f90*/  ISETP.GE.U32.AND P4, PT, R19, c[0x0][0x168], PT ;  /* 0x00005a0013007a0c */ /* 0x000fc40003f86070 */
[----:B------:R-:W-:Y:S02]  /*8fa0*/  @!P3 SEL R21, RZ, 0x1, !P6 ;  /* 0x00000001ff15b807 */ /* 0x000fe40007000000 */
[----:B------:R-:W-:Y:S02]  /*8fb0*/  @!P0 FSETP.NEU.FTZ.AND P5, PT, R34, RZ, PT ;  /* 0x000000ff2200820b */ /* 0x000fe40003fbd000 */
[----:B------:R-:W-:Y:S02]  /*8fc0*/  @!P3 PRMT R18, R18, 0x5410, R21 ;  /* 0x000054101212b816 */ /* 0x000fe40000000015 */
[----:B------:R-:W-:Y:S02]  /*8fd0*/  @!P0 SEL R20, RZ, 0x1, !P5 ;  /* 0x00000001ff148807 */ /* 0x000fe40006800000 */
        /* <DEDUP_REMOVED lines=12> */
[C---:B------:R-:W-:Y:S01]  /*90a0*/  PRMT R11, R30.reuse, 0x7610, R11 ;  /* 0x000076101e0b7816 */ /* 0x040fe2000000000b */
[----:B------:R-:W-:Y:S01]  /*90b0*/  @!P3 HADD2.F32 R33, -RZ, R33.H0_H0 ;  /* 0x20000021ff21b230 */ /* 0x000fe20000004100 */
[----:B------:R-:W-:Y:S01]  /*90c0*/  PRMT R12, R30, 0x7610, R12 ;  /* 0x000076101e0c7816 */ /* 0x000fe2000000000c */
[----:B------:R-:W-:Y:S02]  /*90d0*/  @!P2 HADD2.F32 R0, -RZ, R35.H0_H0 ;  /* 0x20000023ff00a230 */ /* 0x000fe40000004100 */
[----:B------:R-:W-:Y:S01]  /*90e0*/  @!P0 HADD2.F32 R3, -RZ, R37.H1_H1 ;  /* 0x30000025ff038230 */ /* 0x000fe20000004100 */
[----:B------:R-:W-:Y:S01]  /*90f0*/  @!P3 FSETP.NEU.FTZ.AND P4, PT, R33, RZ, PT ;  /* 0x000000ff2100b20b */ /* 0x000fe20003f9d000 */
[----:B------:R-:W-:-:S03]  /*9100*/  @!P1 HADD2.F32 R35, -RZ, R35.H1_H1 ;  /* 0x30000023ff239230 */ /* 0x000fc60000004100 */
[----:B------:R-:W-:Y:S02]  /*9110*/  @!P3 SEL R4, RZ, 0x1, !P4 ;  /* 0x00000001ff04b807 */ /* 0x000fe40006000000 */
[----:B------:R-:W-:Y:S02]  /*9120*/  @!P2 FSETP.NEU.FTZ.AND P4, PT, R0, RZ, PT ;  /* 0x000000ff0000a20b */ /* 0x000fe40003f9d000 */
[----:B------:R-:W-:Y:S02]  /*9130*/  @!P0 FSETP.NEU.FTZ.AND P6, PT, R3, RZ, PT ;  /* 0x000000ff0300820b */ /* 0x000fe40003fdd000 */
[----:B------:R-:W-:Y:S02]  /*9140*/  @!P2 SEL R0, RZ, 0x1, !P4 ;  /* 0x00000001ff00a807 */ /* 0x000fe40006000000 */
[----:B------:R-:W-:Y:S02]  /*9150*/  @!P3 PRMT R11, R4, 0x7610, R11 ;  /* 0x00007610040bb816 */ /* 0x000fe4000000000b */
[----:B------:R-:W-:-:S02]  /*9160*/  @!P2 PRMT R5, R5, 0x5410, R0 ;  /* 0x000054100505a816 */ /* 0x000fc40000000000 */
[----:B------:R-:W-:Y:S02]  /*9170*/  ISETP.GE.U32.AND P2, PT, R19, c[0x0][0x168], PT ;  /* 0x00005a0013007a0c */ /* 0x000fe40003f46070 */
[----:B------:R-:W-:Y:S02]  /*9180*/  PRMT R4, R4, 0x5410, R30 ;  /* 0x0000541004047816 */ /* 0x000fe4000000001e */
[----:B------:R-:W-:Y:S02]  /*9190*/  @!P0 SEL R20, RZ, 0x1, !P6 ;  /* 0x00000001ff148807 */ /* 0x000fe40007000000 */
[----:B------:R-:W-:Y:S02]  /*91a0*/  @!P1 FSETP.NEU.FTZ.AND P5, PT, R35, RZ, PT ;  /* 0x000000ff2300920b */ /* 0x000fe40003fbd000 */
[----:B------:R-:W-:Y:S02]  /*91b0*/  @!P0 PRMT R4, R4, 0x5410, R20 ;  /* 0x0000541004048816 */ /* 0x000fe40000000014 */
[----:B------:R-:W-:-:S02]  /*91c0*/  @!P1 SEL R3, RZ, 0x1, !P5 ;  /* 0x00000001ff039807 */ /* 0x000fc40006800000 */
[----:B------:R-:W-:Y:S02]  /*91d0*/  PRMT R5, R4, 0x7632, R5 ;  /* 0x0000763204057816 */ /* 0x000fe40000000005 */
[----:B------:R-:W-:Y:S02]  /*91e0*/  @!P1 PRMT R12, R3, 0x7610, R12 ;  /* 0x00007610030c9816 */ /* 0x000fe4000000000c */
[C---:B------:R-:W-:Y:S02]  /*91f0*/  PRMT R3, R18.reuse, 0x7632, R3 ;  /* 0x0000763212037816 */ /* 0x040fe40000000003 */
[----:B------:R-:W-:Y:S02]  /*9200*/  PRMT R0, R18, 0x7610, R0 ;  /* 0x0000761012007816 */ /* 0x000fe40000000000 */
[----:B------:R-:W-:Y:S01]  /*9210*/  PRMT R4, R5, 0x7632, R4 ;  /* 0x0000763205047816 */ /* 0x000fe20000000004 */
[----:B------:R-:W-:Y:S05]  /*9220*/  @P2 BRA `(.L_x_877) ;  /* 0x0000046000002947 */ /* 0x000fea0003800000 */
[----:B------:R-:W-:Y:S02]  /*9230*/  LOP3.LUT P3, RZ, R13, 0xff, RZ, 0xc0, !PT ;  /* 0x000000ff0dff7812 */ /* 0x000fe4000786c0ff */
[----:B------:R-:W-:-:S02]  /*9240*/  LOP3.LUT P2, RZ, R6, 0xff, RZ, 0xc0, !PT ;  /* 0x000000ff06ff7812 */ /* 0x000fc4000784c0ff */
[----:B------:R-:W-:Y:S02]  /*9250*/  LOP3.LUT P0, RZ, R7, 0xff, RZ, 0xc0, !PT ;  /* 0x000000ff07ff7812 */ /* 0x000fe4000780c0ff */
[----:B------:R-:W-:Y:S02]  /*9260*/  LOP3.LUT P1, RZ, R14, 0xff, RZ, 0xc0, !PT ;  /* 0x000000ff0eff7812 */ /* 0x000fe4000782c0ff */
[C---:B------:R-:W-:Y:S02]  /*9270*/  PRMT R13, R30.reuse, 0x7610, R13 ;  /* 0x000076101e0d7816 */ /* 0x040fe4000000000d */
[----:B------:R-:W-:Y:S02]  /*9280*/  PRMT R14, R30, 0x7610, R14 ;  /* 0x000076101e0e7816 */ /* 0x000fe4000000000e */
[----:B------:R-:W-:Y:S01]  /*9290*/  PRMT R5, R4, 0x7632, R5 ;  /* 0x0000763204057816 */ /* 0x000fe20000000005 */
[--C-:B------:R-:W-:Y:S02]  /*92a0*/  @!P3 HADD2.F32 R0, -RZ, R39.reuse.H0_H0 ;  /* 0x20000027ff00b230 */ /* 0x100fe40000004100 */
[--C-:B------:R-:W-:Y:S01]  /*92b0*/  @!P2 HADD2.F32 R3, -RZ, R40.reuse.H0_H0 ;  /* 0x20000028ff03a230 */ /* 0x100fe20000004100 */
[----:B------:R-:W-:Y:S01]  /*92c0*/  PRMT R4, R5, 0x7632, R4 ;  /* 0x0000763205047816 */ /* 0x000fe20000000004 */
[----:B------:R-:W-:Y:S01]  /*92d0*/  @!P0 HADD2.F32 R40, -RZ, R40.H1_H1 ;  /* 0x30000028ff288230 */ /* 0x000fe20000004100 */
[----:B------:R-:W-:Y:S01]  /*92e0*/  @!P3 FSETP.NEU.FTZ.AND P6, PT, R0, RZ, PT ;  /* 0x000000ff0000b20b */ /* 0x000fe20003fdd000 */
[----:B------:R-:W-:Y:S01]  /*92f0*/  @!P1 HADD2.F32 R39, -RZ, R39.H1_H1 ;  /* 0x30000027ff279230 */ /* 0x000fe20000004100 */
[----:B------:R-:W-:-:S02]  /*9300*/  IADD3 R0, R19, c[0x0][0x170], RZ ;  /* 0x00005c0013007a10 */ /* 0x000fc40007ffe0ff */
[----:B------:R-:W-:Y:S02]  /*9310*/  @!P2 FSETP.NEU.FTZ.AND P4, PT, R3, RZ, PT ;  /* 0x000000ff0300a20b */ /* 0x000fe40003f9d000 */
[----:B------:R-:W-:Y:S02]  /*9320*/  ISETP.GE.U32.AND P5, PT, R0, c[0x0][0x168], PT ;  /* 0x00005a0000007a0c */ /* 0x000fe40003fa6070 */
[----:B------:R-:W-:Y:S02]  /*9330*/  @!P3 SEL R0, RZ, 0x1, !P6 ;  /* 0x00000001ff00b807 */ /* 0x000fe40007000000 */
[----:B------:R-:W-:Y:S02]  /*9340*/  @!P2 SEL R3, RZ, 0x1, !P4 ;  /* 0x00000001ff03a807 */ /* 0x000fe40006000000 */
[----:B------:R-:W-:Y:S02]  /*9350*/  @!P0 FSETP.NEU.FTZ.AND P4, PT, R40, RZ, PT ;  /* 0x000000ff2800820b */ /* 0x000fe40003f9d000 */
[----:B------:R-:W-:-:S02]  /*9360*/  PRMT R0, R0, 0x5410, R30 ;  /* 0x0000541000007816 */ /* 0x000fc4000000001e */
[----:B------:R-:W-:Y:S02]  /*9370*/  PRMT R3, R3, 0x5410, R30 ;  /* 0x0000541003037816 */ /* 0x000fe4000000001e */
[----:B------:R-:W-:Y:S02]  /*9380*/  @!P0 SEL R7, RZ, 0x1, !P4 ;  /* 0x00000001ff078807 */ /* 0x000fe40006000000 */
[----:B------:R-:W-:Y:S02]  /*9390*/  @!P1 FSETP.NEU.FTZ.AND P6, PT, R39, RZ, PT ;  /* 0x000000ff2700920b */ /* 0x000fe40003fdd000 */
[C---:B------:R-:W-:Y:S02]  /*93a0*/  @!P3 PRMT R13, R0.reuse, 0x7610, R13 ;  /* 0x00007610000db816 */ /* 0x040fe4000000000d */
[----:B------:R-:W-:Y:S02]  /*93b0*/  @!P2 PRMT R3, R3, 0x5410, R3 ;  /* 0x000054100303a816 */ /* 0x000fe40000000003 */
[----:B------:R-:W-:-:S02]  /*93c0*/  @!P0 PRMT R0, R0, 0x5410, R7 ;  /* 0x0000541000008816 */ /* 0x000fc40000000007 */
[----:B------:R-:W-:Y:S02]  /*93d0*/  @!P1 SEL R6, RZ, 0x1, !P6 ;  /* 0x00000001ff069807 */ /* 0x000fe40007000000 */
[C---:B------:R-:W-:Y:S02]  /*93e0*/  PRMT R3, R18.reuse, 0x7632, R3 ;  /* 0x0000763212037816 */ /* 0x040fe40000000003 */
[----:B------:R-:W-:Y:S02]  /*93f0*/  PRMT R0, R18, 0x7610, R0 ;  /* 0x0000761012007816 */ /* 0x000fe40000000000 */
[----:B------:R-:W-:Y:S02]  /*9400*/  @!P1 PRMT R14, R6, 0x7610, R14 ;  /* 0x00007610060e9816 */ /* 0x000fe4000000000e */
[----:B------:R-:W-:Y:S02]  /*9410*/  PRMT R7, R0, 0x7632, R7 ;  /* 0x0000763200077816 */ /* 0x000fe40000000007 */
[----:B------:R-:W-:Y:S01]  /*9420*/  PRMT R6, R3, 0x7632, R6 ;  /* 0x0000763203067816 */ /* 0x000fe20000000006 */
[----:B------:R-:W-:Y:S05]  /*9430*/  @P5 BRA `(.L_x_877) ;  /* 0x0000025000005947 */ /* 0x000fea0003800000 */
[----:B------:R-:W-:Y:S02]  /*9440*/  LOP3.LUT P0, RZ, R28, 0xff, RZ, 0xc0, !PT ;  /* 0x000000ff1cff7812 */ /* 0x000fe4000780c0ff */
[----:B------:R-:W-:-:S02]  /*9450*/  LOP3.LUT P5, RZ, R8, 0xff, RZ, 0xc0, !PT ;  /* 0x000000ff08ff7812 */ /* 0x000fc400078ac0ff */
[----:B------:R-:W-:Y:S02]  /*9460*/  LOP3.LUT P2, RZ, R15, 0xff, RZ, 0xc0, !PT ;  /* 0x000000ff0fff7812 */ /* 0x000fe4000784c0ff */
[----:B------:R-:W-:Y:S02]  /*9470*/  LOP3.LUT P1, RZ, R16, 0xff, RZ, 0xc0, !PT ;  /* 0x000000ff10ff7812 */ /* 0x000fe4000782c0ff */
[----:B------:R-:W-:Y:S02]  /*9480*/  PRMT R7, R0, 0x7632, R7 ;  /* 0x0000763200077816 */ /* 0x000fe40000000007 */
[----:B------:R-:W-:Y:S02]  /*9490*/  PRMT R5, R4, 0x7632, R5 ;  /* 0x0000763204057816 */ /* 0x000fe40000000005 */
[----:B------:R-:W-:Y:S01]  /*94a0*/  PRMT R6, R3, 0x7632, R6 ;  /* 0x0000763203067816 */ /* 0x000fe20000000006 */
[----:B------:R-:W-:Y:S01]  /*94b0*/  @!P0 HADD2.F32 R37, -RZ, R37.H0_H0 ;  /* 0x20000025ff258230 */ /* 0x000fe20000004100 */
[----:B------:R-:W-:Y:S01]  /*94c0*/  @!P0 PRMT R7, R0, 0x7632, R7 ;  /* 0x0000763200078816 */ /* 0x000fe20000000007 */
[--C-:B------:R-:W-:Y:S01]  /*94d0*/  @!P5 HADD2.F32 R0, -RZ, R36.reuse.H0_H0 ;  /* 0x20000024ff00d230 */ /* 0x100fe20000004100 */
[----:B------:R-:W-:Y:S01]  /*94e0*/  PRMT R3, R18, 0x7632, R3 ;  /* 0x0000763212037816 */ /* 0x000fe20000000003 */
[----:B------:R-:W-:Y:S01]  /*94f0*/  @!P2 HADD2.F32 R36, -RZ, R36.H1_H1 ;  /* 0x30000024ff24a230 */ /* 0x000fe20000004100 */
[----:B------:R-:W-:Y:S01]  /*9500*/  PRMT R19, R30, 0x7610, R19 ;  /* 0x000076101e137816 */ /* 0x000fe20000000013 */
[----:B------:R-:W-:Y:S01]  /*9510*/  @!P1 HADD2.F32 R38, -RZ, R38.H1_H1 ;  /* 0x30000026ff269230 */ /* 0x000fe20000004100 */
[----:B------:R-:W-:-:S02]  /*9520*/  @!P5 FSETP.NEU.FTZ.AND P6, PT, R0, RZ, PT ;  /* 0x000000ff0000d20b */ /* 0x000fc40003fdd000 */
[----:B------:R-:W-:Y:S02]  /*9530*/  PRMT R0, R18, 0x7610, R0 ;  /* 0x0000761012007816 */ /* 0x000fe40000000000 */
[----:B------:R-:W-:Y:S02]  /*9540*/  @!P5 SEL R19, RZ, 0x1, !P6 ;  /* 0x00000001ff13d807 */ /* 0x000fe40007000000 */
[----:B------:R-:W-:Y:S02]  /*9550*/  PRMT R4, R5, 0x7632, R4 ;  /* 0x0000763205047816 */ /* 0x000fe40000000004 */
[----:B------:R-:W-:Y:S02]  /*9560*/  @!P2 FSETP.NEU.FTZ.AND P4, PT, R36, RZ, PT ;  /* 0x000000ff2400a20b */ /* 0x000fe40003f9d000 */
[----:B------:R-:W-:Y:S02]  /*9570*/  @!P1 FSETP.NEU.FTZ.AND P3, PT, R38, RZ, PT ;  /* 0x000000ff2600920b */ /* 0x000fe40003f7d000 */
[----:B------:R-:W-:-:S02]  /*9580*/  @!P0 FSETP.NEU.FTZ.AND P5, PT, R37, RZ, PT ;  /* 0x000000ff2500820b */ /* 0x000fc40003fbd000 */
[----:B------:R-:W-:Y:S02]  /*9590*/  @!P0 PRMT R6, R3, 0x7632, R6 ;  /* 0x0000763203068816 */ /* 0x000fe40000000006 */
[C---:B------:R-:W-:Y:S02]  /*95a0*/  @!P0 PRMT R3, R18.reuse, 0x7632, R3 ;  /* 0x0000763212038816 */ /* 0x040fe40000000003 */
[----:B------:R-:W-:Y:S02]  /*95b0*/  @!P0 PRMT R0, R18, 0x7610, R0 ;  /* 0x0000761012008816 */ /* 0x000fe40000000000 */
[----:B------:R-:W-:Y:S02]  /*95c0*/  @!P0 PRMT R5, R4, 0x7632, R5 ;  /* 0x0000763204058816 */ /* 0x000fe40000000005 */
[C---:B------:R-:W-:Y:S02]  /*95d0*/  PRMT R15, R30.reuse, 0x7610, R15 ;  /* 0x000076101e0f7816 */ /* 0x040fe4000000000f */
[----:B------:R-:W-:-:S02]  /*95e0*/  PRMT R16, R30, 0x7610, R16 ;  /* 0x000076101e107816 */ /* 0x000fc40000000010 */
[----:B------:R-:W-:Y:S02]  /*95f0*/  PRMT R28, R30, 0x7610, R28 ;  /* 0x000076101e1c7816 */ /* 0x000fe4000000001c */
[----:B------:R-:W-:Y:S02]  /*9600*/  @!P2 SEL R18, RZ, 0x1, !P4 ;  /* 0x00000001ff12a807 */ /* 0x000fe40006000000 */
[----:B------:R-:W-:Y:S02]  /*9610*/  @!P1 SEL R20, RZ, 0x1, !P3 ;  /* 0x00000001ff149807 */ /* 0x000fe40005800000 */
[----:B------:R-:W-:Y:S02]  /*9620*/  @!P0 SEL R21, RZ, 0x1, !P5 ;  /* 0x00000001ff158807 */ /* 0x000fe40006800000 */
[----:B------:R-:W-:Y:S02]  /*9630*/  PRMT R8, R19, 0x7610, R8 ;  /* 0x0000761013087816 */ /* 0x000fe40000000008 */
[----:B------:R-:W-:-:S02]  /*9640*/  @!P0 PRMT R4, R5, 0x7632, R4 ;  /* 0x0000763205048816 */ /* 0x000fc40000000004 */
[----:B------:R-:W-:Y:S02]  /*9650*/  @!P2 PRMT R15, R18, 0x7610, R15 ;  /* 0x00007610120fa816 */ /* 0x000fe4000000000f */
[----:B------:R-:W-:Y:S02]  /*9660*/  @!P1 PRMT R16, R20, 0x7610, R16 ;  /* 0x0000761014109816 */ /* 0x000fe40000000010 */
[----:B------:R-:W-:Y:S02]  /*9670*/  @!P0 PRMT R28, R21, 0x7610, R28 ;  /* 0x00007610151c8816 */ /* 0x000fe4000000001c */
[----:B------:R-:W-:Y:S02]  /*9680*/  @!P0 PRMT R8, R19, 0x7610, R8 ;  /* 0x0000761013088816 */ /* 0x000fe40000000008 */
.L_x_877:
[----:B------:R-:W-:Y:S05]  /*9690*/  BSYNC B0 ;  /* 0x0000000000007941 */ /* 0x000fea0003800000 */
.L_x_876:
[----:B------:R-:W0:Y:S01]  /*96a0*/  I2F.S8 R4, R4 ;  /* 0x0000000400047306 */ /* 0x000e220000001400 */
[----:B------:R-:W-:Y:S02]  /*96b0*/  LOP3.LUT P4, RZ, R0, 0xff, RZ, 0xc0, !PT ;  /* 0x000000ff00ff7812 */ /* 0x000fe4000788c0ff */
[----:B------:R-:W-:Y:S02]  /*96c0*/  LOP3.LUT P2, RZ, R10, 0xff, RZ, 0xc0, !PT ;  /* 0x000000ff0aff7812 */ /* 0x000fe4000784c0ff */
[----:B------:R-:W-:-:S02]  /*96d0*/  LOP3.LUT P5, RZ, R9, 0xff, RZ, 0xc0, !PT ;  /* 0x000000ff09ff7812 */ /* 0x000fc400078ac0ff */
[----:B------:R-:W-:Y:S01]  /*96e0*/  LOP3.LUT P0, RZ, R3, 0xff, RZ, 0xc0, !PT ;  /* 0x000000ff03ff7812 */ /* 0x000fe2000780c0ff */
[----:B------:R-:W1:Y:S01]  /*96f0*/  I2F.S8 R12, R12 ;  /* 0x0000000c000c7306 */ /* 0x000e620000001400 */
[C---:B------:R-:W-:Y:S02]  /*9700*/  PRMT R25, R30.reuse, 0x7610, R25 ;  /* 0x000076101e197816 */ /* 0x040fe40000000019 */
[----:B------:R-:W-:-:S05]  /*9710*/  PRMT R18, R30, 0x7610, R18 ;  /* 0x000076101e127816 */ /* 0x000fca0000000012 */
[----:B------:R-:W2:Y:S01]  /*9720*/  I2F.S8 R11, R11 ;  /* 0x0000000b000b7306 */ /* 0x000ea20000001400 */
[----:B0-----:R-:W-:-:S05]  /*9730*/  F2FP.PACK_AB R3, RZ, R4 ;  /* 0x00000004ff03723e */ /* 0x001fca00000000ff */
[----:B------:R-:W-:Y:S02]  /*9740*/  @!P4 HADD2.F32 R3, -RZ, R3.H0_H0 ;  /* 0x20000003ff03c230 */ /* 0x000fe40000004100 */
[----:B------:R-:W0:Y:S01]  /*9750*/  I2F.S8 R5, R5 ;  /* 0x0000000500057306 */ /* 0x000e220000001400 */
[----:B-1----:R-:W-:Y:S02]  /*9760*/  F2FP.PACK_AB R9, RZ, R12 ;  /* 0x0000000cff09723e */ /* 0x002fe400000000ff */
[----:B------:R-:W-:Y:S02]  /*9770*/  @!P4 FSETP.NEU.FTZ.AND P3, PT, R3, RZ, PT ;  /* 0x000000ff0300c20b */ /* 0x000fe40003f7d000 */
[----:B------:R-:W-:Y:S01]  /*9780*/  PRMT R3, R30, 0x7610, R3 ;  /* 0x000076101e037816 */ /* 0x000fe20000000003 */
[----:B------:R-:W-:Y:S01]  /*9790*/  @!P2 HADD2.F32 R4, -RZ, R9.H0_H0 ;  /* 0x20000009ff04a230 */ /* 0x000fe20000004100 */
[----:B--2---:R-:W-:Y:S01]  /*97a0*/  F2FP.PACK_AB R0, RZ, R11 ;  /* 0x0000000bff00723e */ /* 0x004fe200000000ff */
[----:B------:R-:W1:Y:S03]  /*97b0*/  I2F.S8 R13, R13 ;  /* 0x0000000d000d7306 */ /* 0x000e660000001400 */
[----:B------:R-:W-:Y:S01]  /*97c0*/  @!P2 FSETP.NEU.FTZ.AND P1, PT, R4, RZ, PT ;  /* 0x000000ff0400a20b */ /* 0x000fe20003f3d000 */
[----:B------:R-:W-:Y:S01]  /*97d0*/  @!P5 HADD2.F32 R0, -RZ, R0.H0_H0 ;  /* 0x20000000ff00d230 */ /* 0x000fe20000004100 */
[----:B------:R-:W-:-:S02]  /*97e0*/  PRMT R4, R30, 0x7610, R4 ;  /* 0x000076101e047816 */ /* 0x000fc40000000004 */
[----:B0-----:R-:W-:Y:S01]  /*97f0*/  F2FP.PACK_AB R9, RZ, R5 ;  /* 0x00000005ff09723e */ /* 0x001fe200000000ff */
[----:B------:R-:W0:Y:S01]  /*9800*/  I2F.S8 R6, R6 ;  /* 0x0000000600067306 */ /* 0x000e220000001400 */
[----:B------:R-:W-:Y:S02]  /*9810*/  @!P5 FSETP.NEU.FTZ.AND P6, PT, R0, RZ, PT ;  /* 0x000000ff0000d20b */ /* 0x000fe40003fdd000 */
[----:B------:R-:W-:Y:S01]  /*9820*/  PRMT R0, R30, 0x7610, R0 ;  /* 0x000076101e007816 */ /* 0x000fe20000000000 */
[----:B------:R-:W-:Y:S01]  /*9830*/  @!P0 HADD2.F32 R5, -RZ, R9.H0_H0 ;  /* 0x20000009ff058230 */ /* 0x000fe20000004100 */
[----:B------:R-:W-:Y:S02]  /*9840*/  @!P4 SEL R0, RZ, 0x1, !P3 ;  /* 0x00000001ff00c807 */ /* 0x000fe40005800000 */
[----:B------:R-:W-:Y:S01]  /*9850*/  @!P5 SEL R3, RZ, 0x1, !P6 ;  /* 0x00000001ff03d807 */ /* 0x000fe20007000000 */
[----:B------:R-:W2:Y:S01]  /*9860*/  I2F.S8 R14, R14 ;  /* 0x0000000e000e7306 */ /* 0x000ea20000001400 */
[----:B------:R-:W-:-:S02]  /*9870*/  @!P0 FSETP.NEU.FTZ.AND P5, PT, R5, RZ, PT ;  /* 0x000000ff0500820b */ /* 0x000fc40003fbd000 */
[----:B------:R-:W-:Y:S02]  /*9880*/  @!P2 SEL R4, RZ, 0x1, !P1 ;  /* 0x00000001ff04a807 */ /* 0x000fe40004800000 */
[----:B------:R-:W-:Y:S02]  /*9890*/  PRMT R5, R0, 0x9910, RZ ;  /* 0x0000991000057816 */ /* 0x000fe400000000ff */
[----:B------:R-:W-:Y:S01]  /*98a0*/  PRMT R9, R4, 0x9910, RZ ;  /* 0x0000991004097816 */ /* 0x000fe200000000ff */
[----:B------:R-:W3:Y:S01]  /*98b0*/  I2F.S8 R7, R7 ;  /* 0x0000000700077306 */ /* 0x000ee20000001400 */
[----:B------:R-:W-:Y:S01]  /*98c0*/  PRMT R3, R3, 0x9910, RZ ;  /* 0x0000991003037816 */ /* 0x000fe200000000ff */
[----:B------:R-:W-:Y:S01]  /*98d0*/  IMAD.MOV.U32 R4, RZ, RZ, R5 ;  /* 0x000000ffff047224 */ /* 0x000fe200078e0005 */
[----:B------:R-:W-:Y:S01]  /*98e0*/  PRMT R0, R30, 0x7610, R0 ;  /* 0x000076101e007816 */ /* 0x000fe20000000000 */
[----:B------:R-:W-:Y:S01]  /*98f0*/  IMAD.MOV.U32 R5, RZ, RZ, R9 ;  /* 0x000000ffff057224 */ /* 0x000fe200078e0009 */
[----:B------:R-:W-:-:S02]  /*9900*/  ISETP.NE.AND P1, PT, R3, RZ, PT ;  /* 0x000000ff0300720c */ /* 0x000fc40003f25270 */
[----:B------:R-:W-:Y:S01]  /*9910*/  @!P0 SEL R0, RZ, 0x1, !P5 ;  /* 0x00000001ff008807 */ /* 0x000fe20006800000 */
[----:B------:R-:W4:Y:S01]  /*9920*/  I2F.S8 R15, R15 ;  /* 0x0000000f000f7306 */ /* 0x000f220000001400 */
[----:B------:R-:W-:Y:S02]  /*9930*/  ISETP.NE.AND P5, PT, R4, RZ, PT ;  /* 0x000000ff0400720c */ /* 0x000fe40003fa5270 */
[----:B------:R-:W-:Y:S02]  /*9940*/  ISETP.NE.AND P6, PT, R5, RZ, PT ;  /* 0x000000ff0500720c */ /* 0x000fe40003fc5270 */
[----:B------:R-:W-:Y:S02]  /*9950*/  PRMT R0, R0, 0x9910, RZ ;  /* 0x0000991000007816 */ /* 0x000fe400000000ff */
[----:B-1----:R-:W-:Y:S01]  /*9960*/  F2FP.PACK_AB R13, RZ, R13 ;  /* 0x0000000dff0d723e */ /* 0x002fe200000000ff */
[----:B------:R-:W1:Y:S01]  /*9970*/  I2F.S8 R8, R8 ;  /* 0x0000000800087306 */ /* 0x000e620000001400 */
[----:B0-----:R-:W-:-:S02]  /*9980*/  F2FP.PACK_AB R3, RZ, R6 ;  /* 0x00000006ff03723e */ /* 0x001fc400000000ff */
[----:B------:R-:W-:Y:S01]  /*9990*/  ISETP.NE.AND P0, PT, R0, RZ, PT ;  /* 0x000000ff0000720c */ /* 0x000fe20003f05270 */
[----:B------:R-:W-:Y:S01]  /*99a0*/  @!P1 HADD2.F32 R0, -RZ, R13.H0_H0 ;  /* 0x2000000dff009230 */ /* 0x000fe20000004100 */
[----:B--2---:R-:W-:Y:S01]  /*99b0*/  F2FP.PACK_AB R4, RZ, R14 ;  /* 0x0000000eff04723e */ /* 0x004fe200000000ff */
[----:B------:R-:W-:Y:S01]  /*99c0*/  @!P5 HADD2.F32 R3, -RZ, R3.H0_H0 ;  /* 0x20000003ff03d230 */ /* 0x000fe20000004100 */
[----:B---3--:R-:W-:Y:S01]  /*99d0*/  F2FP.PACK_AB R5, RZ, R7 ;  /* 0x00000007ff05723e */ /* 0x008fe200000000ff */
[----:B------:R-:W0:Y:S01]  /*99e0*/  I2F.S8 R16, R16 ;  /* 0x0000001000107306 */ /* 0x000e220000001400 */
[----:B------:R-:W-:Y:S01]  /*99f0*/  @!P1 FSETP.NEU.FTZ.AND P2, PT, R0, RZ, PT ;  /* 0x000000ff0000920b */ /* 0x000fe20003f5d000 */
[----:B------:R-:W-:Y:S01]  /*9a00*/  @!P6 HADD2.F32 R4, -RZ, R4.H0_H0 ;  /* 0x20000004ff04e230 */ /* 0x000fe20000004100 */
[----:B------:R-:W-:Y:S02]  /*9a10*/  @!P5 FSETP.NEU.FTZ.AND P3, PT, R3, RZ, PT ;  /* 0x000000ff0300d20b */ /* 0x000fe40003f7d000 */
[----:B------:R-:W-:-:S02]  /*9a20*/  PRMT R3, R30, 0x7610, R3 ;  /* 0x000076101e037816 */ /* 0x000fc40000000003 */
[----:B------:R-:W-:Y:S01]  /*9a30*/  PRMT R0, R30, 0x7610, R0 ;  /* 0x000076101e007816 */ /* 0x000fe20000000000 */
[----:B------:R-:W-:Y:S01]  /*9a40*/  @!P0 HADD2.F32 R5, -RZ, R5.H0_H0 ;  /* 0x20000005ff058230 */ /* 0x000fe20000004100 */
[----:B------:R-:W-:Y:S02]  /*9a50*/  @!P1 SEL R3, RZ, 0x1, !P2 ;  /* 0x00000001ff039807 */ /* 0x000fe40005000000 */
[----:B------:R-:W-:Y:S02]  /*9a60*/  @!P5 SEL R0, RZ, 0x1, !P3 ;  /* 0x00000001ff00d807 */ /* 0x000fe40005800000 */
[----:B------:R-:W-:Y:S02]  /*9a70*/  @!P6 FSETP.NEU.FTZ.AND P4, PT, R4, RZ, PT ;  /* 0x000000ff0400e20b */ /* 0x000fe40003f9d000 */
[----:B------:R-:W-:Y:S02]  /*9a80*/  PRMT R3, R3, 0x9910, RZ ;  /* 0x0000991003037816 */ /* 0x000fe400000000ff */
[----:B------:R-:W-:-:S02]  /*9a90*/  PRMT R6, R0, 0x9910, RZ ;  /* 0x0000991000067816 */ /* 0x000fc400000000ff */
[----:B------:R-:W-:Y:S01]  /*9aa0*/  PRMT R4, R30, 0x7610, R4 ;  /* 0x000076101e047816 */ /* 0x000fe20000000004 */
[----:B------:R-:W-:Y:S01]  /*9ab0*/  IMAD.MOV.U32 R0, RZ, RZ, R3 ;  /* 0x000000ffff007224 */ /* 0x000fe200078e0003 */
[----:B------:R-:W-:Y:S01]  /*9ac0*/  @!P6 SEL R4, RZ, 0x1, !P4 ;  /* 0x00000001ff04e807 */ /* 0x000fe20006000000 */
[----:B------:R-:W-:Y:S01]  /*9ad0*/  IMAD.MOV.U32 R3, RZ, RZ, R6 ;  /* 0x000000ffff037224 */ /* 0x000fe200078e0006 */
[----:B------:R-:W-:Y:S02]  /*9ae0*/  @!P0 FSETP.NEU.FTZ.AND P4, PT, R5, RZ, PT ;  /* 0x000000ff0500820b */ /* 0x000fe40003f9d000 */
[----:B------:R-:W-:Y:S02]  /*9af0*/  PRMT R4, R4, 0x9910, RZ ;  /* 0x0000991004047816 */ /* 0x000fe400000000ff */
[----:B------:R-:W-:Y:S02]  /*9b00*/  ISETP.NE.AND P3, PT, R0, RZ, PT ;  /* 0x000000ff0000720c */ /* 0x000fe40003f65270 */
[----:B------:R-:W-:-:S02]  /*9b10*/  ISETP.NE.AND P2, PT, R3, RZ, PT ;  /* 0x000000ff0300720c */ /* 0x000fc40003f45270 */
[----:B------:R-:W-:Y:S02]  /*9b20*/  ISETP.NE.AND P1, PT, R4, RZ, PT ;  /* 0x000000ff0400720c */ /* 0x000fe40003f25270 */
[----:B------:R-:W-:Y:S02]  /*9b30*/  PRMT R0, R30, 0x7610, R0 ;  /* 0x000076101e007816 */ /* 0x000fe40000000000 */
[----:B------:R-:W-:Y:S02]  /*9b40*/  @!P0 SEL R0, RZ, 0x1, !P4 ;  /* 0x00000001ff008807 */ /* 0x000fe40006000000 */
[----:B----4-:R-:W-:Y:S02]  /*9b50*/  F2FP.PACK_AB R15, RZ, R15 ;  /* 0x0000000fff0f723e */ /* 0x010fe400000000ff */
[----:B------:R-:W-:Y:S02]  /*9b60*/  PRMT R5, R0, 0x9910, RZ ;  /* 0x0000991000057816 */ /* 0x000fe400000000ff */
[----:B-1----:R-:W-:Y:S01]  /*9b70*/  F2FP.PACK_AB R3, RZ, R8 ;  /* 0x00000008ff03723e */ /* 0x002fe200000000ff */
[----:B------:R-:W-:Y:S01]  /*9b80*/  @!P3 HADD2.F32 R0, -RZ, R15.H0_H0 ;  /* 0x2000000fff00b230 */ /* 0x000fe20000004100 */
[----:B0-----:R-:W-:-:S02]  /*9b90*/  F2FP.PACK_AB R4, RZ, R16 ;  /* 0x00000010ff04723e */ /* 0x001fc400000000ff */
[----:B------:R-:W-:Y:S01]  /*9ba0*/  ISETP.NE.AND P6, PT, R5, RZ, PT ;  /* 0x000000ff0500720c */ /* 0x000fe20003fc5270 */
[----:B------:R-:W-:Y:S01]  /*9bb0*/  @!P2 HADD2.F32 R3, -RZ, R3.H0_H0 ;  /* 0x20000003ff03a230 */ /* 0x000fe20000004100 */
[----:B------:R-:W-:Y:S01]  /*9bc0*/  @!P3 FSETP.NEU.FTZ.AND P0, PT, R0, RZ, PT ;  /* 0x000000ff0000b20b */ /* 0x000fe20003f1d000 */
[----:B------:R-:W-:Y:S01]  /*9bd0*/  @!P1 HADD2.F32 R4, -RZ, R4.H0_H0 ;  /* 0x20000004ff049230 */ /* 0x000fe20000004100 */
[----:B------:R-:W-:Y:S02]  /*9be0*/  PRMT R0, R30, 0x7610, R0 ;  /* 0x000076101e007816 */ /* 0x000fe40000000000 */
[----:B------:R-:W-:Y:S02]  /*9bf0*/  @!P2 FSETP.NEU.FTZ.AND P4, PT, R3, RZ, PT ;  /* 0x000000ff0300a20b */ /* 0x000fe40003f9d000 */
[----:B------:R-:W-:Y:S02]  /*9c00*/  @!P1 FSETP.NEU.FTZ.AND P5, PT, R4, RZ, PT ;  /* 0x000000ff0400920b */ /* 0x000fe40003fbd000 */
[----:B------:R-:W-:-:S02]  /*9c10*/  @!P3 SEL R3, RZ, 0x1, !P0 ;  /* 0x00000001ff03b807 */ /* 0x000fc40004000000 */
[----:B------:R-:W-:Y:S02]  /*9c20*/  @!P2 SEL R4, RZ, 0x1, !P4 ;  /* 0x00000001ff04a807 */ /* 0x000fe40006000000 */
[----:B------:R-:W-:Y:S02]  /*9c30*/  @!P1 SEL R5, RZ, 0x1, !P5 ;  /* 0x00000001ff059807 */ /* 0x000fe40006800000 */
[----:B------:R-:W-:Y:S02]  /*9c40*/  @!P3 PRMT R25, R3, 0x7610, R25 ;  /* 0x000076100319b816 */ /* 0x000fe40000000019 */
[----:B------:R-:W-:Y:S02]  /*9c50*/  @!P2 PRMT R0, R4, 0x7610, R0 ;  /* 0x000076100400a816 */ /* 0x000fe40000000000 */
[----:B------:R-:W-:Y:S01]  /*9c60*/  @!P1 PRMT R18, R5, 0x7610, R18 ;  /* 0x0000761005129816 */ /* 0x000fe20000000012 */
[----:B------:R-:W-:Y:S05]  /*9c70*/  @P6 BRA `(.L_x_846) ;  /* 0x000039f000006947 */ /* 0x000fea0003800000 */
[----:B------:R-:W0:Y:S02]  /*9c80*/  I2F.S8 R28, R28 ;  /* 0x0000001c001c7306 */ /* 0x000e240000001400 */
[----:B0-----:R-:W-:-:S05]  /*9c90*/  F2FP.PACK_AB R3, RZ, R28 ;  /* 0x0000001cff03723e */ /* 0x001fca00000000ff */
[----:B------:R-:W-:-:S05]  /*9ca0*/  HADD2.F32 R3, -RZ, R3.H0_H0 ;  /* 0x20000003ff037230 */ /* 0x000fca0000004100 */
[----:B------:R-:W-:-:S04]  /*9cb0*/  FSETP.NEU.FTZ.AND P0, PT, R3, RZ, PT ;  /* 0x000000ff0300720b */ /* 0x000fc80003f1d000 */
[----:B------:R-:W-:Y:S01]  /*9cc0*/  SEL R30, RZ, 0x1, !P0 ;  /* 0x00000001ff1e7807 */ /* 0x000fe20004000000 */
[----:B------:R-:W-:Y:S05]  /*9cd0*/  BRA `(.L_x_846) ;  /* 0x0000399000007947 */ /* 0x000fea0003800000 */
.L_x_862:
        /* <DEDUP_REMOVED lines=31> */
[----:B------:R-:W-:Y:S02]  /*9ed0*/  PRMT R0, R28, 0x7610, R0 ;  /* 0x000076101c007816 */ /* 0x000fe40000000000 */
.L_x_880:
        /* <DEDUP_REMOVED lines=12> */
[----:B------:R-:W-:-:S06]  /*9fa0*/  IMAD.WIDE.U32 R10, R11, 0x8, R18 ;  /* 0x000000080b0a7825 */ /* 0x000fcc00078e0012 */
[----:B------:R-:W4:Y:S01]  /*9fb0*/  LDG.E.64 R10, [R10.64] ;  /* 0x000000240a0a7981 */ /* 0x000f22000c1e1b00 */
[----:B------:R-:W-:-:S05]  /*9fc0*/  IADD3 R29, R29, c[0x0][0x170], RZ ;  /* 0x00005c001d1d7a10 */ /* 0x000fca0007ffe0ff */
        /* <DEDUP_REMOVED lines=10> */
[----:B------:R-:W-:Y:S02]  /*a070*/  LOP3.LUT P4, RZ, R34, 0xff, RZ, 0xc0, !PT ;  /* 0x000000ff22ff7812 */ /* 0x000fe4000788c0ff */
[----:B------:R-:W-:Y:S02]  /*a080*/  LOP3.LUT P6, RZ, R13, 0xff, RZ, 0xc0, !PT ;  /* 0x000000ff0dff7812 */ /* 0x000fe400078cc0ff */
[----:B------:R-:W-:-:S02]  /*a090*/  LOP3.LUT P5, RZ, R32, 0xff, RZ, 0xc0, !PT ;  /* 0x000000ff20ff7812 */ /* 0x000fc400078ac0ff */
[----:B------:R-:W-:Y:S02]  /*a0a0*/  IADD3 R29, R29, c[0x0][0x170], RZ ;  /* 0x00005c001d1d7a10 */ /* 0x000fe40007ffe0ff */
[----:B--2---:R-:W-:Y:S02]  /*a0b0*/  PRMT R37, R4, 0x7610, R37 ;  /* 0x0000761004257816 */ /* 0x004fe40000000025 */
[----:B------:R-:W-:-:S03]  /*a0c0*/  PRMT R38, R5, 0x7610, R38 ;  /* 0x0000761005267816 */ /* 0x000fc60000000026 */
[----:B------:R-:W-:Y:S01]  /*a0d0*/  @!P0 HADD2.F32 R0, -RZ, R37.H0_H0 ;  /* 0x20000025ff008230 */ /* 0x000fe20000004100 */
[----:B------:R-:W-:-:S04]  /*a0e0*/  PRMT R37, R37, 0x7610, R4 ;  /* 0x0000761025257816 */ /* 0x000fc80000000004 */
[----:B------:R-:W-:Y:S01]  /*a0f0*/  @!P0 FSETP.NEU.FTZ.AND P3, PT, R0, RZ, PT ;  /* 0x000000ff0000820b */ /* 0x000fe20003f7d000 */
[----:B------:R-:W-:-:S03]  /*a100*/  @!P1 HADD2.F32 R4, -RZ, R37.H1_H1 ;  /* 0x30000025ff049230 */ /* 0x000fc60000004100 */
[----:B------:R-:W-:Y:S02]  /*a110*/  @!P0 SEL R0, RZ, 0x1, !P3 ;  /* 0x00000001ff008807 */ /* 0x000fe40005800000 */
[----:B------:R-:W-:Y:S01]  /*a120*/  @!P1 FSETP.NEU.FTZ.AND P3, PT, R4, RZ, PT ;  /* 0x000000ff0400920b */ /* 0x000fe20003f7d000 */
[----:B------:R-:W-:Y:S01]  /*a130*/  @!P2 HADD2.F32 R4, -RZ, R38.H0_H0 ;  /* 0x20000026ff04a230 */ /* 0x000fe20000004100 */
[----:B------:R-:W-:Y:S01]  /*a140*/  @!P0 PRMT R3, R0, 0x7610, R3 ;  /* 0x0000761000038816 */ /* 0x000fe20000000003 */
[----:B------:R-:W-:Y:S01]  /*a150*/  IMAD.MOV.U32 R0, RZ, RZ, 0x1 ;  /* 0x00000001ff007424 */ /* 0x000fe200078e00ff */
[----:B------:R-:W-:Y:S02]  /*a160*/  PRMT R38, R38, 0x7610, R5 ;  /* 0x0000761026267816 */ /* 0x000fe40000000005 */
[----:B------:R-:W-:Y:S02]  /*a170*/  LOP3.LUT P0, RZ, R14, 0xff, RZ, 0xc0, !PT ;  /* 0x000000ff0eff7812 */ /* 0x000fe4000780c0ff */
[----:B------:R-:W-:Y:S01]  /*a180*/  PRMT R5, R5, 0x5410, R0 ;  /* 0x0000541005057816 */ /* 0x000fe20000000000 */
[----:B------:R-:W-:Y:S01]  /*a190*/  @!P4 HADD2.F32 R13, -RZ, R38.H1_H1 ;  /* 0x30000026ff0dc230 */ /* 0x000fe20000004100 */
[----:B------:R-:W-:-:S02]  /*a1a0*/  @!P1 SEL R0, RZ, 0x1, !P3 ;  /* 0x00000001ff009807 */ /* 0x000fc40005800000 */
[----:B------:R-:W-:Y:S02]  /*a1b0*/  @!P2 FSETP.NEU.FTZ.AND P3, PT, R4, RZ, PT ;  /* 0x000000ff0400a20b */ /* 0x000fe40003f7d000 */
[----:B------:R-:W-:Y:S01]  /*a1c0*/  @!P1 PRMT R5, R5, 0x5410, R0 ;  /* 0x0000541005059816 */ /* 0x000fe20000000000 */
[----:B------:R-:W-:Y:S01]  /*a1d0*/  IMAD.MOV.U32 R0, RZ, RZ, 0x1 ;  /* 0x00000001ff007424 */ /* 0x000fe200078e00ff */
[----:B------:R-:W-:Y:S02]  /*a1e0*/  @!P2 SEL R4, RZ, 0x1, !P3 ;  /* 0x00000001ff04a807 */ /* 0x000fe40005800000 */
[----:B------:R-:W-:Y:S02]  /*a1f0*/  @!P4 FSETP.NEU.FTZ.AND P3, PT, R13, RZ, PT ;  /* 0x000000ff0d00c20b */ /* 0x000fe40003f7d000 */
[--C-:B---3--:R-:W-:Y:S02]  /*a200*/  PRMT R4, R4, 0x5410, R8.reuse ;  /* 0x0000541004047816 */ /* 0x108fe40000000008 */
[----:B------:R-:W-:-:S02]  /*a210*/  PRMT R8, R0, 0x7610, R8 ;  /* 0x0000761000087816 */ /* 0x000fc40000000008 */
[----:B------:R-:W-:Y:S01]  /*a220*/  @!P4 SEL R0, RZ, 0x1, !P3 ;  /* 0x00000001ff00c807 */ /* 0x000fe20005800000 */
[----:B------:R-:W-:Y:S01]  /*a230*/  @!P6 HADD2.F32 R13, -RZ, R4.H1_H1 ;  /* 0x30000004ff0de230 */ /* 0x000fe20000004100 */
[--C-:B------:R-:W-:Y:S02]  /*a240*/  PRMT R34, R34, 0x7610, R8.reuse ;  /* 0x0000761022227816 */ /* 0x100fe40000000008 */
[----:B------:R-:W-:Y:S01]  /*a250*/  @!P4 PRMT R8, R0, 0x7610, R8 ;  /* 0x000076100008c816 */ /* 0x000fe20000000008 */
[----:B------:R-:W-:Y:S01]  /*a260*/  IMAD.MOV.U32 R0, RZ, RZ, 0x1 ;  /* 0x00000001ff007424 */ /* 0x000fe200078e00ff */
[----:B------:R-:W-:Y:S01]  /*a270*/  @!P6 FSETP.NEU.FTZ.AND P4, PT, R13, RZ, PT ;  /* 0x000000ff0d00e20b */ /* 0x000fe20003f9d000 */
[----:B------:R-:W-:Y:S01]  /*a280*/  @!P5 HADD2.F32 R14, -RZ, R34.H1_H1 ;  /* 0x30000022ff0ed230 */ /* 0x000fe20000004100 */
[----:B------:R-:W-:Y:S01]  /*a290*/  PRMT R32, R32, 0x5410, R9 ;  /* 0x0000541020207816 */ /* 0x000fe20000000009 */
[----:B------:R-:W-:Y:S01]  /*a2a0*/  IMAD.MOV.U32 R13, RZ, RZ, 0x1 ;  /* 0x00000001ff0d7424 */ /* 0x000fe200078e00ff */
[----:B------:R-:W-:-:S02]  /*a2b0*/  LOP3.LUT P1, RZ, R33, 0xff, RZ, 0xc0, !PT ;  /* 0x000000ff21ff7812 */ /* 0x000fc4000782c0ff */
[----:B------:R-:W-:Y:S02]  /*a2c0*/  PRMT R8, R8, 0x5410, R0 ;  /* 0x0000541008087816 */ /* 0x000fe40000000000 */
[----:B------:R-:W-:Y:S02]  /*a2d0*/  @!P6 SEL R0, RZ, 0x1, !P4 ;  /* 0x00000001ff00e807 */ /* 0x000fe40006000000 */
[----:B------:R-:W-:Y:S01]  /*a2e0*/  PRMT R33, R33, 0x7610, R9 ;  /* 0x0000761021217816 */ /* 0x000fe20000000009 */
[----:B------:R-:W-:Y:S01]  /*a2f0*/  @!P0 HADD2.F32 R9, -RZ, R32.H1_H1 ;  /* 0x30000020ff098230 */ /* 0x000fe20000004100 */
[----:B------:R-:W-:Y:S01]  /*a300*/  @!P5 FSETP.NEU.FTZ.AND P4, PT, R14, RZ, PT ;  /* 0x000000ff0e00d20b */ /* 0x000fe20003f9d000 */
[----:B------:R-:W-:Y:S01]  /*a310*/  IMAD.MOV.U32 R14, RZ, RZ, 0x1 ;  /* 0x00000001ff0e7424 */ /* 0x000fe200078e00ff */
[----:B------:R-:W-:Y:S02]  /*a320*/  @!P2 PRMT R12, R4, 0x7610, R12 ;  /* 0x00007610040ca816 */ /* 0x000fe4000000000c */
[----:B------:R-:W-:Y:S01]  /*a330*/  LOP3.LUT P2, RZ, R15, 0xff, RZ, 0xc0, !PT ;  /* 0x000000ff0fff7812 */ /* 0x000fe2000784c0ff */
[----:B------:R-:W-:Y:S01]  /*a340*/  IMAD.MOV.U32 R15, RZ, RZ, 0x1 ;  /* 0x00000001ff0f7424 */ /* 0x000fe200078e00ff */
[----:B------:R-:W-:-:S02]  /*a350*/  @!P6 PRMT R13, R0, 0x7610, R13 ;  /* 0x00007610000de816 */ /* 0x000fc4000000000d */
[----:B------:R-:W-:Y:S02]  /*a360*/  @!P5 SEL R0, RZ, 0x1, !P4 ;  /* 0x00000001ff00d807 */ /* 0x000fe40006000000 */
[----:B------:R-:W-:Y:S01]  /*a370*/  @!P0 FSETP.NEU.FTZ.AND P6, PT, R9, RZ, PT ;  /* 0x000000ff0900820b */ /* 0x000fe20003fdd000 */
[----:B------:R-:W-:Y:S01]  /*a380*/  @!P1 HADD2.F32 R9, -RZ, R33.H1_H1 ;  /* 0x30000021ff099230 */ /* 0x000fe20000004100 */
[----:B------:R-:W-:Y:S02]  /*a390*/  @!P5 PRMT R8, R8, 0x5410, R0 ;  /* 0x000054100808d816 */ /* 0x000fe40000000000 */
[----:B------:R-:W-:Y:S02]  /*a3a0*/  LOP3.LUT P3, RZ, R27, 0xff, RZ, 0xc0, !PT ;  /* 0x000000ff1bff7812 */ /* 0x000fe4000786c0ff */
[----:B------:R-:W-:Y:S02]  /*a3b0*/  @!P0 SEL R0, RZ, 0x1, !P6 ;  /* 0x00000001ff008807 */ /* 0x000fe40007000000 */
[----:B----4-:R-:W-:-:S02]  /*a3c0*/  PRMT R36, R10, 0x7610, R36 ;  /* 0x000076100a247816 */ /* 0x010fc40000000024 */
[----:B------:R-:W-:Y:S02]  /*a3d0*/  @!P0 PRMT R14, R0, 0x7610, R14 ;  /* 0x00007610000e8816 */ /* 0x000fe4000000000e */
[----:B------:R-:W-:Y:S01]  /*a3e0*/  @!P1 FSETP.NEU.FTZ.AND P0, PT, R9, RZ, PT ;  /* 0x000000ff0900920b */ /* 0x000fe20003f1d000 */
[----:B------:R-:W-:Y:S01]  /*a3f0*/  IMAD.MOV.U32 R9, RZ, RZ, 0x1 ;  /* 0x00000001ff097424 */ /* 0x000fe200078e00ff */
[----:B------:R-:W-:Y:S01]  /*a400*/  LOP3.LUT P4, RZ, R16, 0xff, RZ, 0xc0, !PT ;  /* 0x000000ff10ff7812 */ /* 0x000fe2000788c0ff */
[----:B------:R-:W-:Y:S01]  /*a410*/  @!P2 HADD2.F32 R16, -RZ, R36.H0_H0 ;  /* 0x20000024ff10a230 */ /* 0x000fe20000004100 */
[----:B------:R-:W-:Y:S02]  /*a420*/  PRMT R36, R36, 0x7610, R10 ;  /* 0x0000761024247816 */ /* 0x000fe4000000000a */
[----:B------:R-:W-:Y:S02]  /*a430*/  @!P1 SEL R0, RZ, 0x1, !P0 ;  /* 0x00000001ff009807 */ /* 0x000fe40004000000 */
[----:B------:R-:W-:Y:S01]  /*a440*/  @!P2 FSETP.NEU.FTZ.AND P0, PT, R16, RZ, PT ;  /* 0x000000ff1000a20b */ /* 0x000fe20003f1d000 */
[----:B------:R-:W-:Y:S01]  /*a450*/  @!P3 HADD2.F32 R16, -RZ, R36.H1_H1 ;  /* 0x30000024ff10b230 */ /* 0x000fe20000004100 */
[----:B------:R-:W-:Y:S01]  /*a460*/  @!P1 PRMT R9, R0, 0x7610, R9 ;  /* 0x0000761000099816 */ /* 0x000fe20000000009 */
[----:B------:R-:W-:Y:S01]  /*a470*/  IMAD.MOV.U32 R0, RZ, RZ, 0x1 ;  /* 0x00000001ff007424 */ /* 0x000fe200078e00ff */
[----:B------:R-:W-:-:S02]  /*a480*/  LOP3.LUT P6, RZ, R31, 0xff, RZ, 0xc0, !PT ;  /* 0x000000ff1fff7812 */ /* 0x000fc400078cc0ff */
[----:B------:R-:W-:Y:S02]  /*a490*/  PRMT R35, R11, 0x7610, R35 ;  /* 0x000076100b237816 */ /* 0x000fe40000000023 */
[----:B------:R-:W-:Y:S01]  /*a4a0*/  @!P3 FSETP.NEU.FTZ.AND P1, PT, R16, RZ, PT ;  /* 0x000000ff1000b20b */ /* 0x000fe20003f3d000 */
[----:B------:R-:W-:Y:S01]  /*a4b0*/  IMAD.MOV.U32 R16, RZ, RZ, 0x1 ;  /* 0x00000001ff107424 */ /* 0x000fe200078e00ff */
[----:B------:R-:W-:Y:S01]  /*a4c0*/  PRMT R11, R0, 0x7610, R11 ;  /* 0x00007610000b7816 */ /* 0x000fe2000000000b */
[----:B------:R-:W-:Y:S01]  /*a4d0*/  @!P4 HADD2.F32 R0, -RZ, R35.H0_H0 ;  /* 0x20000023ff00c230 */ /* 0x000fe20000004100 */
[----:B------:R-:W-:Y:S02]  /*a4e0*/  LOP3.LUT P5, RZ, R20, 0xff, RZ, 0xc0, !PT ;  /* 0x000000ff14ff7812 */ /* 0x000fe400078ac0ff */
[----:B------:R-:W-:Y:S02]  /*a4f0*/  @!P3 SEL R20, RZ, 0x1, !P1 ;  /* 0x00000001ff14b807 */ /* 0x000fe40004800000 */
[----:B------:R-:W-:-:S02]  /*a500*/  @!P2 SEL R10, RZ, 0x1, !P0 ;  /* 0x00000001ff0aa807 */ /* 0x000fc40004000000 */
[--C-:B------:R-:W-:Y:S02]  /*a510*/  PRMT R35, R35, 0x7610, R11.reuse ;  /* 0x0000761023237816 */ /* 0x100fe4000000000b */
[----:B------:R-:W-:Y:S02]  /*a520*/  LOP3.LUT P0, RZ, R25, 0xff, RZ, 0xc0, !PT ;  /* 0x000000ff19ff7812 */ /* 0x000fe4000780c0ff */
[----:B------:R-:W-:Y:S01]  /*a530*/  @!P3 PRMT R11, R20, 0x7610, R11 ;  /* 0x00007610140bb816 */ /* 0x000fe2000000000b */
[----:B------:R-:W-:Y:S01]  /*a540*/  IMAD.MOV.U32 R20, RZ, RZ, c[0x0][0x170] ;  /* 0x00005c00ff147624 */ /* 0x000fe200078e00ff */
[----:B------:R-:W-:Y:S01]  /*a550*/  @!P4 FSETP.NEU.FTZ.AND P3, PT, R0, RZ, PT ;  /* 0x000000ff0000c20b */ /* 0x000fe20003f7d000 */
[----:B------:R-:W-:Y:S01]  /*a560*/  @!P6 HADD2.F32 R25, -RZ, R35.H1_H1 ;  /* 0x30000023ff19e230 */ /* 0x000fe20000004100 */
[----:B------:R-:W-:Y:S01]  /*a570*/  @!P2 PRMT R15, R10, 0x7610, R15 ;  /* 0x000076100a0fa816 */ /* 0x000fe2000000000f */
[----:B------:R-:W-:Y:S01]  /*a580*/  IMAD R20, R20, 0x3, R29 ;  /* 0x0000000314147824 */ /* 0x000fe200078e021d */
[----:B------:R-:W-:Y:S01]  /*a590*/  LOP3.LUT P1, RZ, R26, 0xff, RZ, 0xc0, !PT ;  /* 0x000000ff1aff7812 */ /* 0x000fe2000782c0ff */
[----:B------:R-:W-:Y:S01]  /*a5a0*/  IMAD.MOV.U32 R10, RZ, RZ, 0x1 ;  /* 0x00000001ff0a7424 */ /* 0x000fe200078e00ff */
[----:B------:R-:W-:-:S02]  /*a5b0*/  LOP3.LUT P2, RZ, R21, 0xff, RZ, 0xc0, !PT ;  /* 0x000000ff15ff7812 */ /* 0x000fc4000784c0ff */
[--C-:B-----5:R-:W-:Y:S02]  /*a5c0*/  PRMT R0, R0, 0x5410, R6.reuse ;  /* 0x0000541000007816 */ /* 0x120fe40000000006 */
[----:B------:R-:W-:Y:S02]  /*a5d0*/  @!P4 SEL R21, RZ, 0x1, !P3 ;  /* 0x00000001ff15c807 */ /* 0x000fe40005800000 */
[----:B------:R-:W-:Y:S02]  /*a5e0*/  PRMT R6, R6, 0x7632, R6 ;  /* 0x0000763206067816 */ /* 0x000fe40000000006 */
[----:B------:R-:W-:Y:S02]  /*a5f0*/  @!P6 FSETP.NEU.FTZ.AND P3, PT, R25, RZ, PT ;  /* 0x000000ff1900e20b */ /* 0x000fe40003f7d000 */
[----:B------:R-:W-:Y:S01]  /*a600*/  PRMT R5, R16, 0x7610, R5 ;  /* 0x0000761010057816 */ /* 0x000fe20000000005 */
[----:B------:R-:W-:Y:S01]  /*a610*/  @!P0 HADD2.F32 R25, -RZ, R6.H0_H0 ;  /* 0x20000006ff198230 */ /* 0x000fe20000004100 */
[----:B------:R-:W-:Y:S01]  /*a620*/  @!P4 PRMT R16, R21, 0x7610, R16 ;  /* 0x000076101510c816 */ /* 0x000fe20000000010 */
[----:B------:R-:W-:Y:S01]  /*a630*/  @!P5 HADD2.F32 R21, -RZ, R0.H1_H1 ;  /* 0x30000000ff15d230 */ /* 0x000fe20000004100 */
[----:B------:R-:W-:-:S02]  /*a640*/  PRMT R4, R7, 0x7610, R4 ;  /* 0x0000761007047816 */ /* 0x000fc40000000004 */
[----:B------:R-:W-:Y:S02]  /*a650*/  ISETP.GE.U32.AND P4, PT, R20, c[0x0][0x168], PT ;  /* 0x00005a0014007a0c */ /* 0x000fe40003f86070 */
[----:B------:R-:W-:Y:S02]  /*a660*/  @!P6 SEL R20, RZ, 0x1, !P3 ;  /* 0x00000001ff14e807 */ /* 0x000fe40005800000 */
[----:B------:R-:W-:Y:S02]  /*a670*/  PRMT R7, R7, 0x7632, R7 ;  /* 0x0000763207077816 */ /* 0x000fe40000000007 */
[----:B------:R-:W-:Y:S01]  /*a680*/  @!P6 PRMT R10, R20, 0x7610, R10 ;  /* 0x00007610140ae816 */ /* 0x000fe2000000000a */
[----:B------:R-:W-:Y:S01]  /*a690*/  IMAD.MOV.U32 R20, RZ, RZ, 0x1 ;  /* 0x00000001ff147424 */ /* 0x000fe200078e00ff */
[----:B------:R-:W-:Y:S01]  /*a6a0*/  @!P0 FSETP.NEU.FTZ.AND P6, PT, R25, RZ, PT ;  /* 0x000000ff1900820b */ /* 0x000fe20003fdd000 */
[----:B------:R-:W-:Y:S01]  /*a6b0*/  @!P1 HADD2.F32 R27, -RZ, R7.H0_H0 ;  /* 0x20000007ff1b9230 */ /* 0x000fe20000004100 */
[----:B------:R-:W-:Y:S01]  /*a6c0*/  @!P5 FSETP.NEU.FTZ.AND P3, PT, R21, RZ, PT ;  /* 0x000000ff1500d20b */ /* 0x000fe20003f7d000 */
[----:B------:R-:W-:Y:S01]  /*a6d0*/  @!P2 HADD2.F32 R21, -RZ, R4.H0_H0 ;  /* 0x20000004ff15a230 */ /* 0x000fe20000004100 */
[----:B------:R-:W-:-:S02]  /*a6e0*/  @!P0 SEL R26, RZ, 0x1, !P6 ;  /* 0x00000001ff1a8807 */ /* 0x000fc40007000000 */
[----:B------:R-:W-:Y:S02]  /*a6f0*/  @!P1 FSETP.NEU.FTZ.AND P6, PT, R27, RZ, PT ;  /* 0x000000ff1b00920b */ /* 0x000fe40003fdd000 */
[----:B------:R-:W-:Y:S02]  /*a700*/  @!P5 SEL R25, RZ, 0x1, !P3 ;  /* 0x00000001ff19d807 */ /* 0x000fe40005800000 */
[----:B------:R-:W-:Y:S01]  /*a710*/  @!P2 FSETP.NEU.FTZ.AND P3, PT, R21, RZ, PT ;  /* 0x000000ff1500a20b */ /* 0x000fe20003f7d000 */
[----:B------:R-:W-:Y:S01]  /*a720*/  IMAD.MOV.U32 R21, RZ, RZ, 0x1 ;  /* 0x00000001ff157424 */ /* 0x000fe200078e00ff */
[----:B------:R-:W-:Y:S02]  /*a730*/  @!P1 SEL R30, RZ, 0x1, !P6 ;  /* 0x00000001ff1e9807 */ /* 0x000fe40007000000 */
[----:B------:R-:W-:Y:S02]  /*a740*/  @!P2 SEL R27, RZ, 0x1, !P3 ;  /* 0x00000001ff1ba807 */ /* 0x000fe40005800000 */
[----:B------:R-:W-:-:S02]  /*a750*/  @!P0 PRMT R5, R26, 0x7610, R5 ;  /* 0x000076101a058816 */ /* 0x000fc40000000005 */
[----:B------:R-:W-:Y:S01]  /*a760*/  @!P1 PRMT R28, R30, 0x7610, R28 ;  /* 0x000076101e1c9816 */ /* 0x000fe2000000001c */
[----:B------:R-:W-:Y:S01]  /*a770*/  IMAD.MOV.U32 R30, RZ, RZ, 0x1 ;  /* 0x00000001ff1e7424 */ /* 0x000fe200078e00ff */
[----:B------:R-:W-:Y:S02]  /*a780*/  @!P5 PRMT R20, R25, 0x7610, R20 ;  /* 0x000076101914d816 */ /* 0x000fe40000000014 */
[----:B------:R-:W-:Y:S02]  /*a790*/  @!P2 PRMT R21, R27, 0x7610, R21 ;  /* 0x000076101b15a816 */ /* 0x000fe40000000015 */
[----:B------:R-:W-:Y:S02]  /*a7a0*/  PRMT R34, R8, 0x7610, R34 ;  /* 0x0000761008227816 */ /* 0x000fe40000000022 */
[----:B------:R-:W-:Y:S02]  /*a7b0*/  PRMT R0, R5, 0x7632, R0 ;  /* 0x0000763205007816 */ /* 0x000fe40000000000 */
[----:B------:R-:W-:-:S02]  /*a7c0*/  PRMT R33, R9, 0x7610, R33 ;  /* 0x0000761009217816 */ /* 0x000fc40000000021 */
[----:B------:R-:W-:Y:S02]  /*a7d0*/  PRMT R32, R8, 0x7632, R32 ;  /* 0x0000763208207816 */ /* 0x000fe40000000020 */
[----:B------:R-:W-:Y:S02]  /*a7e0*/  PRMT R31, R10, 0x7610, R31 ;  /* 0x000076100a1f7816 */ /* 0x000fe4000000001f */
[----:B------:R-:W-:Y:S02]  /*a7f0*/  PRMT R27, R11, 0x7610, R27 ;  /* 0x000076100b1b7816 */ /* 0x000fe4000000001b */
[----:B------:R-:W-:Y:S02]  /*a800*/  PRMT R26, R28, 0x7610, R26 ;  /* 0x000076101c1a7816 */ /* 0x000fe4000000001a */
[----:B------:R-:W-:Y:S01]  /*a810*/  PRMT R25, R5, 0x7610, R25 ;  /* 0x0000761005197816 */ /* 0x000fe20000000019 */
[----:B------:R-:W-:Y:S05]  /*a820*/  @!P4 BRA `(.L_x_880) ;  /* 0xfffff6b00000c947 */ /* 0x000fea000383ffff */
.L_x_879:
[----:B------:R-:W-:Y:S05]  /*a830*/  BSYNC B0 ;  /* 0x0000000000007941 */ /* 0x000fea0003800000 */
.L_x_878:
[----:B------:R-:W-:Y:S01]  /*a840*/  ISETP.GE.U32.AND P1, PT, R29, c[0x0][0x168], PT ;  /* 0x00005a001d007a0c */ /* 0x000fe20003f26070 */
[----:B------:R-:W-:Y:S01]  /*a850*/  BSSY B0, `(.L_x_881) ;  /* 0x000002a000007945 */ /* 0x000fe20003800000 */
[----:B------:R-:W-:-:S02]  /*a860*/  PRMT R25, R9, 0x7610, R25 ;  /* 0x0000761009197816 */ /* 0x000fc40000000019 */
[C---:B------:R-:W-:Y:S02]  /*a870*/  PRMT R26, R8.reuse, 0x7632, R26 ;  /* 0x00007632081a7816 */ /* 0x040fe4000000001a */
[----:B------:R-:W-:Y:S02]  /*a880*/  PRMT R27, R8, 0x7610, R27 ;  /* 0x00007610081b7816 */ /* 0x000fe4000000001b */
        /* <DEDUP_REMOVED lines=8> */
[----:B--2---:R-:W-:Y:S02]  /*a910*/  PRMT R37, R8, 0x7610, R8 ;  /* 0x0000761008257816 */ /* 0x004fe40000000008 */
[----:B------:R-:W-:-:S09]  /*a920*/  PRMT R38, R9, 0x7610, R9 ;  /* 0x0000761009267816 */ /* 0x000fd20000000009 */
        /* <DEDUP_REMOVED lines=20> */
[----:B------:R-:W2:Y:S04]  /*aa70*/  LDG.E.64 R8, [R8.64] ;  /* 0x0000002408087981 */ /* 0x000ea8000c1e1b00 */
[----:B------:R-:W3:Y:S01]  /*aa80*/  @!P0 LDG.E.64 R18, [R18.64] ;  /* 0x0000002412128981 */ /* 0x000ee2000c1e1b00 */
[----:B--2---:R-:W-:Y:S02]  /*aa90*/  PRMT R36, R8, 0x7610, R8 ;  /* 0x0000761008247816 */ /* 0x004fe40000000008 */
[----:B------:R-:W-:Y:S02]  /*aaa0*/  PRMT R35, R9, 0x7610, R9 ;  /* 0x0000761009237816 */ /* 0x000fe40000000009 */
[----:B---3--:R-:W-:-:S02]  /*aab0*/  @!P0 PRMT R0, R0, 0x5410, R18 ;  /* 0x0000541000008816 */ /* 0x008fc40000000012 */
[----:B------:R-:W-:Y:S02]  /*aac0*/  @!P0 PRMT R6, R18, 0x7632, R6 ;  /* 0x0000763212068816 */ /* 0x000fe40000000006 */
[C---:B------:R-:W-:Y:S02]  /*aad0*/  @!P0 PRMT R4, R19.reuse, 0x7610, R4 ;  /* 0x0000761013048816 */ /* 0x040fe40000000004 */
[----:B------:R-:W-:Y:S02]  /*aae0*/  @!P0 PRMT R7, R19, 0x7632, R7 ;  /* 0x0000763213078816 */ /* 0x000fe40000000007 */
.L_x_882:
[----:B------:R-:W-:Y:S05]  /*aaf0*/  BSYNC B0 ;  /* 0x0000000000007941 */ /* 0x000fea0003800000 */
.L_x_881:
[----:B------:R-:W-:Y:S01]  /*ab00*/  BSSY B0, `(.L_x_883) ;  /* 0x0000084000007945 */ /* 0x000fe20003800000 */
[----:B------:R-:W-:Y:S05]  /*ab10*/  @P1 BRA `(.L_x_884) ;  /* 0x0000082000001947 */ /* 0x000fea0003800000 */
[----:B------:R-:W-:Y:S02]  /*ab20*/  LOP3.LUT P1, RZ, R3, 0xff, RZ, 0xc0, !PT ;  /* 0x000000ff03ff7812 */ /* 0x000fe4000782c0ff */
[----:B------:R-:W-:Y:S02]  /*ab30*/  LOP3.LUT P2, RZ, R31, 0xff, RZ, 0xc0, !PT ;  /* 0x000000ff1fff7812 */ /* 0x000fe4000784c0ff */
[----:B------:R-:W-:Y:S02]  /*ab40*/  LOP3.LUT P0, RZ, R12, 0xff, RZ, 0xc0, !PT ;  /* 0x000000ff0cff7812 */ /* 0x000fe4000780c0ff */
[----:B------:R-:W-:-:S02]  /*ab50*/  LOP3.LUT P3, RZ, R27, 0xff, RZ, 0xc0, !PT ;  /* 0x000000ff1bff7812 */ /* 0x000fc4000786c0ff */
[----:B------:R-:W-:Y:S02]  /*ab60*/  IADD3 R9, R29, c[0x0][0x170], RZ ;  /* 0x00005c001d097a10 */ /* 0x000fe40007ffe0ff */
[----:B------:R-:W-:Y:S02]  /*ab70*/  PRMT R7, R7, 0x5410, R30 ;  /* 0x0000541007077816 */ /* 0x000fe4000000001e */
[C---:B------:R-:W-:Y:S01]  /*ab80*/  PRMT R0, R30.reuse, 0x7610, R0 ;  /* 0x000076101e007816 */ /* 0x040fe20000000000 */
[--C-:B------:R-:W-:Y:S01]  /*ab90*/  @!P1 HADD2.F32 R3, -RZ, R37.reuse.H0_H0 ;  /* 0x20000025ff039230 */ /* 0x100fe20000004100 */
[----:B------:R-:W-:Y:S01]  /*aba0*/  PRMT R12, R30, 0x7610, R12 ;  /* 0x000076101e0c7816 */ /* 0x000fe2000000000c */
[----:B------:R-:W-:Y:S02]  /*abb0*/  @!P2 HADD2.F32 R37, -RZ, R37.H1_H1 ;  /* 0x30000025ff25a230 */ /* 0x000fe40000004100 */
[--C-:B------:R-:W-:Y:S01]  /*abc0*/  @!P0 HADD2.F32 R8, -RZ, R38.reuse.H0_H0 ;  /* 0x20000026ff088230 */ /* 0x100fe20000004100 */
[----:B------:R-:W-:Y:S01]  /*abd0*/  @!P1 FSETP.NEU.FTZ.AND P6, PT, R3, RZ, PT ;  /* 0x000000ff0300920b */ /* 0x000fe20003fdd000 */
[----:B------:R-:W-:Y:S01]  /*abe0*/  @!P3 HADD2.F32 R38, -RZ, R38.H1_H1 ;  /* 0x30000026ff26b230 */ /* 0x000fe20000004100 */
[----:B------:R-:W-:-:S02]  /*abf0*/  @!P2 FSETP.NEU.FTZ.AND P4, PT, R37, RZ, PT ;  /* 0x000000ff2500a20b */ /* 0x000fc40003f9d000 */
[----:B------:R-:W-:Y:S02]  /*ac00*/  @!P0 FSETP.NEU.FTZ.AND P5, PT, R8, RZ, PT ;  /* 0x000000ff0800820b */ /* 0x000fe40003fbd000 */
[----:B------:R-:W-:Y:S02]  /*ac10*/  @!P2 SEL R18, RZ, 0x1, !P4 ;  /* 0x00000001ff12a807 */ /* 0x000fe40006000000 */
[----:B------:R-:W-:Y:S02]  /*ac20*/  ISETP.GE.U32.AND P4, PT, R9, c[0x0][0x168], PT ;  /* 0x00005a0009007a0c */ /* 0x000fe40003f86070 */
[----:B------:R-:W-:Y:S02]  /*ac30*/  @!P1 SEL R8, RZ, 0x1, !P6 ;  /* 0x00000001ff089807 */ /* 0x000fe40007000000 */
[----:B------:R-:W-:Y:S02]  /*ac40*/  @!P3 FSETP.NEU.FTZ.AND P6, PT, R38, RZ, PT ;  /* 0x000000ff2600b20b */ /* 0x000fe40003fdd000 */
[----:B------:R-:W-:-:S02]  /*ac50*/  PRMT R3, R30, 0x7610, R3 ;  /* 0x000076101e037816 */ /* 0x000fc40000000003 */
        /* <DEDUP_REMOVED lines=15> */
[----:B------:R-:W-:Y:S01]  /*ad50*/  IADD3 R9, R9, c[0x0][0x170], RZ ;  /* 0x00005c0009097a10 */ /* 0x000fe20007ffe0ff */
[----:B------:R-:W-:Y:S01]  /*ad60*/  @!P3 HADD2.F32 R8, -RZ, R4.H1_H1 ;  /* 0x30000004ff08b230 */ /* 0x000fe20000004100 */
[----:B------:R-:W-:Y:S01]  /*ad70*/  PRMT R4, R4, 0x5410, R30 ;  /* 0x0000541004047816 */ /* 0x000fe2000000001e */
[----:B------:R-:W-:Y:S01]  /*ad80*/  @!P2 HADD2.F32 R34, -RZ, R34.H1_H1 ;  /* 0x30000022ff22a230 */ /* 0x000fe20000004100 */
[----:B------:R-:W-:Y:S01]  /*ad90*/  PRMT R14, R30, 0x7610, R14 ;  /* 0x000076101e0e7816 */ /* 0x000fe2000000000e */
[----:B------:R-:W-:Y:S01]  /*ada0*/  @!P0 HADD2.F32 R33, -RZ, R33.H1_H1 ;  /* 0x30000021ff218230 */ /* 0x000fe20000004100 */
[----:B------:R-:W-:Y:S01]  /*adb0*/  @!P3 FSETP.NEU.FTZ.AND P4, PT, R8, RZ, PT ;  /* 0x000000ff0800b20b */ /* 0x000fe20003f9d000 */
[----:B------:R-:W-:Y:S01]  /*adc0*/  @!P1 HADD2.F32 R32, -RZ, R32.H1_H1 ;  /* 0x30000020ff209230 */ /* 0x000fe20000004100 */
[----:B------:R-:W-:-:S02]  /*add0*/  PRMT R27, R0, 0x7610, R27 ;  /* 0x00007610001b7816 */ /* 0x000fc4000000001b */
[----:B------:R-:W-:Y:S02]  /*ade0*/  @!P3 SEL R8, RZ, 0x1, !P4 ;  /* 0x00000001ff08b807 */ /* 0x000fe40006000000 */
[----:B------:R-:W-:Y:S02]  /*adf0*/  @!P2 FSETP.NEU.FTZ.AND P4, PT, R34, RZ, PT ;  /* 0x000000ff2200a20b */ /* 0x000fe40003f9d000 */
[----:B------:R-:W-:Y:S02]  /*ae00*/  @!P3 PRMT R13, R8, 0x7610, R13 ;  /* 0x00007610080db816 */ /* 0x000fe4000000000d */
[----:B------:R-:W-:Y:S02]  /*ae10*/  @!P2 SEL R8, RZ, 0x1, !P4 ;  /* 0x00000001ff08a807 */ /* 0x000fe40006000000 */
[----:B------:R-:W-:Y:S02]  /*ae20*/  @!P0 FSETP.NEU.FTZ.AND P6, PT, R33, RZ, PT ;  /* 0x000000ff2100820b */ /* 0x000fe40003fdd000 */
[----:B------:R-:W-:-:S02]  /*ae30*/  @!P2 PRMT R18, R8, 0x7610, R18 ;  /* 0x000076100812a816 */ /* 0x000fc40000000012 */
[----:B------:R-:W-:Y:S02]  /*ae40*/  ISETP.GE.U32.AND P2, PT, R9, c[0x0][0x168], PT ;  /* 0x00005a0009007a0c */ /* 0x000fe40003f46070 */
[----:B------:R-:W-:Y:S02]  /*ae50*/  @!P1 FSETP.NEU.FTZ.AND P5, PT, R32, RZ, PT ;  /* 0x000000ff2000920b */ /* 0x000fe40003fbd000 */
[----:B------:R-:W-:Y:S02]  /*ae60*/  @!P0 SEL R24, RZ, 0x1, !P6 ;  /* 0x00000001ff188807 */ /* 0x000fe40007000000 */
[----:B------:R-:W-:Y:S02]  /*ae70*/  @!P1 SEL R19, RZ, 0x1, !P5 ;  /* 0x00000001ff139807 */ /* 0x000fe40006800000 */
[----:B------:R-:W-:Y:S02]  /*ae80*/  @!P0 PRMT R4, R4, 0x5410, R24 ;  /* 0x0000541004048816 */ /* 0x000fe40000000018 */
[----:B------:R-:W-:-:S02]  /*ae90*/  @!P1 PRMT R14, R19, 0x7610, R14 ;  /* 0x00007610130e9816 */ /* 0x000fc4000000000e */
[----:B------:R-:W-:Y:S02]  /*aea0*/  PRMT R31, R7, 0x7632, R31 ;  /* 0x00007632071f7816 */ /* 0x000fe4000000001f */
[----:B------:R-:W-:Y:S02]  /*aeb0*/  PRMT R25, R4, 0x7632, R25 ;  /* 0x0000763204197816 */ /* 0x000fe40000000019 */
[----:B------:R-:W-:Y:S01]  /*aec0*/  PRMT R26, R18, 0x7610, R26 ;  /* 0x00007610121a7816 */ /* 0x000fe2000000001a */
[----:B------:R-:W-:Y:S05]  /*aed0*/  @P2 BRA `(.L_x_884) ;  /* 0x0000046000002947 */ /* 0x000fea0003800000 */
[----:B------:R-:W-:Y:S02]  /*aee0*/  LOP3.LUT P3, RZ, R15, 0xff, RZ, 0xc0, !PT ;  /* 0x000000ff0fff7812 */ /* 0x000fe4000786c0ff */
[----:B------:R-:W-:Y:S02]  /*aef0*/  LOP3.LUT P2, RZ, R11, 0xff, RZ, 0xc0, !PT ;  /* 0x000000ff0bff7812 */ /* 0x000fe4000784c0ff */
[----:B------:R-:W-:Y:S02]  /*af00*/  LOP3.LUT P1, RZ, R16, 0xff, RZ, 0xc0, !PT ;  /* 0x000000ff10ff7812 */ /* 0x000fe4000782c0ff */
[----:B------:R-:W-:-:S02]  /*af10*/  LOP3.LUT P0, RZ, R10, 0xff, RZ, 0xc0, !PT ;  /* 0x000000ff0aff7812 */ /* 0x000fc4000780c0ff */
[----:B------:R-:W-:Y:S02]  /*af20*/  IADD3 R9, R9, c[0x0][0x170], RZ ;  /* 0x00005c0009097a10 */ /* 0x000fe40007ffe0ff */
[----:B------:R-:W-:Y:S02]  /*af30*/  PRMT R6, R6, 0x5410, R30 ;  /* 0x0000541006067816 */ /* 0x000fe4000000001e */
[----:B------:R-:W-:Y:S01]  /*af40*/  ISETP.GE.U32.AND P5, PT, R9, c[0x0][0x168], PT ;  /* 0x00005a0009007a0c */ /* 0x000fe20003fa6070 */
[--C-:B------:R-:W-:Y:S01]  /*af50*/  @!P3 HADD2.F32 R8, -RZ, R36.reuse.H0_H0 ;  /* 0x20000024ff08b230 */ /* 0x100fe20000004100 */
[C---:B------:R-:W-:Y:S01]  /*af60*/  PRMT R16, R30.reuse, 0x7610, R16 ;  /* 0x000076101e107816 */ /* 0x040fe20000000010 */
[----:B------:R-:W-:Y:S01]  /*af70*/  @!P2 HADD2.F32 R36, -RZ, R36.H1_H1 ;  /* 0x30000024ff24a230 */ /* 0x000fe20000004100 */
[----:B------:R-:W-:Y:S02]  /*af80*/  PRMT R15, R30, 0x7610, R15 ;  /* 0x000076101e0f7816 */ /* 0x000fe4000000000f */
[----:B------:R-:W-:Y:S01]  /*af90*/  @!P3 FSETP.NEU.FTZ.AND P6, PT, R8, RZ, PT ;  /* 0x000000ff0800b20b */ /* 0x000fe20003fdd000 */
[--C-:B------:R-:W-:Y:S01]  /*afa0*/  @!P1 HADD2.F32 R8, -RZ, R35.reuse.H0_H0 ;  /* 0x20000023ff089230 */ /* 0x100fe20000004100 */
[----:B------:R-:W-:Y:S01]  /*afb0*/  @!P2 FSETP.NEU.FTZ.AND P4, PT, R36, RZ, PT ;  /* 0x000000ff2400a20b */ /* 0x000fe20003f9d000 */
[----:B------:R-:W-:Y:S01]  /*afc0*/  @!P0 HADD2.F32 R35, -RZ, R35.H1_H1 ;  /* 0x30000023ff238230 */ /* 0x000fe20000004100 */
[----:B------:R-:W-:-:S02]  /*afd0*/  @!P3 SEL R9, RZ, 0x1, !P6 ;  /* 0x00000001ff09b807 */ /* 0x000fc40007000000 */
[----:B------:R-:W-:Y:S02]  /*afe0*/  @!P2 SEL R10, RZ, 0x1, !P4 ;  /* 0x00000001ff0aa807 */ /* 0x000fe40006000000 */
[----:B------:R-:W-:Y:S02]  /*aff0*/  @!P0 FSETP.NEU.FTZ.AND P4, PT, R35, RZ, PT ;  /* 0x000000ff2300820b */ /* 0x000fe40003f9d000 */
[----:B------:R-:W-:Y:S02]  /*b000*/  @!P1 FSETP.NEU.FTZ.AND P6, PT, R8, RZ, PT ;  /* 0x000000ff0800920b */ /* 0x000fe40003fdd000 */
[----:B------:R-:W-:Y:S02]  /*b010*/  PRMT R8, R30, 0x7610, R8 ;  /* 0x000076101e087816 */ /* 0x000fe40000000008 */
[----:B------:R-:W-:Y:S02]  /*b020*/  @!P0 SEL R19, RZ, 0x1, !P4 ;  /* 0x00000001ff138807 */ /* 0x000fe40006000000 */
[----:B------:R-:W-:-:S02]  /*b030*/  @!P1 SEL R11, RZ, 0x1, !P6 ;  /* 0x00000001ff0b9807 */ /* 0x000fc40007000000 */
[----:B------:R-:W-:Y:S02]  /*b040*/  @!P2 PRMT R8, R10, 0x7610, R8 ;  /* 0x000076100a08a816 */ /* 0x000fe40000000008 */
[----:B------:R-:W-:Y:S02]  /*b050*/  @!P0 PRMT R6, R6, 0x5410, R19 ;  /* 0x0000541006068816 */ /* 0x000fe40000000013 */
[----:B------:R-:W-:Y:S02]  /*b060*/  @!P1 PRMT R16, R11, 0x7610, R16 ;  /* 0x000076100b109816 */ /* 0x000fe40000000010 */
[----:B------:R-:W-:Y:S02]  /*b070*/  @!P3 PRMT R15, R9, 0x7610, R15 ;  /* 0x00007610090fb816 */ /* 0x000fe4000000000f */
[----:B------:R-:W-:Y:S02]  /*b080*/  PRMT R25, R4, 0x7632, R25 ;  /* 0x0000763204197816 */ /* 0x000fe40000000019 */
[----:B------:R-:W-:-:S02]  /*b090*/  PRMT R26, R18, 0x7610, R26 ;  /* 0x00007610121a7816 */ /* 0x000fc4000000001a */
[----:B------:R-:W-:Y:S02]  /*b0a0*/  PRMT R27, R0, 0x7610, R27 ;  /* 0x00007610001b7816 */ /* 0x000fe4000000001b */
[----:B------:R-:W-:Y:S02]  /*b0b0*/  PRMT R31, R7, 0x7632, R31 ;  /* 0x00007632071f7816 */ /* 0x000fe4000000001f */
[----:B------:R-:W-:Y:S02]  /*b0c0*/  PRMT R10, R6, 0x7632, R10 ;  /* 0x00007632060a7816 */ /* 0x000fe4000000000a */
[----:B------:R-:W-:Y:S01]  /*b0d0*/  PRMT R11, R8, 0x7610, R11 ;  /* 0x00007610080b7816 */ /* 0x000fe2000000000b */
[----:B------:R-:W-:Y:S05]  /*b0e0*/  @P5 BRA `(.L_x_884) ;  /* 0x0000025000005947 */ /* 0x000fea0003800000 */
[----:B------:R-:W-:Y:S02]  /*b0f0*/  LOP3.LUT P0, RZ, R28, 0xff, RZ, 0xc0, !PT ;  /* 0x000000ff1cff7812 */ /* 0x000fe4000780c0ff */
[----:B------:R-:W-:Y:S02]  /*b100*/  LOP3.LUT P5, RZ, R5, 0xff, RZ, 0xc0, !PT ;  /* 0x000000ff05ff7812 */ /* 0x000fe400078ac0ff */
[----:B------:R-:W-:-:S02]  /*b110*/  LOP3.LUT P2, RZ, R20, 0xff, RZ, 0xc0, !PT ;  /* 0x000000ff14ff7812 */ /* 0x000fc4000784c0ff */
[----:B------:R-:W-:Y:S02]  /*b120*/  LOP3.LUT P1, RZ, R21, 0xff, RZ, 0xc0, !PT ;  /* 0x000000ff15ff7812 */ /* 0x000fe4000782c0ff */
[----:B------:R-:W-:Y:S02]  /*b130*/  PRMT R10, R6, 0x7632, R10 ;  /* 0x00007632060a7816 */ /* 0x000fe4000000000a */
[----:B------:R-:W-:Y:S02]  /*b140*/  PRMT R25, R4, 0x7632, R25 ;  /* 0x0000763204197816 */ /* 0x000fe40000000019 */
[----:B------:R-:W-:Y:S01]  /*b150*/  PRMT R27, R0, 0x7610, R27 ;  /* 0x00007610001b7816 */ /* 0x000fe2000000001b */
[----:B------:R-:W-:Y:S01]  /*b160*/  @!P0 HADD2.F32 R5, -RZ, R7.H0_H0 ;  /* 0x20000007ff058230 */ /* 0x000fe20000004100 */
[----:B------:R-:W-:Y:S01]  /*b170*/  @!P0 PRMT R10, R6, 0x7632, R10 ;  /* 0x00007632060a8816 */ /* 0x000fe2000000000a */
[----:B------:R-:W-:Y:S01]  /*b180*/  @!P5 HADD2.F32 R6, -RZ, R6.H0_H0 ;  /* 0x20000006ff06d230 */ /* 0x000fe20000004100 */
[----:B------:R-:W-:-:S02]  /*b190*/  @!P0 PRMT R25, R4, 0x7632, R25 ;  /* 0x0000763204198816 */ /* 0x000fc40000000019 */
[----:B------:R-:W-:Y:S01]  /*b1a0*/  @!P0 PRMT R27, R0, 0x7610, R27 ;  /* 0x00007610001b8816 */ /* 0x000fe2000000001b */
[----:B------:R-:W-:Y:S01]  /*b1b0*/  @!P2 HADD2.F32 R0, -RZ, R0.H1_H1 ;  /* 0x30000000ff00a230 */ /* 0x000fe20000004100 */
[----:B------:R-:W-:Y:S01]  /*b1c0*/  @!P5 FSETP.NEU.FTZ.AND P6, PT, R6, RZ, PT ;  /* 0x000000ff0600d20b */ /* 0x000fe20003fdd000 */
[----:B------:R-:W-:Y:S01]  /*b1d0*/  @!P1 HADD2.F32 R4, -RZ, R4.H0_H0 ;  /* 0x20000004ff049230 */ /* 0x000fe20000004100 */
[----:B------:R-:W-:Y:S02]  /*b1e0*/  PRMT R6, R30, 0x7610, R6 ;  /* 0x000076101e067816 */ /* 0x000fe40000000006 */
        /* <DEDUP_REMOVED lines=10> */
[----:B------:R-:W-:Y:S02]  /*b290*/  PRMT R28, R30, 0x7610, R28 ;  /* 0x000076101e1c7816 */ /* 0x000fe4000000001c */
[----:B------:R-:W-:Y:S02]  /*b2a0*/  @!P2 SEL R0, RZ, 0x1, !P4 ;  /* 0x00000001ff00a807 */ /* 0x000fe40006000000 */
[----:B------:R-:W-:Y:S02]  /*b2b0*/  @!P1 SEL R4, RZ, 0x1, !P3 ;  /* 0x00000001ff049807 */ /* 0x000fe40005800000 */
[----:B------:R-:W-:Y:S02]  /*b2c0*/  @!P0 SEL R7, RZ, 0x1, !P5 ;  /* 0x00000001ff078807 */ /* 0x000fe40006800000 */
[----:B------:R-:W-:-:S02]  /*b2d0*/  PRMT R5, R6, 0x7610, R5 ;  /* 0x0000761006057816 */ /* 0x000fc40000000005 */
[----:B------:R-:W-:Y:S02]  /*b2e0*/  @!P0 PRMT R11, R8, 0x7610, R11 ;  /* 0x00007610080b8816 */ /* 0x000fe4000000000b */
[----:B------:R-:W-:Y:S02]  /*b2f0*/  @!P0 PRMT R26, R18, 0x7610, R26 ;  /* 0x00007610121a8816 */ /* 0x000fe4000000001a */
[----:B------:R-:W-:Y:S02]  /*b300*/  @!P2 PRMT R20, R0, 0x7610, R20 ;  /* 0x000076100014a816 */ /* 0x000fe40000000014 */
[----:B------:R-:W-:Y:S02]  /*b310*/  @!P1 PRMT R21, R4, 0x7610, R21 ;  /* 0x0000761004159816 */ /* 0x000fe40000000015 */
[----:B------:R-:W-:Y:S02]  /*b320*/  @!P0 PRMT R28, R7, 0x7610, R28 ;  /* 0x00007610071c8816 */ /* 0x000fe4000000001c */
[----:B------:R-:W-:-:S02]  /*b330*/  @!P0 PRMT R5, R6, 0x7610, R5 ;  /* 0x0000761006058816 */ /* 0x000fc40000000005 */
.L_x_884:
[----:B------:R-:W-:Y:S05]  /*b340*/  BSYNC B0 ;  /* 0x0000000000007941 */ /* 0x000fea0003800000 */
.L_x_883:
[----:B------:R-:W0:Y:S01]  /*b350*/  I2F.S8 R26, R26 ;  /* 0x0000001a001a7306 */ /* 0x000e220000001400 */
[----:B------:R-:W-:-:S02]  /*b360*/  LOP3.LUT P1, RZ, R31, 0xff, RZ, 0xc0, !PT ;  /* 0x000000ff1fff7812 */ /* 0x000fc4000782c0ff */
[----:B------:R-:W-:Y:S02]  /*b370*/  LOP3.LUT P6, RZ, R3, 0xff, RZ, 0xc0, !PT ;  /* 0x000000ff03ff7812 */ /* 0x000fe400078cc0ff */
[----:B------:R-:W-:Y:S02]  /*b380*/  LOP3.LUT P2, RZ, R12, 0xff, RZ, 0xc0, !PT ;  /* 0x000000ff0cff7812 */ /* 0x000fe4000784c0ff */
[----:B------:R-:W-:Y:S01]  /*b390*/  LOP3.LUT P0, RZ, R27, 0xff, RZ, 0xc0, !PT ;  /* 0x000000ff1bff7812 */ /* 0x000fe2000780c0ff */
[----:B------:R-:W1:Y:S01]  /*b3a0*/  I2F.S8 R13, R13 ;  /* 0x0000000d000d7306 */ /* 0x000e620000001400 */
[----:B------:R-:W-:-:S07]  /*b3b0*/  PRMT R18, R30, 0x7610, R18 ;  /* 0x000076101e127816 */ /* 0x000fce0000000012 */
        /* <DEDUP_REMOVED lines=16> */
[----:B------:R-:W-:Y:S01]  /*b4c0*/  @!P1 SEL R0, RZ, 0x1, !P3 ;  /* 0x00000001ff009807 */ /* 0x000fe20005800000 */
[----:B------:R-:W-:Y:S01]  /*b4d0*/  @!P0 HADD2.F32 R6, -RZ, R6.H0_H0 ;  /* 0x20000006ff068230 */ /* 0x000fe20000004100 */
[----:B------:R-:W-:Y:S02]  /*b4e0*/  @!P6 SEL R3, RZ, 0x1, !P5 ;  /* 0x00000001ff03e807 */ /* 0x000fe40006800000 */
[----:B------:R-:W-:Y:S01]  /*b4f0*/  PRMT R4, R30, 0x7610, R4 ;  /* 0x000076101e047816 */ /* 0x000fe20000000004 */
        /* <DEDUP_REMOVED lines=59> */
[----:B------:R-:W-:-:S02]  /*b8b0*/  PRMT R0, R30, 0x7610, R0 ;  /* 0x000076101e007816 */ /* 0x000fc40000000000 */
[----:B------:R-:W-:Y:S02]  /*b8c0*/  @!P3 SEL R3, RZ, 0x1, !P0 ;  /* 0x00000001ff03b807 */ /* 0x000fe40004000000 */
        /* <DEDUP_REMOVED lines=12> */
.L_x_861:
[----:B------:R-:W-:Y:S01]  /*b990*/  IMAD.MOV.U32 R3, RZ, RZ, c[0x0][0x170] ;  /* 0x00005c00ff037624 */ /* 0x000fe200078e00ff */
[----:B------:R-:W-:Y:S01]  /*b9a0*/  ULDC.U8 UR4, c[0x0][0x161] ;  /* 0x0000584000047ab9 */ /* 0x000fe20000000000 */
[----:B------:R-:W-:Y:S01]  /*b9b0*/  BSSY B0, `(.L_x_885) ;  /* 0x00000b9000007945 */ /* 0x000fe20003800000 */
[----:B------:R-:W-:Y:S01]  /*b9c0*/  IMAD.U32 R16, RZ, RZ, UR4 ;  /* 0x00000004ff107e24 */ /* 0x000fe2000f8e00ff */
[----:B------:R-:W-:Y:S01]  /*b9d0*/  MOV R25, UR4 ;  /* 0x0000000400197c02 */ /* 0x000fe20008000f00 */
        /* <DEDUP_REMOVED lines=17> */
[----:B------:R-:W-:Y:S02]  /*baf0*/  IMAD.U32 R7, RZ, RZ, UR4 ;  /* 0x00000004ff077e24 */ /* 0x000fe4000f8e00ff */
[----:B------:R-:W-:Y:S02]  /*bb00*/  IMAD.U32 R6, RZ, RZ, UR4 ;  /* 0x00000004ff067e24 */ /* 0x000fe4000f8e00ff */
[----:B------:R-:W-:-:S02]  /*bb10*/  IMAD.U32 R3, RZ, RZ, UR4 ;  /* 0x00000004ff037e24 */ /* 0x000fc4000f8e00ff */
[----:B------:R-:W-:Y:S01]  /*bb20*/  IMAD.U32 R0, RZ, RZ, UR4 ;  /* 0x00000004ff007e24 */ /* 0x000fe2000f8e00ff */
[----:B------:R-:W-:Y:S05]  /*bb30*/  @P0 BRA `(.L_x_886) ;  /* 0x00000a0000000947 */ /* 0x000fea0003800000 */
        /* <DEDUP_REMOVED lines=15> */
[----:B------:R-:W-:Y:S02]  /*bc30*/  PRMT R0, R13, 0x7610, R0 ;  /* 0x000076100d007816 */ /* 0x000fe40000000000 */
.L_x_887:
        /* <DEDUP_REMOVED lines=15> */
[----:B------:R-:W-:Y:S02]  /*bd30*/  LOP3.LUT P3, RZ, R0, 0xff, RZ, 0xc0, !PT ;  /* 0x000000ff00ff7812 */ /* 0x000fe4000786c0ff */
        /* <DEDUP_REMOVED lines=8> */
[----:B------:R-:W-:Y:S01]  /*bdc0*/  IMAD.MOV.U32 R20, RZ, RZ, 0x1 ;  /* 0x00000001ff147424 */ /* 0x000fe200078e00ff */
[----:B------:R-:W-:-:S02]  /*bdd0*/  PRMT R25, R25, 0x5410, R25 ;  /* 0x0000541019197816 */ /* 0x000fc40000000019 */
[----:B------:R-:W-:Y:S02]  /*bde0*/  PRMT R24, R24, 0x5410, R24 ;  /* 0x0000541018187816 */ /* 0x000fe40000000018 */
[----:B------:R-:W-:Y:S02]  /*bdf0*/  PRMT R20, R20, 0x5410, R20 ;  /* 0x0000541014147816 */ /* 0x000fe40000000014 */
[--C-:B--2---:R-:W-:Y:S02]  /*be00*/  PRMT R28, R28, 0x5410, R14.reuse ;  /* 0x000054101c1c7816 */ /* 0x104fe4000000000e */
[----:B------:R-:W-:Y:S01]  /*be10*/  PRMT R29, R29, 0x7610, R14 ;  /* 0x000076101d1d7816 */ /* 0x000fe2000000000e */
[----:B------:R-:W-:Y:S01]  /*be20*/  IMAD.MOV.U32 R14, RZ, RZ, 0x1 ;  /* 0x00000001ff0e7424 */ /* 0x000fe200078e00ff */
[----:B------:R-:W-:Y:S01]  /*be30*/  PRMT R35, R15, 0x7610, R35 ;  /* 0x000076100f237816 */ /* 0x000fe20000000023 */
[----:B------:R-:W-:Y:S01]  /*be40*/  @!P3 HADD2.F32 R0, -RZ, R28.H1_H1 ;  /* 0x3000001cff00b230 */ /* 0x000fe20000004100 */
[----:B------:R-:W-:Y:S01]  /*be50*/  PRMT R36, R36, 0x7610, R15 ;  /* 0x0000761024247816 */ /* 0x000fe2000000000f */
[----:B------:R-:W-:Y:S01]  /*be60*/  @!P4 HADD2.F32 R6, -RZ, R29.H1_H1 ;  /* 0x3000001dff06c230 */ /* 0x000fe20000004100 */
[----:B------:R-:W-:-:S02]  /*be70*/  IMAD.MOV.U32 R15, RZ, RZ, 0x1 ;  /* 0x00000001ff0f7424 */ /* 0x000fc400078e00ff */
[----:B------:R-:W-:Y:S02]  /*be80*/  @!P3 FSETP.NEU.FTZ.AND P1, PT, R0, RZ, PT ;  /* 0x000000ff0000b20b */ /* 0x000fe40003f3d000 */
[----:B------:R-:W-:Y:S02]  /*be90*/  PRMT R0, R3, 0x7610, R0 ;  /* 0x0000761003007816 */ /* 0x000fe40000000000 */
[----:B------:R-:W-:Y:S02]  /*bea0*/  @!P3 SEL R3, RZ, 0x1, !P1 ;  /* 0x00000001ff03b807 */ /* 0x000fe40004800000 */
[----:B------:R-:W-:Y:S02]  /*beb0*/  @!P4 FSETP.NEU.FTZ.AND P1, PT, R6, RZ, PT ;  /* 0x000000ff0600c20b */ /* 0x000fe40003f3d000 */
[----:B------:R-:W-:Y:S01]  /*bec0*/  @!P3 PRMT R0, R3, 0x7610, R0 ;  /* 0x000076100300b816 */ /* 0x000fe20000000000 */
[----:B------:R-:W-:Y:S01]  /*bed0*/  @!P2 HADD2.F32 R3, -RZ, R35.H0_H0 ;  /* 0x20000023ff03a230 */ /* 0x000fe20000004100 */
[----:B------:R-:W-:Y:S01]  /*bee0*/  LOP3.LUT P3, RZ, R7, 0xff, RZ, 0xc0, !PT ;  /* 0x000000ff07ff7812 */ /* 0x000fe2000786c0ff */
[----:B------:R-:W-:Y:S01]  /*bef0*/  @!P0 HADD2.F32 R7, -RZ, R36.H1_H1 ;  /* 0x30000024ff078230 */ /* 0x000fe20000004100 */
[----:B------:R-:W-:-:S02]  /*bf00*/  @!P4 SEL R6, RZ, 0x1, !P1 ;  /* 0x00000001ff06c807 */ /* 0x000fc40004800000 */
[----:B------:R-:W-:Y:S01]  /*bf10*/  @!P2 FSETP.NEU.FTZ.AND P1, PT, R3, RZ, PT ;  /* 0x000000ff0300a20b */ /* 0x000fe20003f3d000 */
[----:B------:R-:W-:Y:S01]  /*bf20*/  IMAD.MOV.U32 R3, RZ, RZ, 0x1 ;  /* 0x00000001ff037424 */ /* 0x000fe200078e00ff */
[----:B------:R-:W-:Y:S02]  /*bf30*/  @!P4 PRMT R25, R25, 0x5410, R6 ;  /* 0x000054101919c816 */ /* 0x000fe40000000006 */
[----:B------:R-:W-:Y:S02]  /*bf40*/  @!P2 SEL R6, RZ, 0x1, !P1 ;  /* 0x00000001ff06a807 */ /* 0x000fe40004800000 */
[----:B---3--:R-:W-:Y:S02]  /*bf50*/  PRMT R28, R12, 0x7610, R28 ;  /* 0x000076100c1c7816 */ /* 0x008fe4000000001c */
[----:B------:R-:W-:Y:S02]  /*bf60*/  @!P0 FSETP.NEU.FTZ.AND P1, PT, R7, RZ, PT ;  /* 0x000000ff0700820b */ /* 0x000fe40003f3d000 */
[----:B------:R-:W-:Y:S01]  /*bf70*/  @!P2 PRMT R3, R6, 0x7610, R3 ;  /* 0x000076100603a816 */ /* 0x000fe20000000003 */
[----:B------:R-:W-:Y:S01]  /*bf80*/  @!P6 HADD2.F32 R7, -RZ, R28.H0_H0 ;  /* 0x2000001cff07e230 */ /* 0x000fe20000004100 */
[----:B------:R-:W-:-:S02]  /*bf90*/  @!P0 SEL R6, RZ, 0x1, !P1 ;  /* 0x00000001ff068807 */ /* 0x000fc40004800000 */
[----:B------:R-:W-:Y:S02]  /*bfa0*/  PRMT R31, R31, 0x7610, R12 ;  /* 0x000076101f1f7816 */ /* 0x000fe4000000000c */
[----:B------:R-:W-:Y:S02]  /*bfb0*/  LOP3.LUT P2, RZ, R8, 0xff, RZ, 0xc0, !PT ;  /* 0x000000ff08ff7812 */ /* 0x000fe4000784c0ff */
[----:B------:R-:W-:Y:S01]  /*bfc0*/  @!P0 PRMT R24, R24, 0x5410, R6 ;  /* 0x0000541018188816 */ /* 0x000fe20000000006 */
[----:B------:R-:W-:Y:S01]  /*bfd0*/  @!P5 HADD2.F32 R8, -RZ, R31.H1_H1 ;  /* 0x3000001fff08d230 */ /* 0x000fe20000004100 */
[----:B------:R-:W-:Y:S01]  /*bfe0*/  @!P6 FSETP.NEU.FTZ.AND P0, PT, R7, RZ, PT ;  /* 0x000000ff0700e20b */ /* 0x000fe20003f1d000 */
[----:B------:R-:W-:Y:S01]  /*bff0*/  IMAD.MOV.U32 R6, RZ, RZ, 0x1 ;  /* 0x00000001ff067424 */ /* 0x000fe200078e00ff */
[----:B------:R-:W-:Y:S02]  /*c000*/  PRMT R29, R13, 0x7610, R29 ;  /* 0x000076100d1d7816 */ /* 0x000fe4000000001d */
[----:B------:R-:W-:Y:S01]  /*c010*/  LOP3.LUT P4, RZ, R21, 0xff, RZ, 0xc0, !PT ;  /* 0x000000ff15ff7812 */ /* 0x000fe2000788c0ff */
[----:B------:R-:W-:Y:S01]  /*c020*/  IMAD.MOV.U32 R21, RZ, RZ, 0x1 ;  /* 0x00000001ff157424 */ /* 0x000fe200078e00ff */
[----:B------:R-:W-:Y:S01]  /*c030*/  @!P6 SEL R7, RZ, 0x1, !P0 ;  /* 0x00000001ff07e807 */ /* 0x000fe20004000000 */
[----:B------:R-:W-:Y:S01]  /*c040*/  @!P3 HADD2.F32 R12, -RZ, R29.H0_H0 ;  /* 0x2000001dff0cb230 */ /* 0x000fe20000004100 */
[----:B------:R-:W-:-:S02]  /*c050*/  @!P5 FSETP.NEU.FTZ.AND P0, PT, R8, RZ, PT ;  /* 0x000000ff0800d20b */ /* 0x000fc40003f1d000 */
[----:B------:R-:W-:Y:S02]  /*c060*/  PRMT R21, R21, 0x5410, R21 ;  /* 0x0000541015157816 */ /* 0x000fe40000000015 */
[----:B------:R-:W-:Y:S01]  /*c070*/  PRMT R35, R35, 0x7610, R13 ;  /* 0x0000761023237816 */ /* 0x000fe2000000000d */
[----:B------:R-:W-:Y:S01]  /*c080*/  IMAD.MOV.U32 R13, RZ, RZ, 0x1 ;  /* 0x00000001ff0d7424 */ /* 0x000fe200078e00ff */
[----:B------:R-:W-:Y:S01]  /*c090*/  @!P6 PRMT R6, R7, 0x7610, R6 ;  /* 0x000076100706e816 */ /* 0x000fe20000000006 */
[----:B------:R-:W-:Y:S01]  /*c0a0*/  IMAD.MOV.U32 R7, RZ, RZ, 0x1 ;  /* 0x00000001ff077424 */ /* 0x000fe200078e00ff */
[----:B------:R-:W-:Y:S02]  /*c0b0*/  @!P5 SEL R8, RZ, 0x1, !P0 ;  /* 0x00000001ff08d807 */ /* 0x000fe40004000000 */
[----:B------:R-:W-:Y:S01]  /*c0c0*/  LOP3.LUT P1, RZ, R16, 0xff, RZ, 0xc0, !PT ;  /* 0x000000ff10ff7812 */ /* 0x000fe2000782c0ff */
[----:B------:R-:W-:Y:S01]  /*c0d0*/  IMAD.MOV.U32 R16, RZ, RZ, 0x1 ;  /* 0x00000001ff107424 */ /* 0x000fe200078e00ff */
[----:B------:R-:W-:-:S02]  /*c0e0*/  @!P3 FSETP.NEU.FTZ.AND P6, PT, R12, RZ, PT ;  /* 0x000000ff0c00b20b */ /* 0x000fc40003fdd000 */
[----:B------:R-:W-:Y:S01]  /*c0f0*/  LOP3.LUT P0, RZ, R9, 0xff, RZ, 0xc0, !PT ;  /* 0x000000ff09ff7812 */ /* 0x000fe2000780c0ff */
[----:B------:R-:W-:Y:S01]  /*c100*/  @!P4 HADD2.F32 R9, -RZ, R35.H1_H1 ;  /* 0x30000023ff09c230 */ /* 0x000fe20000004100 */
[----:B------:R-:W-:Y:S02]  /*c110*/  @!P5 PRMT R21, R21, 0x5410, R8 ;  /* 0x000054101515d816 */ /* 0x000fe40000000008 */
[----:B------:R-:W-:Y:S02]  /*c120*/  @!P3 SEL R8, RZ, 0x1, !P6 ;  /* 0x00000001ff08b807 */ /* 0x000fe40007000000 */
[----:B----4-:R-:W-:Y:S02]  /*c130*/  PRMT R36, R4, 0x7610, R36 ;  /* 0x0000761004247816 */ /* 0x010fe40000000024 */
[----:B------:R-:W-:Y:S01]  /*c140*/  @!P3 PRMT R7, R8, 0x7610, R7 ;  /* 0x000076100807b816 */ /* 0x000fe20000000007 */
[----:B------:R-:W-:Y:S01]  /*c150*/  IMAD.MOV.U32 R8, RZ, RZ, 0x1 ;  /* 0x00000001ff087424 */ /* 0x000fe200078e00ff */
[----:B------:R-:W-:-:S02]  /*c160*/  PRMT R37, R4, 0x7632, R37 ;  /* 0x0000763204257816 */ /* 0x000fc40000000025 */
[----:B------:R-:W-:Y:S01]  /*c170*/  @!P4 FSETP.NEU.FTZ.AND P3, PT, R9, RZ, PT ;  /* 0x000000ff0900c20b */ /* 0x000fe20003f7d000 */
[----:B------:R-:W-:Y:S01]  /*c180*/  @!P2 HADD2.F32 R9, -RZ, R36.H0_H0 ;  /* 0x20000024ff09a230 */ /* 0x000fe20000004100 */
[----:B------:R-:W-:Y:S01]  /*c190*/  LOP3.LUT P5, RZ, R10, 0xff, RZ, 0xc0, !PT ;  /* 0x000000ff0aff7812 */ /* 0x000fe200078ac0ff */
[----:B------:R-:W-:Y:S01]  /*c1a0*/  @!P1 HADD2.F32 R10, -RZ, R37.H0_H0 ;  /* 0x20000025ff0a9230 */ /* 0x000fe20000004100 */
[----:B------:R-:W-:Y:S02]  /*c1b0*/  @!P4 SEL R4, RZ, 0x1, !P3 ;  /* 0x00000001ff04c807 */ /* 0x000fe40005800000 */
[----:B------:R-:W-:Y:S02]  /*c1c0*/  @!P2 FSETP.NEU.FTZ.AND P3, PT, R9, RZ, PT ;  /* 0x000000ff0900a20b */ /* 0x000fe40003f7d000 */
[----:B------:R-:W-:Y:S02]  /*c1d0*/  @!P4 PRMT R20, R20, 0x5410, R4 ;  /* 0x000054101414c816 */ /* 0x000fe40000000004 */
[----:B------:R-:W-:-:S02]  /*c1e0*/  PRMT R31, R5, 0x7610, R31 ;  /* 0x00007610051f7816 */ /* 0x000fc4000000001f */
[----:B------:R-:W-:Y:S02]  /*c1f0*/  LOP3.LUT P6, RZ, R32, 0xff, RZ, 0xc0, !PT ;  /* 0x000000ff20ff7812 */ /* 0x000fe400078cc0ff */
[----:B------:R-:W-:Y:S01]  /*c200*/  @!P1 FSETP.NEU.FTZ.AND P4, PT, R10, RZ, PT ;  /* 0x000000ff0a00920b */ /* 0x000fe20003f9d000 */
[----:B------:R-:W-:Y:S01]  /*c210*/  @!P0 HADD2.F32 R10, -RZ, R31.H0_H0 ;  /* 0x2000001fff0a8230 */ /* 0x000fe20000004100 */
[----:B------:R-:W-:Y:S02]  /*c220*/  @!P2 SEL R9, RZ, 0x1, !P3 ;  /* 0x00000001ff09a807 */ /* 0x000fe40005800000 */
[----:B------:R-:W-:Y:S02]  /*c230*/  @!P1 SEL R4, RZ, 0x1, !P4 ;  /* 0x00000001ff049807 */ /* 0x000fe40006000000 */
[----:B------:R-:W-:Y:S02]  /*c240*/  PRMT R16, R16, 0x5410, R16 ;  /* 0x0000541010107816 */ /* 0x000fe40000000010 */
[----:B------:R-:W-:-:S02]  /*c250*/  LOP3.LUT P3, RZ, R33, 0xff, RZ, 0xc0, !PT ;  /* 0x000000ff21ff7812 */ /* 0x000fc4000786c0ff */
[----:B------:R-:W-:Y:S01]  /*c260*/  @!P2 PRMT R8, R9, 0x7610, R8 ;  /* 0x000076100908a816 */ /* 0x000fe20000000008 */
[----:B------:R-:W-:Y:S01]  /*c270*/  IMAD.MOV.U32 R9, RZ, RZ, c[0x0][0x170] ;  /* 0x00005c00ff097624 */ /* 0x000fe200078e00ff */
[----:B------:R-:W-:Y:S02]  /*c280*/  IADD3 R12, R30, c[0x0][0x170], RZ ;  /* 0x00005c001e0c7a10 */ /* 0x000fe40007ffe0ff */
[----:B------:R-:W-:Y:S01]  /*c290*/  PRMT R33, R33, 0x7610, R5 ;  /* 0x0000761021217816 */ /* 0x000fe20000000005 */
[----:B------:R-:W-:Y:S01]  /*c2a0*/  IMAD.MOV.U32 R5, RZ, RZ, 0x1 ;  /* 0x00000001ff057424 */ /* 0x000fe200078e00ff */
[----:B------:R-:W-:Y:S01]  /*c2b0*/  @!P1 PRMT R16, R16, 0x5410, R4 ;  /* 0x0000541010109816 */ /* 0x000fe20000000004 */
[----:B------:R-:W-:Y:S01]  /*c2c0*/  IMAD R4, R9, 0x3, R12 ;  /* 0x0000000309047824 */ /* 0x000fe200078e020c */
[----:B------:R-:W-:Y:S01]  /*c2d0*/  @!P0 FSETP.NEU.FTZ.AND P1, PT, R10, RZ, PT ;  /* 0x000000ff0a00820b */ /* 0x000fe20003f3d000 */
[----:B------:R-:W-:Y:S01]  /*c2e0*/  @!P6 HADD2.F32 R10, -RZ, R33.H1_H1 ;  /* 0x30000021ff0ae230 */ /* 0x000fe20000004100 */
[----:B------:R-:W-:Y:S01]  /*c2f0*/  LOP3.LUT P2, RZ, R11, 0xff, RZ, 0xc0, !PT ;  /* 0x000000ff0bff7812 */ /* 0x000fe2000784c0ff */
[----:B------:R-:W-:Y:S01]  /*c300*/  IMAD.MOV.U32 R11, RZ, RZ, 0x1 ;  /* 0x00000001ff0b7424 */ /* 0x000fe200078e00ff */
[----:B------:R-:W-:-:S02]  /*c310*/  PRMT R9, R5, 0x7610, R9 ;  /* 0x0000761005097816 */ /* 0x000fc40000000009 */
[----:B------:R-:W-:Y:S02]  /*c320*/  @!P0 SEL R5, RZ, 0x1, !P1 ;  /* 0x00000001ff058807 */ /* 0x000fe40004800000 */
[----:B------:R-:W-:Y:S02]  /*c330*/  LOP3.LUT P4, RZ, R34, 0xff, RZ, 0xc0, !PT ;  /* 0x000000ff22ff7812 */ /* 0x000fe4000788c0ff */
[----:B------:R-:W-:Y:S01]  /*c340*/  @!P0 PRMT R9, R5, 0x7610, R9 ;  /* 0x0000761005098816 */ /* 0x000fe20000000009 */
[--C-:B-----5:R-:W-:Y:S01]  /*c350*/  @!P5 HADD2.F32 R5, -RZ, R26.reuse.H0_H0 ;  /* 0x2000001aff05d230 */ /* 0x120fe20000004100 */
[----:B------:R-:W-:Y:S01]  /*c360*/  @!P6 FSETP.NEU.FTZ.AND P0, PT, R10, RZ, PT ;  /* 0x000000ff0a00e20b */ /* 0x000fe20003f1d000 */
[----:B------:R-:W-:Y:S01]  /*c370*/  @!P3 HADD2.F32 R10, -RZ, R26.H1_H1 ;  /* 0x3000001aff0ab230 */ /* 0x000fe20000004100 */
[----:B------:R-:W-:Y:S02]  /*c380*/  ISETP.GE.U32.AND P1, PT, R4, c[0x0][0x168], PT ;  /* 0x00005a0004007a0c */ /* 0x000fe40003f26070 */
[----:B------:R-:W-:-:S02]  /*c390*/  @!P6 SEL R4, RZ, 0x1, !P0 ;  /* 0x00000001ff04e807 */ /* 0x000fc40004000000 */
[----:B------:R-:W-:Y:S01]  /*c3a0*/  @!P5 FSETP.NEU.FTZ.AND P0, PT, R5, RZ, PT ;  /* 0x000000ff0500d20b */ /* 0x000fe20003f1d000 */
[--C-:B------:R-:W-:Y:S01]  /*c3b0*/  @!P2 HADD2.F32 R5, -RZ, R27.reuse.H0_H0 ;  /* 0x2000001bff05a230 */ /* 0x100fe20000004100 */
[----:B------:R-:W-:Y:S01]  /*c3c0*/  @!P6 PRMT R15, R4, 0x7610, R15 ;  /* 0x00007610040fe816 */ /* 0x000fe2000000000f */
[----:B------:R-:W-:Y:S01]  /*c3d0*/  @!P4 HADD2.F32 R30, -RZ, R27.H1_H1 ;  /* 0x3000001bff1ec230 */ /* 0x000fe20000004100 */
[----:B------:R-:W-:Y:S01]  /*c3e0*/  @!P3 FSETP.NEU.FTZ.AND P6, PT, R10, RZ, PT ;  /* 0x000000ff0a00b20b */ /* 0x000fe20003fdd000 */
[----:B------:R-:W-:Y:S01]  /*c3f0*/  IMAD.MOV.U32 R10, RZ, RZ, 0x1 ;  /* 0x00000001ff0a7424 */ /* 0x000fe200078e00ff */
[----:B------:R-:W-:Y:S02]  /*c400*/  @!P5 SEL R4, RZ, 0x1, !P0 ;  /* 0x00000001ff04d807 */ /* 0x000fe40004000000 */
        /* <DEDUP_REMOVED lines=8> */
[----:B------:R-:W-:Y:S02]  /*c490*/  PRMT R21, R20, 0x7632, R21 ;  /* 0x0000763214157816 */ /* 0x000fe40000000015 */
[----:B------:R-:W-:Y:S01]  /*c4a0*/  @!P2 PRMT R11, R30, 0x7610, R11 ;  /* 0x000076101e0ba816 */ /* 0x000fe2000000000b */
[----:B------:R-:W-:Y:S01]  /*c4b0*/  IMAD.MOV.U32 R30, RZ, RZ, 0x1 ;  /* 0x00000001ff1e7424 */ /* 0x000fe200078e00ff */
[----:B------:R-:W-:Y:S02]  /*c4c0*/  @!P5 PRMT R10, R4, 0x7610, R10 ;  /* 0x00007610040ad816 */ /* 0x000fe4000000000a */
[----:B------:R-:W-:Y:S02]  /*c4d0*/  PRMT R24, R25, 0x7632, R24 ;  /* 0x0000763219187816 */ /* 0x000fe40000000018 */
[----:B------:R-:W-:Y:S02]  /*c4e0*/  PRMT R20, R21, 0x7632, R20 ;  /* 0x0000763215147816 */ /* 0x000fe40000000014 */
[----:B------:R-:W-:-:S02]  /*c4f0*/  PRMT R32, R15, 0x7610, R32 ;  /* 0x000076100f207816 */ /* 0x000fc40000000020 */
[----:B------:R-:W-:Y:S02]  /*c500*/  PRMT R16, R16, 0x7632, R16 ;  /* 0x0000763210107816 */ /* 0x000fe40000000010 */
[----:B------:R-:W-:Y:S02]  /*c510*/  PRMT R34, R13, 0x7610, R34 ;  /* 0x000076100d227816 */ /* 0x000fe40000000022 */
[----:B------:R-:W-:Y:S01]  /*c520*/  PRMT R33, R14, 0x7610, R33 ;  /* 0x000076100e217816 */ /* 0x000fe20000000021 */
[----:B------:R-:W-:Y:S05]  /*c530*/  @!P1 BRA `(.L_x_887) ;  /* 0xfffff70000009947 */ /* 0x000fea000383ffff */
.L_x_886:
[----:B------:R-:W-:Y:S05]  /*c540*/  BSYNC B0 ;  /* 0x0000000000007941 */ /* 0x000fea0003800000 */
.L_x_885:
        /* <DEDUP_REMOVED lines=15> */
[----:B------:R-:W-:Y:S02]  /*c640*/  PRMT R35, R5, 0x7610, R35 ;  /* 0x0000761005237816 */ /* 0x000fe40000000023 */
[----:B------:R-:W-:-:S05]  /*c650*/  PRMT R36, R36, 0x7610, R5 ;  /* 0x0000761024247816 */ /* 0x000fca0000000005 */
[----:B------:R-:W-:Y:S05]  /*c660*/  @P0 BRA `(.L_x_889) ;  /* 0x000001a000000947 */ /* 0x000fea0003800000 */
[----:B------:R-:W-:-:S05]  /*c670*/  SHF.R.U32.HI R5, RZ, 0x2, R32 ;  /* 0x00000002ff057819 */ /* 0x000fca0000011620 */
[----:B------:R-:W-:-:S06]  /*c680*/  IMAD.WIDE.U32 R4, R5, 0x8, R18 ;  /* 0x0000000805047825 */ /* 0x000fcc00078e0012 */
[----:B------:R-:W2:Y:S01]  /*c690*/  LDG.E.64 R4, [R4.64] ;  /* 0x0000002404047981 */ /* 0x000ea2000c1e1b00 */
[----:B------:R-:W-:-:S04]  /*c6a0*/  IADD3 R32, R32, c[0x0][0x170], RZ ;  /* 0x00005c0020207a10 */ /* 0x000fc80007ffe0ff */
[----:B------:R-:W-:Y:S02]  /*c6b0*/  ISETP.GE.U32.AND P0, PT, R32, c[0x0][0x168], PT ;  /* 0x00005a0020007a0c */ /* 0x000fe40003f06070 */
[----:B--2---:R-:W-:Y:S02]  /*c6c0*/  PRMT R28, R4, 0x7610, R28 ;  /* 0x00007610041c7816 */ /* 0x004fe4000000001c */
[----:B------:R-:W-:Y:S02]  /*c6d0*/  PRMT R31, R31, 0x7610, R4 ;  /* 0x000076101f1f7816 */ /* 0x000fe40000000004 */
[----:B------:R-:W-:Y:S02]  /*c6e0*/  PRMT R29, R5, 0x7610, R29 ;  /* 0x00007610051d7816 */ /* 0x000fe4000000001d */
        /* <DEDUP_REMOVED lines=10> */
[C---:B--2---:R-:W-:Y:S02]  /*c790*/  PRMT R36, R4.reuse, 0x7610, R36 ;  /* 0x0000761004247816 */ /* 0x044fe40000000024 */
[----:B------:R-:W-:Y:S02]  /*c7a0*/  PRMT R37, R4, 0x7632, R37 ;  /* 0x0000763204257816 */ /* 0x000fe40000000025 */
[----:B------:R-:W-:Y:S02]  /*c7b0*/  PRMT R31, R5, 0x7610, R31 ;  /* 0x00007610051f7816 */ /* 0x000fe4000000001f */
[----:B------:R-:W-:Y:S02]  /*c7c0*/  PRMT R33, R33, 0x7610, R5 ;  /* 0x0000761021217816 */ /* 0x000fe40000000005 */
[----:B---3--:R-:W-:Y:S02]  /*c7d0*/  @!P0 PRMT R26, R18, 0x7610, R26 ;  /* 0x00007610121a8816 */ /* 0x008fe4000000001a */
[----:B------:R-:W-:-:S02]  /*c7e0*/  @!P0 PRMT R27, R19, 0x7610, R27 ;  /* 0x00007610131b8816 */ /* 0x000fc4000000001b */
[----:B------:R-:W-:Y:S02]  /*c7f0*/  @!P0 PRMT R26, R26, 0x7610, R18 ;  /* 0x000076101a1a8816 */ /* 0x000fe40000000012 */
[----:B------:R-:W-:Y:S02]  /*c800*/  @!P0 PRMT R27, R27, 0x7610, R19 ;  /* 0x000076101b1b8816 */ /* 0x000fe40000000013 */
.L_x_889:
[----:B------:R-:W-:Y:S05]  /*c810*/  BSYNC B0 ;  /* 0x0000000000007941 */ /* 0x000fea0003800000 */
.L_x_888:
[----:B------:R-:W-:Y:S01]  /*c820*/  BSSY B0, `(.L_x_890) ;  /* 0x0000082000007945 */ /* 0x000fe20003800000 */
[----:B------:R-:W-:Y:S05]  /*c830*/  @P1 BRA `(.L_x_891) ;  /* 0x0000080000001947 */ /* 0x000fea0003800000 */
[----:B------:R-:W-:Y:S02]  /*c840*/  LOP3.LUT P1, RZ, R0, 0xff, RZ, 0xc0, !PT ;  /* 0x000000ff00ff7812 */ /* 0x000fe4000782c0ff */
[----:B------:R-:W-:Y:S02]  /*c850*/  LOP3.LUT P2, RZ, R25, 0xff, RZ, 0xc0, !PT ;  /* 0x000000ff19ff7812 */ /* 0x000fe4000784c0ff */
[----:B------:R-:W-:Y:S02]  /*c860*/  LOP3.LUT P0, RZ, R3, 0xff, RZ, 0xc0, !PT ;  /* 0x000000ff03ff7812 */ /* 0x000fe4000780c0ff */
[----:B------:R-:W-:Y:S02]  /*c870*/  LOP3.LUT P3, RZ, R24, 0xff, RZ, 0xc0, !PT ;  /* 0x000000ff18ff7812 */ /* 0x000fe4000786c0ff */
[----:B------:R-:W-:-:S02]  /*c880*/  IADD3 R12, R12, c[0x0][0x170], RZ ;  /* 0x00005c000c0c7a10 */ /* 0x000fc40007ffe0ff */
[----:B------:R-:W-:-:S03]  /*c890*/  PRMT R5, R30, 0x5410, R30 ;  /* 0x000054101e057816 */ /* 0x000fc6000000001e */
[----:B------:R-:W-:Y:S02]  /*c8a0*/  @!P1 HADD2.F32 R0, -RZ, R28.H1_H1 ;  /* 0x3000001cff009230 */ /* 0x000fe40000004100 */
[----:B------:R-:W-:Y:S02]  /*c8b0*/  @!P2 HADD2.F32 R3, -RZ, R29.H1_H1 ;  /* 0x3000001dff03a230 */ /* 0x000fe40000004100 */
[----:B------:R-:W-:Y:S01]  /*c8c0*/  @!P0 HADD2.F32 R4, -RZ, R35.H0_H0 ;  /* 0x20000023ff048230 */ /* 0x000fe20000004100 */
[----:B------:R-:W-:Y:S01]  /*c8d0*/  @!P1 FSETP.NEU.FTZ.AND P6, PT, R0, RZ, PT ;  /* 0x000000ff0000920b */ /* 0x000fe20003fdd000 */
[----:B------:R-:W-:Y:S01]  /*c8e0*/  @!P3 HADD2.F32 R0, -RZ, R36.H1_H1 ;  /* 0x30000024ff00b230 */ /* 0x000fe20000004100 */
[----:B------:R-:W-:Y:S02]  /*c8f0*/  @!P2 FSETP.NEU.FTZ.AND P4, PT, R3, RZ, PT ;  /* 0x000000ff0300a20b */ /* 0x000fe40003f9d000 */
[----:B------:R-:W-:Y:S02]  /*c900*/  @!P0 FSETP.NEU.FTZ.AND P5, PT, R4, RZ, PT ;  /* 0x000000ff0400820b */ /* 0x000fe40003fbd000 */
[----:B------:R-:W-:-:S02]  /*c910*/  @!P1 SEL R4, RZ, 0x1, !P6 ;  /* 0x00000001ff049807 */ /* 0x000fc40007000000 */
[----:B------:R-:W-:Y:S02]  /*c920*/  @!P3 FSETP.NEU.FTZ.AND P6, PT, R0, RZ, PT ;  /* 0x000000ff0000b20b */ /* 0x000fe40003fdd000 */
[----:B------:R-:W-:Y:S02]  /*c930*/  @!P2 SEL R18, RZ, 0x1, !P4 ;  /* 0x00000001ff12a807 */ /* 0x000fe40006000000 */
[----:B------:R-:W-:Y:S02]  /*c940*/  ISETP.GE.U32.AND P4, PT, R12, c[0x0][0x168], PT ;  /* 0x00005a000c007a0c */ /* 0x000fe40003f86070 */
[----:B------:R-:W-:Y:S02]  /*c950*/  @!P3 SEL R24, RZ, 0x1, !P6 ;  /* 0x00000001ff18b807 */ /* 0x000fe40007000000 */
[----:B------:R-:W-:Y:S02]  /*c960*/  PRMT R0, R30, 0x7610, R0 ;  /* 0x000076101e007816 */ /* 0x000fe40000000000 */
[----:B------:R-:W-:-:S02]  /*c970*/  @!P3 PRMT R5, R5, 0x5410, R24 ;  /* 0x000054100505b816 */ /* 0x000fc40000000018 */
[----:B------:R-:W-:Y:S02]  /*c980*/  PRMT R3, R30, 0x7610, R3 ;  /* 0x000076101e037816 */ /* 0x000fe40000000003 */
[----:B------:R-:W-:Y:S02]  /*c990*/  @!P0 SEL R19, RZ, 0x1, !P5 ;  /* 0x00000001ff138807 */ /* 0x000fe40006800000 */
[----:B------:R-:W-:Y:S02]  /*c9a0*/  @!P2 PRMT R5, R18, 0x7610, R5 ;  /* 0x000076101205a816 */ /* 0x000fe40000000005 */
[----:B------:R-:W-:Y:S02]  /*c9b0*/  @!P1 PRMT R0, R4, 0x7610, R0 ;  /* 0x0000761004009816 */ /* 0x000fe40000000000 */
[----:B------:R-:W-:Y:S02]  /*c9c0*/  @!P0 PRMT R3, R19, 0x7610, R3 ;  /* 0x0000761013038816 */ /* 0x000fe40000000003 */
[----:B------:R-:W-:-:S02]  /*c9d0*/  PRMT R24, R5, 0x7632, R24 ;  /* 0x0000763205187816 */ /* 0x000fc40000000018 */
[----:B------:R-:W-:Y:S01]  /*c9e0*/  PRMT R25, R5, 0x7610, R25 ;  /* 0x0000761005197816 */ /* 0x000fe20000000019 */
[----:B------:R-:W-:Y:S05]  /*c9f0*/  @P4 BRA `(.L_x_891) ;  /* 0x0000064000004947 */ /* 0x000fea0003800000 */
[----:B------:R-:W-:Y:S02]  /*ca00*/  LOP3.LUT P3, RZ, R6, 0xff, RZ, 0xc0, !PT ;  /* 0x000000ff06ff7812 */ /* 0x000fe4000786c0ff */
[----:B------:R-:W-:Y:S02]  /*ca10*/  LOP3.LUT P2, RZ, R21, 0xff, RZ, 0xc0, !PT ;  /* 0x000000ff15ff7812 */ /* 0x000fe4000784c0ff */
[----:B------:R-:W-:Y:S02]  /*ca20*/  LOP3.LUT P0, RZ, R20, 0xff, RZ, 0xc0, !PT ;  /* 0x000000ff14ff7812 */ /* 0x000fe4000780c0ff */
[----:B------:R-:W-:Y:S02]  /*ca30*/  LOP3.LUT P1, RZ, R7, 0xff, RZ, 0xc0, !PT ;  /* 0x000000ff07ff7812 */ /* 0x000fe4000782c0ff */
[----:B------:R-:W-:Y:S02]  /*ca40*/  PRMT R6, R30, 0x7610, R6 ;  /* 0x000076101e067816 */ /* 0x000fe40000000006 */
[----:B------:R-:W-:-:S02]  /*ca50*/  PRMT R24, R5, 0x7632, R24 ;  /* 0x0000763205187816 */ /* 0x000fc40000000018 */
[----:B------:R-:W-:Y:S01]  /*ca60*/  PRMT R25, R5, 0x7610, R25 ;  /* 0x0000761005197816 */ /* 0x000fe20000000019 */
[----:B------:R-:W-:Y:S02]  /*ca70*/  @!P3 HADD2.F32 R28, -RZ, R28.H0_H0 ;  /* 0x2000001cff1cb230 */ /* 0x000fe40000004100 */
[----:B------:R-:W-:Y:S02]  /*ca80*/  @!P2 HADD2.F32 R4, -RZ, R31.H1_H1 ;  /* 0x3000001fff04a230 */ /* 0x000fe40000004100 */
[----:B------:R-:W-:Y:S01]  /*ca90*/  @!P0 HADD2.F32 R35, -RZ, R35.H1_H1 ;  /* 0x30000023ff238230 */ /* 0x000fe20000004100 */
[----:B------:R-:W-:Y:S01]  /*caa0*/  @!P3 FSETP.NEU.FTZ.AND P4, PT, R28, RZ, PT ;  /* 0x000000ff1c00b20b */ /* 0x000fe20003f9d000 */
[----:B------:R-:W-:-:S03]  /*cab0*/  @!P1 HADD2.F32 R29, -RZ, R29.H0_H0 ;  /* 0x2000001dff1d9230 */ /* 0x000fc60000004100 */
[----:B------:R-:W-:Y:S02]  /*cac0*/  @!P3 SEL R7, RZ, 0x1, !P4 ;  /* 0x00000001ff07b807 */ /* 0x000fe40006000000 */
[----:B------:R-:W-:Y:S02]  /*cad0*/  @!P2 FSETP.NEU.FTZ.AND P4, PT, R4, RZ, PT ;  /* 0x000000ff0400a20b */ /* 0x000fe40003f9d000 */
[----:B------:R-:W-:Y:S02]  /*cae0*/  IADD3 R4, R12, c[0x0][0x170], RZ ;  /* 0x00005c000c047a10 */ /* 0x000fe40007ffe0ff */
[----:B------:R-:W-:Y:S02]  /*caf0*/  PRMT R12, R30, 0x5410, R30 ;  /* 0x000054101e0c7816 */ /* 0x000fe4000000001e */
[----:B------:R-:W-:Y:S02]  /*cb00*/  @!P2 SEL R18, RZ, 0x1, !P4 ;  /* 0x00000001ff12a807 */ /* 0x000fe40006000000 */
[----:B------:R-:W-:-:S02]  /*cb10*/  @!P0 FSETP.NEU.FTZ.AND P6, PT, R35, RZ, PT ;  /* 0x000000ff2300820b */ /* 0x000fc40003fdd000 */
[----:B------:R-:W-:Y:S02]  /*cb20*/  @!P2 PRMT R12, R12, 0x5410, R18 ;  /* 0x000054100c0ca816 */ /* 0x000fe40000000012 */
[----:B------:R-:W-:Y:S02]  /*cb30*/  ISETP.GE.U32.AND P2, PT, R4, c[0x0][0x168], PT ;  /* 0x00005a0004007a0c */ /* 0x000fe40003f46070 */
[----:B------:R-:W-:Y:S02]  /*cb40*/  @!P1 FSETP.NEU.FTZ.AND P5, PT, R29, RZ, PT ;  /* 0x000000ff1d00920b */ /* 0x000fe40003fbd000 */
[----:B------:R-:W-:Y:S02]  /*cb50*/  @!P0 SEL R20, RZ, 0x1, !P6 ;  /* 0x00000001ff148807 */ /* 0x000fe40007000000 */
[----:B------:R-:W-:Y:S02]  /*cb60*/  @!P3 PRMT R6, R7, 0x7610, R6 ;  /* 0x000076100706b816 */ /* 0x000fe40000000006 */
[----:B------:R-:W-:-:S02]  /*cb70*/  PRMT R7, R30, 0x7610, R7 ;  /* 0x000076101e077816 */ /* 0x000fc40000000007 */
[----:B------:R-:W-:Y:S02]  /*cb80*/  @!P1 SEL R19, RZ, 0x1, !P5 ;  /* 0x00000001ff139807 */ /* 0x000fe40006800000 */
[----:B------:R-:W-:Y:S02]  /*cb90*/  @!P0 PRMT R12, R20, 0x7610, R12 ;  /* 0x00007610140c8816 */ /* 0x000fe4000000000c */
[----:B------:R-:W-:Y:S02]  /*cba0*/  @!P1 PRMT R7, R19, 0x7610, R7 ;  /* 0x0000761013079816 */ /* 0x000fe40000000007 */
[C---:B------:R-:W-:Y:S02]  /*cbb0*/  PRMT R20, R12.reuse, 0x7610, R20 ;  /* 0x000076100c147816 */ /* 0x040fe40000000014 */
[----:B------:R-:W-:Y:S01]  /*cbc0*/  PRMT R21, R12, 0x7632, R21 ;  /* 0x000076320c157816 */ /* 0x000fe20000000015 */
[----:B------:R-:W-:Y:S05]  /*cbd0*/  @P2 BRA `(.L_x_891) ;  /* 0x0000046000002947 */ /* 0x000fea0003800000 */
[----:B------:R-:W-:Y:S02]  /*cbe0*/  LOP3.LUT P3, RZ, R8, 0xff, RZ, 0xc0, !PT ;  /* 0x000000ff08ff7812 */ /* 0x000fe4000786c0ff */
[----:B------:R-:W-:-:S02]  /*cbf0*/  LOP3.LUT P2, RZ, R16, 0xff, RZ, 0xc0, !PT ;  /* 0x000000ff10ff7812 */ /* 0x000fc4000784c0ff */
[----:B------:R-:W-:Y:S02]  /*cc00*/  LOP3.LUT P0, RZ, R15, 0xff, RZ, 0xc0, !PT ;  /* 0x000000ff0fff7812 */ /* 0x000fe4000780c0ff */
[----:B------:R-:W-:Y:S02]  /*cc10*/  LOP3.LUT P1, RZ, R9, 0xff, RZ, 0xc0, !PT ;  /* 0x000000ff09ff7812 */ /* 0x000fe4000782c0ff */
[----:B------:R-:W-:Y:S02]  /*cc20*/  IADD3 R4, R4, c[0x0][0x170], RZ ;  /* 0x00005c0004047a10 */ /* 0x000fe40007ffe0ff */
[----:B------:R-:W-:Y:S02]  /*cc30*/  PRMT R8, R30, 0x7610, R8 ;  /* 0x000076101e087816 */ /* 0x000fe40000000008 */
[----:B------:R-:W-:Y:S01]  /*cc40*/  ISETP.GE.U32.AND P5, PT, R4, c[0x0][0x168], PT ;  /* 0x00005a0004007a0c */ /* 0x000fe20003fa6070 */
[----:B------:R-:W-:Y:S01]  /*cc50*/  @!P3 HADD2.F32 R36, -RZ, R36.H0_H0 ;  /* 0x20000024ff24b230 */ /* 0x000fe20000004100 */
[----:B------:R-:W-:Y:S01]  /*cc60*/  PRMT R9, R30, 0x7610, R9 ;  /* 0x000076101e097816 */ /* 0x000fe20000000009 */
[----:B------:R-:W-:Y:S01]  /*cc70*/  @!P2 HADD2.F32 R37, -RZ, R37.H0_H0 ;  /* 0x20000025ff25a230 */ /* 0x000fe20000004100 */
[----:B------:R-:W-:Y:S01]  /*cc80*/  PRMT R20, R12, 0x7610, R20 ;  /* 0x000076100c147816 */ /* 0x000fe20000000014 */
[----:B------:R-:W-:Y:S01]  /*cc90*/  @!P0 HADD2.F32 R33, -RZ, R33.H1_H1 ;  /* 0x30000021ff218230 */ /* 0x000fe20000004100 */
[----:B------:R-:W-:Y:S01]  /*cca0*/  @!P3 FSETP.NEU.FTZ.AND P6, PT, R36, RZ, PT ;  /* 0x000000ff2400b20b */ /* 0x000fe20003fdd000 */
[----:B------:R-:W-:Y:S01]  /*ccb0*/  @!P1 HADD2.F32 R31, -RZ, R31.H0_H0 ;  /* 0x2000001fff1f9230 */ /* 0x000fe20000004100 */
[----:B------:R-:W-:-:S02]  /*ccc0*/  @!P2 FSETP.NEU.FTZ.AND P4, PT, R37, RZ, PT ;  /* 0x000000ff2500a20b */ /* 0x000fc40003f9d000 */
[----:B------:R-:W-:Y:S02]  /*ccd0*/  @!P3 SEL R4, RZ, 0x1, !P6 ;  /* 0x00000001ff04b807 */ /* 0x000fe40007000000 */
[----:B------:R-:W-:Y:S02]  /*cce0*/  @!P2 SEL R15, RZ, 0x1, !P4 ;  /* 0x00000001ff0fa807 */ /* 0x000fe40006000000 */
[----:B------:R-:W-:Y:S02]  /*ccf0*/  @!P0 FSETP.NEU.FTZ.AND P4, PT, R33, RZ, PT ;  /* 0x000000ff2100820b */ /* 0x000fe40003f9d000 */
[--C-:B------:R-:W-:Y:S02]  /*cd00*/  PRMT R4, R4, 0x5410, R30.reuse ;  /* 0x0000541004047816 */ /* 0x100fe4000000001e */
[----:B------:R-:W-:Y:S02]  /*cd10*/  PRMT R15, R15, 0x5410, R30 ;  /* 0x000054100f0f7816 */ /* 0x000fe4000000001e */
[----:B------:R-:W-:-:S02]  /*cd20*/  @!P0 SEL R18, RZ, 0x1, !P4 ;  /* 0x00000001ff128807 */ /* 0x000fc40006000000 */
[----:B------:R-:W-:Y:S02]  /*cd30*/  @!P1 FSETP.NEU.FTZ.AND P6, PT, R31, RZ, PT ;  /* 0x000000ff1f00920b */ /* 0x000fe40003fdd000 */
[C---:B------:R-:W-:Y:S02]  /*cd40*/  @!P3 PRMT R8, R4.reuse, 0x7610, R8 ;  /* 0x000076100408b816 */ /* 0x040fe40000000008 */
[----:B------:R-:W-:Y:S02]  /*cd50*/  @!P2 PRMT R15, R15, 0x5410, R15 ;  /* 0x000054100f0fa816 */ /* 0x000fe4000000000f */
[----:B------:R-:W-:Y:S02]  /*cd60*/  @!P0 PRMT R4, R4, 0x5410, R18 ;  /* 0x0000541004048816 */ /* 0x000fe40000000012 */
[----:B------:R-:W-:Y:S02]  /*cd70*/  @!P1 SEL R16, RZ, 0x1, !P6 ;  /* 0x00000001ff109807 */ /* 0x000fe40007000000 */
[----:B------:R-:W-:-:S02]  /*cd80*/  PRMT R15, R4, 0x7632, R15 ;  /* 0x00007632040f7816 */ /* 0x000fc4000000000f */
[----:B------:R-:W-:Y:S02]  /*cd90*/  @!P1 PRMT R9, R16, 0x7610, R9 ;  /* 0x0000761010099816 */ /* 0x000fe40000000009 */
[----:B------:R-:W-:Y:S02]  /*cda0*/  PRMT R21, R12, 0x7632, R21 ;  /* 0x000076320c157816 */ /* 0x000fe40000000015 */
        /* <DEDUP_REMOVED lines=9> */
[C---:B------:R-:W-:Y:S02]  /*ce40*/  PRMT R20, R12.reuse, 0x7610, R20 ;  /* 0x000076100c147816 */ /* 0x040fe40000000014 */
[----:B------:R-:W-:Y:S02]  /*ce50*/  PRMT R21, R12, 0x7632, R21 ;  /* 0x000076320c157816 */ /* 0x000fe40000000015 */
[----:B------:R-:W-:Y:S01]  /*ce60*/  @!P0 PRMT R15, R4, 0x7632, R15 ;  /* 0x00007632040f8816 */ /* 0x000fe2000000000f */
[----:B------:R-:W-:Y:S01]  /*ce70*/  @!P5 HADD2.F32 R4, -RZ, R26.H1_H1 ;  /* 0x3000001aff04d230 */ /* 0x000fe20000004100 */
[----:B------:R-:W-:-:S02]  /*ce80*/  @!P0 PRMT R20, R12, 0x7610, R20 ;  /* 0x000076100c148816 */ /* 0x000fc40000000014 */
[----:B------:R-:W-:Y:S01]  /*ce90*/  @!P0 PRMT R21, R12, 0x7632, R21 ;  /* 0x000076320c158816 */ /* 0x000fe20000000015 */
[----:B------:R-:W-:Y:S01]  /*cea0*/  @!P2 HADD2.F32 R26, -RZ, R26.H0_H0 ;  /* 0x2000001aff1aa230 */ /* 0x000fe20000004100 */
[----:B------:R-:W-:Y:S01]  /*ceb0*/  @!P5 FSETP.NEU.FTZ.AND P6, PT, R4, RZ, PT ;  /* 0x000000ff0400d20b */ /* 0x000fe20003fdd000 */
[--C-:B------:R-:W-:Y:S01]  /*cec0*/  @!P1 HADD2.F32 R4, -RZ, R27.reuse.H0_H0 ;  /* 0x2000001bff049230 */ /* 0x100fe20000004100 */
[----:B------:R-:W-:Y:S01]  /*ced0*/  PRMT R12, R30, 0x7610, R12 ;  /* 0x000076101e0c7816 */ /* 0x000fe2000000000c */
[----:B------:R-:W-:Y:S01]  /*cee0*/  @!P0 HADD2.F32 R27, -RZ, R27.H1_H1 ;  /* 0x3000001bff1b8230 */ /* 0x000fe20000004100 */
[C---:B------:R-:W-:Y:S02]  /*cef0*/  PRMT R24, R5.reuse, 0x7632, R24 ;  /* 0x0000763205187816 */ /* 0x040fe40000000018 */
[----:B------:R-:W-:Y:S02]  /*cf00*/  PRMT R25, R5, 0x7610, R25 ;  /* 0x0000761005197816 */ /* 0x000fe40000000019 */
[----:B------:R-:W-:-:S02]  /*cf10*/  @!P5 SEL R12, RZ, 0x1, !P6 ;  /* 0x00000001ff0cd807 */ /* 0x000fc40007000000 */
[----:B------:R-:W-:Y:S02]  /*cf20*/  @!P2 FSETP.NEU.FTZ.AND P4, PT, R26, RZ, PT ;  /* 0x000000ff1a00a20b */ /* 0x000fe40003f9d000 */
[----:B------:R-:W-:Y:S02]  /*cf30*/  @!P1 FSETP.NEU.FTZ.AND P3, PT, R4, RZ, PT ;  /* 0x000000ff0400920b */ /* 0x000fe40003f7d000 */
[----:B------:R-:W-:Y:S02]  /*cf40*/  @!P0 FSETP.NEU.FTZ.AND P5, PT, R27, RZ, PT ;  /* 0x000000ff1b00820b */ /* 0x000fe40003fbd000 */
[C---:B------:R-:W-:Y:S02]  /*cf50*/  @!P0 PRMT R24, R5.reuse, 0x7632, R24 ;  /* 0x0000763205188816 */ /* 0x040fe40000000018 */
[----:B------:R-:W-:Y:S02]  /*cf60*/  @!P0 PRMT R25, R5, 0x7610, R25 ;  /* 0x0000761005198816 */ /* 0x000fe40000000019 */
        /* <DEDUP_REMOVED lines=13> */
.L_x_891:
[----:B------:R-:W-:Y:S05]  /*d040*/  BSYNC B0 ;  /* 0x0000000000007941 */ /* 0x000fea0003800000 */
.L_x_890:
[----:B------:R-:W0:Y:S01]  /*d050*/  I2F.S8 R6, R6 ;  /* 0x0000000600067306 */ /* 0x000e220000001400 */
[----:B------:R-:W-:-:S02]  /*d060*/  LOP3.LUT P4, RZ, R0, 0xff, RZ, 0xc0, !PT ;  /* 0x000000ff00ff7812 */ /* 0x000fc4000788c0ff */
[----:B------:R-:W-:Y:S02]  /*d070*/  LOP3.LUT P1, RZ, R25, 0xff, RZ, 0xc0, !PT ;  /* 0x000000ff19ff7812 */ /* 0x000fe4000782c0ff */
[----:B------:R-:W-:Y:S02]  /*d080*/  LOP3.LUT P0, RZ, R24, 0xff, RZ, 0xc0, !PT ;  /* 0x000000ff18ff7812 */ /* 0x000fe4000780c0ff */
        /* <DEDUP_REMOVED lines=12> */
[----:B------:R-:W-:Y:S01]  /*d150*/  @!P4 SEL R0, RZ, 0x1, !P3 ;  /* 0x00000001ff00c807 */ /* 0x000fe20005800000 */
[----:B------:R-:W1:Y:S01]  /*d160*/  I2F.S8 R8, R8 ;  /* 0x0000000800087306 */ /* 0x000e620000001400 */
[----:B--2---:R-:W-:-:S02]  /*d170*/  F2FP.PACK_AB R5, RZ, R20 ;  /* 0x00000014ff05723e */ /* 0x004fc400000000ff */
[----:B------:R-:W-:Y:S02]  /*d180*/  @!P1 FSETP.NEU.FTZ.AND P3, PT, R3, RZ, PT ;  /* 0x000000ff0300920b */ /* 0x000fe40003f7d000 */
[----:B------:R-:W-:Y:S01]  /*d190*/  PRMT R3, R30, 0x7610, R3 ;  /* 0x000076101e037816 */ /* 0x000fe20000000003 */
[----:B------:R-:W-:Y:S01]  /*d1a0*/  @!P0 HADD2.F32 R5, -RZ, R5.H0_H0 ;  /* 0x20000005ff058230 */ /* 0x000fe20000004100 */
[----:B0-----:R-:W-:Y:S01]  /*d1b0*/  F2FP.PACK_AB R4, RZ, R7 ;  /* 0x00000007ff04723e */ /* 0x001fe200000000ff */
[----:B------:R-:W0:Y:S03]  /*d1c0*/  I2F.S8 R9, R9 ;  /* 0x0000000900097306 */ /* 0x000e260000001400 */
[----:B------:R-:W-:Y:S01]  /*d1d0*/  @!P0 FSETP.NEU.FTZ.AND P5, PT, R5, RZ, PT ;  /* 0x000000ff0500820b */ /* 0x000fe20003fbd000 */
[----:B------:R-:W-:Y:S01]  /*d1e0*/  @!P2 HADD2.F32 R4, -RZ, R4.H0_H0 ;  /* 0x20000004ff04a230 */ /* 0x000fe20000004100 */
[----:B------:R-:W-:-:S02]  /*d1f0*/  PRMT R5, R0, 0x9910, RZ ;  /* 0x0000991000057816 */ /* 0x000fc400000000ff */
[----:B------:R-:W-:Y:S01]  /*d200*/  PRMT R0, R30, 0x7610, R0 ;  /* 0x000076101e007816 */ /* 0x000fe20000000000 */
[----:B------:R-:W2:Y:S01]  /*d210*/  I2F.S8 R15, R15 ;  /* 0x0000000f000f7306 */ /* 0x000ea20000001400 */
[----:B------:R-:W-:Y:S02]  /*d220*/  @!P1 SEL R0, RZ, 0x1, !P3 ;  /* 0x00000001ff009807 */ /* 0x000fe40005800000 */
[----:B------:R-:W-:Y:S02]  /*d230*/  @!P0 SEL R3, RZ, 0x1, !P5 ;  /* 0x00000001ff038807 */ /* 0x000fe40006800000 */
[----:B------:R-:W-:Y:S02]  /*d240*/  @!P2 FSETP.NEU.FTZ.AND P4, PT, R4, RZ, PT ;  /* 0x000000ff0400a20b */ /* 0x000fe40003f9d000 */
[----:B------:R-:W-:Y:S01]  /*d250*/  PRMT R4, R30, 0x7610, R4 ;  /* 0x000076101e047816 */ /* 0x000fe20000000004 */
[----:B------:R-:W3:Y:S01]  /*d260*/  I2F.S8 R16, R16 ;  /* 0x0000001000107306 */ /* 0x000ee20000001400 */
[----:B------:R-:W-:-:S02]  /*d270*/  PRMT R0, R0, 0x9910, RZ ;  /* 0x0000991000007816 */ /* 0x000fc400000000ff */
[----:B------:R-:W-:Y:S02]  /*d280*/  PRMT R3, R3, 0x9910, RZ ;  /* 0x0000991003037816 */ /* 0x000fe400000000ff */
[----:B------:R-:W-:Y:S02]  /*d290*/  @!P2 SEL R4, RZ, 0x1, !P4 ;  /* 0x00000001ff04a807 */ /* 0x000fe40006000000 */
[----:B------:R-:W-:Y:S01]  /*d2a0*/  ISETP.NE.AND P4, PT, R5, RZ, PT ;  /* 0x000000ff0500720c */ /* 0x000fe20003f85270 */
[----:B------:R-:W-:Y:S01]  /*d2b0*/  I2F.S8 R10, R10 ;  /* 0x0000000a000a7306 */ /* 0x000fe20000001400 */
[----:B------:R-:W-:Y:S01]  /*d2c0*/  ISETP.NE.AND P1, PT, R0, RZ, PT ;  /* 0x000000ff0000720c */ /* 0x000fe20003f25270 */
[----:B------:R-:W-:Y:S01]  /*d2d0*/  IMAD.MOV.U32 R0, RZ, RZ, R3 ;  /* 0x000000ffff007224 */ /* 0x000fe200078e0003 */
[----:B------:R-:W-:Y:S02]  /*d2e0*/  PRMT R4, R4, 0x9910, RZ ;  /* 0x0000991004047816 */ /* 0x000fe400000000ff */
[----:B-1----:R-:W-:-:S02]  /*d2f0*/  F2FP.PACK_AB R8, RZ, R8 ;  /* 0x00000008ff08723e */ /* 0x002fc400000000ff */
[----:B------:R-:W-:Y:S01]  /*d300*/  ISETP.NE.AND P2, PT, R4, RZ, PT ;  /* 0x000000ff0400720c */ /* 0x000fe20003f45270 */
[----:B------:R-:W-:Y:S01]  /*d310*/  I2F.S8 R14, R14 ;  /* 0x0000000e000e7306 */ /* 0x000fe20000001400 */
[----:B------:R-:W-:Y:S02]  /*d320*/  ISETP.NE.AND P0, PT, R0, RZ, PT ;  /* 0x000000ff0000720c */ /* 0x000fe40003f05270 */
[----:B0-----:R-:W-:Y:S01]  /*d330*/  F2FP.PACK_AB R4, RZ, R9 ;  /* 0x00000009ff04723e */ /* 0x001fe200000000ff */
[----:B------:R-:W-:Y:S01]  /*d340*/  @!P4 HADD2.F32 R0, -RZ, R8.H0_H0 ;  /* 0x20000008ff00c230 */ /* 0x000fe20000004100 */
[----:B--2---:R-:W-:Y:S02]  /*d350*/  F2FP.PACK_AB R5, RZ, R15 ;  /* 0x0000000fff05723e */ /* 0x004fe400000000ff */
[----:B---3--:R-:W-:Y:S01]  /*d360*/  F2FP.PACK_AB R3, RZ, R16 ;  /* 0x00000010ff03723e */ /* 0x008fe200000000ff */
[----:B------:R-:W-:Y:S01]  /*d370*/  I2F.S8 R11, R11 ;  /* 0x0000000b000b7306 */ /* 0x000fe20000001400 */
[----:B------:R-:W-:-:S02]  /*d380*/  @!P4 FSETP.NEU.FTZ.AND P3, PT, R0, RZ, PT ;  /* 0x000000ff0000c20b */ /* 0x000fc40003f7d000 */
[----:B------:R-:W-:Y:S01]  /*d390*/  PRMT R0, R30, 0x7610, R0 ;  /* 0x000076101e007816 */ /* 0x000fe20000000000 */
[----:B------:R-:W-:Y:S01]  /*d3a0*/  @!P2 HADD2.F32 R4, -RZ, R4.H0_H0 ;  /* 0x20000004ff04a230 */ /* 0x000fe20000004100 */
[----:B------:R-:W-:Y:S01]  /*d3b0*/  @!P4 SEL R0, RZ, 0x1, !P3 ;  /* 0x00000001ff00c807 */ /* 0x000fe20005800000 */
[----:B------:R-:W-:Y:S02]  /*d3c0*/  @!P0 HADD2.F32 R5, -RZ, R5.H0_H0 ;  /* 0x20000005ff058230 */ /* 0x000fe40000004100 */
[----:B------:R-:W-:Y:S01]  /*d3d0*/  @!P1 HADD2.F32 R3, -RZ, R3.H0_H0 ;  /* 0x20000003ff039230 */ /* 0x000fe20000004100 */
[----:B------:R-:W-:Y:S01]  /*d3e0*/  @!P2 FSETP.NEU.FTZ.AND P4, PT, R4, RZ, PT ;  /* 0x000000ff0400a20b */ /* 0x000fe20003f9d000 */
[----:B------:R-:W0:Y:S01]  /*d3f0*/  I2F.S8 R13, R13 ;  /* 0x0000000d000d7306 */ /* 0x000e220000001400 */
[----:B------:R-:W-:Y:S02]  /*d400*/  @!P0 FSETP.NEU.FTZ.AND P5, PT, R5, RZ, PT ;  /* 0x000000ff0500820b */ /* 0x000fe40003fbd000 */
[----:B------:R-:W-:-:S02]  /*d410*/  @!P1 FSETP.NEU.FTZ.AND P3, PT, R3, RZ, PT ;  /* 0x000000ff0300920b */ /* 0x000fc40003f7d000 */
[----:B------:R-:W-:Y:S02]  /*d420*/  PRMT R4, R30, 0x7610, R4 ;  /* 0x000076101e047816 */ /* 0x000fe40000000004 */
[----:B------:R-:W-:Y:S02]  /*d430*/  PRMT R5, R0, 0x9910, RZ ;  /* 0x0000991000057816 */ /* 0x000fe400000000ff */
[C---:B------:R-:W-:Y:S02]  /*d440*/  PRMT R3, R30.reuse, 0x7610, R3 ;  /* 0x000076101e037816 */ /* 0x040fe40000000003 */
[----:B------:R-:W-:Y:S02]  /*d450*/  @!P2 SEL R4, RZ, 0x1, !P4 ;  /* 0x00000001ff04a807 */ /* 0x000fe40006000000 */
[----:B------:R-:W-:Y:S02]  /*d460*/  @!P0 SEL R3, RZ, 0x1, !P5 ;  /* 0x00000001ff038807 */ /* 0x000fe40006800000 */
[----:B------:R-:W-:-:S02]  /*d470*/  PRMT R0, R30, 0x7610, R0 ;  /* 0x000076101e007816 */ /* 0x000fc40000000000 */
[----:B------:R-:W-:Y:S02]  /*d480*/  @!P1 SEL R0, RZ, 0x1, !P3 ;  /* 0x00000001ff009807 */ /* 0x000fe40005800000 */
[----:B------:R-:W-:Y:S02]  /*d490*/  ISETP.NE.AND P1, PT, R5, RZ, PT ;  /* 0x000000ff0500720c */ /* 0x000fe40003f25270 */
[----:B------:R-:W-:Y:S02]  /*d4a0*/  PRMT R4, R4, 0x9910, RZ ;  /* 0x0000991004047816 */ /* 0x000fe400000000ff */
[----:B------:R-:W-:Y:S02]  /*d4b0*/  PRMT R5, R3, 0x9910, RZ ;  /* 0x0000991003057816 */ /* 0x000fe400000000ff */
[----:B------:R-:W-:Y:S01]  /*d4c0*/  PRMT R0, R0, 0x9910, RZ ;  /* 0x0000991000007816 */ /* 0x000fe200000000ff */
[----:B------:R-:W-:Y:S01]  /*d4d0*/  IMAD.MOV.U32 R3, RZ, RZ, R4 ;  /* 0x000000ffff037224 */ /* 0x000fe200078e0004 */
[----:B0-----:R-:W-:Y:S01]  /*d4e0*/  F2FP.PACK_AB R13, RZ, R13 ;  /* 0x0000000dff0d723e */ /* 0x001fe200000000ff */
[----:B------:R-:W-:Y:S01]  /*d4f0*/  IMAD.MOV.U32 R4, RZ, RZ, R5 ;  /* 0x000000ffff047224 */ /* 0x000fe200078e0005 */
[----:B------:R-:W-:-:S02]  /*d500*/  ISETP.NE.AND P3, PT, R0, RZ, PT ;  /* 0x000000ff0000720c */ /* 0x000fc40003f65270 */
[----:B------:R-:W-:Y:S02]  /*d510*/  ISETP.NE.AND P2, PT, R3, RZ, PT ;  /* 0x000000ff0300720c */ /* 0x000fe40003f45270 */
[----:B------:R-:W-:Y:S02]  /*d520*/  ISETP.NE.AND P0, PT, R4, RZ, PT ;  /* 0x000000ff0400720c */ /* 0x000fe40003f05270 */
[----:B------:R-:W-:Y:S02]  /*d530*/  F2FP.PACK_AB R0, RZ, R10 ;  /* 0x0000000aff00723e */ /* 0x000fe400000000ff */
[----:B------:R-:W-:Y:S02]  /*d540*/  F2FP.PACK_AB R3, RZ, R14 ;  /* 0x0000000eff03723e */ /* 0x000fe400000000ff */
[----:B------:R-:W-:Y:S01]  /*d550*/  F2FP.PACK_AB R4, RZ, R11 ;  /* 0x0000000bff04723e */ /* 0x000fe200000000ff */
[----:B------:R-:W-:Y:S02]  /*d560*/  @!P1 HADD2.F32 R0, -RZ, R0.H0_H0 ;  /* 0x20000000ff009230 */ /* 0x000fe40000004100 */
[----:B------:R-:W-:-:S02]  /*d570*/  @!P3 HADD2.F32 R3, -RZ, R3.H0_H0 ;  /* 0x20000003ff03b230 */ /* 0x000fc40000004100 */
[----:B------:R-:W-:Y:S01]  /*d580*/  @!P2 HADD2.F32 R4, -RZ, R4.H0_H0 ;  /* 0x20000004ff04a230 */ /* 0x000fe20000004100 */
[----:B------:R-:W-:Y:S01]  /*d590*/  @!P1 FSETP.NEU.FTZ.AND P6, PT, R0, RZ, PT ;  /* 0x000000ff0000920b */ /* 0x000fe20003fdd000 */
[----:B------:R-:W-:Y:S01]  /*d5a0*/  @!P0 HADD2.F32 R0, -RZ, R13.H0_H0 ;  /* 0x2000000dff008230 */ /* 0x000fe20000004100 */
[----:B------:R-:W-:Y:S02]  /*d5b0*/  @!P3 FSETP.NEU.FTZ.AND P5, PT, R3, RZ, PT ;  /* 0x000000ff0300b20b */ /* 0x000fe40003fbd000 */
[----:B------:R-:W-:Y:S02]  /*d5c0*/  @!P1 SEL R3, RZ, 0x1, !P6 ;  /* 0x00000001ff039807 */ /* 0x000fe40007000000 */
        /* <DEDUP_REMOVED lines=8> */
[----:B------:R-:W-:-:S02]  /*d650*/  @!P2 PRMT R18, R5, 0x7610, R18 ;  /* 0x000076100512a816 */ /* 0x000fc40000000012 */
[----:B------:R-:W-:Y:S02]  /*d660*/  @!P0 PRMT R30, R6, 0x7610, R30 ;  /* 0x00007610061e8816 */ /* 0x000fe4000000001e */
.L_x_846:
[----:B------:R-:W-:Y:S05]  /*d670*/  BSYNC B6 ;  /* 0x0000000000067941 */ /* 0x000fea0003800000 */
.L_x_845:
        /* <DEDUP_REMOVED lines=12> */
.L_x_895:
        /* <DEDUP_REMOVED lines=16> */
[----:B------:R-:W-:Y:S01]  /*d840*/  HFMA2.MMA R18, -RZ, RZ, 0, 5.9604644775390625e-08 ;  /* 0x00000001ff127435 */ /* 0x000fe200000001ff */
[----:B------:R-:W-:Y:S01]  /*d850*/  IMAD.MOV.U32 R30, RZ, RZ, 0x1 ;  /* 0x00000001ff1e7424 */ /* 0x000fe200078e00ff */
[C---:B0-----:R-:W-:Y:S01]  /*d860*/  PRMT R6, R4.reuse, 0x7771, RZ ;  /* 0x0000777104067816 */ /* 0x041fe200000000ff */
[----:B------:R-:W0:Y:S01]  /*d870*/  I2F.S8 R5, R4 ;  /* 0x0000000400057306 */ /* 0x000e220000001400 */
[----:B------:R-:W-:-:S02]  /*d880*/  PRMT R7, R4, 0x7772, RZ ;  /* 0x0000777204077816 */ /* 0x000fc400000000ff */
[----:B------:R-:W-:-:S05]  /*d890*/  PRMT R8, R4, 0x7773, RZ ;  /* 0x0000777304087816 */ /* 0x000fca00000000ff */
[----:B------:R-:W1:Y:S08]  /*d8a0*/  I2F.S8 R6, R6 ;  /* 0x0000000600067306 */ /* 0x000e700000001400 */
[----:B------:R-:W2:Y:S01]  /*d8b0*/  I2F.S8 R7, R7 ;  /* 0x0000000700077306 */ /* 0x000ea20000001400 */
[----:B0-----:R-:W-:-:S05]  /*d8c0*/  F2FP.PACK_AB R0, RZ, R5 ;  /* 0x00000005ff00723e */ /* 0x001fca00000000ff */
[----:B------:R-:W-:Y:S02]  /*d8d0*/  @!P5 HADD2.F32 R0, -RZ, R0.H0_H0 ;  /* 0x20000000ff00d230 */ /* 0x000fe40000004100 */
[----:B------:R-:W0:Y:S01]  /*d8e0*/  I2F.S8 R8, R8 ;  /* 0x0000000800087306 */ /* 0x000e220000001400 */
[----:B-1----:R-:W-:Y:S02]  /*d8f0*/  F2FP.PACK_AB R4, RZ, R6 ;  /* 0x00000006ff04723e */ /* 0x002fe400000000ff */
[----:B------:R-:W-:-:S03]  /*d900*/  @!P5 FSETP.NEU.FTZ.AND P6, PT, R0, RZ, PT ;  /* 0x000000ff0000d20b */ /* 0x000fc60003fdd000 */
[----:B------:R-:W-:Y:S01]  /*d910*/  @!P4 HADD2.F32 R4, -RZ, R4.H0_H0 ;  /* 0x20000004ff04c230 */ /* 0x000fe20000004100 */
[----:B--2---:R-:W-:-:S04]  /*d920*/  F2FP.PACK_AB R5, RZ, R7 ;  /* 0x00000007ff05723e */ /* 0x004fc800000000ff */
[----:B------:R-:W-:Y:S01]  /*d930*/  @!P4 FSETP.NEU.FTZ.AND P3, PT, R4, RZ, PT ;  /* 0x000000ff0400c20b */ /* 0x000fe20003f7d000 */
[----:B------:R-:W-:Y:S01]  /*d940*/  @!P0 HADD2.F32 R0, -RZ, R5.H0_H0 ;  /* 0x20000005ff008230 */ /* 0x000fe20000004100 */
[----:B------:R-:W-:Y:S02]  /*d950*/  @!P5 SEL R5, RZ, 0x1, !P6 ;  /* 0x00000001ff05d807 */ /* 0x000fe40007000000 */
[----:B0-----:R-:W-:Y:S02]  /*d960*/  F2FP.PACK_AB R4, RZ, R8 ;  /* 0x00000008ff04723e */ /* 0x001fe400000000ff */
[----:B------:R-:W-:Y:S01]  /*d970*/  @!P0 FSETP.NEU.FTZ.AND P6, PT, R0, RZ, PT ;  /* 0x000000ff0000820b */ /* 0x000fe20003fdd000 */
[----:B------:R-:W-:Y:S01]  /*d980*/  IMAD.MOV.U32 R0, RZ, RZ, 0x1 ;  /* 0x00000001ff007424 */ /* 0x000fe200078e00ff */
[----:B------:R-:W-:Y:S01]  /*d990*/  @!P5 PRMT R25, R5, 0x7610, R25 ;  /* 0x000076100519d816 */ /* 0x000fe20000000019 */
[----:B------:R-:W-:Y:S01]  /*d9a0*/  @!P2 HADD2.F32 R4, -RZ, R4.H0_H0 ;  /* 0x20000004ff04a230 */ /* 0x000fe20000004100 */
[----:B------:R-:W-:-:S02]  /*d9b0*/  @!P0 SEL R5, RZ, 0x1, !P6 ;  /* 0x00000001ff058807 */ /* 0x000fc40007000000 */
        /* <DEDUP_REMOVED lines=8> */
.L_x_894:
[----:B------:R-:W-:Y:S05]  /*da40*/  BSYNC B0 ;  /* 0x0000000000007941 */ /* 0x000fea0003800000 */
.L_x_893:
[----:B------:R-:W-:Y:S01]  /*da50*/  IMAD.MOV.U32 R5, RZ, RZ, R9 ;  /* 0x000000ffff057224 */ /* 0x000fe200078e0009 */
[----:B------:R-:W-:Y:S05]  /*da60*/  @P1 BRA `(.L_x_895) ;  /* 0xfffffcd000001947 */ /* 0x000fea000383ffff */
.L_x_892:
        /* <DEDUP_REMOVED lines=17> */
.L_x_900:
        /* <DEDUP_REMOVED lines=46> */
.L_x_899:
[----:B------:R-:W-:Y:S05]  /*de60*/  BSYNC B0 ;  /* 0x0000000000007941 */ /* 0x000fea0003800000 */
.L_x_898:
[----:B------:R-:W-:-:S04]  /*de70*/  SHF.R.S32.HI R5, RZ, 0x1, R5 ;  /* 0x00000001ff057819 */ /* 0x000fc80000011405 */
[----:B------:R-:W-:-:S13]  /*de80*/  ISETP.GE.AND P0, PT, R5, 0x20, PT ;  /* 0x000000200500780c */ /* 0x000fda0003f06270 */
[----:B------:R-:W-:Y:S05]  /*de90*/  @P0 BRA `(.L_x_900) ;  /* 0xfffffce000000947 */ /* 0x000fea000383ffff */
[----:B0-----:R-:W-:-:S05]  /*dea0*/  IMAD.MOV.U32 R3, RZ, RZ, 0x20 ;  /* 0x00000020ff037424 */ /* 0x001fca00078e00ff */
.L_x_897:
[----:B0-----:R-:W-:Y:S01]  /*deb0*/  ISETP.GE.AND P0, PT, R3, 0x2, PT ;  /* 0x000000020300780c */ /* 0x001fe20003f06270 */
[----:B------:R-:W-:Y:S01]  /*dec0*/  WARPSYNC 0xffffffff ;  /* 0xffffffff00007948 */ /* 0x000fe20003800000 */
[----:B------:R-:W-:Y:S11]  /*ded0*/  BAR.SYNC.DEFER_BLOCKING 0x0 ;  /* 0x0000000000007b1d */ /* 0x000ff60000010000 */
[----:B------:R-:W-:Y:S05]  /*dee0*/  @!P0 BRA `(.L_x_896) ;  /* 0x000003a000008947 */ /* 0x000fea0003800000 */
[----:B------:R-:W-:Y:S01]  /*def0*/  PRMT R5, R0, 0x7610, R5 ;  /* 0x0000761000057816 */ /* 0x000fe20000000005 */
[----:B------:R-:W-:Y:S01]  /*df00*/  IMAD.MOV.U32 R4, RZ, RZ, 0x1 ;  /* 0x00000001ff047424 */ /* 0x000fe200078e00ff */
[----:B------:R-:W-:-:S02]  /*df10*/  PRMT R6, R30, 0x7610, R6 ;  /* 0x000076101e067816 */ /* 0x000fc40000000006 */
.L_x_901:
        /* <DEDUP_REMOVED lines=12> */
[----:B------:R-:W-:-:S02]  /*dfe0*/  LOP3.LUT P4, RZ, R5, 0xff, RZ, 0xc0, !PT ;  /* 0x000000ff05ff7812 */ /* 0x000fc4000788c0ff */
[----:B------:R-:W-:Y:S01]  /*dff0*/  LOP3.LUT P2, RZ, R25, 0xff, RZ, 0xc0, !PT ;  /* 0x000000ff19ff7812 */ /* 0x000fe2000784c0ff */
[----:B------:R-:W1:Y:S01]  /*e000*/  SHFL.DOWN PT, R9, R9, R4, 0x1f ;  /* 0x08001f0409097589 */ /* 0x000e6200000e0000 */
[----:B------:R-:W-:Y:S01]  /*e010*/  LOP3.LUT P1, RZ, R18, 0xff, RZ, 0xc0, !PT ;  /* 0x000000ff12ff7812 */ /* 0x000fe2000782c0ff */
[----:B------:R-:W-:Y:S01]  /*e020*/  IMAD.MOV.U32 R25, RZ, RZ, 0x1 ;  /* 0x00000001ff197424 */ /* 0x000fe200078e00ff */
[----:B------:R-:W-:Y:S01]  /*e030*/  LOP3.LUT P3, RZ, R6, 0xff, RZ, 0xc0, !PT ;  /* 0x000000ff06ff7812 */ /* 0x000fe2000786c0ff */
[----:B------:R-:W2:Y:S01]  /*e040*/  SHFL.DOWN PT, R11, R11, R4, 0x1f ;  /* 0x08001f040b0b7589 */ /* 0x000ea200000e0000 */
[----:B------:R-:W-:-:S03]  /*e050*/  IMAD.MOV.U32 R18, RZ, RZ, 0x1 ;  /* 0x00000001ff127424 */ /* 0x000fc600078e00ff */
[----:B------:R3:W4:Y:S02]  /*e060*/  SHFL.DOWN PT, R13, R13, R4, 0x1f ;  /* 0x08001f040d0d7589 */ /* 0x00072400000e0000 */
[----:B---3--:R-:W-:Y:S01]  /*e070*/  IMAD.SHL.U32 R4, R4, 0x2, RZ ;  /* 0x0000000204047824 */ /* 0x008fe200078e00ff */
[----:B0-----:R-:W-:-:S04]  /*e080*/  ISETP.NE.AND P0, PT, R7, RZ, PT ;  /* 0x000000ff0700720c */ /* 0x001fc80003f05270 */
[----:B------:R-:W-:Y:S02]  /*e090*/  FSEL R0, RZ, 1, !P0 ;  /* 0x3f800000ff007808 */ /* 0x000fe40004000000 */
[----:B-1----:R-:W-:Y:S02]  /*e0a0*/  ISETP.NE.AND P0, PT, R9, RZ, PT ;  /* 0x000000ff0900720c */ /* 0x002fe40003f05270 */
[----:B--2---:R-:W-:Y:S02]  /*e0b0*/  ISETP.NE.AND P5, PT, R11, RZ, PT ;  /* 0x000000ff0b00720c */ /* 0x004fe40003fa5270 */
[----:B------:R-:W-:Y:S02]  /*e0c0*/  F2FP.PACK_AB R7, RZ, R0 ;  /* 0x00000000ff07723e */ /* 0x000fe400000000ff */
[----:B------:R-:W-:Y:S02]  /*e0d0*/  FSEL R0, RZ, 1, !P0 ;  /* 0x3f800000ff007808 */ /* 0x000fe40004000000 */
[----:B----4-:R-:W-:-:S02]  /*e0e0*/  ISETP.NE.AND P6, PT, R13, RZ, PT ;  /* 0x000000ff0d00720c */ /* 0x010fc40003fc5270 */
[----:B------:R-:W-:Y:S02]  /*e0f0*/  FSEL R5, RZ, 1, !P5 ;  /* 0x3f800000ff057808 */ /* 0x000fe40006800000 */
[----:B------:R-:W-:Y:S01]  /*e100*/  F2FP.PACK_AB R8, RZ, R0 ;  /* 0x00000000ff08723e */ /* 0x000fe200000000ff */
[----:B------:R-:W-:Y:S01]  /*e110*/  @!P2 HADD2.F32 R0, -RZ, R7.H0_H0 ;  /* 0x20000007ff00a230 */ /* 0x000fe20000004100 */
[----:B------:R-:W-:Y:S02]  /*e120*/  FSEL R6, RZ, 1, !P6 ;  /* 0x3f800000ff067808 */ /* 0x000fe40007000000 */
[----:B------:R-:W-:Y:S01]  /*e130*/  F2FP.PACK_AB R9, RZ, R5 ;  /* 0x00000005ff09723e */ /* 0x000fe200000000ff */
[----:B------:R-:W-:Y:S01]  /*e140*/  @!P4 HADD2.F32 R5, -RZ, R8.H0_H0 ;  /* 0x20000008ff05c230 */ /* 0x000fe20000004100 */
[----:B------:R-:W-:Y:S02]  /*e150*/  F2FP.PACK_AB R7, RZ, R6 ;  /* 0x00000006ff07723e */ /* 0x000fe400000000ff */
[----:B------:R-:W-:Y:S01]  /*e160*/  @!P2 FSETP.NEU.FTZ.AND P6, PT, R0, RZ, PT ;  /* 0x000000ff0000a20b */ /* 0x000fe20003fdd000 */
[----:B------:R-:W-:Y:S01]  /*e170*/  @!P1 HADD2.F32 R6, -RZ, R9.H0_H0 ;  /* 0x20000009ff069230 */ /* 0x000fe20000004100 */
[----:B------:R-:W-:Y:S01]  /*e180*/  @!P4 FSETP.NEU.FTZ.AND P5, PT, R5, RZ, PT ;  /* 0x000000ff0500c20b */ /* 0x000fe20003fbd000 */
[----:B------:R-:W-:Y:S01]  /*e190*/  @!P3 HADD2.F32 R0, -RZ, R7.H0_H0 ;  /* 0x20000007ff00b230 */ /* 0x000fe20000004100 */
[----:B------:R-:W-:-:S02]  /*e1a0*/  @!P2 SEL R5, RZ, 0x1, !P6 ;  /* 0x00000001ff05a807 */ /* 0x000fc40007000000 */
[----:B------:R-:W-:Y:S02]  /*e1b0*/  @!P1 FSETP.NEU.FTZ.AND P0, PT, R6, RZ, PT ;  /* 0x000000ff0600920b */ /* 0x000fe40003f1d000 */
[----:B------:R-:W-:Y:S02]  /*e1c0*/  @!P4 SEL R6, RZ, 0x1, !P5 ;  /* 0x00000001ff06c807 */ /* 0x000fe40006800000 */
[----:B------:R-:W-:Y:S02]  /*e1d0*/  ISETP.GE.AND P5, PT, R4, R3, PT ;  /* 0x000000030400720c */ /* 0x000fe40003fa6270 */
        /* <DEDUP_REMOVED lines=11> */
.L_x_896:
        /* <DEDUP_REMOVED lines=204> */
.L_x_902:
        /* <DEDUP_REMOVED lines=200> */
.L_x_903:
        /* <DEDUP_REMOVED lines=202> */
.L_x_904:
        /* <DEDUP_REMOVED lines=200> */
.L_x_905:
        /* <DEDUP_REMOVED lines=215> */
.L_x_907:
        /* <DEDUP_REMOVED lines=200> */
.L_x_908:
[----:B------:R-:W-:Y:S01]  /*12ee0*/  IMAD.MOV.U32 R16, RZ, RZ, RZ ;  /* 0x000000ffff107224 */ /* 0x000fe200078e00ff */
[----:B------:R-:W-:Y:S01]  /*12ef0*/  MOV R19, RZ ;  /* 0x000000ff00137202 */ /* 0x000fe20000000f00 */
        /* <DEDUP_REMOVED lines=200> */
.L_x_909:
        /* <DEDUP_REMOVED lines=200> */
.L_x_910:
        /* <DEDUP_REMOVED lines=11> */
.L_x_912:
[----:B------:R-:W-:Y:S05]  /*148b0*/  BSYNC B0 ;  /* 0x0000000000007941 */ /* 0x000fea0003800000 */
.L_x_911:
        /* <DEDUP_REMOVED lines=15> */
.L_x_914:
[----:B------:R-:W-:Y:S05]  /*149b0*/  BSYNC B0 ;  /* 0x0000000000007941 */ /* 0x000fea0003800000 */
.L_x_913:
        /* <DEDUP_REMOVED lines=31> */
.L_x_916:
[----:B------:R-:W-:Y:S05]  /*14bb0*/  BSYNC B0 ;  /* 0x0000000000007941 */ /* 0x000fea0003800000 */
.L_x_915:
        /* <DEDUP_REMOVED lines=26> */
.L_x_921:
        /* <DEDUP_REMOVED lines=11> */
[----:B------:R-:W-:Y:S02]  /*14e10*/  IMAD.MOV.U32 R18, RZ, RZ, 0x1 ;  /* 0x00000001ff127424 */ /* 0x000fe400078e00ff */
[----:B------:R-:W-:Y:S01]  /*14e20*/  IMAD.MOV.U32 R25, RZ, RZ, 0x1 ;  /* 0x00000001ff197424 */ /* 0x000fe200078e00ff */
[----:B--2---:R-:W0:Y:S08]  /*14e30*/  I2F.S8 R9, R9 ;  /* 0x0000000900097306 */ /* 0x004e300000001400 */
[----:B---3--:R-:W1:Y:S08]  /*14e40*/  I2F.S8 R11, R11 ;  /* 0x0000000b000b7306 */ /* 0x008e700000001400 */
[----:B----4-:R-:W2:Y:S01]  /*14e50*/  I2F.S16 R0, R0 ;  /* 0x0000000000007306 */ /* 0x010ea20000101400 */
[----:B0-----:R-:W-:-:S07]  /*14e60*/  F2FP.PACK_AB R7, RZ, R9 ;  /* 0x00000009ff07723e */ /* 0x001fce00000000ff */
[----:B-----5:R-:W0:Y:S01]  /*14e70*/  I2F.S8 R10, R10 ;  /* 0x0000000a000a7306 */ /* 0x020e220000001400 */
[----:B------:R-:W-:Y:S01]  /*14e80*/  @!P4 HADD2.F32 R6, -RZ, R7.H0_H0 ;  /* 0x20000007ff06c230 */ /* 0x000fe20000004100 */
[----:B-1----:R-:W-:Y:S01]  /*14e90*/  F2FP.PACK_AB R14, RZ, R11 ;  /* 0x0000000bff0e723e */ /* 0x002fe200000000ff */
[----:B------:R-:W-:-:S03]  /*14ea0*/  IMAD.MOV.U32 R11, RZ, RZ, c[0x0][0x0] ;  /* 0x00000000ff0b7624 */ /* 0x000fc600078e00ff */
[----:B------:R-:W-:Y:S02]  /*14eb0*/  @!P4 FSETP.NEU.FTZ.AND P5, PT, R6, RZ, PT ;  /* 0x000000ff0600c20b */ /* 0x000fe40003fbd000 */
[----:B--2---:R-:W-:Y:S01]  /*14ec0*/  F2FP.PACK_AB R9, RZ, R0 ;  /* 0x00000000ff09723e */ /* 0x004fe200000000ff */
[----:B------:R-:W-:Y:S01]  /*14ed0*/  @!P3 HADD2.F32 R6, -RZ, R14.H0_H0 ;  /* 0x2000000eff06b230 */ /* 0x000fe20000004100 */
[----:B------:R-:W-:-:S03]  /*14ee0*/  IMAD R8, R11, c[0x0][0x4], R8 ;  /* 0x000001000b087a24 */ /* 0x000fc600078e0208 */
[----:B------:R-:W-:Y:S01]  /*14ef0*/  @!P0 HADD2.F32 R0, -RZ, R9.H0_H0 ;  /* 0x20000009ff008230 */ /* 0x000fe20000004100 */
[----:B0-----:R-:W-:Y:S02]  /*14f00*/  F2FP.PACK_AB R13, RZ, R10 ;  /* 0x0000000aff0d723e */ /* 0x001fe400000000ff */
[----:B------:R-:W-:Y:S02]  /*14f10*/  @!P4 SEL R9, RZ, 0x1, !P5 ;  /* 0x00000001ff09c807 */ /* 0x000fe40006800000 */
[----:B------:R-:W-:Y:S01]  /*14f20*/  @!P3 FSETP.NEU.FTZ.AND P5, PT, R6, RZ, PT ;  /* 0x000000ff0600b20b */ /* 0x000fe20003fbd000 */
[----:B------:R-:W-:-:S03]  /*14f30*/  @!P2 HADD2.F32 R7, -RZ, R13.H0_H0 ;  /* 0x2000000dff07a230 */ /* 0x000fc60000004100 */
[----:B------:R-:W-:Y:S02]  /*14f40*/  @!P3 SEL R11, RZ, 0x1, !P5 ;  /* 0x00000001ff0bb807 */ /* 0x000fe40006800000 */
[----:B------:R-:W-:Y:S02]  /*14f50*/  @!P2 FSETP.NEU.FTZ.AND P6, PT, R7, RZ, PT ;  /* 0x000000ff0700a20b */ /* 0x000fe40003fdd000 */
[----:B------:R-:W-:Y:S02]  /*14f60*/  ISETP.GE.U32.AND P5, PT, R8, c[0x0][0x178], PT ;  /* 0x00005e0008007a0c */ /* 0x000fe40003fa6070 */
        /* <DEDUP_REMOVED lines=12> */
.L_x_920:
[----:B------:R-:W-:Y:S05]  /*15030*/  BSYNC B1 ;  /* 0x0000000000017941 */ /* 0x000fea0003800000 */
.L_x_919:
[----:B------:R-:W-:Y:S05]  /*15040*/  BRA `(.L_x_922) ;  /* 0x0000036000007947 */ /* 0x000fea0003800000 */
.L_x_918:
        /* <DEDUP_REMOVED lines=9> */
.L_x_923:
        /* <DEDUP_REMOVED lines=21> */
[----:B-1----:R-:W-:-:S04]  /*15230*/  F2FP.PACK_AB R14, RZ, R11 ;  /* 0x0000000bff0e723e */ /* 0x002fc800000000ff */
[----:B------:R-:W-:Y:S02]  /*15240*/  @!P4 FSETP.NEU.FTZ.AND P5, PT, R6, RZ, PT ;  /* 0x000000ff0600c20b */ /* 0x000fe40003fbd000 */
[----:B--2---:R-:W-:Y:S01]  /*15250*/  F2FP.PACK_AB R9, RZ, R0 ;  /* 0x00000000ff09723e */ /* 0x004fe200000000ff */
[----:B------:R-:W-:-:S04]  /*15260*/  @!P3 HADD2.F32 R6, -RZ, R14.H0_H0 ;  /* 0x2000000eff06b230 */ /* 0x000fc80000004100 */
        /* <DEDUP_REMOVED lines=20> */
.L_x_922:
[----:B------:R-:W-:Y:S05]  /*153b0*/  BSYNC B0 ;  /* 0x0000000000007941 */ /* 0x000fea0003800000 */
.L_x_917:
        /* <DEDUP_REMOVED lines=11> */
.L_x_927:
        /* <DEDUP_REMOVED lines=9> */
[----:B------:R-:W-:Y:S02]  /*15500*/  LOP3.LUT P0, RZ, R18, 0xff, RZ, 0xc0, !PT ;  /* 0x000000ff12ff7812 */ /* 0x000fe4000780c0ff */
        /* <DEDUP_REMOVED lines=11> */
[----:B0-----:R-:W-:Y:S02]  /*155c0*/  F2FP.PACK_AB R10, RZ, R10 ;  /* 0x0000000aff0a723e */ /* 0x001fe400000000ff */
[----:B-1----:R-:W-:-:S05]  /*155d0*/  F2FP.PACK_AB R18, RZ, R13 ;  /* 0x0000000dff12723e */ /* 0x002fca00000000ff */
[----:B------:R-:W0:Y:S01]  /*155e0*/  I2F.S8 R13, R15 ;  /* 0x0000000f000d7306 */ /* 0x000e220000001400 */
[----:B------:R-:W-:Y:S01]  /*155f0*/  @!P0 HADD2.F32 R6, -RZ, R18.H0_H0 ;  /* 0x20000012ff068230 */ /* 0x000fe20000004100 */
[----:B------:R-:W-:-:S04]  /*15600*/  IMAD.MOV.U32 R18, RZ, RZ, 0x1 ;  /* 0x00000001ff127424 */ /* 0x000fc800078e00ff */
[----:B------:R-:W-:Y:S01]  /*15610*/  @!P0 FSETP.NEU.FTZ.AND P6, PT, R6, RZ, PT ;  /* 0x000000ff0600820b */ /* 0x000fe20003fdd000 */
[----:B------:R-:W-:Y:S01]  /*15620*/  @!P5 HADD2.F32 R6, -RZ, R10.H0_H0 ;  /* 0x2000000aff06d230 */ /* 0x000fe20000004100 */
[----:B--2---:R-:W-:Y:S02]  /*15630*/  F2FP.PACK_AB R10, RZ, R11 ;  /* 0x0000000bff0a723e */ /* 0x004fe400000000ff */
[----:B------:R-:W-:Y:S02]  /*15640*/  @!P0 SEL R9, RZ, 0x1, !P6 ;  /* 0x00000001ff098807 */ /* 0x000fe40007000000 */
[----:B------:R-:W-:Y:S01]  /*15650*/  @!P5 FSETP.NEU.FTZ.AND P6, PT, R6, RZ, PT ;  /* 0x000000ff0600d20b */ /* 0x000fe20003fdd000 */
[----:B------:R-:W-:Y:S01]  /*15660*/  @!P4 HADD2.F32 R0, -RZ, R10.H0_H0 ;  /* 0x2000000aff00c230 */ /* 0x000fe20000004100 */
[----:B0-----:R-:W-:Y:S01]  /*15670*/  F2FP.PACK_AB R13, RZ, R13 ;  /* 0x0000000dff0d723e */ /* 0x001fe200000000ff */
[----:B------:R-:W-:Y:S01]  /*15680*/  IMAD.MOV.U32 R6, RZ, RZ, 0x1 ;  /* 0x00000001ff067424 */ /* 0x000fe200078e00ff */
[----:B------:R-:W-:-:S02]  /*15690*/  @!P5 SEL R10, RZ, 0x1, !P6 ;  /* 0x00000001ff0ad807 */ /* 0x000fc40007000000 */
[----:B------:R-:W-:Y:S01]  /*156a0*/  @!P4 FSETP.NEU.FTZ.AND P6, PT, R0, RZ, PT ;  /* 0x000000ff0000c20b */ /* 0x000fe20003fdd000 */
[----:B------:R-:W-:Y:S01]  /*156b0*/  @!P3 HADD2.F32 R0, -RZ, R13.H0_H0 ;  /* 0x2000000dff00b230 */ /* 0x000fe20000004100 */
[----:B------:R-:W-:Y:S01]  /*156c0*/  @!P5 PRMT R25, R10, 0x7610, R25 ;  /* 0x000076100a19d816 */ /* 0x000fe20000000019 */
[----:B------:R-:W-:Y:S01]  /*156d0*/  IMAD.MOV.U32 R10, RZ, RZ, 0x1 ;  /* 0x00000001ff0a7424 */ /* 0x000fe200078e00ff */
[----:B------:R-:W-:Y:S02]  /*156e0*/  @!P4 SEL R6, RZ, 0x1, !P6 ;  /* 0x00000001ff06c807 */ /* 0x000fe40007000000 */
[----:B------:R-:W-:Y:S02]  /*156f0*/  @!P0 PRMT R18, R9, 0x7610, R18 ;  /* 0x0000761009128816 */ /* 0x000fe40000000012 */
[----:B------:R-:W-:Y:S02]  /*15700*/  @!P3 FSETP.NEU.FTZ.AND P4, PT, R0, RZ, PT ;  /* 0x000000ff0000b20b */ /* 0x000fe40003f9d000 */
[----:B------:R-:W-:-:S02]  /*15710*/  PRMT R9, R6, 0x7604, R25 ;  /* 0x0000760406097816 */ /* 0x000fc40000000019 */
[----:B------:R-:W-:Y:S02]  /*15720*/  PRMT R0, R10, 0x7610, R0 ;  /* 0x000076100a007816 */ /* 0x000fe40000000000 */
[----:B------:R-:W-:Y:S02]  /*15730*/  @!P3 SEL R0, RZ, 0x1, !P4 ;  /* 0x00000001ff00b807 */ /* 0x000fe40006000000 */
[----:B------:R-:W-:-:S04]  /*15740*/  PRMT R9, R18, 0x7054, R9 ;  /* 0x0000705412097816 */ /* 0x000fc80000000009 */
[----:B------:R-:W-:-:S05]  /*15750*/  PRMT R10, R0, 0x654, R9 ;  /* 0x00000654000a7816 */ /* 0x000fca0000000009 */
[----:B------:R0:W-:Y:S02]  /*15760*/  STS [R3.X4+0x10], R10 ;  /* 0x0000100a03007388 */ /* 0x0001e40000004800 */
.L_x_926:
[----:B------:R-:W-:Y:S05]  /*15770*/  BSYNC B0 ;  /* 0x0000000000007941 */ /* 0x000fea0003800000 */
.L_x_925:
[----:B------:R-:W-:Y:S05]  /*15780*/  @P2 BRA `(.L_x_927) ;  /* 0xfffffce000002947 */ /* 0x000fea000383ffff */
.L_x_924:
        /* <DEDUP_REMOVED lines=16> */
.L_x_932:
        /* <DEDUP_REMOVED lines=26> */
[----:B------:R-:W-:Y:S02]  /*15a30*/  @!P5 SEL R8, RZ, 0x1, !P6 ;  /* 0x00000001ff08d807 */ /* 0x000fe40007000000 */
[----:B--2---:R-:W-:Y:S02]  /*15a40*/  F2FP.PACK_AB R9, RZ, R11 ;  /* 0x0000000bff09723e */ /* 0x004fe400000000ff */
[----:B------:R-:W-:Y:S02]  /*15a50*/  @!P4 FSETP.NEU.FTZ.AND P3, PT, R0, RZ, PT ;  /* 0x000000ff0000c20b */ /* 0x000fe40003f7d000 */
[----:B------:R-:W-:Y:S01]  /*15a60*/  @!P5 PRMT R25, R8, 0x7610, R25 ;  /* 0x000076100819d816 */ /* 0x000fe20000000019 */
[----:B------:R-:W-:Y:S01]  /*15a70*/  @!P0 HADD2.F32 R6, -RZ, R9.H0_H0 ;  /* 0x20000009ff068230 */ /* 0x000fe20000004100 */
[----:B------:R-:W-:Y:S01]  /*15a80*/  IMAD.MOV.U32 R8, RZ, RZ, 0x1 ;  /* 0x00000001ff087424 */ /* 0x000fe200078e00ff */
[----:B0-----:R-:W-:-:S03]  /*15a90*/  F2FP.PACK_AB R0, RZ, R13 ;  /* 0x0000000dff00723e */ /* 0x001fc600000000ff */
[----:B------:R-:W-:Y:S01]  /*15aa0*/  @!P0 FSETP.NEU.FTZ.AND P6, PT, R6, RZ, PT ;  /* 0x000000ff0600820b */ /* 0x000fe20003fdd000 */
[----:B------:R-:W-:Y:S01]  /*15ab0*/  IMAD.MOV.U32 R6, RZ, RZ, 0x1 ;  /* 0x00000001ff067424 */ /* 0x000fe200078e00ff */
[----:B------:R-:W-:Y:S01]  /*15ac0*/  @!P2 HADD2.F32 R0, -RZ, R0.H0_H0 ;  /* 0x20000000ff00a230 */ /* 0x000fe20000004100 */
[----:B------:R-:W-:Y:S02]  /*15ad0*/  @!P4 SEL R6, RZ, 0x1, !P3 ;  /* 0x00000001ff06c807 */ /* 0x000fe40005800000 */
[----:B------:R-:W-:Y:S02]  /*15ae0*/  @!P0 SEL R9, RZ, 0x1, !P6 ;  /* 0x00000001ff098807 */ /* 0x000fe40007000000 */
[----:B------:R-:W-:Y:S02]  /*15af0*/  @!P2 FSETP.NEU.FTZ.AND P3, PT, R0, RZ, PT ;  /* 0x000000ff0000a20b */ /* 0x000fe40003f7d000 */
[----:B------:R-:W-:Y:S02]  /*15b00*/  @!P0 PRMT R18, R9, 0x7610, R18 ;  /* 0x0000761009128816 */ /* 0x000fe40000000012 */
[----:B------:R-:W-:-:S02]  /*15b10*/  PRMT R9, R6, 0x7604, R25 ;  /* 0x0000760406097816 */ /* 0x000fc40000000019 */
[----:B------:R-:W-:Y:S02]  /*15b20*/  PRMT R0, R8, 0x7610, R0 ;  /* 0x0000761008007816 */ /* 0x000fe40000000000 */
[----:B------:R-:W-:Y:S02]  /*15b30*/  @!P2 SEL R0, RZ, 0x1, !P3 ;  /* 0x00000001ff00a807 */ /* 0x000fe40005800000 */
[----:B------:R-:W-:-:S04]  /*15b40*/  PRMT R9, R18, 0x7054, R9 ;  /* 0x0000705412097816 */ /* 0x000fc80000000009 */
[----:B------:R-:W-:-:S05]  /*15b50*/  PRMT R8, R0, 0x654, R9 ;  /* 0x0000065400087816 */ /* 0x000fca0000000009 */
[----:B------:R0:W-:Y:S02]  /*15b60*/  STS [R3.X4+0x10], R8 ;  /* 0x0000100803007388 */ /* 0x0001e40000004800 */
.L_x_931:
[----:B------:R-:W-:Y:S05]  /*15b70*/  BSYNC B0 ;  /* 0x0000000000007941 */ /* 0x000fea0003800000 */
.L_x_930:
[----:B------:R-:W-:-:S04]  /*15b80*/  SHF.R.S32.HI R2, RZ, 0x1, R2 ;  /* 0x00000001ff027819 */ /* 0x000fc80000011402 */
[----:B------:R-:W-:-:S13]  /*15b90*/  ISETP.GE.AND P0, PT, R2, 0x20, PT ;  /* 0x000000200200780c */ /* 0x000fda0003f06270 */
[----:B------:R-:W-:Y:S05]  /*15ba0*/  @P0 BRA `(.L_x_932) ;  /* 0xfffffce000000947 */ /* 0x000fea000383ffff */
[----:B------:R-:W-:-:S09]  /*15bb0*/  HFMA2.MMA R2, -RZ, RZ, 0, 1.9073486328125e-06 ;  /* 0x00000020ff027435 */ /* 0x000fd200000001ff */
.L_x_929:
[----:B0-----:R-:W-:Y:S01]  /*15bc0*/  BAR.SYNC.DEFER_BLOCKING 0x0 ;  /* 0x0000000000007b1d */ /* 0x001fe20000010000 */
[----:B------:R-:W-:-:S13]  /*15bd0*/  ISETP.GE.AND P0, PT, R2, 0x2, PT ;  /* 0x000000020200780c */ /* 0x000fda0003f06270 */
[----:B------:R-:W-:Y:S05]  /*15be0*/  @!P0 BRA `(.L_x_928) ;  /* 0x000003a000008947 */ /* 0x000fea0003800000 */
[----:B------:R-:W-:Y:S01]  /*15bf0*/  PRMT R7, R6, 0x7610, R7 ;  /* 0x0000761006077816 */ /* 0x000fe20000000007 */
[----:B------:R-:W-:Y:S01]  /*15c00*/  IMAD.MOV.U32 R3, RZ, RZ, 0x1 ;  /* 0x00000001ff037424 */ /* 0x000fe200078e00ff */
[----:B------:R-:W-:Y:S02]  /*15c10*/  PRMT R8, R0, 0x7610, R8 ;  /* 0x0000761000087816 */ /* 0x000fe40000000008 */
.L_x_933:
[----:B------:R-:W-:Y:S02]  /*15c20*/  LOP3.LUT R0, R7, 0xffff, RZ, 0xc0, !PT ;  /* 0x0000ffff07007812 */ /* 0x000fe400078ec0ff */
[----:B------:R-:W-:Y:S02]  /*15c30*/  LOP3.LUT R6, R18, 0xffff, RZ, 0xc0, !PT ;  /* 0x0000ffff12067812 */ /* 0x000fe400078ec0ff */
[----:B------:R-:W-:Y:S02]  /*15c40*/  PRMT R10, R0, 0x8880, RZ ;  /* 0x00008880000a7816 */ /* 0x000fe400000000ff */
[----:B------:R-:W-:Y:S02]  /*15c50*/  PRMT R11, R6, 0x8880, RZ ;  /* 0x00008880060b7816 */ /* 0x000fe400000000ff */
[----:B------:R-:W-:Y:S01]  /*15c60*/  LOP3.LUT R9, R8, 0xffff, RZ, 0xc0, !PT ;  /* 0x0000ffff08097812 */ /* 0x000fe200078ec0ff */
[----:B------:R-:W-:Y:S01]  /*15c70*/  IMAD.MOV.U32 R6, RZ, RZ, R10 ;  /* 0x000000ffff067224 */ /* 0x000fe200078e000a */
[----:B------:R-:W-:Y:S01]  /*15c80*/  LOP3.LUT R0, R25, 0xffff, RZ, 0xc0, !PT ;  /* 0x0000ffff19007812 */ /* 0x000fe200078ec0ff */
[----:B------:R-:W-:Y:S01]  /*15c90*/  IMAD.MOV.U32 R10, RZ, RZ, R11 ;  /* 0x000000ffff0a7224 */ /* 0x000fe200078e000b */
[----:B------:R-:W-:-:S02]  /*15ca0*/  PRMT R14, R9, 0x8880, RZ ;  /* 0x00008880090e7816 */ /* 0x000fc400000000ff */
[----:B------:R-:W-:Y:S01]  /*15cb0*/  PRMT R0, R0, 0x8880, RZ ;  /* 0x0000888000007816 */ /* 0x000fe200000000ff */
[----:B------:R-:W0:Y:S01]  /*15cc0*/  SHFL.DOWN PT, R6, R6, R3, 0x1f ;  /* 0x08001f0306067589 */ /* 0x000e2200000e0000 */
[----:B------:R-:W-:Y:S02]  /*15cd0*/  LOP3.LUT P4, RZ, R7, 0xff, RZ, 0xc0, !PT ;  /* 0x000000ff07ff7812 */ /* 0x000fe4000788c0ff */
        /* <DEDUP_REMOVED lines=9> */
[----:B0-----:R-:W-:Y:S02]  /*15d70*/  ISETP.NE.AND P5, PT, R6, RZ, PT ;  /* 0x000000ff0600720c */ /* 0x001fe40003fa5270 */
[----:B-1----:R-:W-:Y:S02]  /*15d80*/  ISETP.NE.AND P6, PT, R10, RZ, PT ;  /* 0x000000ff0a00720c */ /* 0x002fe40003fc5270 */
[----:B------:R-:W-:Y:S02]  /*15d90*/  FSEL R6, RZ, 1, !P5 ;  /* 0x3f800000ff067808 */ /* 0x000fe40006800000 */
[----:B------:R-:W-:Y:S02]  /*15da0*/  FSEL R7, RZ, 1, !P6 ;  /* 0x3f800000ff077808 */ /* 0x000fe40007000000 */
[----:B--2---:R-:W-:-:S02]  /*15db0*/  ISETP.NE.AND P6, PT, R14, RZ, PT ;  /* 0x000000ff0e00720c */ /* 0x004fc40003fc5270 */
[----:B------:R-:W-:Y:S02]  /*15dc0*/  F2FP.PACK_AB R6, RZ, R6 ;  /* 0x00000006ff06723e */ /* 0x000fe400000000ff */
[----:B------:R-:W-:Y:S02]  /*15dd0*/  F2FP.PACK_AB R8, RZ, R7 ;  /* 0x00000007ff08723e */ /* 0x000fe400000000ff */
[----:B------:R-:W-:Y:S01]  /*15de0*/  FSEL R7, RZ, 1, !P6 ;  /* 0x3f800000ff077808 */ /* 0x000fe20007000000 */
[----:B------:R-:W-:Y:S01]  /*15df0*/  @!P4 HADD2.F32 R6, -RZ, R6.H0_H0 ;  /* 0x20000006ff06c230 */ /* 0x000fe20000004100 */
[----:B----4-:R-:W-:Y:S02]  /*15e00*/  ISETP.NE.AND P5, PT, R0, RZ, PT ;  /* 0x000000ff0000720c */ /* 0x010fe40003fa5270 */
[----:B------:R-:W-:Y:S01]  /*15e10*/  F2FP.PACK_AB R9, RZ, R7 ;  /* 0x00000007ff09723e */ /* 0x000fe200000000ff */
[----:B------:R-:W-:Y:S01]  /*15e20*/  @!P2 HADD2.F32 R7, -RZ, R8.H0_H0 ;  /* 0x20000008ff07a230 */ /* 0x000fe20000004100 */
[----:B------:R-:W-:-:S02]  /*15e30*/  FSEL R0, RZ, 1, !P5 ;  /* 0x3f800000ff007808 */ /* 0x000fc40006800000 */
[----:B------:R-:W-:Y:S01]  /*15e40*/  @!P4 FSETP.NEU.FTZ.AND P5, PT, R6, RZ, PT ;  /* 0x000000ff0600c20b */ /* 0x000fe20003fbd000 */
[----:B------:R-:W-:Y:S01]  /*15e50*/  @!P3 HADD2.F32 R6, -RZ, R9.H0_H0 ;  /* 0x20000009ff06b230 */ /* 0x000fe20000004100 */
[----:B------:R-:W-:Y:S02]  /*15e60*/  F2FP.PACK_AB R0, RZ, R0 ;  /* 0x00000000ff00723e */ /* 0x000fe400000000ff */
[----:B------:R-:W-:Y:S02]  /*15e70*/  @!P4 SEL R8, RZ, 0x1, !P5 ;  /* 0x00000001ff08c807 */ /* 0x000fe40006800000 */
[----:B------:R-:W-:Y:S01]  /*15e80*/  @!P3 FSETP.NEU.FTZ.AND P5, PT, R6, RZ, PT ;  /* 0x000000ff0600b20b */ /* 0x000fe20003fbd000 */
[----:B------:R-:W-:Y:S01]  /*15e90*/  @!P0 HADD2.F32 R0, -RZ, R0.H0_H0 ;  /* 0x20000000ff008230 */ /* 0x000fe20000004100 */
[----:B------:R-:W-:Y:S01]  /*15ea0*/  @!P2 FSETP.NEU.FTZ.AND P6, PT, R7, RZ, PT ;  /* 0x000000ff0700a20b */ /* 0x000fe20003fdd000 */
[----:B------:R-:W-:Y:S01]  /*15eb0*/  IMAD.MOV.U32 R6, RZ, RZ, 0x1 ;  /* 0x00000001ff067424 */ /* 0x000fe200078e00ff */
[----:B------:R-:W-:-:S02]  /*15ec0*/  @!P3 SEL R10, RZ, 0x1, !P5 ;  /* 0x00000001ff0ab807 */ /* 0x000fc40006800000 */
[----:B------:R-:W-:Y:S02]  /*15ed0*/  ISETP.GE.AND P5, PT, R3, R2, PT ;  /* 0x000000020300720c */ /* 0x000fe40003fa6270 */
[----:B------:R-:W-:Y:S02]  /*15ee0*/  @!P2 SEL R9, RZ, 0x1, !P6 ;  /* 0x00000001ff09a807 */ /* 0x000fe40007000000 */
[----:B------:R-:W-:Y:S01]  /*15ef0*/  @!P0 FSETP.NEU.FTZ.AND P6, PT, R0, RZ, PT ;  /* 0x000000ff0000820b */ /* 0x000fe20003fdd000 */
[----:B------:R-:W-:Y:S01]  /*15f00*/  IMAD.MOV.U32 R0, RZ, RZ, 0x1 ;  /* 0x00000001ff007424 */ /* 0x000fe200078e00ff */
[----:B------:R-:W-:Y:S02]  /*15f10*/  @!P4 PRMT R6, R8, 0x7610, R6 ;  /* 0x000076100806c816 */ /* 0x000fe40000000006 */
[----:B------:R-:W-:Y:S02]  /*15f20*/  @!P0 SEL R7, RZ, 0x1, !P6 ;  /* 0x00000001ff078807 */ /* 0x000fe40007000000 */
[----:B------:R-:W-:-:S02]  /*15f30*/  @!P3 PRMT R0, R10, 0x7610, R0 ;  /* 0x000076100a00b816 */ /* 0x000fc40000000000 */
[----:B------:R-:W-:Y:S02]  /*15f40*/  @!P0 PRMT R25, R7, 0x7610, R25 ;  /* 0x0000761007198816 */ /* 0x000fe40000000019 */
[----:B------:R-:W-:Y:S02]  /*15f50*/  @!P2 PRMT R18, R9, 0x7610, R18 ;  /* 0x000076100912a816 */ /* 0x000fe40000000012 */
[----:B------:R-:W-:Y:S02]  /*15f60*/  PRMT R7, R6, 0x7610, R7 ;  /* 0x0000761006077816 */ /* 0x000fe40000000007 */
[----:B------:R-:W-:Y:S01]  /*15f70*/  PRMT R8, R0, 0x7610, R8 ;  /* 0x0000761000087816 */ /* 0x000fe20000000008 */
[----:B------:R-:W-:Y:S05]  /*15f80*/  @!P5 BRA `(.L_x_933) ;  /* 0xfffffc900000d947 */ /* 0x000fea000383ffff */
.L_x_928:
        /* <DEDUP_REMOVED lines=23> */
[----:B0-----:R-:W-:Y:S01]  /*16100*/  F2FP.PACK_AB R2, RZ, R25 ;  /* 0x00000019ff02723e */ /* 0x001fe200000000ff */
[----:B------:R-:W-:Y:S01]  /*16110*/  IMAD.MOV.U32 R25, RZ, RZ, 0x1 ;  /* 0x00000001ff197424 */ /* 0x000fe200078e00ff */
[----:B----4-:R-:W-:Y:S02]  /*16120*/  ISETP.NE.AND P2, PT, R3, RZ, PT ;  /* 0x000000ff0300720c */ /* 0x010fe40003f45270 */
[----:B-1----:R-:W-:Y:S02]  /*16130*/  F2FP.PACK_AB R3, RZ, R6 ;  /* 0x00000006ff03723e */ /* 0x002fe400000000ff */
[----:B-----5:R-:W-:-:S03]  /*16140*/  ISETP.NE.AND P1, PT, R7, RZ, PT ;  /* 0x000000ff0700720c */ /* 0x020fc60003f25270 */
[----:B------:R-:W-:Y:S01]  /*16150*/  @!P4 HADD2.F32 R2, -RZ, R2.H0_H0 ;  /* 0x20000002ff02c230 */ /* 0x000fe20000004100 */
[----:B------:R-:W-:Y:S01]  /*16160*/  F2FP.PACK_AB R7, RZ, R18 ;  /* 0x00000012ff07723e */ /* 0x000fe200000000ff */
[----:B------:R-:W-:Y:S01]  /*16170*/  IMAD.MOV.U32 R18, RZ, RZ, 0x1 ;  /* 0x00000001ff127424 */ /* 0x000fe200078e00ff */
[----:B------:R-:W-:Y:S01]  /*16180*/  F2FP.PACK_AB R6, RZ, R0 ;  /* 0x00000000ff06723e */ /* 0x000fe200000000ff */
[----:B------:R-:W-:Y:S01]  /*16190*/  @!P3 HADD2.F32 R3, -RZ, R3.H0_H0 ;  /* 0x20000003ff03b230 */ /* 0x000fe20000004100 */
[----:B------:R-:W-:Y:S01]  /*161a0*/  @!P4 FSETP.NEU.FTZ.AND P6, PT, R2, RZ, PT ;  /* 0x000000ff0200c20b */ /* 0x000fe20003fdd000 */
[----:B------:R-:W-:-:S03]  /*161b0*/  @!P2 HADD2.F32 R0, -RZ, R7.H0_H0 ;  /* 0x20000007ff00a230 */ /* 0x000fc60000004100 */
[----:B------:R-:W-:Y:S02]  /*161c0*/  @!P3 FSETP.NEU.FTZ.AND P5, PT, R3, RZ, PT ;  /* 0x000000ff0300b20b */ /* 0x000fe40003fbd000 */
[----:B------:R-:W-:Y:S01]  /*161d0*/  @!P4 SEL R3, RZ, 0x1, !P6 ;  /* 0x00000001ff03c807 */ /* 0x000fe20007000000 */
[----:B------:R-:W-:Y:S01]  /*161e0*/  @!P1 HADD2.F32 R2, -RZ, R6.H0_H0 ;  /* 0x20000006ff029230 */ /* 0x000fe20000004100 */
[----:B------:R-:W-:Y:S02]  /*161f0*/  @!P2 FSETP.NEU.FTZ.AND P6, PT, R0, RZ, PT ;  /* 0x000000ff0000a20b */ /* 0x000fe40003fdd000 */
[----:B------:R-:W-:Y:S02]  /*16200*/  @!P3 SEL R0, RZ, 0x1, !P5 ;  /* 0x00000001ff00b807 */ /* 0x000fe40006800000 */
[----:B------:R-:W-:Y:S02]  /*16210*/  @!P1 FSETP.NEU.FTZ.AND P5, PT, R2, RZ, PT ;  /* 0x000000ff0200920b */ /* 0x000fe40003fbd000 */
[----:B------:R-:W-:-:S02]  /*16220*/  @!P2 SEL R2, RZ, 0x1, !P6 ;  /* 0x00000001ff02a807 */ /* 0x000fc40007000000 */
[----:B------:R-:W-:Y:S02]  /*16230*/  @!P1 SEL R6, RZ, 0x1, !P5 ;  /* 0x00000001ff069807 */ /* 0x000fe40006800000 */
[----:B------:R-:W-:Y:S02]  /*16240*/  @!P4 PRMT R25, R3, 0x7610, R25 ;  /* 0x000076100319c816 */ /* 0x000fe40000000019 */
[----:B------:R-:W-:Y:S02]  /*16250*/  @!P3 PRMT R27, R0, 0x7610, R27 ;  /* 0x00007610001bb816 */ /* 0x000fe4000000001b */
[----:B------:R-:W-:Y:S02]  /*16260*/  @!P2 PRMT R18, R2, 0x7610, R18 ;  /* 0x000076100212a816 */ /* 0x000fe40000000012 */
[----:B------:R-:W-:Y:S02]  /*16270*/  @!P1 PRMT R17, R6, 0x7610, R17 ;  /* 0x0000761006119816 */ /* 0x000fe40000000011 */
.L_x_935:
        /* <DEDUP_REMOVED lines=24> */
.L_x_937:
        /* <DEDUP_REMOVED lines=26> */
.L_x_938:
[----:B------:R-:W-:Y:S02]  /*165a0*/  IADD3 R2, P1, R22, c[0x0][0x538], RZ ;  /* 0x00014e0016027a10 */ /* 0x000fe40007f3e0ff */
[----:B------:R-:W-:Y:S02]  /*165b0*/  LOP3.LUT P0, RZ, R27, 0xff, RZ, 0xc0, !PT ;  /* 0x000000ff1bff7812 */ /* 0x000fe4000780c0ff */
[----:B0-----:R-:W-:Y:S02]  /*165c0*/  IADD3.X R3, RZ, c[0x0][0x53c], RZ, P1, !PT ;  /* 0x00014f00ff037a10 */ /* 0x001fe40000ffe4ff */
[----:B------:R-:W-:Y:S02]  /*165d0*/  SEL R5, RZ, 0x1, !P0 ;  /* 0x00000001ff057807 */ /* 0x000fe40004000000 */
[----:B------:R-:W-:-:S03]  /*165e0*/  ISETP.NE.AND P6, PT, R23, c[0x0][0x56c], PT ;  /* 0x00015b0017007a0c */ /* 0x000fc60003fc5270 */
[----:B------:R0:W-:Y:S10]  /*165f0*/  STG.E.U8 [R2.64], R5 ;  /* 0x0000000502007986 */ /* 0x0001f4000c101124 */
[----:B------:R-:W-:Y:S05]  /*16600*/  @!P6 BRA `(.L_x_939) ;  /* 0x000001300000e947 */ /* 0x000fea0003800000 */
[----:B------:R-:W-:Y:S01]  /*16610*/  MOV R0, 0x0 ;  /* 0x0000000000007802 */ /* 0x000fe20000000f00 */
[----:B------:R-:W-:-:S02]  /*16620*/  IMAD.MOV.U32 R4, RZ, RZ, c[0x4][0x640] ;  /* 0x01019000ff047624 */ /* 0x000fc400078e00ff */
[----:B0-----:R-:W-:Y:S01]  /*16630*/  IMAD.MOV.U32 R5, RZ, RZ, c[0x4][0x644] ;  /* 0x01019100ff057624 */ /* 0x001fe200078e00ff */
[----:B------:R0:W1:Y:S01]  /*16640*/  LDC.64 R2, c[0x4][R0] ;  /* 0x0100000000027b82 */ /* 0x0000620000000a00 */
[----:B------:R-:W-:Y:S02]  /*16650*/  IMAD.MOV.U32 R6, RZ, RZ, c[0x4][0x630] ;  /* 0x01018c00ff067624 */ /* 0x000fe400078e00ff */
[----:B------:R-:W-:Y:S02]  /*16660*/  IMAD.MOV.U32 R7, RZ, RZ, c[0x4][0x634] ;  /* 0x01018d00ff077624 */ /* 0x000fe400078e00ff */
[----:B------:R-:W-:Y:S02]  /*16670*/  IMAD.MOV.U32 R8, RZ, RZ, 0x2ef ;  /* 0x000002efff087424 */ /* 0x000fe400078e00ff */
[----:B------:R-:W-:Y:S02]  /*16680*/  IMAD.MOV.U32 R10, RZ, RZ, c[0x4][0x4b0] ;  /* 0x01012c00ff0a7624 */ /* 0x000fe400078e00ff */
[----:B------:R-:W-:-:S02]  /*16690*/  IMAD.MOV.U32 R11, RZ, RZ, c[0x4][0x4b4] ;  /* 0x01012d00ff0b7624 */ /* 0x000fc400078e00ff */
[----:B------:R-:W-:Y:S02]  /*166a0*/  IMAD.MOV.U32 R12, RZ, RZ, 0x1 ;  /* 0x00000001ff0c7424 */ /* 0x000fe400078e00ff */
[----:B------:R-:W-:Y:S02]  /*166b0*/  IMAD.MOV.U32 R13, RZ, RZ, RZ ;  /* 0x000000ffff0d7224 */ /* 0x000fe400078e00ff */
[----:B0-----:R-:W-:Y:S01]  /*166c0*/  LEPC R14 ;  /* 0x00000000000e734e */ /* 0x001fe20000000000 */
[----:B------:R-:W-:Y:S02]  /*166d0*/  MOV R9, 0x16740 ;  /* 0x0001674000097802 */ /* 0x000fe40000000f00 */
[----:B------:R-:W-:Y:S02]  /*166e0*/  MOV R20, 0x166c0 ;  /* 0x000166c000147802 */ /* 0x000fe40000000f00 */
[----:B------:R-:W-:Y:S02]  /*166f0*/  MOV R21, 0x0 ;  /* 0x0000000000157802 */ /* 0x000fe40000000f00 */
[----:B------:R-:W-:Y:S02]  /*16700*/  MOV R0, 0x0 ;  /* 0x0000000000007802 */ /* 0x000fe40000000f00 */
[----:B------:R-:W-:-:S04]  /*16710*/  IADD3 R20, P0, P1, -R20, R9, R14 ;  /* 0x0000000914147210 */ /* 0x000fc8000791e10e */
[----:B------:R-:W-:-:S04]  /*16720*/  IADD3.X R21, ~R0, R21, R15, P0, P1 ;  /* 0x0000001500157210 */ /* 0x000fc800007e250f */
[----:B-1----:R-:W-:Y:S05]  /*16730*/  CALL.ABS.NOINC R2 ;  /* 0x0000000002007343 */ /* 0x002fea0003c00000 */
.L_x_939:
        /* <DEDUP_REMOVED lines=26> */
.L_x_940:
[----:B------:R-:W-:Y:S02]  /*168e0*/  IADD3 R16, P1, R16, c[0x0][0x538], RZ ;  /* 0x00014e0010107a10 */ /* 0x000fe40007f3e0ff */
[----:B------:R-:W-:-:S03]  /*168f0*/  LOP3.LUT P0, RZ, R17, 0xff, RZ, 0xc0, !PT ;  /* 0x000000ff11ff7812 */ /* 0x000fc6000780c0ff */
[----:B------:R-:W-:Y:S01]  /*16900*/  IMAD.X R17, RZ, RZ, c[0x0][0x53c], P1 ;  /* 0x00014f00ff117624 */ /* 0x000fe200008e06ff */
[----:B0-----:R-:W-:-:S05]  /*16910*/  SEL R3, RZ, 0x1, !P0 ;  /* 0x00000001ff037807 */ /* 0x001fca0004000000 */
[----:B------:R-:W-:Y:S01]  /*16920*/  STG.E.U8 [R16.64], R3 ;  /* 0x0000000310007986 */ /* 0x000fe2000c101124 */
[----:B------:R-:W-:Y:S05]  /*16930*/  EXIT ;  /* 0x000000000000794d */ /* 0x000fea0003800000 */
.L_x_936:
[----:B------:R-:W-:Y:S04]  /*16940*/  STG.E.U8 [R4.64], R25 ;  /* 0x0000001904007986 */ /* 0x000fe8000c101124 */
[----:B------:R-:W-:Y:S04]  /*16950*/  STG.E.U8 [R4.64+0x1], R27 ;  /* 0x0000011b04007986 */ /* 0x000fe8000c101124 */
[----:B------:R-:W-:Y:S04]  /*16960*/  STG.E.U8 [R4.64+0x2], R18 ;  /* 0x0000021204007986 */ /* 0x000fe8000c101124 */
[----:B------:R-:W-:Y:S01]  /*16970*/  STG.E.U8 [R4.64+0x3], R17 ;  /* 0x0000031104007986 */ /* 0x000fe2000c101124 */
[----:B------:R-:W-:Y:S05]  /*16980*/  EXIT ;  /* 0x000000000000794d */ /* 0x000fea0003800000 */
.L_x_934:
        /* <DEDUP_REMOVED lines=34> */
[----:B------:R-:W-:Y:S01]  /*16bb0*/  @!P3 HADD2.F32 R6, -RZ, R12.H0_H0 ;  /* 0x2000000cff06b230 */ /* 0x000fe20000004100 */
[----:B------:R-:W-:Y:S02]  /*16bc0*/  F2FP.PACK_AB R12, RZ, R0 ;  /* 0x00000000ff0c723e */ /* 0x000fe400000000ff */
[----:B------:R-:W-:Y:S01]  /*16bd0*/  @!P4 FSETP.NEU.FTZ.AND P6, PT, R7, RZ, PT ;  /* 0x000000ff0700c20b */ /* 0x000fe20003fdd000 */
[----:B------:R-:W-:Y:S01]  /*16be0*/  @!P2 HADD2.F32 R0, -RZ, R13.H0_H0 ;  /* 0x2000000dff00a230 */ /* 0x000fe20000004100 */
[----:B------:R-:W-:Y:S02]  /*16bf0*/  @!P3 FSETP.NEU.FTZ.AND P5, PT, R6, RZ, PT ;  /* 0x000000ff0600b20b */ /* 0x000fe40003fbd000 */
[----:B------:R-:W-:Y:S01]  /*16c00*/  @!P4 SEL R7, RZ, 0x1, !P6 ;  /* 0x00000001ff07c807 */ /* 0x000fe20007000000 */
[----:B------:R-:W-:Y:S01]  /*16c10*/  @!P1 HADD2.F32 R6, -RZ, R12.H0_H0 ;  /* 0x2000000cff069230 */ /* 0x000fe20000004100 */
[----:B------:R-:W-:-:S02]  /*16c20*/  @!P2 FSETP.NEU.FTZ.AND P6, PT, R0, RZ, PT ;  /* 0x000000ff0000a20b */ /* 0x000fc40003fdd000 */
[----:B------:R-:W-:Y:S02]  /*16c30*/  @!P3 SEL R0, RZ, 0x1, !P5 ;  /* 0x00000001ff00b807 */ /* 0x000fe40006800000 */
[----:B------:R-:W-:Y:S02]  /*16c40*/  @!P1 FSETP.NEU.FTZ.AND P5, PT, R6, RZ, PT ;  /* 0x000000ff0600920b */ /* 0x000fe40003fbd000 */
[----:B------:R-:W-:Y:S02]  /*16c50*/  @!P2 SEL R6, RZ, 0x1, !P6 ;  /* 0x00000001ff06a807 */ /* 0x000fe40007000000 */
[----:B------:R-:W-:Y:S02]  /*16c60*/  @!P1 SEL R12, RZ, 0x1, !P5 ;  /* 0x00000001ff0c9807 */ /* 0x000fe40006800000 */
[----:B------:R-:W-:Y:S02]  /*16c70*/  @!P4 PRMT R25, R7, 0x7610, R25 ;  /* 0x000076100719c816 */ /* 0x000fe40000000019 */
[----:B------:R-:W-:-:S02]  /*16c80*/  @!P3 PRMT R26, R0, 0x7610, R26 ;  /* 0x00007610001ab816 */ /* 0x000fc4000000001a */
[----:B------:R-:W-:Y:S02]  /*16c90*/  @!P2 PRMT R18, R6, 0x7610, R18 ;  /* 0x000076100612a816 */ /* 0x000fe40000000012 */
[----:B------:R-:W-:Y:S02]  /*16ca0*/  @!P1 PRMT R17, R12, 0x7610, R17 ;  /* 0x000076100c119816 */ /* 0x000fe40000000011 */
.L_x_941:
        /* <DEDUP_REMOVED lines=24> */
.L_x_943:
        /* <DEDUP_REMOVED lines=26> */
.L_x_944:
        /* <DEDUP_REMOVED lines=26> */
.L_x_945:
        /* <DEDUP_REMOVED lines=26> */
.L_x_946:
[----:B------:R-:W-:Y:S02]  /*17310*/  IADD3 R16, P1, R16, c[0x0][0x538], RZ ;  /* 0x00014e0010107a10 */ /* 0x000fe40007f3e0ff */
[----:B------:R-:W-:-:S03]  /*17320*/  LOP3.LUT P0, RZ, R17, 0xff, RZ, 0xc0, !PT ;  /* 0x000000ff11ff7812 */ /* 0x000fc6000780c0ff */
[----:B------:R-:W-:Y:S01]  /*17330*/  IMAD.X R17, RZ, RZ, c[0x0][0x53c], P1 ;  /* 0x00014f00ff117624 */ /* 0x000fe200008e06ff */
[----:B0-----:R-:W-:-:S05]  /*17340*/  SEL R3, RZ, 0x1, !P0 ;  /* 0x00000001ff037807 */ /* 0x001fca0004000000 */
[----:B------:R-:W-:Y:S01]  /*17350*/  STG.E.U8 [R16.64], R3 ;  /* 0x0000000310007986 */ /* 0x000fe2000c101124 */
[----:B------:R-:W-:Y:S05]  /*17360*/  EXIT ;  /* 0x000000000000794d */ /* 0x000fea0003800000 */
.L_x_942:
        /* <DEDUP_REMOVED lines=13> */
.L_x_906:
        /* <DEDUP_REMOVED lines=43> */
[----:B------:R-:W-:Y:S01]  /*176f0*/  @!P1 HADD2.F32 R0, -RZ, R3.H0_H0 ;  /* 0x20000003ff009230 */ /* 0x000fe20000004100 */
[----:B------:R-:W-:-:S02]  /*17700*/  @!P4 SEL R3, RZ, 0x1, !P6 ;  /* 0x00000001ff03c807 */ /* 0x000fc40007000000 */
[----:B------:R-:W-:Y:S02]  /*17710*/  @!P2 FSETP.NEU.FTZ.AND P6, PT, R2, RZ, PT ;  /* 0x000000ff0200a20b */ /* 0x000fe40003fdd000 */
[----:B------:R-:W-:Y:S02]  /*17720*/  @!P3 SEL R2, RZ, 0x1, !P5 ;  /* 0x00000001ff02b807 */ /* 0x000fe40006800000 */
[----:B------:R-:W-:Y:S02]  /*17730*/  @!P1 FSETP.NEU.FTZ.AND P5, PT, R0, RZ, PT ;  /* 0x000000ff0000920b */ /* 0x000fe40003fbd000 */
[----:B------:R-:W-:Y:S02]  /*17740*/  @!P2 SEL R0, RZ, 0x1, !P6 ;  /* 0x00000001ff00a807 */ /* 0x000fe40007000000 */
[----:B------:R-:W-:Y:S02]  /*17750*/  @!P1 SEL R6, RZ, 0x1, !P5 ;  /* 0x00000001ff069807 */ /* 0x000fe40006800000 */
[----:B------:R-:W-:-:S02]  /*17760*/  @!P4 PRMT R25, R3, 0x7610, R25 ;  /* 0x000076100319c816 */ /* 0x000fc40000000019 */
[----:B------:R-:W-:Y:S02]  /*17770*/  @!P3 PRMT R23, R2, 0x7610, R23 ;  /* 0x000076100217b816 */ /* 0x000fe40000000017 */
[----:B------:R-:W-:Y:S02]  /*17780*/  @!P2 PRMT R18, R0, 0x7610, R18 ;  /* 0x000076100012a816 */ /* 0x000fe40000000012 */
[----:B------:R-:W-:Y:S02]  /*17790*/  @!P1 PRMT R17, R6, 0x7610, R17 ;  /* 0x0000761006119816 */ /* 0x000fe40000000011 */
.L_x_948:
        /* <DEDUP_REMOVED lines=24> */
.L_x_950:
        /* <DEDUP_REMOVED lines=26> */
.L_x_951:
        /* <DEDUP_REMOVED lines=26> */
.L_x_952:
        /* <DEDUP_REMOVED lines=26> */
.L_x_953:
[----:B------:R-:W-:Y:S02]  /*17e00*/  IADD3 R16, P1, R16, c[0x0][0x538], RZ ;  /* 0x00014e0010107a10 */ /* 0x000fe40007f3e0ff */
[----:B------:R-:W-:-:S03]  /*17e10*/  LOP3.LUT P0, RZ, R17, 0xff, RZ, 0xc0, !PT ;  /* 0x000000ff11ff7812 */ /* 0x000fc6000780c0ff */
[----:B------:R-:W-:Y:S01]  /*17e20*/  IMAD.X R17, RZ, RZ, c[0x0][0x53c], P1 ;  /* 0x00014f00ff117624 */ /* 0x000fe200008e06ff */
[----:B0-----:R-:W-:-:S05]  /*17e30*/  SEL R3, RZ, 0x1, !P0 ;  /* 0x00000001ff037807 */ /* 0x001fca0004000000 */
[----:B------:R-:W-:Y:S01]  /*17e40*/  STG.E.U8 [R16.64], R3 ;  /* 0x0000000310007986 */ /* 0x000fe2000c101124 */
[----:B------:R-:W-:Y:S05]  /*17e50*/  EXIT ;  /* 0x000000000000794d */ /* 0x000fea0003800000 */
.L_x_949:
[----:B------:R-:W-:Y:S04]  /*17e60*/  STG.E.U8 [R4.64], R25 ;  /* 0x0000001904007986 */ /* 0x000fe8000c101124 */
[----:B------:R-:W-:Y:S04]  /*17e70*/  STG.E.U8 [R4.64+0x1], R23 ;  /* 0x0000011704007986 */ /* 0x000fe8000c101124 */
[----:B------:R-:W-:Y:S04]  /*17e80*/  STG.E.U8 [R4.64+0x2], R18 ;  /* 0x0000021204007986 */ /* 0x000fe8000c101124 */
[----:B------:R-:W-:Y:S01]  /*17e90*/  STG.E.U8 [R4.64+0x3], R17 ;  /* 0x0000031104007986 */ /* 0x000fe2000c101124 */
[----:B------:R-:W-:Y:S05]  /*17ea0*/  EXIT ;  /* 0x000000000000794d */ /* 0x000fea0003800000 */
.L_x_947:
        /* <DEDUP_REMOVED lines=50> */
.L_x_954:
[----:B------:R-:W-:Y:S05]  /*181d0*/  @!P0 BRA `(.L_x_955) ;  /* 0x000006b000008947 */ /* 0x000fea0003800000 */
[----:B------:R-:W-:-:S05]  /*181e0*/  IMAD.MOV.U32 R22, RZ, RZ, 0x1 ;  /* 0x00000001ff167424 */ /* 0x000fca00078e00ff */
[----:B------:R-:W-:-:S04]  /*181f0*/  ISETP.NE.AND P0, PT, R22, c[0x0][0x56c], PT ;  /* 0x00015b0016007a0c */ /* 0x000fc80003f05270 */
[----:B------:R-:W-:-:S09]  /*18200*/  P2R R0, PR, RZ, 0x1 ;  /* 0x00000001ff007803 */ /* 0x000fd20000000000 */
[----:B------:R-:W-:Y:S05]  /*18210*/  @!P0 BRA `(.L_x_956) ;  /* 0x0000013000008947 */ /* 0x000fea0003800000 */
[----:B------:R-:W-:Y:S01]  /*18220*/  MOV R2, 0x0 ;  /* 0x0000000000027802 */ /* 0x000fe20000000f00 */
[----:B------:R-:W-:Y:S01]  /*18230*/  HFMA2.MMA R13, -RZ, RZ, 0, 0 ;  /* 0x00000000ff0d7435 */ /* 0x000fe200000001ff */
        /* <DEDUP_REMOVED lines=17> */
.L_x_956:
        /* <DEDUP_REMOVED lines=26> */
.L_x_957:
        /* <DEDUP_REMOVED lines=26> */
.L_x_958:
        /* <DEDUP_REMOVED lines=26> */
.L_x_959:
[----:B------:R-:W-:Y:S02]  /*18830*/  IADD3 R16, P1, R16, c[0x0][0x538], RZ ;  /* 0x00014e0010107a10 */ /* 0x000fe40007f3e0ff */
[----:B------:R-:W-:-:S03]  /*18840*/  LOP3.LUT P0, RZ, R17, 0xff, RZ, 0xc0, !PT ;  /* 0x000000ff11ff7812 */ /* 0x000fc6000780c0ff */
[----:B------:R-:W-:Y:S01]  /*18850*/  IMAD.X R17, RZ, RZ, c[0x0][0x53c], P1 ;  /* 0x00014f00ff117624 */ /* 0x000fe200008e06ff */
[----:B0-----:R-:W-:-:S05]  /*18860*/  SEL R3, RZ, 0x1, !P0 ;  /* 0x00000001ff037807 */ /* 0x001fca0004000000 */
[----:B------:R-:W-:Y:S01]  /*18870*/  STG.E.U8 [R16.64], R3 ;  /* 0x0000000310007986 */ /* 0x000fe2000c101124 */
[----:B------:R-:W-:Y:S05]  /*18880*/  EXIT ;  /* 0x000000000000794d */ /* 0x000fea0003800000 */
.L_x_955:
        /* <DEDUP_REMOVED lines=13> */
.L_x_960:
        /* <DEDUP_REMOVED lines=10> */
.L_x_7621:


//--------------------- .text._ZN2at6native13reduce_kernelILi512ELi1ENS0_8ReduceOpIN3c107complexIfEENS0_14func_wrapper_tIbZZZNS0_14or_kernel_cudaERNS_14TensorIteratorEENKUlvE_clEvENKUlvE7_clEvEUlbS5_E_EEjbLi4ELi4EEEEEvT1_ --------------------------
	.section	.text._ZN2at6native13reduce_kernelILi512ELi1ENS0_8ReduceOpIN3c107complexIfEENS0_14func_wrapper_tIbZZZNS0_14or_kernel_cudaERNS_14TensorIteratorEENKUlvE_clEvENKUlvE7_clEvEUlbS5_E_EEjbLi4ELi4EEEEEvT1_,"ax",@progbits
	.sectioninfo	@"SHI_REGISTERS=28"
	.align	128
        .global         _ZN2at6native13reduce_kernelILi512ELi1ENS0_8ReduceOpIN3c107complexIfEENS0_14func_wrapper_tIbZZZNS0_14or_kernel_cudaERNS_14TensorIteratorEENKUlvE_clEvENKUlvE7_clEvEUlbS5_E_EEjbLi4ELi4EEEEEvT1_
        .type           _ZN2at6native13reduce_kernelILi512ELi1ENS0_8ReduceOpIN3c107complexIfEENS0_14func_wrapper_tIbZZZNS0_14or_kernel_cudaERNS_14TensorIteratorEENKUlvE_clEvENKUlvE7_clEvEUlbS5_E_EEjbLi4ELi4EEEEEvT1_,@function
        .size           _ZN2at6native13reduce_kernelILi512ELi1ENS0_8ReduceOpIN3c107complexIfEENS0_14func_wrapper_tIbZZZNS0_14or_kernel_cudaERNS_14TensorIteratorEENKUlvE_clEvENKUlvE7_clEvEUlbS5_E_EEjbLi4ELi4EEEEEvT1_,(.L_x_7622 - _ZN2at6native13reduce_kernelILi512ELi1ENS0_8ReduceOpIN3c107complexIfEENS0_14func_wrapper_tIbZZZNS0_14or_kernel_cudaERNS_14TensorIteratorEENKUlvE_clEvENKUlvE7_clEvEUlbS5_E_EEjbLi4ELi4EEEEEvT1_)
        .other          _ZN2at6native13reduce_kernelILi512ELi1ENS0_8ReduceOpIN3c107complexIfEENS0_14func_wrapper_tIbZZZNS0_14or_kernel_cudaERNS_14TensorIteratorEENKUlvE_clEvENKUlvE7_clEvEUlbS5_E_EEjbLi4ELi4EEEEEvT1_,@"STO_CUDA_ENTRY STV_DEFAULT"
_ZN2at6native13reduce_kernelILi512ELi1ENS0_8ReduceOpIN3c107complexIfEENS0_14func_wrapper_tIbZZZNS0_14or_kernel_cudaERNS_14TensorIteratorEENKUlvE_clEvENKUlvE7_clEvEUlbS5_E_EEjbLi4ELi4EEEEEvT1_:
.text._ZN2at6native13reduce_kernelILi512ELi1ENS0_8ReduceOpIN3c107complexIfEENS0_14func_wrapper_tIbZZZNS0_14or_kernel_cudaERNS_14TensorIteratorEENKUlvE_clEvENKUlvE7_clEvEUlbS5_E_EEjbLi4ELi4EEEEEvT1_:
        /* <DEDUP_REMOVED lines=208> */
.L_x_961:
        /* <DEDUP_REMOVED lines=41> */
.L_x_970:
[----:B------:R-:W-:Y:S05]  /*0f90*/  BSYNC B3 ;  /* 0x0000000000037941 */ /* 0x000fea0003800000 */
.L_x_969:
[----:B------:R-:W-:-:S04]  /*0fa0*/  PRMT R3, R3, 0x9910, RZ ;  /* 0x0000991003037816 */ /* 0x000fc800000000ff */
[----:B------:R-:W-:-:S13]  /*0fb0*/  ISETP.NE.AND P0, PT, R3, RZ, PT ;  /* 0x000000ff0300720c */ /* 0x000fda0003f05270 */
[----:B------:R-:W-:Y:S05]  /*0fc0*/  @!P0 BRA `(.L_x_968) ;  /* 0x000000d000008947 */ /* 0x000fea0003800000 */
[----:B------:R-:W-:-:S04]  /*0fd0*/  PRMT R0, R0, 0x9910, RZ ;  /* 0x0000991000007816 */ /* 0x000fc800000000ff */
[----:B------:R-:W-:Y:S01]  /*0fe0*/  ISETP.NE.AND P0, PT, R0, RZ, PT ;  /* 0x000000ff0000720c */ /* 0x000fe20003f05270 */
[----:B------:R-:W-:-:S12]  /*0ff0*/  HFMA2.MMA R0, -RZ, RZ, 0, 5.9604644775390625e-08 ;  /* 0x00000001ff007435 */ /* 0x000fd800000001ff */
[----:B------:R-:W-:Y:S05]  /*1000*/  @P0 BRA `(.L_x_968) ;  /* 0x0000009000000947 */ /* 0x000fea0003800000 */
[----:B------:R-:W-:-:S05]  /*1010*/  IADD3 R3, P0, R25, -R6, RZ ;  /* 0x8000000619037210 */ /* 0x000fca0007f1e0ff */
[----:B------:R-:W-:Y:S01]  /*1020*/  IMAD.X R0, RZ, RZ, -0x1, P0 ;  /* 0xffffffffff007424 */ /* 0x000fe200000e06ff */
[----:B------:R-:W-:-:S04]  /*1030*/  LEA R4, P0, R3, R16, 0x3 ;  /* 0x0000001003047211 */ /* 0x000fc800078018ff */
[----:B------:R-:W-:-:S06]  /*1040*/  LEA.HI.X R5, R3, R17, R0, 0x3, P0 ;  /* 0x0000001103057211 */ /* 0x000fcc00000f1c00 */
[----:B------:R-:W2:Y:S02]  /*1050*/  LDG.E.64 R4, [R4.64] ;  /* 0x0000002404047981 */ /* 0x000ea4000c1e1b00 */
[----:B--2---:R-:W-:Y:S02]  /*1060*/  FSETP.NEU.FTZ.AND P0, PT, R4, RZ, PT ;  /* 0x000000ff0400720b */ /* 0x004fe40003f1d000 */
[----:B------:R-:W-:-:S04]  /*1070*/  FSETP.NEU.FTZ.AND P1, PT, R5, RZ, PT ;  /* 0x000000ff0500720b */ /* 0x000fc80003f3d000 */
[----:B------:R-:W-:-:S04]  /*1080*/  PLOP3.LUT P0, PT, P0, P1, PT, 0xa8, 0x0 ;  /* 0x000000000000781c */ /* 0x000fc80000703570 */
[----:B------:R-:W-:-:S04]  /*1090*/  SEL R0, RZ, 0x1, !P0 ;  /* 0x00000001ff007807 */ /* 0x000fc80004000000 */
.L_x_968:
[----:B------:R-:W-:Y:S05]  /*10a0*/  BSYNC B2 ;  /* 0x0000000000027941 */ /* 0x000fea0003800000 */
.L_x_967:
[C---:B------:R-:W-:Y:S02]  /*10b0*/  IADD3 R5, P0, -R6.reuse, 0x4, RZ ;  /* 0x0000000406057810 */ /* 0x040fe40007f1e1ff */
[----:B------:R-:W-:Y:S02]  /*10c0*/  IADD3 R3, R6, c[0x0][0x168], RZ ;  /* 0x00005a0006037a10 */ /* 0x000fe40007ffe0ff */
[----:B------:R-:W-:Y:S01]  /*10d0*/  LEA R16, P1, R5, R16, 0x3 ;  /* 0x0000001005107211 */ /* 0x000fe200078218ff */
[----:B------:R-:W-:Y:S01]  /*10e0*/  IMAD.X R4, RZ, RZ, -0x1, P0 ;  /* 0xffffffffff047424 */ /* 0x000fe200000e06ff */
[----:B------:R-:W-:-:S04]  /*10f0*/  IADD3 R3, R3, -0x4, RZ ;  /* 0xfffffffc03037810 */ /* 0x000fc80007ffe0ff */
[----:B------:R-:W-:Y:S02]  /*1100*/  LEA.HI.X R17, R5, R17, R4, 0x3, P1 ;  /* 0x0000001105117211 */ /* 0x000fe400008f1c04 */
.L_x_966:
[----:B------:R-:W-:Y:S05]  /*1110*/  BSYNC B1 ;  /* 0x0000000000017941 */ /* 0x000fea0003800000 */
.L_x_965:
[----:B------:R-:W-:Y:S01]  /*1120*/  LEA R4, R15, 0x3, 0x2 ;  /* 0x000000030f047811 */ /* 0x000fe200078e10ff */
[----:B------:R-:W-:Y:S01]  /*1130*/  BSSY B1, `(.L_x_971) ;  /* 0x0000023000017945 */ /* 0x000fe20003800000 */
[----:B------:R-:W-:Y:S02]  /*1140*/  ISETP.NE.AND P6, PT, RZ, c[0x0][0x180], PT ;  /* 0x00006000ff007a0c */ /* 0x000fe40003fc5270 */
[----:B------:R-:W-:Y:S02]  /*1150*/  ISETP.GE.U32.AND P0, PT, R4, R3, PT ;  /* 0x000000030400720c */ /* 0x000fe40003f06070 */
[C---:B------:R-:W-:Y:S02]  /*1160*/  PRMT R14, R12.reuse, 0x7610, R14 ;  /* 0x000076100c0e7816 */ /* 0x040fe4000000000e */
[----:B------:R-:W-:-:S09]  /*1170*/  PRMT R13, R12, 0x7610, R13 ;  /* 0x000076100c0d7816 */ /* 0x000fd2000000000d */
[----:B------:R-:W-:Y:S05]  /*1180*/  @P0 BRA `(.L_x_972) ;  /* 0x000001d000000947 */ /* 0x000fea0003800000 */
[C---:B------:R-:W-:Y:S02]  /*1190*/  PRMT R13, R14.reuse, 0x7610, R13 ;  /* 0x000076100e0d7816 */ /* 0x040fe4000000000d */
[----:B------:R-:W-:Y:S02]  /*11a0*/  PRMT R12, R14, 0x7610, R12 ;  /* 0x000076100e0c7816 */ /* 0x000fe4000000000c */
.L_x_973:
[----:B------:R-:W-:-:S05]  /*11b0*/  IMAD.WIDE.U32 R20, R15, 0x20, R16 ;  /* 0x000000200f147825 */ /* 0x000fca00078e0010 */
[----:B------:R-:W2:Y:S04]  /*11c0*/  LDG.E.128 R8, [R20.64] ;  /* 0x0000002414087981 */ /* 0x000ea8000c1e1d00 */
[----:B------:R-:W3:Y:S01]  /*11d0*/  LDG.E.128 R4, [R20.64+0x10] ;  /* 0x0000102414047981 */ /* 0x000ee2000c1e1d00 */
[----:B------:R-:W-:Y:S02]  /*11e0*/  LOP3.LUT P2, RZ, R0, 0xff, RZ, 0xc0, !PT ;  /* 0x000000ff00ff7812 */ /* 0x000fe4000784c0ff */
[----:B------:R-:W-:Y:S02]  /*11f0*/  LOP3.LUT P3, RZ, R12, 0xff, RZ, 0xc0, !PT ;  /* 0x000000ff0cff7812 */ /* 0x000fe4000786c0ff */
[----:B------:R-:W-:-:S04]  /*1200*/  IADD3 R15, R15, c[0x0][0x170], RZ ;  /* 0x00005c000f0f7a10 */ /* 0x000fc80007ffe0ff */
[----:B------:R-:W-:Y:S02]  /*1210*/  LEA R0, R15, 0x3, 0x2 ;  /* 0x000000030f007811 */ /* 0x000fe400078e10ff */
[----:B--2---:R-:W-:Y:S02]  /*1220*/  FSETP.NEU.FTZ.AND P0, PT, R8, RZ, PT ;  /* 0x000000ff0800720b */ /* 0x004fe40003f1d000 */
[----:B------:R-:W-:Y:S02]  /*1230*/  FSETP.NEU.FTZ.AND P1, PT, R9, RZ, PT ;  /* 0x000000ff0900720b */ /* 0x000fe40003f3d000 */
[----:B------:R-:W-:Y:S02]  /*1240*/  FSETP.NEU.FTZ.AND P4, PT, R10, RZ, PT ;  /* 0x000000ff0a00720b */ /* 0x000fe40003f9d000 */
[----:B------:R-:W-:Y:S02]  /*1250*/  FSETP.NEU.FTZ.AND P5, PT, R11, RZ, PT ;  /* 0x000000ff0b00720b */ /* 0x000fe40003fbd000 */
[----:B------:R-:W-:-:S02]  /*1260*/  PLOP3.LUT P0, PT, P2, P0, P1, 0xfe, 0x0 ;  /* 0x000000000000781c */ /* 0x000fc40001701f16 */
[----:B------:R-:W-:Y:S02]  /*1270*/  PLOP3.LUT P3, PT, P3, P4, P5, 0xfe, 0x0 ;  /* 0x000000000000781c */ /* 0x000fe40001f69f56 */
[----:B------:R-:W-:Y:S02]  /*1280*/  LOP3.LUT P2, RZ, R13, 0xff, RZ, 0xc0, !PT ;  /* 0x000000ff0dff7812 */ /* 0x000fe4000784c0ff */
[----:B---3--:R-:W-:Y:S02]  /*1290*/  FSETP.NEU.FTZ.AND P1, PT, R4, RZ, PT ;  /* 0x000000ff0400720b */ /* 0x008fe40003f3d000 */
[----:B------:R-:W-:Y:S02]  /*12a0*/  FSETP.NEU.FTZ.AND P5, PT, R5, RZ, PT ;  /* 0x000000ff0500720b */ /* 0x000fe40003fbd000 */
[----:B------:R-:W-:Y:S02]  /*12b0*/  LOP3.LUT P4, RZ, R14, 0xff, RZ, 0xc0, !PT ;  /* 0x000000ff0eff7812 */ /* 0x000fe4000788c0ff */
[----:B------:R-:W-:-:S02]  /*12c0*/  PLOP3.LUT P1, PT, P2, P1, P5, 0xfe, 0x0 ;  /* 0x000000000000781c */ /* 0x000fc40001723f56 */
[----:B------:R-:W-:Y:S02]  /*12d0*/  FSETP.NEU.FTZ.AND P2, PT, R6, RZ, PT ;  /* 0x000000ff0600720b */ /* 0x000fe40003f5d000 */
[----:B------:R-:W-:Y:S02]  /*12e0*/  FSETP.NEU.FTZ.AND P5, PT, R7, RZ, PT ;  /* 0x000000ff0700720b */ /* 0x000fe40003fbd000 */
[----:B------:R-:W-:Y:S02]  /*12f0*/  SEL R12, RZ, 0x1, !P3 ;  /* 0x00000001ff0c7807 */ /* 0x000fe40005800000 */
[----:B------:R-:W-:Y:S02]  /*1300*/  PLOP3.LUT P2, PT, P4, P2, P5, 0xfe, 0x0 ;  /* 0x000000000000781c */ /* 0x000fe40002745f56 */
[----:B------:R-:W-:Y:S02]  /*1310*/  ISETP.GE.U32.AND P4, PT, R0, R3, PT ;  /* 0x000000030000720c */ /* 0x000fe40003f86070 */
[----:B------:R-:W-:-:S02]  /*1320*/  SEL R0, RZ, 0x1, !P0 ;  /* 0x00000001ff007807 */ /* 0x000fc40004000000 */
[----:B------:R-:W-:Y:S02]  /*1330*/  SEL R13, RZ, 0x1, !P1 ;  /* 0x00000001ff0d7807 */ /* 0x000fe40004800000 */
[----:B------:R-:W-:-:S07]  /*1340*/  SEL R14, RZ, 0x1, !P2 ;  /* 0x00000001ff0e7807 */ /* 0x000fce0005000000 */
[----:B------:R-:W-:Y:S05]  /*1350*/  @!P4 BRA `(.L_x_973) ;  /* 0xfffffe500000c947 */ /* 0x000fea000383ffff */
.L_x_972:
[----:B------:R-:W-:Y:S05]  /*1360*/  BSYNC B1 ;  /* 0x0000000000017941 */ /* 0x000fea0003800000 */
.L_x_971:
[----:B------:R-:W-:Y:S01]  /*1370*/  ISETP.NE.AND P0, PT, R24, RZ, PT ;  /* 0x000000ff1800720c */ /* 0x000fe20003f05270 */
[----:B------:R-:W-:Y:S01]  /*1380*/  BSSY B1, `(.L_x_974) ;  /* 0x0000008000017945 */ /* 0x000fe20003800000 */
[----:B------:R-:W-:-:S11]  /*1390*/  PRMT R4, RZ, 0x7610, R4 ;  /* 0x00007610ff047816 */ /* 0x000fd60000000004 */
[----:B------:R-:W-:Y:S05]  /*13a0*/  @P6 BRA P0, `(.L_x_975) ;  /* 0x0000005000006947 */ /* 0x000fea0000000000 */
[----:B------:R-:W-:Y:S02]  /*13b0*/  ISETP.NE.AND P0, PT, RZ, c[0x0][0x184], PT ;  /* 0x00006100ff007a0c */ /* 0x000fe40003f05270 */
[----:B------:R-:W-:-:S11]  /*13c0*/  MOV R4, 0x1 ;  /* 0x0000000100047802 */ /* 0x000fd60000000f00 */
[----:B------:R-:W-:-:S04]  /*13d0*/  @P0 ISETP.NE.AND P1, PT, R2, RZ, PT ;  /* 0x000000ff0200020c */ /* 0x000fc80003f25270 */
[----:B------:R-:W-:-:S04]  /*13e0*/  @P0 SEL R2, RZ, 0x1, P1 ;  /* 0x00000001ff020807 */ /* 0x000fc80000800000 */
[----:B------:R-:W-:Y:S02]  /*13f0*/  @P0 PRMT R4, R2, 0x7610, R4 ;  /* 0x0000761002040816 */ /* 0x000fe40000000004 */
.L_x_975:
[----:B------:R-:W-:Y:S05]  /*1400*/  BSYNC B1 ;  /* 0x0000000000017941 */ /* 0x000fea0003800000 */
.L_x_974:
        /* <DEDUP_REMOVED lines=8> */
[----:B------:R-:W-:-:S06]  /*1490*/  IMAD.WIDE R16, R2, 0x8, R16 ;  /* 0x0000000802107825 */ /* 0x000fcc00078e0210 */
[----:B------:R-:W2:Y:S01]  /*14a0*/  LDG.E.64 R16, [R16.64] ;  /* 0x0000002410107981 */ /* 0x000ea2000c1e1b00 */
[----:B------:R-:W-:Y:S02]  /*14b0*/  LOP3.LUT P2, RZ, R0, 0xff, RZ, 0xc0, !PT ;  /* 0x000000ff00ff7812 */ /* 0x000fe4000784c0ff */
[----:B--2---:R-:W-:Y:S02]  /*14c0*/  FSETP.NEU.FTZ.AND P0, PT, R16, RZ, PT ;  /* 0x000000ff1000720b */ /* 0x004fe40003f1d000 */
[----:B------:R-:W-:-:S04]  /*14d0*/  FSETP.NEU.FTZ.AND P1, PT, R17, RZ, PT ;  /* 0x000000ff1100720b */ /* 0x000fc80003f3d000 */
[----:B------:R-:W-:-:S04]  /*14e0*/  PLOP3.LUT P0, PT, P2, P0, P1, 0xfe, 0x0 ;  /* 0x000000000000781c */ /* 0x000fc80001701f16 */
[----:B------:R-:W-:-:S04]  /*14f0*/  SEL R0, RZ, 0x1, !P0 ;  /* 0x00000001ff007807 */ /* 0x000fc80004000000 */
.L_x_977:
[----:B------:R-:W-:Y:S05]  /*1500*/  BSYNC B1 ;  /* 0x0000000000017941 */ /* 0x000fea0003800000 */
.L_x_976:
[----:B------:R-:W-:-:S04]  /*1510*/  LOP3.LUT R13, R13, R12, R0, 0xfe, !PT ;  /* 0x0000000c0d0d7212 */ /* 0x000fc800078efe00 */
[----:B------:R-:W-:-:S04]  /*1520*/  LOP3.LUT P0, RZ, R14, 0xff, R13, 0xc8, !PT ;  /* 0x000000ff0eff7812 */ /* 0x000fc8000780c80d */
[----:B------:R-:W-:Y:S01]  /*1530*/  SEL R17, RZ, 0x1, !P0 ;  /* 0x00000001ff117807 */ /* 0x000fe20004000000 */
[----:B------:R-:W-:Y:S05]  /*1540*/  BRA `(.L_x_963) ;  /* 0x0000803000007947 */ /* 0x000fea0003800000 */
.L_x_964:
[----:B------:R-:W-:Y:S01]  /*1550*/  HFMA2.MMA R2, -RZ, RZ, 0, 5.9604644775390625e-08 ;  /* 0x00000001ff027435 */ /* 0x000fe200000001ff */
[----:B------:R-:W-:-:S05]  /*1560*/  IMAD.MOV.U32 R0, RZ, RZ, c[0x0][0x2d4] ;  /* 0x0000b500ff007624 */ /* 0x000fca00078e00ff */
[----:B------:R-:W-:-:S04]  /*1570*/  SHF.R.U32.HI R0, RZ, 0x3, R0 ;  /* 0x00000003ff007819 */ /* 0x000fc80000011600 */
[----:B------:R-:W-:Y:S02]  /*1580*/  ISETP.EQ.AND P2, PT, R2, c[0x0][0x1a4], PT ;  /* 0x0000690002007a0c */ /* 0x000fe40003f42270 */
[----:B------:R-:W-:Y:S02]  /*1590*/  ISETP.NE.AND P0, PT, R0, 0x1, PT ;  /* 0x000000010000780c */ /* 0x000fe40003f05270 */
[----:B------:R-:W-:-:S11]  /*15a0*/  ISETP.NE.AND P1, PT, R2, c[0x0][0x1a4], PT ;  /* 0x0000690002007a0c */ /* 0x000fd60003f25270 */
[----:B------:R-:W-:Y:S05]  /*15b0*/  @!P0 BRA P2, `(.L_x_978) ;  /* 0x000078e000008947 */ /* 0x000fea0001000000 */
[----:B------:R-:W-:Y:S01]  /*15c0*/  ULDC.U8 UR4, c[0x0][0x161] ;  /* 0x0000584000047ab9 */ /* 0x000fe20000000000 */
[----:B------:R-:W-:Y:S01]  /*15d0*/  IMAD.MOV.U32 R12, RZ, RZ, c[0x0][0x170] ;  /* 0x00005c00ff0c7624 */ /* 0x000fe200078e00ff */
[----:B------:R-:W-:Y:S01]  /*15e0*/  MOV R7, R15 ;  /* 0x0000000f00077202 */ /* 0x000fe20000000f00 */
[----:B------:R-:W-:Y:S02]  /*15f0*/  IMAD.U32 R6, RZ, RZ, UR4 ;  /* 0x00000004ff067e24 */ /* 0x000fe4000f8e00ff */
[----:B------:R-:W-:Y:S01]  /*1600*/  IMAD R2, R12, 0x3, R15 ;  /* 0x000000030c027824 */ /* 0x000fe200078e020f */
[----:B------:R-:W-:Y:S05]  /*1610*/  @!P1 BRA `(.L_x_979) ;  /* 0x0000715000009947 */ /* 0x000fea0003800000 */
[----:B------:R-:W-:Y:S01]  /*1620*/  ISETP.GE.U32.AND P0, PT, R2, c[0x0][0x168], PT ;  /* 0x00005a0002007a0c */ /* 0x000fe20003f06070 */
[----:B------:R-:W-:Y:S01]  /*1630*/  BSSY B1, `(.L_x_980) ;  /* 0x00003b0000017945 */ /* 0x000fe20003800000 */
[C---:B------:R-:W-:Y:S01]  /*1640*/  PRMT R5, R6.reuse, 0x7610, R5 ;  /* 0x0000761006057816 */ /* 0x040fe20000000005 */
[----:B------:R-:W-:Y:S01]  /*1650*/  CS2R R14, SRZ ;  /* 0x00000000000e7805 */ /* 0x000fe2000001ff00 */
[C---:B------:R-:W-:Y:S01]  /*1660*/  PRMT R4, R6.reuse, 0x7610, R4 ;  /* 0x0000761006047816 */ /* 0x040fe20000000004 */
[----:B------:R-:W-:Y:S01]  /*1670*/  CS2R R20, SRZ ;  /* 0x0000000000147805 */ /* 0x000fe2000001ff00 */
[----:B------:R-:W-:Y:S01]  /*1680*/  PRMT R3, R6, 0x7610, R3 ;  /* 0x0000761006037816 */ /* 0x000fe20000000003 */
[----:B------:R-:W-:Y:S01]  /*1690*/  CS2R R12, SRZ ;  /* 0x00000000000c7805 */ /* 0x000fe2000001ff00 */
[----:B------:R-:W-:-:S05]  /*16a0*/  CS2R R10, SRZ ;  /* 0x00000000000a7805 */ /* 0x000fca000001ff00 */
[----:B------:R-:W-:Y:S05]  /*16b0*/  @P0 BRA `(.L_x_981) ;  /* 0x00003a7000000947 */ /* 0x000fea0003800000 */
[----:B------:R-:W-:Y:S01]  /*16c0*/  BSSY B2, `(.L_x_981) ;  /* 0x00003a6000027945 */ /* 0x000fe20003800000 */
[----:B------:R-:W-:Y:S02]  /*16d0*/  ISETP.NE.AND P6, PT, RZ, c[0x0][0x1a4], PT ;  /* 0x00006900ff007a0c */ /* 0x000fe40003fc5270 */
[C---:B------:R-:W-:Y:S02]  /*16e0*/  PRMT R5, R6.reuse, 0x7610, R5 ;  /* 0x0000761006057816 */ /* 0x040fe40000000005 */
[C---:B------:R-:W-:Y:S02]  /*16f0*/  PRMT R4, R6.reuse, 0x7610, R4 ;  /* 0x0000761006047816 */ /* 0x040fe40000000004 */
[----:B------:R-:W-:-:S04]  /*1700*/  PRMT R3, R6, 0x7610, R3 ;  /* 0x0000761006037816 */ /* 0x000fc80000000003 */
.L_x_987:
[----:B------:R-:W-:Y:S02]  /*1710*/  IMAD.MOV.U32 R0, RZ, RZ, RZ ;  /* 0x000000ffff007224 */ /* 0x000fe400078e00ff */
[----:B------:R-:W-:Y:S01]  /*1720*/  IMAD.MOV.U32 R2, RZ, RZ, RZ ;  /* 0x000000ffff027224 */ /* 0x000fe200078e00ff */
[----:B------:R-:W-:Y:S05]  /*1730*/  @!P6 BRA `(.L_x_982) ;  /* 0x00000db00000e947 */ /* 0x000fea0003800000 */
[----:B------:R-:W-:Y:S01]  /*1740*/  MOV R8, RZ ;  /* 0x000000ff00087202 */ /* 0x000fe20000000f00 */
[----:B------:R-:W-:-:S02]  /*1750*/  IMAD.MOV.U32 R9, RZ, RZ, R7 ;  /* 0x000000ffff097224 */ /* 0x000fc400078e0007 */
        /* <DEDUP_REMOVED lines=216> */
[----:B------:R-:W-:-:S05]  /*24e0*/  @P0 IMAD R2, R9, c[0x0][0x334], R2 ;  /* 0x0000cd0009020a24 */ /* 0x000fca00078e0202 */
.L_x_982:
[----:B------:R-:W-:-:S04]  /*24f0*/  LOP3.LUT R11, R2, 0xfffffff8, RZ, 0xc0, !PT ;  /* 0xfffffff8020b7812 */ /* 0x000fc800078ec0ff */
[----:B------:R-:W-:-:S05]  /*2500*/  IADD3 R10, P0, R16, R11, RZ ;  /* 0x0000000b100a7210 */ /* 0x000fca0007f1e0ff */
[----:B------:R-:W-:-:S06]  /*2510*/  IMAD.X R11, RZ, RZ, R17, P0 ;  /* 0x000000ffff0b7224 */ /* 0x000fcc00000e0611 */
[----:B------:R-:W5:Y:S01]  /*2520*/  LDG.E.64 R10, [R10.64] ;  /* 0x000000240a0a7981 */ /* 0x000f62000c1e1b00 */
[----:B------:R-:W-:Y:S01]  /*2530*/  IADD3 R7, R7, c[0x0][0x170], RZ ;  /* 0x00005c0007077a10 */ /* 0x000fe20007ffe0ff */
[----:B------:R-:W-:Y:S05]  /*2540*/  @!P6 BRA `(.L_x_983) ;  /* 0x00000db00000e947 */ /* 0x000fea0003800000 */
[----:B------:R-:W-:Y:S01]  /*2550*/  MOV R8, RZ ;  /* 0x000000ff00087202 */ /* 0x000fe20000000f00 */
[----:B------:R-:W-:Y:S02]  /*2560*/  IMAD.MOV.U32 R9, RZ, RZ, R7 ;  /* 0x000000ffff097224 */ /* 0x000fe400078e0007 */
        /* <DEDUP_REMOVED lines=217> */
.L_x_983:
[----:B------:R-:W-:-:S04]  /*3300*/  LOP3.LUT R13, R0, 0xfffffff8, RZ, 0xc0, !PT ;  /* 0xfffffff8000d7812 */ /* 0x000fc800078ec0ff */
[----:B------:R-:W-:-:S05]  /*3310*/  IADD3 R12, P0, R16, R13, RZ ;  /* 0x0000000d100c7210 */ /* 0x000fca0007f1e0ff */
[----:B------:R-:W-:-:S06]  /*3320*/  IMAD.X R13, RZ, RZ, R17, P0 ;  /* 0x000000ffff0d7224 */ /* 0x000fcc00000e0611 */
[----:B------:R-:W5:Y:S01]  /*3330*/  LDG.E.64 R12, [R12.64] ;  /* 0x000000240c0c7981 */ /* 0x000f62000c1e1b00 */
[----:B------:R-:W-:Y:S01]  /*3340*/  IADD3 R7, R7, c[0x0][0x170], RZ ;  /* 0x00005c0007077a10 */ /* 0x000fe20007ffe0ff */
[----:B------:R-:W-:Y:S01]  /*3350*/  IMAD.MOV.U32 R14, RZ, RZ, RZ ;  /* 0x000000ffff0e7224 */ /* 0x000fe200078e00ff */
[----:B------:R-:W-:Y:S01]  /*3360*/  MOV R2, RZ ;  /* 0x000000ff00027202 */ /* 0x000fe20000000f00 */
[----:B------:R-:W-:Y:S05]  /*3370*/  @!P6 BRA `(.L_x_984) ;  /* 0x00000db00000e947 */ /* 0x000fea0003800000 */
[----:B------:R-:W-:Y:S01]  /*3380*/  MOV R9, R7 ;  /* 0x0000000700097202 */ /* 0x000fe20000000f00 */
        /* <DEDUP_REMOVED lines=218> */
.L_x_984:
[----:B------:R-:W-:-:S04]  /*4130*/  LOP3.LUT R21, R14, 0xfffffff8, RZ, 0xc0, !PT ;  /* 0xfffffff80e157812 */ /* 0x000fc800078ec0ff */
[----:B------:R-:W-:-:S05]  /*4140*/  IADD3 R20, P0, R16, R21, RZ ;  /* 0x0000001510147210 */ /* 0x000fca0007f1e0ff */
[----:B------:R-:W-:-:S06]  /*4150*/  IMAD.X R21, RZ, RZ, R17, P0 ;  /* 0x000000ffff157224 */ /* 0x000fcc00000e0611 */
[----:B------:R-:W5:Y:S01]  /*4160*/  LDG.E.64 R20, [R20.64] ;  /* 0x0000002414147981 */ /* 0x000f62000c1e1b00 */
[----:B------:R-:W-:Y:S01]  /*4170*/  IADD3 R7, R7, c[0x0][0x170], RZ ;  /* 0x00005c0007077a10 */ /* 0x000fe20007ffe0ff */
        /* <DEDUP_REMOVED lines=220> */
.L_x_985:
[----:B------:R-:W-:-:S04]  /*4f40*/  LOP3.LUT R15, R2, 0xfffffff8, RZ, 0xc0, !PT ;  /* 0xfffffff8020f7812 */ /* 0x000fc800078ec0ff */
[----:B------:R-:W-:-:S05]  /*4f50*/  IADD3 R14, P0, R16, R15, RZ ;  /* 0x0000000f100e7210 */ /* 0x000fca0007f1e0ff */
[----:B------:R-:W-:-:S06]  /*4f60*/  IMAD.X R15, RZ, RZ, R17, P0 ;  /* 0x000000ffff0f7224 */ /* 0x000fcc00000e0611 */
[----:B------:R-:W2:Y:S01]  /*4f70*/  LDG.E.64 R14, [R14.64] ;  /* 0x000000240e0e7981 */ /* 0x000ea2000c1e1b00 */
[----:B------:R-:W-:Y:S02]  /*4f80*/  LOP3.LUT P2, RZ, R6, 0xff, RZ, 0xc0, !PT ;  /* 0x000000ff06ff7812 */ /* 0x000fe4000784c0ff */
[----:B-----5:R-:W-:Y:S02]  /*4f90*/  FSETP.NEU.FTZ.AND P0, PT, R10, RZ, PT ;  /* 0x000000ff0a00720b */ /* 0x020fe40003f1d000 */
[----:B------:R-:W-:Y:S02]  /*4fa0*/  FSETP.NEU.FTZ.AND P1, PT, R11, RZ, PT ;  /* 0x000000ff0b00720b */ /* 0x000fe40003f3d000 */
[----:B------:R-:W-:Y:S02]  /*4fb0*/  LOP3.LUT P3, RZ, R5, 0xff, RZ, 0xc0, !PT ;  /* 0x000000ff05ff7812 */ /* 0x000fe4000786c0ff */
[----:B------:R-:W-:Y:S02]  /*4fc0*/  FSETP.NEU.FTZ.AND P4, PT, R12, RZ, PT ;  /* 0x000000ff0c00720b */ /* 0x000fe40003f9d000 */
[----:B------:R-:W-:-:S02]  /*4fd0*/  FSETP.NEU.FTZ.AND P5, PT, R13, RZ, PT ;  /* 0x000000ff0d00720b */ /* 0x000fc40003fbd000 */
[----:B------:R-:W-:Y:S02]  /*4fe0*/  PLOP3.LUT P0, PT, P2, P0, P1, 0xfe, 0x0 ;  /* 0x000000000000781c */ /* 0x000fe40001701f16 */
[----:B------:R-:W-:Y:S02]  /*4ff0*/  PLOP3.LUT P3, PT, P3, P4, P5, 0xfe, 0x0 ;  /* 0x000000000000781c */ /* 0x000fe40001f69f56 */
[----:B------:R-:W-:Y:S02]  /*5000*/  LOP3.LUT P2, RZ, R4, 0xff, RZ, 0xc0, !PT ;  /* 0x000000ff04ff7812 */ /* 0x000fe4000784c0ff */
[----:B------:R-:W-:Y:S02]  /*5010*/  FSETP.NEU.FTZ.AND P1, PT, R20, RZ, PT ;  /* 0x000000ff1400720b */ /* 0x000fe40003f3d000 */
[----:B------:R-:W-:Y:S02]  /*5020*/  FSETP.NEU.FTZ.AND P5, PT, R21, RZ, PT ;  /* 0x000000ff1500720b */ /* 0x000fe40003fbd000 */
[----:B------:R-:W-:-:S02]  /*5030*/  IADD3 R7, R7, c[0x0][0x170], RZ ;  /* 0x00005c0007077a10 */ /* 0x000fc40007ffe0ff */
[----:B------:R-:W-:Y:S02]  /*5040*/  MOV R0, c[0x0][0x170] ;  /* 0x00005c0000007a02 */ /* 0x000fe40000000f00 */
[----:B------:R-:W-:Y:S02]  /*5050*/  PLOP3.LUT P1, PT, P2, P1, P5, 0xfe, 0x0 ;  /* 0x000000000000781c */ /* 0x000fe40001723f56 */
[----:B------:R-:W-:Y:S01]  /*5060*/  LOP3.LUT P4, RZ, R3, 0xff, RZ, 0xc0, !PT ;  /* 0x000000ff03ff7812 */ /* 0x000fe2000788c0ff */
[----:B------:R-:W-:Y:S01]  /*5070*/  IMAD R0, R0, 0x3, R7 ;  /* 0x0000000300007824 */ /* 0x000fe200078e0207 */
[----:B------:R-:W-:Y:S02]  /*5080*/  SEL R6, RZ, 0x1, !P0 ;  /* 0x00000001ff067807 */ /* 0x000fe40004000000 */
[----:B------:R-:W-:Y:S02]  /*5090*/  SEL R5, RZ, 0x1, !P3 ;  /* 0x00000001ff057807 */ /* 0x000fe40005800000 */
[----:B------:R-:W-:-:S02]  /*50a0*/  SEL R4, RZ, 0x1, !P1 ;  /* 0x00000001ff047807 */ /* 0x000fc40004800000 */
[----:B--2---:R-:W-:Y:S02]  /*50b0*/  FSETP.NEU.FTZ.AND P2, PT, R14, RZ, PT ;  /* 0x000000ff0e00720b */ /* 0x004fe40003f5d000 */
[----:B------:R-:W-:-:S04]  /*50c0*/  FSETP.NEU.FTZ.AND P5, PT, R15, RZ, PT ;  /* 0x000000ff0f00720b */ /* 0x000fc80003fbd000 */
[----:B------:R-:W-:Y:S02]  /*50d0*/  PLOP3.LUT P2, PT, P4, P2, P5, 0xfe, 0x0 ;  /* 0x000000000000781c */ /* 0x000fe40002745f56 */
[----:B------:R-:W-:Y:S02]  /*50e0*/  ISETP.GE.U32.AND P4, PT, R0, c[0x0][0x168], PT ;  /* 0x00005a0000007a0c */ /* 0x000fe40003f86070 */
[----:B------:R-:W-:-:S11]  /*50f0*/  SEL R3, RZ, 0x1, !P2 ;  /* 0x00000001ff037807 */ /* 0x000fd60005000000 */
[----:B------:R-:W-:Y:S01]  /*5100*/  @P4 CALL.REL.NOINC `(.L_x_986) ;  /* 0x0000001000004944 */ /* 0x000fe20003c00000 */
[----:B------:R-:W-:Y:S05]  /*5110*/  BRA `(.L_x_987) ;  /* 0xffffc5f000007947 */ /* 0x000fea000383ffff */
.L_x_986:
[----:B------:R-:W-:Y:S05]  /*5120*/  BSYNC B2 ;  /* 0x0000000000027941 */ /* 0x000fea0003800000 */
.L_x_981:
[----:B------:R-:W-:Y:S05]  /*5130*/  BSYNC B1 ;  /* 0x0000000000017941 */ /* 0x000fea0003800000 */
.L_x_980:
[----:B------:R-:W-:Y:S01]  /*5140*/  ISETP.GE.U32.AND P0, PT, R7, c[0x0][0x168], PT ;  /* 0x00005a0007007a0c */ /* 0x000fe20003f06070 */
[----:B------:R-:W-:-:S12]  /*5150*/  BSSY B1, `(.L_x_988) ;  /* 0x000033d000017945 */ /* 0x000fd80003800000 */
[----:B------:R-:W-:Y:S05]  /*5160*/  @P0 BRA `(.L_x_989) ;  /* 0x000033b000000947 */ /* 0x000fea0003800000 */
[----:B------:R-:W-:Y:S01]  /*5170*/  ISETP.NE.AND P1, PT, RZ, c[0x0][0x1a4], PT ;  /* 0x00006900ff007a0c */ /* 0x000fe20003f25270 */
[----:B------:R-:W-:-:S12]  /*5180*/  IMAD.MOV.U32 R2, RZ, RZ, RZ ;  /* 0x000000ffff027224 */ /* 0x000fd800078e00ff */
[----:B------:R-:W-:Y:S05]  /*5190*/  @!P1 BRA `(.L_x_990) ;  /* 0x00000c7000009947 */ /* 0x000fea0003800000 */
[----:B------:R-:W-:Y:S01]  /*51a0*/  HFMA2.MMA R8, -RZ, RZ, 0, 0 ;  /* 0x00000000ff087435 */ /* 0x000fe200000001ff */
[----:B------:R-:W-:Y:S01]  /*51b0*/  IMAD.MOV.U32 R9, RZ, RZ, R7 ;  /* 0x000000ffff097224 */ /* 0x000fe200078e0007 */
[----:B------:R-:W-:-:S04]  /*51c0*/  MOV R0, c[0x0][0x1a4] ;  /* 0x0000690000007a02 */ /* 0x000fc80000000f00 */
[----:B------:R-:W-:-:S04]  /*51d0*/  ISETP.NE.AND P2, PT, R0, 0x1, PT ;  /* 0x000000010000780c */ /* 0x000fc80003f45270 */
        /* <DEDUP_REMOVED lines=195> */
.L_x_990:
[----:B------:R-:W-:-:S04]  /*5e10*/  LOP3.LUT R11, R2, 0xfffffff8, RZ, 0xc0, !PT ;  /* 0xfffffff8020b7812 */ /* 0x000fc800078ec0ff */
[----:B------:R-:W-:-:S04]  /*5e20*/  IADD3 R10, P2, R16, R11, RZ ;  /* 0x0000000b100a7210 */ /* 0x000fc80007f5e0ff */
[----:B------:R-:W-:-:S06]  /*5e30*/  IADD3.X R11, RZ, R17, RZ, P2, !PT ;  /* 0x00000011ff0b7210 */ /* 0x000fcc00017fe4ff */
[----:B------:R-:W5:Y:S01]  /*5e40*/  LDG.E.64 R10, [R10.64] ;  /* 0x000000240a0a7981 */ /* 0x000f62000c1e1b00 */
[----:B------:R-:W-:-:S04]  /*5e50*/  IADD3 R9, R7, c[0x0][0x170], RZ ;  /* 0x00005c0007097a10 */ /* 0x000fc80007ffe0ff */
[----:B------:R-:W-:-:S13]  /*5e60*/  ISETP.GE.U32.AND P2, PT, R9, c[0x0][0x168], PT ;  /* 0x00005a0009007a0c */ /* 0x000fda0003f46070 */
[----:B------:R-:W-:Y:S05]  /*5e70*/  @P2 BRA `(.L_x_989) ;  /* 0x000026a000002947 */ /* 0x000fea0003800000 */
[----:B------:R-:W-:Y:S01]  /*5e80*/  IMAD.MOV.U32 R2, RZ, RZ, RZ ;  /* 0x000000ffff027224 */ /* 0x000fe200078e00ff */
        /* <DEDUP_REMOVED lines=199> */
.L_x_991:
[----:B------:R-:W-:-:S04]  /*6b00*/  LOP3.LUT R13, R2, 0xfffffff8, RZ, 0xc0, !PT ;  /* 0xfffffff8020d7812 */ /* 0x000fc800078ec0ff */
[----:B------:R-:W-:-:S05]  /*6b10*/  IADD3 R12, P2, R16, R13, RZ ;  /* 0x0000000d100c7210 */ /* 0x000fca0007f5e0ff */
[----:B------:R-:W-:-:S06]  /*6b20*/  IMAD.X R13, RZ, RZ, R17, P2 ;  /* 0x000000ffff0d7224 */ /* 0x000fcc00010e0611 */
[----:B------:R-:W5:Y:S01]  /*6b30*/  LDG.E.64 R12, [R12.64] ;  /* 0x000000240c0c7981 */ /* 0x000f62000c1e1b00 */
[----:B------:R-:W-:-:S04]  /*6b40*/  IADD3 R9, R9, c[0x0][0x170], RZ ;  /* 0x00005c0009097a10 */ /* 0x000fc80007ffe0ff */
[----:B------:R-:W-:-:S13]  /*6b50*/  ISETP.GE.U32.AND P2, PT, R9, c[0x0][0x168], PT ;  /* 0x00005a0009007a0c */ /* 0x000fda0003f46070 */
[----:B------:R-:W-:Y:S05]  /*6b60*/  @P2 BRA `(.L_x_989) ;  /* 0x000019b000002947 */ /* 0x000fea0003800000 */
[----:B------:R-:W-:Y:S01]  /*6b70*/  HFMA2.MMA R2, -RZ, RZ, 0, 0 ;  /* 0x00000000ff027435 */ /* 0x000fe200000001ff */
[----:B------:R-:W-:Y:S09]  /*6b80*/  @!P1 BRA `(.L_x_992) ;  /* 0x00000c6000009947 */ /* 0x000ff20003800000 */
        /* <DEDUP_REMOVED lines=198> */
.L_x_992:
        /* <DEDUP_REMOVED lines=207> */
.L_x_993:
[----:B------:R-:W-:-:S04]  /*84e0*/  LOP3.LUT R15, R2, 0xfffffff8, RZ, 0xc0, !PT ;  /* 0xfffffff8020f7812 */ /* 0x000fc800078ec0ff */
[----:B------:R-:W-:-:S05]  /*84f0*/  IADD3 R14, P1, R16, R15, RZ ;  /* 0x0000000f100e7210 */ /* 0x000fca0007f3e0ff */
[----:B------:R-:W-:-:S06]  /*8500*/  IMAD.X R15, RZ, RZ, R17, P1 ;  /* 0x000000ffff0f7224 */ /* 0x000fcc00008e0611 */
[----:B------:R-:W5:Y:S02]  /*8510*/  LDG.E.64 R14, [R14.64] ;  /* 0x000000240e0e7981 */ /* 0x000f64000c1e1b00 */
.L_x_989:
[----:B------:R-:W-:Y:S05]  /*8520*/  BSYNC B1 ;  /* 0x0000000000017941 */ /* 0x000fea0003800000 */
.L_x_988:
[----:B------:R-:W-:Y:S01]  /*8530*/  BSSY B1, `(.L_x_994) ;  /* 0x000001f000017945 */ /* 0x000fe20003800000 */
[----:B------:R-:W-:Y:S05]  /*8540*/  @P0 BRA `(.L_x_995) ;  /* 0x000001d000000947 */ /* 0x000fea0003800000 */
[----:B------:R-:W-:Y:S02]  /*8550*/  LOP3.LUT P0, RZ, R6, 0xff, RZ, 0xc0, !PT ;  /* 0x000000ff06ff7812 */ /* 0x000fe4000780c0ff */
[----:B-----5:R-:W-:Y:S02]  /*8560*/  FSETP.NEU.FTZ.AND P1, PT, R11, RZ, PT ;  /* 0x000000ff0b00720b */ /* 0x020fe40003f3d000 */
[----:B------:R-:W-:Y:S02]  /*8570*/  FSETP.NEU.FTZ.AND P2, PT, R10, RZ, PT ;  /* 0x000000ff0a00720b */ /* 0x000fe40003f5d000 */
[----:B------:R-:W-:Y:S02]  /*8580*/  IADD3 R0, R7, c[0x0][0x170], RZ ;  /* 0x00005c0007007a10 */ /* 0x000fe40007ffe0ff */
[----:B------:R-:W-:Y:S02]  /*8590*/  PLOP3.LUT P0, PT, P0, P2, P1, 0xfe, 0x0 ;  /* 0x000000000000781c */ /* 0x000fe40000705f16 */
[----:B------:R-:W-:-:S02]  /*85a0*/  ISETP.GE.U32.AND P1, PT, R0, c[0x0][0x168], PT ;  /* 0x00005a0000007a0c */ /* 0x000fc40003f26070 */
[----:B------:R-:W-:-:S11]  /*85b0*/  SEL R6, RZ, 0x1, !P0 ;  /* 0x00000001ff067807 */ /* 0x000fd60004000000 */
[----:B------:R-:W-:Y:S05]  /*85c0*/  @P1 BRA `(.L_x_995) ;  /* 0x0000015000001947 */ /* 0x000fea0003800000 */
[----:B------:R-:W-:Y:S02]  /*85d0*/  LOP3.LUT P0, RZ, R5, 0xff, RZ, 0xc0, !PT ;  /* 0x000000ff05ff7812 */ /* 0x000fe4000780c0ff */
[----:B------:R-:W-:Y:S02]  /*85e0*/  FSETP.NEU.FTZ.AND P1, PT, R13, RZ, PT ;  /* 0x000000ff0d00720b */ /* 0x000fe40003f3d000 */
[----:B------:R-:W-:Y:S02]  /*85f0*/  FSETP.NEU.FTZ.AND P2, PT, R12, RZ, PT ;  /* 0x000000ff0c00720b */ /* 0x000fe40003f5d000 */
[----:B------:R-:W-:Y:S02]  /*8600*/  IADD3 R0, R0, c[0x0][0x170], RZ ;  /* 0x00005c0000007a10 */ /* 0x000fe40007ffe0ff */
[----:B------:R-:W-:Y:S02]  /*8610*/  PLOP3.LUT P0, PT, P0, P2, P1, 0xfe, 0x0 ;  /* 0x000000000000781c */ /* 0x000fe40000705f16 */
[----:B------:R-:W-:-:S02]  /*8620*/  ISETP.GE.U32.AND P1, PT, R0, c[0x0][0x168], PT ;  /* 0x00005a0000007a0c */ /* 0x000fc40003f26070 */
[----:B------:R-:W-:-:S11]  /*8630*/  SEL R5, RZ, 0x1, !P0 ;  /* 0x00000001ff057807 */ /* 0x000fd60004000000 */
[----:B------:R-:W-:Y:S05]  /*8640*/  @P1 BRA `(.L_x_995) ;  /* 0x000000d000001947 */ /* 0x000fea0003800000 */
[----:B------:R-:W-:Y:S02]  /*8650*/  IADD3 R0, R0, c[0x0][0x170], RZ ;  /* 0x00005c0000007a10 */ /* 0x000fe40007ffe0ff */
[----:B------:R-:W-:Y:S02]  /*8660*/  LOP3.LUT P3, RZ, R4, 0xff, RZ, 0xc0, !PT ;  /* 0x000000ff04ff7812 */ /* 0x000fe4000786c0ff */
[----:B------:R-:W-:Y:S02]  /*8670*/  ISETP.GE.U32.AND P6, PT, R0, c[0x0][0x168], PT ;  /* 0x00005a0000007a0c */ /* 0x000fe40003fc6070 */
[----:B------:R-:W-:Y:S02]  /*8680*/  FSETP.NEU.FTZ.AND P4, PT, R21, RZ, PT ;  /* 0x000000ff1500720b */ /* 0x000fe40003f9d000 */
[----:B------:R-:W-:-:S04]  /*8690*/  FSETP.NEU.FTZ.AND P5, PT, R20, RZ, PT ;  /* 0x000000ff1400720b */ /* 0x000fc80003fbd000 */
[----:B------:R-:W-:-:S04]  /*86a0*/  PLOP3.LUT P3, PT, P3, P5, P4, 0xfe, 0x0 ;  /* 0x000000000000781c */ /* 0x000fc80001f6bf46 */
[----:B------:R-:W-:Y:S02]  /*86b0*/  SEL R4, RZ, 0x1, !P3 ;  /* 0x00000001ff047807 */ /* 0x000fe40005800000 */
[----:B------:R-:W-:Y:S02]  /*86c0*/  @!P6 FSETP.NEU.FTZ.AND P2, PT, R15, RZ, PT ;  /* 0x000000ff0f00e20b */ /* 0x000fe40003f5d000 */
[----:B------:R-:W-:Y:S02]  /*86d0*/  @!P6 FSETP.NEU.FTZ.AND P1, PT, R14, RZ, PT ;  /* 0x000000ff0e00e20b */ /* 0x000fe40003f3d000 */
[----:B------:R-:W-:-:S04]  /*86e0*/  @!P6 LOP3.LUT P0, RZ, R3, 0xff, RZ, 0xc0, !PT ;  /* 0x000000ff03ffe812 */ /* 0x000fc8000780c0ff */
[----:B------:R-:W-:-:S04]  /*86f0*/  @!P6 PLOP3.LUT P0, PT, P0, P1, P2, 0xfe, 0x0 ;  /* 0x000000000000e81c */ /* 0x000fc80000703f26 */
[----:B------:R-:W-:-:S04]  /*8700*/  @!P6 SEL R0, RZ, 0x1, !P0 ;  /* 0x00000001ff00e807 */ /* 0x000fc80004000000 */
[----:B------:R-:W-:Y:S02]  /*8710*/  @!P6 PRMT R3, R0, 0x7610, R3 ;  /* 0x000076100003e816 */ /* 0x000fe40000000003 */
.L_x_995:
[----:B------:R-:W-:Y:S05]  /*8720*/  BSYNC B1 ;  /* 0x0000000000017941 */ /* 0x000fea0003800000 */
.L_x_994:
[----:B------:R-:W-:-:S04]  /*8730*/  LOP3.LUT R4, R4, R5, R6, 0xfe, !PT ;  /* 0x0000000504047212 */ /* 0x000fc800078efe06 */
[----:B------:R-:W-:-:S04]  /*8740*/  LOP3.LUT P0, RZ, R3, 0xff, R4, 0xc8, !PT ;  /* 0x000000ff03ff7812 */ /* 0x000fc8000780c804 */
[----:B------:R-:W-:Y:S01]  /*8750*/  SEL R17, RZ, 0x1, !P0 ;  /* 0x00000001ff117807 */ /* 0x000fe20004000000 */
[----:B------:R-:W-:Y:S05]  /*8760*/  BRA `(.L_x_963) ;  /* 0x00000e1000007947 */ /* 0x000fea0003800000 */
.L_x_979:
        /* <DEDUP_REMOVED lines=11> */
[C---:B------:R-:W-:Y:S02]  /*8820*/  PRMT R14, R6.reuse, 0x7610, R14 ;  /* 0x00007610060e7816 */ /* 0x040fe4000000000e */
[C---:B------:R-:W-:Y:S02]  /*8830*/  PRMT R15, R6.reuse, 0x7610, R15 ;  /* 0x00007610060f7816 */ /* 0x040fe4000000000f */
[----:B------:R-:W-:Y:S02]  /*8840*/  PRMT R13, R6, 0x7610, R13 ;  /* 0x00007610060d7816 */ /* 0x000fe4000000000d */
.L_x_998:
[----:B------:R-:W-:Y:S01]  /*8850*/  IADD3 R5, R7, c[0x0][0x170], RZ ;  /* 0x00005c0007057a10 */ /* 0x000fe20007ffe0ff */
[----:B------:R-:W-:-:S03]  /*8860*/  IMAD R3, R0, R7, RZ ;  /* 0x0000000700037224 */ /* 0x000fc600078e02ff */
[----:B------:R-:W-:Y:S01]  /*8870*/  IADD3 R7, R5, c[0x0][0x170], RZ ;  /* 0x00005c0005077a10 */ /* 0x000fe20007ffe0ff */
[----:B------:R-:W-:Y:S02]  /*8880*/  IMAD R9, R0, R5, RZ ;  /* 0x0000000500097224 */ /* 0x000fe400078e02ff */
[----:B------:R-:W-:-:S04]  /*8890*/  IMAD.WIDE.U32 R2, R3, 0x8, R16 ;  /* 0x0000000803027825 */ /* 0x000fc800078e0010 */
[--C-:B------:R-:W-:Y:S02]  /*88a0*/  IMAD.WIDE.U32 R8, R9, 0x8, R16.reuse ;  /* 0x0000000809087825 */ /* 0x100fe400078e0010 */
[----:B------:R-:W2:Y:S02]  /*88b0*/  LDG.E.64 R2, [R2.64] ;  /* 0x0000002402027981 */ /* 0x000ea4000c1e1b00 */
[----:B------:R-:W-:Y:S01]  /*88c0*/  IMAD R11, R0, R7, RZ ;  /* 0x00000007000b7224 */ /* 0x000fe200078e02ff */
[----:B------:R-:W-:Y:S01]  /*88d0*/  IADD3 R7, R7, c[0x0][0x170], RZ ;  /* 0x00005c0007077a10 */ /* 0x000fe20007ffe0ff */
[----:B------:R-:W3:Y:S02]  /*88e0*/  LDG.E.64 R8, [R8.64] ;  /* 0x0000002408087981 */ /* 0x000ee4000c1e1b00 */
[----:B------:R-:W-:-:S04]  /*88f0*/  IMAD.WIDE.U32 R10, R11, 0x8, R16 ;  /* 0x000000080b0a7825 */ /* 0x000fc800078e0010 */
[----:B------:R-:W-:Y:S02]  /*8900*/  IMAD R5, R0, R7, RZ ;  /* 0x0000000700057224 */ /* 0x000fe400078e02ff */
[----:B------:R-:W4:Y:S02]  /*8910*/  LDG.E.64 R10, [R10.64] ;  /* 0x000000240a0a7981 */ /* 0x000f24000c1e1b00 */
[----:B------:R-:W-:-:S06]  /*8920*/  IMAD.WIDE.U32 R4, R5, 0x8, R16 ;  /* 0x0000000805047825 */ /* 0x000fcc00078e0010 */
[----:B------:R-:W5:Y:S01]  /*8930*/  LDG.E.64 R4, [R4.64] ;  /* 0x0000002404047981 */ /* 0x000f62000c1e1b00 */
[----:B------:R-:W-:Y:S02]  /*8940*/  IADD3 R7, R7, c[0x0][0x170], RZ ;  /* 0x00005c0007077a10 */ /* 0x000fe40007ffe0ff */
[----:B------:R-:W-:Y:S02]  /*8950*/  LOP3.LUT P3, RZ, R6, 0xff, RZ, 0xc0, !PT ;  /* 0x000000ff06ff7812 */ /* 0x000fe4000786c0ff */
[----:B------:R-:W-:Y:S01]  /*8960*/  LOP3.LUT P4, RZ, R14, 0xff, RZ, 0xc0, !PT ;  /* 0x000000ff0eff7812 */ /* 0x000fe2000788c0ff */
[----:B------:R-:W-:Y:S01]  /*8970*/  IMAD R6, R12, 0x3, R7 ;  /* 0x000000030c067824 */ /* 0x000fe200078e0207 */
[----:B------:R-:W-:Y:S02]  /*8980*/  LOP3.LUT P2, RZ, R15, 0xff, RZ, 0xc0, !PT ;  /* 0x000000ff0fff7812 */ /* 0x000fe4000784c0ff */
[----:B--2---:R-:W-:Y:S02]  /*8990*/  FSETP.NEU.FTZ.AND P1, PT, R2, RZ, PT ;  /* 0x000000ff0200720b */ /* 0x004fe40003f3d000 */
[----:B------:R-:W-:-:S02]  /*89a0*/  FSETP.NEU.FTZ.AND P0, PT, R3, RZ, PT ;  /* 0x000000ff0300720b */ /* 0x000fc40003f1d000 */
[----:B---3--:R-:W-:Y:S02]  /*89b0*/  FSETP.NEU.FTZ.AND P5, PT, R8, RZ, PT ;  /* 0x000000ff0800720b */ /* 0x008fe40003fbd000 */
[----:B------:R-:W-:Y:S02]  /*89c0*/  FSETP.NEU.FTZ.AND P6, PT, R9, RZ, PT ;  /* 0x000000ff0900720b */ /* 0x000fe40003fdd000 */
[----:B------:R-:W-:Y:S02]  /*89d0*/  PLOP3.LUT P1, PT, P3, P1, P0, 0xfe, 0x0 ;  /* 0x000000000000781c */ /* 0x000fe40001f23f06 */
[----:B------:R-:W-:Y:S02]  /*89e0*/  PLOP3.LUT P4, PT, P4, P5, P6, 0xfe, 0x0 ;  /* 0x000000000000781c */ /* 0x000fe4000278bf66 */
[----:B------:R-:W-:Y:S02]  /*89f0*/  ISETP.GE.U32.AND P6, PT, R6, c[0x0][0x168], PT ;  /* 0x00005a0006007a0c */ /* 0x000fe40003fc6070 */
[----:B----4-:R-:W-:-:S02]  /*8a00*/  FSETP.NEU.FTZ.AND P3, PT, R10, RZ, PT ;  /* 0x000000ff0a00720b */ /* 0x010fc40003f7d000 */
[----:B------:R-:W-:Y:S02]  /*8a10*/  FSETP.NEU.FTZ.AND P0, PT, R11, RZ, PT ;  /* 0x000000ff0b00720b */ /* 0x000fe40003f1d000 */
[----:B------:R-:W-:Y:S02]  /*8a20*/  LOP3.LUT P5, RZ, R13, 0xff, RZ, 0xc0, !PT ;  /* 0x000000ff0dff7812 */ /* 0x000fe400078ac0ff */
[----:B------:R-:W-:Y:S02]  /*8a30*/  PLOP3.LUT P0, PT, P2, P3, P0, 0xfe, 0x0 ;  /* 0x000000000000781c */ /* 0x000fe40001707f06 */
[----:B-----5:R-:W-:Y:S02]  /*8a40*/  FSETP.NEU.FTZ.AND P2, PT, R4, RZ, PT ;  /* 0x000000ff0400720b */ /* 0x020fe40003f5d000 */
[----:B------:R-:W-:-:S04]  /*8a50*/  FSETP.NEU.FTZ.AND P3, PT, R5, RZ, PT ;  /* 0x000000ff0500720b */ /* 0x000fc80003f7d000 */
[----:B------:R-:W-:Y:S02]  /*8a60*/  PLOP3.LUT P2, PT, P5, P2, P3, 0xfe, 0x0 ;  /* 0x000000000000781c */ /* 0x000fe40002f45f36 */
[----:B------:R-:W-:Y:S02]  /*8a70*/  SEL R6, RZ, 0x1, !P1 ;  /* 0x00000001ff067807 */ /* 0x000fe40004800000 */
[----:B------:R-:W-:Y:S02]  /*8a80*/  SEL R14, RZ, 0x1, !P4 ;  /* 0x00000001ff0e7807 */ /* 0x000fe40006000000 */
[----:B------:R-:W-:Y:S02]  /*8a90*/  SEL R15, RZ, 0x1, !P0 ;  /* 0x00000001ff0f7807 */ /* 0x000fe40004000000 */
[----:B------:R-:W-:Y:S01]  /*8aa0*/  SEL R13, RZ, 0x1, !P2 ;  /* 0x00000001ff0d7807 */ /* 0x000fe20005000000 */
[----:B------:R-:W-:Y:S05]  /*8ab0*/  @!P6 BRA `(.L_x_998) ;  /* 0xfffffd900000e947 */ /* 0x000fea000383ffff */
[----:B------:R-:W-:Y:S05]  /*8ac0*/  BSYNC B2 ;  /* 0x0000000000027941 */ /* 0x000fea0003800000 */
.L_x_997:
[----:B------:R-:W-:Y:S05]  /*8ad0*/  BSYNC B1 ;  /* 0x0000000000017941 */ /* 0x000fea0003800000 */
.L_x_996:
[----:B------:R-:W-:Y:S01]  /*8ae0*/  ISETP.GE.U32.AND P1, PT, R7, c[0x0][0x168], PT ;  /* 0x00005a0007007a0c */ /* 0x000fe20003f26070 */
[----:B------:R-:W-:-:S12]  /*8af0*/  BSSY B1, `(.L_x_999) ;  /* 0x0000016000017945 */ /* 0x000fd80003800000 */
[----:B------:R-:W-:Y:S05]  /*8b00*/  @P1 BRA `(.L_x_1000) ;  /* 0x0000014000001947 */ /* 0x000fea0003800000 */
[----:B------:R-:W-:-:S04]  /*8b10*/  IMAD R3, R0, R7, RZ ;  /* 0x0000000700037224 */ /* 0x000fc800078e02ff */
[----:B------:R-:W-:-:S06]  /*8b20*/  IMAD.WIDE.U32 R2, R3, 0x8, R16 ;  /* 0x0000000803027825 */ /* 0x000fcc00078e0010 */
[----:B------:R-:W5:Y:S01]  /*8b30*/  LDG.E.64 R2, [R2.64] ;  /* 0x0000002402027981 */ /* 0x000f62000c1e1b00 */
[----:B------:R-:W-:-:S04]  /*8b40*/  IADD3 R21, R7, c[0x0][0x170], RZ ;  /* 0x00005c0007157a10 */ /* 0x000fc80007ffe0ff */
[----:B------:R-:W-:-:S13]  /*8b50*/  ISETP.GE.U32.AND P0, PT, R21, c[0x0][0x168], PT ;  /* 0x00005a0015007a0c */ /* 0x000fda0003f06070 */
[----:B------:R-:W-:Y:S05]  /*8b60*/  @P0 BRA `(.L_x_1000) ;  /* 0x000000e000000947 */ /* 0x000fea0003800000 */
[----:B------:R-:W-:-:S04]  /*8b70*/  IMAD R9, R0, R21, RZ ;  /* 0x0000001500097224 */ /* 0x000fc800078e02ff */
[----:B------:R-:W-:-:S06]  /*8b80*/  IMAD.WIDE.U32 R8, R9, 0x8, R16 ;  /* 0x0000000809087825 */ /* 0x000fcc00078e0010 */
[----:B------:R-:W5:Y:S01]  /*8b90*/  LDG.E.64 R8, [R8.64] ;  /* 0x0000002408087981 */ /* 0x000f62000c1e1b00 */
[----:B------:R-:W-:-:S04]  /*8ba0*/  IADD3 R21, R21, c[0x0][0x170], RZ ;  /* 0x00005c0015157a10 */ /* 0x000fc80007ffe0ff */
[----:B------:R-:W-:-:S13]  /*8bb0*/  ISETP.GE.U32.AND P0, PT, R21, c[0x0][0x168], PT ;  /* 0x00005a0015007a0c */ /* 0x000fda0003f06070 */
[----:B------:R-:W-:Y:S05]  /*8bc0*/  @P0 BRA `(.L_x_1000) ;  /* 0x0000008000000947 */ /* 0x000fea0003800000 */
[----:B------:R-:W-:Y:S01]  /*8bd0*/  IADD3 R23, R21, c[0x0][0x170], RZ ;  /* 0x00005c0015177a10 */ /* 0x000fe20007ffe0ff */
[----:B------:R-:W-:-:S03]  /*8be0*/  IMAD R11, R0, R21, RZ ;  /* 0x00000015000b7224 */ /* 0x000fc600078e02ff */
[----:B------:R-:W-:Y:S01]  /*8bf0*/  ISETP.GE.U32.AND P0, PT, R23, c[0x0][0x168], PT ;  /* 0x00005a0017007a0c */ /* 0x000fe20003f06070 */
[----:B------:R-:W-:-:S06]  /*8c00*/  IMAD.WIDE.U32 R10, R11, 0x8, R16 ;  /* 0x000000080b0a7825 */ /* 0x000fcc00078e0010 */
[----:B------:R-:W5:Y:S06]  /*8c10*/  LDG.E.64 R10, [R10.64] ;  /* 0x000000240a0a7981 */ /* 0x000f6c000c1e1b00 */
[----:B------:R-:W-:-:S04]  /*8c20*/  @!P0 IMAD R21, R0, R23, RZ ;  /* 0x0000001700158224 */ /* 0x000fc800078e02ff */
[----:B------:R-:W-:-:S05]  /*8c30*/  @!P0 IMAD.WIDE.U32 R16, R21, 0x8, R16 ;  /* 0x0000000815108825 */ /* 0x000fca00078e0010 */
[----:B------:R0:W5:Y:S02]  /*8c40*/  @!P0 LDG.E.64 R4, [R16.64] ;  /* 0x0000002410048981 */ /* 0x000164000c1e1b00 */
.L_x_1000:
[----:B------:R-:W-:Y:S05]  /*8c50*/  BSYNC B1 ;  /* 0x0000000000017941 */ /* 0x000fea0003800000 */
.L_x_999:
        /* <DEDUP_REMOVED lines=31> */
.L_x_1002:
[----:B------:R-:W-:Y:S05]  /*8e50*/  BSYNC B1 ;  /* 0x0000000000017941 */ /* 0x000fea0003800000 */
.L_x_1001:
[----:B------:R-:W-:-:S04]  /*8e60*/  LOP3.LUT R6, R15, R14, R6, 0xfe, !PT ;  /* 0x0000000e0f067212 */ /* 0x000fc800078efe06 */
[----:B------:R-:W-:-:S04]  /*8e70*/  LOP3.LUT P0, RZ, R13, 0xff, R6, 0xc8, !PT ;  /* 0x000000ff0dff7812 */ /* 0x000fc8000780c806 */
[----:B0-----:R-:W-:Y:S01]  /*8e80*/  SEL R17, RZ, 0x1, !P0 ;  /* 0x00000001ff117807 */ /* 0x001fe20004000000 */
[----:B------:R-:W-:Y:S05]  /*8e90*/  BRA `(.L_x_963) ;  /* 0x000006e000007947 */ /* 0x000fea0003800000 */
.L_x_978:
[----:B------:R-:W-:Y:S01]  /*8ea0*/  MOV R0, c[0x0][0x170] ;  /* 0x00005c0000007a02 */ /* 0x000fe20000000f00 */
[----:B------:R-:W-:Y:S01]  /*8eb0*/  ULDC.U8 UR4, c[0x0][0x161] ;  /* 0x0000584000047ab9 */ /* 0x000fe20000000000 */
[----:B------:R-:W-:Y:S01]  /*8ec0*/  BSSY B1, `(.L_x_1003) ;  /* 0x0000034000017945 */ /* 0x000fe20003800000 */
[----:B------:R-:W-:Y:S01]  /*8ed0*/  IMAD.U32 R11, RZ, RZ, UR4 ;  /* 0x00000004ff0b7e24 */ /* 0x000fe2000f8e00ff */
[----:B------:R-:W-:Y:S01]  /*8ee0*/  MOV R13, UR4 ;  /* 0x00000004000d7c02 */ /* 0x000fe20008000f00 */
[----:B------:R-:W-:Y:S01]  /*8ef0*/  IMAD R2, R0, 0x3, R15 ;  /* 0x0000000300027824 */ /* 0x000fe200078e020f */
[----:B------:R-:W-:Y:S01]  /*8f00*/  MOV R10, UR4 ;  /* 0x00000004000a7c02 */ /* 0x000fe20008000f00 */
[----:B------:R-:W-:Y:S01]  /*8f10*/  IMAD.U32 R12, RZ, RZ, UR4 ;  /* 0x00000004ff0c7e24 */ /* 0x000fe2000f8e00ff */
[----:B------:R-:W-:Y:S01]  /*8f20*/  CS2R R4, SRZ ;  /* 0x0000000000047805 */ /* 0x000fe2000001ff00 */
[----:B------:R-:W-:Y:S01]  /*8f30*/  CS2R R6, SRZ ;  /* 0x0000000000067805 */ /* 0x000fe2000001ff00 */
[----:B------:R-:W-:Y:S01]  /*8f40*/  ISETP.GE.U32.AND P0, PT, R2, c[0x0][0x168], PT ;  /* 0x00005a0002007a0c */ /* 0x000fe20003f06070 */
[----:B------:R-:W-:Y:S01]  /*8f50*/  CS2R R8, SRZ ;  /* 0x0000000000087805 */ /* 0x000fe2000001ff00 */
[----:B------:R-:W-:-:S11]  /*8f60*/  CS2R R2, SRZ ;  /* 0x0000000000027805 */ /* 0x000fd6000001ff00 */
[----:B------:R-:W-:Y:S05]  /*8f70*/  @P0 BRA `(.L_x_1004) ;  /* 0x0000028000000947 */ /* 0x000fea0003800000 */
[----:B------:R-:W-:Y:S01]  /*8f80*/  BSSY B2, `(.L_x_1004) ;  /* 0x0000027000027945 */ /* 0x000fe20003800000 */
[C---:B------:R-:W-:Y:S02]  /*8f90*/  PRMT R13, R11.reuse, 0x7610, R13 ;  /* 0x000076100b0d7816 */ /* 0x040fe4000000000d */
[C---:B------:R-:W-:Y:S02]  /*8fa0*/  PRMT R12, R11.reuse, 0x7610, R12 ;  /* 0x000076100b0c7816 */ /* 0x040fe4000000000c */
[----:B------:R-:W-:Y:S02]  /*8fb0*/  PRMT R10, R11, 0x7610, R10 ;  /* 0x000076100b0a7816 */ /* 0x000fe4000000000a */
.L_x_1005:
[C---:B------:R-:W-:Y:S01]  /*8fc0*/  IADD3 R9, R15.reuse, c[0x0][0x170], RZ ;  /* 0x00005c000f097a10 */ /* 0x040fe20007ffe0ff */
[----:B------:R-:W-:-:S03]  /*8fd0*/  IMAD.WIDE.U32 R2, R15, 0x8, R16 ;  /* 0x000000080f027825 */ /* 0x000fc600078e0010 */
[C---:B------:R-:W-:Y:S01]  /*8fe0*/  IADD3 R5, R9.reuse, c[0x0][0x170], RZ ;  /* 0x00005c0009057a10 */ /* 0x040fe20007ffe0ff */
[--C-:B------:R-:W-:Y:S02]  /*8ff0*/  IMAD.WIDE.U32 R8, R9, 0x8, R16.reuse ;  /* 0x0000000809087825 */ /* 0x100fe400078e0010 */
[----:B------:R-:W2:Y:S01]  /*9000*/  LDG.E.64 R2, [R2.64] ;  /* 0x0000002402027981 */ /* 0x000ea2000c1e1b00 */
[C---:B------:R-:W-:Y:S01]  /*9010*/  IADD3 R15, R5.reuse, c[0x0][0x170], RZ ;  /* 0x00005c00050f7a10 */ /* 0x040fe20007ffe0ff */
[--C-:B------:R-:W-:Y:S02]  /*9020*/  IMAD.WIDE.U32 R6, R5, 0x8, R16.reuse ;  /* 0x0000000805067825 */ /* 0x100fe400078e0010 */
[----:B------:R-:W3:Y:S02]  /*9030*/  LDG.E.64 R8, [R8.64] ;  /* 0x0000002408087981 */ /* 0x000ee4000c1e1b00 */
[----:B------:R-:W-:Y:S02]  /*9040*/  IMAD.WIDE.U32 R4, R15, 0x8, R16 ;  /* 0x000000080f047825 */ /* 0x000fe400078e0010 */
[----:B------:R-:W4:Y:S04]  /*9050*/  LDG.E.64 R6, [R6.64] ;  /* 0x0000002406067981 */ /* 0x000f28000c1e1b00 */
[----:B------:R-:W5:Y:S01]  /*9060*/  LDG.E.64 R4, [R4.64] ;  /* 0x0000002404047981 */ /* 0x000f62000c1e1b00 */
[----:B------:R-:W-:-:S02]  /*9070*/  LOP3.LUT P4, RZ, R13, 0xff, RZ, 0xc0, !PT ;  /* 0x000000ff0dff7812 */ /* 0x000fc4000788c0ff */
[----:B------:R-:W-:Y:S02]  /*9080*/  IADD3 R15, R15, c[0x0][0x170], RZ ;  /* 0x00005c000f0f7a10 */ /* 0x000fe40007ffe0ff */
[----:B------:R-:W-:Y:S02]  /*9090*/  LOP3.LUT P3, RZ, R11, 0xff, RZ, 0xc0, !PT ;  /* 0x000000ff0bff7812 */ /* 0x000fe4000786c0ff */
[----:B------:R-:W-:Y:S02]  /*90a0*/  LOP3.LUT P2, RZ, R12, 0xff, RZ, 0xc0, !PT ;  /* 0x000000ff0cff7812 */ /* 0x000fe4000784c0ff */
[----:B--2---:R-:W-:Y:S02]  /*90b0*/  FSETP.NEU.FTZ.AND P1, PT, R2, RZ, PT ;  /* 0x000000ff0200720b */ /* 0x004fe40003f3d000 */
[----:B------:R-:W-:Y:S02]  /*90c0*/  FSETP.NEU.FTZ.AND P0, PT, R3, RZ, PT ;  /* 0x000000ff0300720b */ /* 0x000fe40003f1d000 */
[----:B---3--:R-:W-:-:S02]  /*90d0*/  FSETP.NEU.FTZ.AND P5, PT, R8, RZ, PT ;  /* 0x000000ff0800720b */ /* 0x008fc40003fbd000 */
[----:B------:R-:W-:Y:S02]  /*90e0*/  FSETP.NEU.FTZ.AND P6, PT, R9, RZ, PT ;  /* 0x000000ff0900720b */ /* 0x000fe40003fdd000 */
[----:B------:R-:W-:Y:S02]  /*90f0*/  PLOP3.LUT P1, PT, P3, P1, P0, 0xfe, 0x0 ;  /* 0x000000000000781c */ /* 0x000fe40001f23f06 */
[----:B------:R-:W-:Y:S02]  /*9100*/  PLOP3.LUT P4, PT, P4, P5, P6, 0xfe, 0x0 ;  /* 0x000000000000781c */ /* 0x000fe4000278bf66 */
[----:B------:R-:W-:Y:S01]  /*9110*/  LOP3.LUT P5, RZ, R10, 0xff, RZ, 0xc0, !PT ;  /* 0x000000ff0aff7812 */ /* 0x000fe200078ac0ff */
[----:B------:R-:W-:Y:S01]  /*9120*/  IMAD R10, R0, 0x3, R15 ;  /* 0x00000003000a7824 */ /* 0x000fe200078e020f */
[----:B----4-:R-:W-:Y:S02]  /*9130*/  FSETP.NEU.FTZ.AND P3, PT, R6, RZ, PT ;  /* 0x000000ff0600720b */ /* 0x010fe40003f7d000 */
[----:B------:R-:W-:-:S02]  /*9140*/  FSETP.NEU.FTZ.AND P0, PT, R7, RZ, PT ;  /* 0x000000ff0700720b */ /* 0x000fc40003f1d000 */
[----:B------:R-:W-:Y:S02]  /*9150*/  ISETP.GE.U32.AND P6, PT, R10, c[0x0][0x168], PT ;  /* 0x00005a000a007a0c */ /* 0x000fe40003fc6070 */
[----:B------:R-:W-:Y:S02]  /*9160*/  PLOP3.LUT P0, PT, P2, P3, P0, 0xfe, 0x0 ;  /* 0x000000000000781c */ /* 0x000fe40001707f06 */
[----:B-----5:R-:W-:Y:S02]  /*9170*/  FSETP.NEU.FTZ.AND P2, PT, R4, RZ, PT ;  /* 0x000000ff0400720b */ /* 0x020fe40003f5d000 */
[----:B------:R-:W-:Y:S02]  /*9180*/  FSETP.NEU.FTZ.AND P3, PT, R5, RZ, PT ;  /* 0x000000ff0500720b */ /* 0x000fe40003f7d000 */
[----:B------:R-:W-:Y:S02]  /*9190*/  SEL R11, RZ, 0x1, !P1 ;  /* 0x00000001ff0b7807 */ /* 0x000fe40004800000 */
[----:B------:R-:W-:-:S02]  /*91a0*/  PLOP3.LUT P2, PT, P5, P2, P3, 0xfe, 0x0 ;  /* 0x000000000000781c */ /* 0x000fc40002f45f36 */
[----:B------:R-:W-:Y:S02]  /*91b0*/  SEL R13, RZ, 0x1, !P4 ;  /* 0x00000001ff0d7807 */ /* 0x000fe40006000000 */
[----:B------:R-:W-:Y:S02]  /*91c0*/  SEL R12, RZ, 0x1, !P0 ;  /* 0x00000001ff0c7807 */ /* 0x000fe40004000000 */
[----:B------:R-:W-:Y:S01]  /*91d0*/  SEL R10, RZ, 0x1, !P2 ;  /* 0x00000001ff0a7807 */ /* 0x000fe20005000000 */
[----:B------:R-:W-:Y:S05]  /*91e0*/  @!P6 BRA `(.L_x_1005) ;  /* 0xfffffdd00000e947 */ /* 0x000fea000383ffff */
[----:B------:R-:W-:Y:S05]  /*91f0*/  BSYNC B2 ;  /* 0x0000000000027941 */ /* 0x000fea0003800000 */
.L_x_1004:
[----:B------:R-:W-:Y:S05]  /*9200*/  BSYNC B1 ;  /* 0x0000000000017941 */ /* 0x000fea0003800000 */
.L_x_1003:
[----:B------:R-:W-:Y:S01]  /*9210*/  ISETP.GE.U32.AND P1, PT, R15, c[0x0][0x168], PT ;  /* 0x00005a000f007a0c */ /* 0x000fe20003f26070 */
[----:B------:R-:W-:-:S12]  /*9220*/  BSSY B1, `(.L_x_1006) ;  /* 0x0000012000017945 */ /* 0x000fd80003800000 */
[----:B------:R-:W-:Y:S05]  /*9230*/  @P1 BRA `(.L_x_1007) ;  /* 0x0000010000001947 */ /* 0x000fea0003800000 */
[----:B------:R-:W-:-:S06]  /*9240*/  IMAD.WIDE.U32 R2, R15, 0x8, R16 ;  /* 0x000000080f027825 */ /* 0x000fcc00078e0010 */
[----:B------:R-:W5:Y:S01]  /*9250*/  LDG.E.64 R2, [R2.64] ;  /* 0x0000002402027981 */ /* 0x000f62000c1e1b00 */
[----:B------:R-:W-:-:S04]  /*9260*/  IADD3 R21, R15, c[0x0][0x170], RZ ;  /* 0x00005c000f157a10 */ /* 0x000fc80007ffe0ff */
[----:B------:R-:W-:-:S13]  /*9270*/  ISETP.GE.U32.AND P0, PT, R21, c[0x0][0x168], PT ;  /* 0x00005a0015007a0c */ /* 0x000fda0003f06070 */
[----:B------:R-:W-:Y:S05]  /*9280*/  @P0 BRA `(.L_x_1007) ;  /* 0x000000b000000947 */ /* 0x000fea0003800000 */
[----:B------:R-:W-:-:S06]  /*9290*/  IMAD.WIDE.U32 R8, R21, 0x8, R16 ;  /* 0x0000000815087825 */ /* 0x000fcc00078e0010 */
[----:B------:R-:W5:Y:S01]  /*92a0*/  LDG.E.64 R8, [R8.64] ;  /* 0x0000002408087981 */ /* 0x000f62000c1e1b00 */
[----:B------:R-:W-:-:S04]  /*92b0*/  IADD3 R21, R21, c[0x0][0x170], RZ ;  /* 0x00005c0015157a10 */ /* 0x000fc80007ffe0ff */
[----:B------:R-:W-:-:S13]  /*92c0*/  ISETP.GE.U32.AND P0, PT, R21, c[0x0][0x168], PT ;  /* 0x00005a0015007a0c */ /* 0x000fda0003f06070 */
[----:B------:R-:W-:Y:S05]  /*92d0*/  @P0 BRA `(.L_x_1007) ;  /* 0x0000006000000947 */ /* 0x000fea0003800000 */
[C---:B------:R-:W-:Y:S01]  /*92e0*/  IADD3 R23, R21.reuse, c[0x0][0x170], RZ ;  /* 0x00005c0015177a10 */ /* 0x040fe20007ffe0ff */
[----:B------:R-:W-:-:S03]  /*92f0*/  IMAD.WIDE.U32 R6, R21, 0x8, R16 ;  /* 0x0000000815067825 */ /* 0x000fc600078e0010 */
[----:B------:R-:W-:-:S03]  /*9300*/  ISETP.GE.U32.AND P0, PT, R23, c[0x0][0x168], PT ;  /* 0x00005a0017007a0c */ /* 0x000fc60003f06070 */
[----:B------:R-:W5:Y:S10]  /*9310*/  LDG.E.64 R6, [R6.64] ;  /* 0x0000002406067981 */ /* 0x000f74000c1e1b00 */
[----:B------:R-:W-:-:S05]  /*9320*/  @!P0 IMAD.WIDE.U32 R16, R23, 0x8, R16 ;  /* 0x0000000817108825 */ /* 0x000fca00078e0010 */
[----:B------:R0:W5:Y:S02]  /*9330*/  @!P0 LDG.E.64 R4, [R16.64] ;  /* 0x0000002410048981 */ /* 0x000164000c1e1b00 */
.L_x_1007:
[----:B------:R-:W-:Y:S05]  /*9340*/  BSYNC B1 ;  /* 0x0000000000017941 */ /* 0x000fea0003800000 */
.L_x_1006:
        /* <DEDUP_REMOVED lines=31> */
.L_x_1009:
[----:B------:R-:W-:Y:S05]  /*9540*/  BSYNC B1 ;  /* 0x0000000000017941 */ /* 0x000fea0003800000 */
.L_x_1008:
[----:B------:R-:W-:-:S04]  /*9550*/  LOP3.LUT R11, R12, R13, R11, 0xfe, !PT ;  /* 0x0000000d0c0b7212 */ /* 0x000fc800078efe0b */
[----:B------:R-:W-:-:S04]  /*9560*/  LOP3.LUT P0, RZ, R10, 0xff, R11, 0xc8, !PT ;  /* 0x000000ff0aff7812 */ /* 0x000fc8000780c80b */
[----:B0-----:R-:W-:-:S04]  /*9570*/  SEL R17, RZ, 0x1, !P0 ;  /* 0x00000001ff117807 */ /* 0x001fc80004000000 */
.L_x_963:
[----:B------:R-:W-:Y:S05]  /*9580*/  BSYNC B0 ;  /* 0x0000000000007941 */ /* 0x000fea0003800000 */
.L_x_962:
        /* <DEDUP_REMOVED lines=8> */
[----:B0----5:R-:W-:-:S05]  /*9610*/  IMAD.U32 R3, RZ, RZ, UR4 ;  /* 0x00000004ff037e24 */ /* 0x021fca000f8e00ff */
.L_x_1011:
        /* <DEDUP_REMOVED lines=13> */
.L_x_1010:
[----:B0-----:R-:W-:-:S13]  /*96f0*/  ISETP.NE.AND P0, PT, RZ, c[0x0][0x17c], PT ;  /* 0x00005f00ff007a0c */ /* 0x001fda0003f05270 */
[----:B------:R-:W-:Y:S05]  /*9700*/  @!P0 BRA `(.L_x_1012) ;  /* 0x0000026000008947 */ /* 0x000fea0003800000 */
[----:B-----5:R-:W-:Y:S01]  /*9710*/  IMAD.MOV.U32 R2, RZ, RZ, c[0x0][0x0] ;  /* 0x00000000ff027624 */ /* 0x020fe200078e00ff */
        /* <DEDUP_REMOVED lines=10> */
.L_x_1014:
        /* <DEDUP_REMOVED lines=14> */
.L_x_1013:
[----:B------:R-:W-:Y:S01]  /*98a0*/  BAR.SYNC.DEFER_BLOCKING 0x0 ;  /* 0x0000000000007b1d */ /* 0x000fe20000010000 */
[----:B------:R-:W-:-:S13]  /*98b0*/  ISETP.GE.AND P0, PT, R0, 0x2, PT ;  /* 0x000000020000780c */ /* 0x000fda0003f06270 */
[----:B------:R-:W-:Y:S05]  /*98c0*/  @!P0 BRA `(.L_x_1012) ;  /* 0x000000a000008947 */ /* 0x000fea0003800000 */
[----:B------:R-:W-:Y:S02]  /*98d0*/  IMAD.MOV.U32 R3, RZ, RZ, 0x1 ;  /* 0x00000001ff037424 */ /* 0x000fe400078e00ff */
.L_x_1015:
[C---:B------:R-:W-:Y:S02]  /*98e0*/  LOP3.LUT R2, R17.reuse, 0xffff, RZ, 0xc0, !PT ;  /* 0x0000ffff11027812 */ /* 0x040fe400078ec0ff */
[----:B------:R-:W-:Y:S02]  /*98f0*/  LOP3.LUT P0, RZ, R17, 0xff, RZ, 0xc0, !PT ;  /* 0x000000ff11ff7812 */ /* 0x000fe4000780c0ff */
[----:B------:R-:W-:-:S06]  /*9900*/  PRMT R2, R2, 0x8880, RZ ;  /* 0x0000888002027816 */ /* 0x000fcc00000000ff */
[----:B------:R0:W1:Y:S02]  /*9910*/  SHFL.DOWN PT, R2, R2, R3, 0x1f ;  /* 0x08001f0302027589 */ /* 0x00006400000e0000 */
[----:B0-----:R-:W-:-:S04]  /*9920*/  SHF.L.U32 R3, R3, 0x1, RZ ;  /* 0x0000000103037819 */ /* 0x001fc800000006ff */
[----:B------:R-:W-:Y:S02]  /*9930*/  ISETP.GE.AND P1, PT, R3, R0, PT ;  /* 0x000000000300720c */ /* 0x000fe40003f26270 */
[----:B-1----:R-:W-:-:S04]  /*9940*/  ISETP.NE.OR P0, PT, R2, RZ, P0 ;  /* 0x000000ff0200720c */ /* 0x002fc80000705670 */
[----:B------:R-:W-:-:S07]  /*9950*/  SEL R17, RZ, 0x1, !P0 ;  /* 0x00000001ff117807 */ /* 0x000fce0004000000 */
[----:B------:R-:W-:Y:S05]  /*9960*/  @!P1 BRA `(.L_x_1015) ;  /* 0xffffff7000009947 */ /* 0x000fea000383ffff */
.L_x_1012:
[----:B------:R-:W-:Y:S01]  /*9970*/  ISETP.NE.AND P1, PT, RZ, c[0x0][0x338], PT ;  /* 0x0000ce00ff007a0c */ /* 0x000fe20003f25270 */
[----:B------:R-:W-:-:S12]  /*9980*/  IMAD.MOV.U32 R16, RZ, RZ, RZ ;  /* 0x000000ffff107224 */ /* 0x000fd800078e00ff */
[----:B------:R-:W-:Y:S05]  /*9990*/  @!P1 BRA `(.L_x_1016) ;  /* 0x00000c7000009947 */ /* 0x000fea0003800000 */
[----:B------:R-:W-:Y:S01]  /*99a0*/  MOV R18, RZ ;  /* 0x000000ff00127202 */ /* 0x000fe20000000f00 */
[----:B------:R-:W-:-:S04]  /*99b0*/  IMAD.MOV.U32 R0, RZ, RZ, 0x1 ;  /* 0x00000001ff007424 */ /* 0x000fc800078e00ff */
[----:B-----5:R-:W-:Y:S01]  /*99c0*/  IMAD.HI.U32 R2, R19, c[0x0][0x340], R18 ;  /* 0x0000d00013027a27 */ /* 0x020fe200078e0012 */
        /* <DEDUP_REMOVED lines=196> */
.L_x_1016:
[----:B------:R-:W-:Y:S01]  /*a610*/  ISETP.NE.U32.AND P0, PT, RZ, c[0x0][0x548], PT ;  /* 0x00015200ff007a0c */ /* 0x000fe20003f05070 */
[----:B-----5:R-:W-:Y:S01]  /*a620*/  CS2R R2, SRZ ;  /* 0x0000000000027805 */ /* 0x020fe2000001ff00 */
        /* <DEDUP_REMOVED lines=211> */
.L_x_1018:
        /* <DEDUP_REMOVED lines=11> */
.L_x_1020:
[----:B------:R-:W-:Y:S05]  /*b410*/  BSYNC B0 ;  /* 0x0000000000007941 */ /* 0x000fea0003800000 */
.L_x_1019:
        /* <DEDUP_REMOVED lines=12> */
.L_x_1022:
[----:B------:R-:W-:Y:S05]  /*b4e0*/  BSYNC B0 ;  /* 0x0000000000007941 */ /* 0x000fea0003800000 */
.L_x_1021:
        /* <DEDUP_REMOVED lines=30> */
.L_x_1024:
[----:B------:R-:W-:Y:S05]  /*b6d0*/  BSYNC B0 ;  /* 0x0000000000007941 */ /* 0x000fea0003800000 */
.L_x_1023:
        /* <DEDUP_REMOVED lines=20> */
.L_x_1029:
        /* <DEDUP_REMOVED lines=10> */
.L_x_1028:
[----:B------:R-:W-:Y:S05]  /*b8c0*/  BSYNC B1 ;  /* 0x0000000000017941 */ /* 0x000fea0003800000 */
.L_x_1027:
[----:B------:R-:W-:Y:S05]  /*b8d0*/  BRA `(.L_x_1030) ;  /* 0x000000d000007947 */ /* 0x000fea0003800000 */
.L_x_1026:
[----:B------:R-:W-:-:S13]  /*b8e0*/  ISETP.GE.U32.AND P0, PT, R24, c[0x0][0x178], PT ;  /* 0x00005e0018007a0c */ /* 0x000fda0003f06070 */
[----:B------:R-:W-:Y:S05]  /*b8f0*/  @P0 BRA `(.L_x_1030) ;  /* 0x000000b000000947 */ /* 0x000fea0003800000 */
[----:B------:R-:W-:-:S05]  /*b900*/  MOV R7, R24 ;  /* 0x0000001800077202 */ /* 0x000fca0000000f00 */
.L_x_1031:
        /* <DEDUP_REMOVED lines=10> */
.L_x_1030:
[----:B------:R-:W-:Y:S05]  /*b9b0*/  BSYNC B0 ;  /* 0x0000000000007941 */ /* 0x000fea0003800000 */
.L_x_1025:
        /* <DEDUP_REMOVED lines=8> */
.L_x_1033:
        /* <DEDUP_REMOVED lines=13> */
.L_x_1032:
        /* <DEDUP_REMOVED lines=12> */
.L_x_1036:
        /* <DEDUP_REMOVED lines=14> */
.L_x_1035:
[----:B0-----:R-:W-:Y:S01]  /*bcb0*/  BAR.SYNC.DEFER_BLOCKING 0x0 ;  /* 0x0000000000007b1d */ /* 0x001fe20000010000 */
[----:B------:R-:W-:-:S13]  /*bcc0*/  ISETP.GE.AND P0, PT, R0, 0x2, PT ;  /* 0x000000020000780c */ /* 0x000fda0003f06270 */
[----:B------:R-:W-:Y:S05]  /*bcd0*/  @!P0 BRA `(.L_x_1034) ;  /* 0x000000a000008947 */ /* 0x000fea0003800000 */
[----:B------:R-:W-:Y:S02]  /*bce0*/  IMAD.MOV.U32 R5, RZ, RZ, 0x1 ;  /* 0x00000001ff057424 */ /* 0x000fe400078e00ff */
.L_x_1037:
        /* <DEDUP_REMOVED lines=9> */
.L_x_1034:
        /* <DEDUP_REMOVED lines=12> */
.L_x_1039:
        /* <DEDUP_REMOVED lines=23> */
.L_x_1041:
[----:B------:R-:W-:Y:S02]  /*bfb0*/  IADD3 R16, P1, R16, c[0x0][0x538], RZ ;  /* 0x00014e0010107a10 */ /* 0x000fe40007f3e0ff */
[----:B------:R-:W-:-:S03]  /*bfc0*/  LOP3.LUT P0, RZ, R17, 0xff, RZ, 0xc0, !PT ;  /* 0x000000ff11ff7812 */ /* 0x000fc6000780c0ff */
[----:B------:R-:W-:Y:S01]  /*bfd0*/  IMAD.X R17, RZ, RZ, c[0x0][0x53c], P1 ;  /* 0x00014f00ff117624 */ /* 0x000fe200008e06ff */
[----:B------:R-:W-:-:S05]  /*bfe0*/  SEL R3, RZ, 0x1, !P0 ;  /* 0x00000001ff037807 */ /* 0x000fca0004000000 */
[----:B------:R-:W-:Y:S01]  /*bff0*/  STG.E.U8 [R16.64], R3 ;  /* 0x0000000310007986 */ /* 0x000fe2000c101124 */
[----:B------:R-:W-:Y:S05]  /*c000*/  EXIT ;  /* 0x000000000000794d */ /* 0x000fea0003800000 */
.L_x_1040:
[----:B------:R-:W-:Y:S01]  /*c010*/  STG.E.U8 [R2.64], R17 ;  /* 0x0000001102007986 */ /* 0x000fe2000c101124 */
[----:B------:R-:W-:Y:S05]  /*c020*/  EXIT ;  /* 0x000000000000794d */ /* 0x000fea0003800000 */
.L_x_1038:
        /* <DEDUP_REMOVED lines=9> */
.L_x_1042:
        /* <DEDUP_REMOVED lines=23> */
.L_x_1044:
[----:B------:R-:W-:Y:S02]  /*c230*/  IADD3 R16, P1, R16, c[0x0][0x538], RZ ;  /* 0x00014e0010107a10 */ /* 0x000fe40007f3e0ff */
[----:B------:R-:W-:-:S03]  /*c240*/  LOP3.LUT P0, RZ, R17, 0xff, RZ, 0xc0, !PT ;  /* 0x000000ff11ff7812 */ /* 0x000fc6000780c0ff */
[----:B------:R-:W-:Y:S01]  /*c250*/  IMAD.X R17, RZ, RZ, c[0x0][0x53c], P1 ;  /* 0x00014f00ff117624 */ /* 0x000fe200008e06ff */
[----:B------:R-:W-:-:S05]  /*c260*/  SEL R3, RZ, 0x1, !P0 ;  /* 0x00000001ff037807 */ /* 0x000fca0004000000 */
[----:B------:R-:W-:Y:S01]  /*c270*/  STG.E.U8 [R16.64], R3 ;  /* 0x0000000310007986 */ /* 0x000fe2000c101124 */
[----:B------:R-:W-:Y:S05]  /*c280*/  EXIT ;  /* 0x000000000000794d */ /* 0x000fea0003800000 */
.L_x_1043:
[----:B------:R-:W-:-:S04]  /*c290*/  LOP3.LUT P0, RZ, R17, 0xff, RZ, 0xc0, !PT ;  /* 0x000000ff11ff7812 */ /* 0x000fc8000780c0ff */
[----:B------:R-:W-:-:S05]  /*c2a0*/  SEL R5, RZ, 0x1, !P0 ;  /* 0x00000001ff057807 */ /* 0x000fca0004000000 */
[----:B------:R-:W-:Y:S01]  /*c2b0*/  STG.E.U8 [R2.64], R5 ;  /* 0x0000000502007986 */ /* 0x000fe2000c101124 */
[----:B------:R-:W-:Y:S05]  /*c2c0*/  EXIT ;  /* 0x000000000000794d */ /* 0x000fea0003800000 */
.L_x_1017:
        /* <DEDUP_REMOVED lines=19> */
.L_x_1046:
        /* <DEDUP_REMOVED lines=23> */
.L_x_1048:
[----:B------:R-:W-:Y:S02]  /*c570*/  IADD3 R16, P1, R16, c[0x0][0x538], RZ ;  /* 0x00014e0010107a10 */ /* 0x000fe40007f3e0ff */
[----:B------:R-:W-:Y:S02]  /*c580*/  LOP3.LUT P0, RZ, R17, 0xff, RZ, 0xc0, !PT ;  /* 0x000000ff11ff7812 */ /* 0x000fe4000780c0ff */
[----:B------:R-:W-:Y:S02]  /*c590*/  IADD3.X R17, RZ, c[0x0][0x53c], RZ, P1, !PT ;  /* 0x00014f00ff117a10 */ /* 0x000fe40000ffe4ff */
[----:B------:R-:W-:-:S05]  /*c5a0*/  SEL R3, RZ, 0x1, !P0 ;  /* 0x00000001ff037807 */ /* 0x000fca0004000000 */
[----:B------:R-:W-:Y:S01]  /*c5b0*/  STG.E.U8 [R16.64], R3 ;  /* 0x0000000310007986 */ /* 0x000fe2000c101124 */
[----:B------:R-:W-:Y:S05]  /*c5c0*/  EXIT ;  /* 0x000000000000794d */ /* 0x000fea0003800000 */
.L_x_1047:
[----:B------:R-:W-:Y:S01]  /*c5d0*/  STG.E.U8 [R2.64], R17 ;  /* 0x0000001102007986 */ /* 0x000fe2000c101124 */
[----:B------:R-:W-:Y:S05]  /*c5e0*/  EXIT ;  /* 0x000000000000794d */ /* 0x000fea0003800000 */
.L_x_1045:
        /* <DEDUP_REMOVED lines=9> */
.L_x_1049:
        /* <DEDUP_REMOVED lines=25> */
.L_x_1051:
[----:B------:R-:W-:-:S04]  /*c810*/  IADD3 R2, P0, R16, c[0x0][0x538], RZ ;  /* 0x00014e0010027a10 */ /* 0x000fc80007f1e0ff */
[----:B------:R-:W-:-:S05]  /*c820*/  IADD3.X R3, RZ, c[0x0][0x53c], RZ, P0, !PT ;  /* 0x00014f00ff037a10 */ /* 0x000fca00007fe4ff */
[----:B------:R-:W-:Y:S01]  /*c830*/  STG.E.U8 [R2.64], R17 ;  /* 0x0000001102007986 */ /* 0x000fe2000c101124 */
[----:B------:R-:W-:Y:S05]  /*c840*/  EXIT ;  /* 0x000000000000794d */ /* 0x000fea0003800000 */
.L_x_1050:
[----:B------:R-:W-:Y:S01]  /*c850*/  STG.E.U8 [R2.64], R17 ;  /* 0x0000001102007986 */ /* 0x000fe2000c101124 */
[----:B------:R-:W-:Y:S05]  /*c860*/  EXIT ;  /* 0x000000000000794d */ /* 0x000fea0003800000 */
.L_x_1052:
        /* <DEDUP_REMOVED lines=9> */
.L_x_7622:


//--------------------- .text._ZN2at6native13reduce_kernelILi256ELi2ENS0_8ReduceOpIN3c107complexIfEENS0_14func_wrapper_tIbZZZNS0_14or_kernel_cudaERNS_14TensorIteratorEENKUlvE_clEvENKUlvE7_clEvEUlbS5_E_EEjbLi4ELi4EEEEEvT1_ --------------------------
	.section	.text._ZN2at6native13reduce_kernelILi256ELi2ENS0_8ReduceOpIN3c107complexIfEENS0_14func_wrapper_tIbZZZNS0_14or_kernel_cudaERNS_14TensorIteratorEENKUlvE_clEvENKUlvE7_clEvEUlbS5_E_EEjbLi4ELi4EEEEEvT1_,"ax",@progbits
	.sectioninfo	@"SHI_REGISTERS=40"
	.align	128
        .global         _ZN2at6native13reduce_kernelILi256ELi2ENS0_8ReduceOpIN3c107complexIfEENS0_14func_wrapper_tIbZZZNS0_14or_kernel_cudaERNS_14TensorIteratorEENKUlvE_clEvENKUlvE7_clEvEUlbS5_E_EEjbLi4ELi4EEEEEvT1_
        .type           _ZN2at6native13reduce_kernelILi256ELi2ENS0_8ReduceOpIN3c107complexIfEENS0_14func_wrapper_tIbZZZNS0_14or_kernel_cudaERNS_14TensorIteratorEENKUlvE_clEvENKUlvE7_clEvEUlbS5_E_EEjbLi4ELi4EEEEEvT1_,@function
        .size           _ZN2at6native13reduce_kernelILi256ELi2ENS0_8ReduceOpIN3c107complexIfEENS0_14func_wrapper_tIbZZZNS0_14or_kernel_cudaERNS_14TensorIteratorEENKUlvE_clEvENKUlvE7_clEvEUlbS5_E_EEjbLi4ELi4EEEEEvT1_,(.L_x_7623 - _ZN2at6native13reduce_kernelILi256ELi2ENS0_8ReduceOpIN3c107complexIfEENS0_14func_wrapper_tIbZZZNS0_14or_kernel_cudaERNS_14TensorIteratorEENKUlvE_clEvENKUlvE7_clEvEUlbS5_E_EEjbLi4ELi4EEEEEvT1_)
        .other          _ZN2at6native13reduce_kernelILi256ELi2ENS0_8ReduceOpIN3c107complexIfEENS0_14func_wrapper_tIbZZZNS0_14or_kernel_cudaERNS_14TensorIteratorEENKUlvE_clEvENKUlvE7_clEvEUlbS5_E_EEjbLi4ELi4EEEEEvT1_,@"STO_CUDA_ENTRY STV_DEFAULT"
_ZN2at6native13reduce_kernelILi256ELi2ENS0_8ReduceOpIN3c107complexIfEENS0_14func_wrapper_tIbZZZNS0_14or_kernel_cudaERNS_14TensorIteratorEENKUlvE_clEvENKUlvE7_clEvEUlbS5_E_EEjbLi4ELi4EEEEEvT1_:
.text._ZN2at6native13reduce_kernelILi256ELi2ENS0_8ReduceOpIN3c107complexIfEENS0_14func_wrapper_tIbZZZNS0_14or_kernel_cudaERNS_14TensorIteratorEENKUlvE_clEvENKUlvE7_clEvEUlbS5_E_EEjbLi4ELi4EEEEEvT1_:
        /* <DEDUP_REMOVED lines=13> */
[----:B------:R-:W-:-:S04]  /*00d0*/  IMAD.SHL.U32 R3, R0, 0x2, RZ ;  /* 0x0000000200037824 */ /* 0x000fc800078e00ff */
        /* <DEDUP_REMOVED lines=195> */
.L_x_1053:
        /* <DEDUP_REMOVED lines=61> */
.L_x_1062:
[----:B------:R-:W-:Y:S05]  /*10e0*/  BSYNC B2 ;  /* 0x0000000000027941 */ /* 0x000fea0003800000 */
.L_x_1061:
        /* <DEDUP_REMOVED lines=16> */
.L_x_1060:
[----:B------:R-:W-:Y:S05]  /*11f0*/  BSYNC B1 ;  /* 0x0000000000017941 */ /* 0x000fea0003800000 */
.L_x_1059:
[C---:B------:R-:W-:Y:S02]  /*1200*/  IADD3 R5, P0, -R8.reuse, 0x4, RZ ;  /* 0x0000000408057810 */ /* 0x040fe40007f1e1ff */
[----:B------:R-:W-:Y:S02]  /*1210*/  IADD3 R3, R8, c[0x0][0x168], RZ ;  /* 0x00005a0008037a10 */ /* 0x000fe40007ffe0ff */
[----:B------:R-:W-:Y:S01]  /*1220*/  LEA R24, P1, R5, R24, 0x3 ;  /* 0x0000001805187211 */ /* 0x000fe200078218ff */
[----:B------:R-:W-:Y:S01]  /*1230*/  IMAD.X R6, RZ, RZ, -0x1, P0 ;  /* 0xffffffffff067424 */ /* 0x000fe200000e06ff */
[----:B------:R-:W-:-:S04]  /*1240*/  IADD3 R3, R3, -0x4, RZ ;  /* 0xfffffffc03037810 */ /* 0x000fc80007ffe0ff */
[----:B------:R-:W-:Y:S02]  /*1250*/  LEA.HI.X R25, R5, R25, R6, 0x3, P1 ;  /* 0x0000001905197211 */ /* 0x000fe400008f1c06 */
.L_x_1058:
[----:B------:R-:W-:Y:S05]  /*1260*/  BSYNC B0 ;  /* 0x0000000000007941 */ /* 0x000fea0003800000 */
.L_x_1057:
[----:B------:R-:W-:Y:S01]  /*1270*/  IMAD R5, R17, c[0x0][0x17c], RZ ;  /* 0x00005f0011057a24 */ /* 0x000fe200078e02ff */
[----:B------:R-:W-:Y:S01]  /*1280*/  BSSY B0, `(.L_x_1063) ;  /* 0x0000027000007945 */ /* 0x000fe20003800000 */
[----:B------:R-:W-:Y:S02]  /*1290*/  ISETP.NE.AND P6, PT, RZ, c[0x0][0x180], PT ;  /* 0x00006000ff007a0c */ /* 0x000fe40003fc5270 */
[----:B------:R-:W-:Y:S01]  /*12a0*/  IMAD R5, R2, c[0x0][0x180], R5 ;  /* 0x0000600002057a24 */ /* 0x000fe200078e0205 */
[C---:B------:R-:W-:Y:S02]  /*12b0*/  PRMT R12, R4.reuse, 0x7610, R12 ;  /* 0x00007610040c7816 */ /* 0x040fe4000000000c */
[----:B------:R-:W-:Y:S01]  /*12c0*/  PRMT R13, R4, 0x7610, R13 ;  /* 0x00007610040d7816 */ /* 0x000fe2000000000d */
[----:B------:R-:W-:Y:S01]  /*12d0*/  IMAD R15, R18, c[0x0][0x184], R5 ;  /* 0x00006100120f7a24 */ /* 0x000fe200078e0205 */
[----:B------:R-:W-:-:S04]  /*12e0*/  PRMT R14, R4, 0x7610, R14 ;  /* 0x00007610040e7816 */ /* 0x000fc8000000000e */
[----:B------:R-:W-:-:S04]  /*12f0*/  LEA R6, R15, 0x3, 0x2 ;  /* 0x000000030f067811 */ /* 0x000fc800078e10ff */
[----:B------:R-:W-:-:S13]  /*1300*/  ISETP.GE.U32.AND P0, PT, R6, R3, PT ;  /* 0x000000030600720c */ /* 0x000fda0003f06070 */
[----:B------:R-:W-:Y:S05]  /*1310*/  @P0 BRA `(.L_x_1064) ;  /* 0x000001d000000947 */ /* 0x000fea0003800000 */
[C---:B------:R-:W-:Y:S02]  /*1320*/  PRMT R13, R12.reuse, 0x7610, R13 ;  /* 0x000076100c0d7816 */ /* 0x040fe4000000000d */
[----:B------:R-:W-:Y:S02]  /*1330*/  PRMT R14, R12, 0x7610, R14 ;  /* 0x000076100c0e7816 */ /* 0x000fe4000000000e */
.L_x_1065:
        /* <DEDUP_REMOVED lines=27> */
.L_x_1064:
[----:B------:R-:W-:Y:S05]  /*14f0*/  BSYNC B0 ;  /* 0x0000000000007941 */ /* 0x000fea0003800000 */
.L_x_1063:
[----:B------:R-:W-:Y:S01]  /*1500*/  ISETP.NE.AND P0, PT, R2, RZ, PT ;  /* 0x000000ff0200720c */ /* 0x000fe20003f05270 */
[----:B------:R-:W-:Y:S01]  /*1510*/  BSSY B0, `(.L_x_1066) ;  /* 0x0000008000007945 */ /* 0x000fe20003800000 */
[----:B------:R-:W-:-:S11]  /*1520*/  PRMT R4, RZ, 0x7610, R4 ;  /* 0x00007610ff047816 */ /* 0x000fd60000000004 */
[----:B------:R-:W-:Y:S05]  /*1530*/  @P6 BRA P0, `(.L_x_1067) ;  /* 0x0000005000006947 */ /* 0x000fea0000000000 */
[----:B------:R-:W-:Y:S01]  /*1540*/  ISETP.NE.AND P0, PT, RZ, c[0x0][0x184], PT ;  /* 0x00006100ff007a0c */ /* 0x000fe20003f05270 */
[----:B------:R-:W-:-:S12]  /*1550*/  IMAD.MOV.U32 R4, RZ, RZ, 0x1 ;  /* 0x00000001ff047424 */ /* 0x000fd800078e00ff */
[----:B------:R-:W-:-:S04]  /*1560*/  @P0 ISETP.NE.AND P1, PT, R18, RZ, PT ;  /* 0x000000ff1200020c */ /* 0x000fc80003f25270 */
[----:B------:R-:W-:-:S04]  /*1570*/  @P0 SEL R5, RZ, 0x1, P1 ;  /* 0x00000001ff050807 */ /* 0x000fc80000800000 */
[----:B------:R-:W-:Y:S02]  /*1580*/  @P0 PRMT R4, R5, 0x7610, R4 ;  /* 0x0000761005040816 */ /* 0x000fe40000000004 */
.L_x_1067:
[----:B------:R-:W-:Y:S05]  /*1590*/  BSYNC B0 ;  /* 0x0000000000007941 */ /* 0x000fea0003800000 */
.L_x_1066:
        /* <DEDUP_REMOVED lines=15> */
.L_x_1069:
[----:B------:R-:W-:Y:S05]  /*1690*/  BSYNC B0 ;  /* 0x0000000000007941 */ /* 0x000fea0003800000 */
.L_x_1068:
[----:B------:R-:W-:Y:S02]  /*16a0*/  LOP3.LUT R13, R13, R14, R0, 0xfe, !PT ;  /* 0x0000000e0d0d7212 */ /* 0x000fe400078efe00 */
[----:B------:R-:W-:Y:S02]  /*16b0*/  PRMT R16, RZ, 0x7610, R16 ;  /* 0x00007610ff107816 */ /* 0x000fe40000000010 */
[----:B------:R-:W-:-:S04]  /*16c0*/  LOP3.LUT P0, RZ, R12, 0xff, R13, 0xc8, !PT ;  /* 0x000000ff0cff7812 */ /* 0x000fc8000780c80d */
[----:B------:R-:W-:Y:S01]  /*16d0*/  SEL R23, RZ, 0x1, !P0 ;  /* 0x00000001ff177807 */ /* 0x000fe20004000000 */
[----:B------:R-:W-:Y:S05]  /*16e0*/  BRA `(.L_x_1055) ;  /* 0x0000892000007947 */ /* 0x000fea0003800000 */
.L_x_1056:
        /* <DEDUP_REMOVED lines=26> */
[----:B------:R-:W-:Y:S01]  /*1890*/  PRMT R16, R0, 0x7610, R16 ;  /* 0x0000761000107816 */ /* 0x000fe20000000010 */
[----:B------:R-:W-:Y:S01]  /*18a0*/  CS2R R6, SRZ ;  /* 0x0000000000067805 */ /* 0x000fe2000001ff00 */
[----:B------:R-:W-:Y:S01]  /*18b0*/  CS2R R4, SRZ ;  /* 0x0000000000047805 */ /* 0x000fe2000001ff00 */
        /* <DEDUP_REMOVED lines=9> */
.L_x_1079:
[----:B------:R-:W-:Y:S01]  /*1950*/  ISETP.NE.AND P1, PT, RZ, c[0x0][0x1a4], PT ;  /* 0x00006900ff007a0c */ /* 0x000fe20003f25270 */
[----:B------:R-:W-:-:S02]  /*1960*/  IMAD.MOV.U32 R8, RZ, RZ, RZ ;  /* 0x000000ffff087224 */ /* 0x000fc400078e00ff */
[----:B------:R-:W-:-:S10]  /*1970*/  IMAD.MOV.U32 R4, RZ, RZ, RZ ;  /* 0x000000ffff047224 */ /* 0x000fd400078e00ff */
        /* <DEDUP_REMOVED lines=210> */
.L_x_1074:
[----:B------:R-:W-:-:S04]  /*26a0*/  LOP3.LUT R5, R4, 0xfffffff0, RZ, 0xc0, !PT ;  /* 0xfffffff004057812 */ /* 0x000fc800078ec0ff */
[----:B------:R-:W-:-:S05]  /*26b0*/  IADD3 R4, P0, R24, R5, RZ ;  /* 0x0000000518047210 */ /* 0x000fca0007f1e0ff */
[----:B------:R-:W-:-:S06]  /*26c0*/  IMAD.X R5, RZ, RZ, R25, P0 ;  /* 0x000000ffff057224 */ /* 0x000fcc00000e0619 */
[----:B------:R-:W5:Y:S01]  /*26d0*/  LDG.E.128 R4, [R4.64] ;  /* 0x0000002404047981 */ /* 0x000f62000c1e1d00 */
[----:B------:R-:W-:Y:S01]  /*26e0*/  IADD3 R3, R3, c[0x0][0x170], RZ ;  /* 0x00005c0003037a10 */ /* 0x000fe20007ffe0ff */
[----:B------:R-:W-:Y:S05]  /*26f0*/  @!P1 BRA `(.L_x_1075) ;  /* 0x00000d1000009947 */ /* 0x000fea0003800000 */
[----:B------:R-:W-:Y:S01]  /*2700*/  HFMA2.MMA R8, -RZ, RZ, 0, 0 ;  /* 0x00000000ff087435 */ /* 0x000fe200000001ff */
[----:B------:R-:W-:Y:S01]  /*2710*/  IMAD.MOV.U32 R9, RZ, RZ, R3 ;  /* 0x000000ffff097224 */ /* 0x000fe200078e0003 */
[----:B------:R-:W-:-:S04]  /*2720*/  MOV R12, c[0x0][0x1a4] ;  /* 0x00006900000c7a02 */ /* 0x000fc80000000f00 */
[----:B------:R-:W-:-:S04]  /*2730*/  ISETP.NE.AND P0, PT, R12, 0x2, PT ;  /* 0x000000020c00780c */ /* 0x000fc80003f05270 */
        /* <DEDUP_REMOVED lines=205> */
.L_x_1075:
[----:B------:R-:W-:-:S04]  /*3410*/  LOP3.LUT R9, R8, 0xfffffff0, RZ, 0xc0, !PT ;  /* 0xfffffff008097812 */ /* 0x000fc800078ec0ff */
[----:B------:R-:W-:-:S04]  /*3420*/  IADD3 R8, P0, R24, R9, RZ ;  /* 0x0000000918087210 */ /* 0x000fc80007f1e0ff */
[----:B------:R-:W-:-:S06]  /*3430*/  IADD3.X R9, RZ, R25, RZ, P0, !PT ;  /* 0x00000019ff097210 */ /* 0x000fcc00007fe4ff */
[----:B------:R-:W5:Y:S01]  /*3440*/  LDG.E.128 R8, [R8.64] ;  /* 0x0000002408087981 */ /* 0x000f62000c1e1d00 */
[----:B------:R-:W-:Y:S01]  /*3450*/  IADD3 R3, R3, c[0x0][0x170], RZ ;  /* 0x00005c0003037a10 */ /* 0x000fe20007ffe0ff */
[----:B------:R-:W-:Y:S02]  /*3460*/  IMAD.MOV.U32 R23, RZ, RZ, RZ ;  /* 0x000000ffff177224 */ /* 0x000fe400078e00ff */
[----:B------:R-:W-:Y:S01]  /*3470*/  IMAD.MOV.U32 R15, RZ, RZ, RZ ;  /* 0x000000ffff0f7224 */ /* 0x000fe200078e00ff */
        /* <DEDUP_REMOVED lines=210> */
.L_x_1076:
[----:B------:R-:W-:-:S04]  /*41a0*/  LOP3.LUT R13, R15, 0xfffffff0, RZ, 0xc0, !PT ;  /* 0xfffffff00f0d7812 */ /* 0x000fc800078ec0ff */
[----:B------:R-:W-:-:S04]  /*41b0*/  IADD3 R12, P0, R24, R13, RZ ;  /* 0x0000000d180c7210 */ /* 0x000fc80007f1e0ff */
[----:B------:R-:W-:-:S06]  /*41c0*/  IADD3.X R13, RZ, R25, RZ, P0, !PT ;  /* 0x00000019ff0d7210 */ /* 0x000fcc00007fe4ff */
[----:B------:R-:W5:Y:S01]  /*41d0*/  LDG.E.128 R12, [R12.64] ;  /* 0x000000240c0c7981 */ /* 0x000f62000c1e1d00 */
[----:B------:R-:W-:Y:S01]  /*41e0*/  IADD3 R3, R3, c[0x0][0x170], RZ ;  /* 0x00005c0003037a10 */ /* 0x000fe20007ffe0ff */
        /* <DEDUP_REMOVED lines=209> */
[----:B------:R-:W-:Y:S02]  /*4f00*/  @P0 IMAD R23, R20, c[0x0][0x334], R23 ;  /* 0x0000cd0014170a24 */ /* 0x000fe400078e0217 */
.L_x_1077:
        /* <DEDUP_REMOVED lines=11> */
[----:B------:R-:W-:-:S02]  /*4fc0*/  LOP3.LUT P3, RZ, R32, 0xff, RZ, 0xc0, !PT ;  /* 0x000000ff20ff7812 */ /* 0x000fc4000786c0ff */
[----:B------:R-:W-:Y:S02]  /*4fd0*/  PLOP3.LUT P1, PT, P1, P2, P4, 0xfe, 0x0 ;  /* 0x000000000000781c */ /* 0x000fe40000f25f46 */
[----:B------:R-:W-:Y:S02]  /*4fe0*/  FSETP.NEU.FTZ.AND P2, PT, R10, RZ, PT ;  /* 0x000000ff0a00720b */ /* 0x000fe40003f5d000 */
[----:B------:R-:W-:Y:S02]  /*4ff0*/  FSETP.NEU.FTZ.AND P4, PT, R11, RZ, PT ;  /* 0x000000ff0b00720b */ /* 0x000fe40003f9d000 */
[----:B------:R-:W-:Y:S02]  /*5000*/  P2R R20, PR, RZ, 0x20 ;  /* 0x00000020ff147803 */ /* 0x000fe40000000000 */
[----:B------:R-:W-:Y:S02]  /*5010*/  PLOP3.LUT P2, PT, P3, P2, P4, 0xfe, 0x0 ;  /* 0x000000000000781c */ /* 0x000fe40001f45f46 */
[----:B------:R-:W-:-:S02]  /*5020*/  LOP3.LUT P3, RZ, R33, 0xff, RZ, 0xc0, !PT ;  /* 0x000000ff21ff7812 */ /* 0x000fc4000786c0ff */
[----:B------:R-:W-:Y:S02]  /*5030*/  FSETP.NEU.FTZ.AND P4, PT, R12, RZ, PT ;  /* 0x000000ff0c00720b */ /* 0x000fe40003f9d000 */
[----:B------:R-:W-:Y:S02]  /*5040*/  FSETP.NEU.FTZ.AND P5, PT, R13, RZ, PT ;  /* 0x000000ff0d00720b */ /* 0x000fe40003fbd000 */
[----:B------:R-:W-:Y:S02]  /*5050*/  FSETP.NEU.FTZ.AND P6, PT, R15, RZ, PT ;  /* 0x000000ff0f00720b */ /* 0x000fe40003fdd000 */
[----:B------:R-:W-:Y:S02]  /*5060*/  PLOP3.LUT P3, PT, P3, P4, P5, 0xfe, 0x0 ;  /* 0x000000000000781c */ /* 0x000fe40001f69f56 */
[----:B------:R-:W-:Y:S02]  /*5070*/  LOP3.LUT P4, RZ, R0, 0xff, RZ, 0xc0, !PT ;  /* 0x000000ff00ff7812 */ /* 0x000fe4000788c0ff */
[----:B------:R-:W-:-:S02]  /*5080*/  FSETP.NEU.FTZ.AND P5, PT, R14, RZ, PT ;  /* 0x000000ff0e00720b */ /* 0x000fc40003fbd000 */
[----:B------:R-:W-:Y:S02]  /*5090*/  LOP3.LUT R21, R23, 0xfffffff0, RZ, 0xc0, !PT ;  /* 0xfffffff017157812 */ /* 0x000fe400078ec0ff */
[----:B------:R-:W-:Y:S02]  /*50a0*/  PLOP3.LUT P4, PT, P4, P5, P6, 0xfe, 0x0 ;  /* 0x000000000000781c */ /* 0x000fe4000278bf66 */
[----:B------:R-:W-:Y:S02]  /*50b0*/  ISETP.NE.AND P6, PT, R20, RZ, PT ;  /* 0x000000ff1400720c */ /* 0x000fe40003fc5270 */
[----:B------:R-:W-:-:S05]  /*50c0*/  IADD3 R20, P5, R24, R21, RZ ;  /* 0x0000001518147210 */ /* 0x000fca0007fbe0ff */
[----:B------:R-:W-:-:S06]  /*50d0*/  IMAD.X R21, RZ, RZ, R25, P5 ;  /* 0x000000ffff157224 */ /* 0x000fcc00028e0619 */
[----:B------:R-:W2:Y:S01]  /*50e0*/  LDG.E.128 R20, [R20.64] ;  /* 0x0000002414147981 */ /* 0x000ea2000c1e1d00 */
[----:B------:R-:W-:Y:S02]  /*50f0*/  IADD3 R3, R3, c[0x0][0x170], RZ ;  /* 0x00005c0003037a10 */ /* 0x000fe40007ffe0ff */
[----:B------:R-:W-:Y:S02]  /*5100*/  MOV R0, c[0x0][0x170] ;  /* 0x00005c0000007a02 */ /* 0x000fe40000000f00 */
[----:B------:R-:W-:Y:S02]  /*5110*/  SEL R33, RZ, 0x1, !P3 ;  /* 0x00000001ff217807 */ /* 0x000fe40005800000 */
[----:B------:R-:W-:Y:S01]  /*5120*/  SEL R30, RZ, 0x1, !P1 ;  /* 0x00000001ff1e7807 */ /* 0x000fe20004800000 */
[----:B------:R-:W-:Y:S01]  /*5130*/  IMAD R0, R0, 0x3, R3 ;  /* 0x0000000300007824 */ /* 0x000fe200078e0203 */
[----:B------:R-:W-:Y:S02]  /*5140*/  SEL R32, RZ, 0x1, !P2 ;  /* 0x00000001ff207807 */ /* 0x000fe40005000000 */
[----:B------:R-:W-:-:S02]  /*5150*/  LOP3.LUT P5, RZ, R26, 0xff, RZ, 0xc0, !PT ;  /* 0x000000ff1aff7812 */ /* 0x000fc400078ac0ff */
[----:B------:R-:W-:Y:S02]  /*5160*/  ISETP.GE.U32.AND P3, PT, R0, c[0x0][0x168], PT ;  /* 0x00005a0000007a0c */ /* 0x000fe40003f66070 */
[----:B------:R-:W-:Y:S02]  /*5170*/  SEL R31, RZ, 0x1, !P0 ;  /* 0x00000001ff1f7807 */ /* 0x000fe40004000000 */
[----:B------:R-:W-:Y:S02]  /*5180*/  LOP3.LUT P0, RZ, R16, 0xff, RZ, 0xc0, !PT ;  /* 0x000000ff10ff7812 */ /* 0x000fe4000780c0ff */
[----:B------:R-:W-:Y:S02]  /*5190*/  SEL R27, RZ, 0x1, !P6 ;  /* 0x00000001ff1b7807 */ /* 0x000fe40007000000 */
[----:B------:R-:W-:Y:S02]  /*51a0*/  SEL R0, RZ, 0x1, !P4 ;  /* 0x00000001ff007807 */ /* 0x000fe40006000000 */
[----:B--2---:R-:W-:-:S02]  /*51b0*/  FSETP.NEU.FTZ.AND P1, PT, R20, RZ, PT ;  /* 0x000000ff1400720b */ /* 0x004fc40003f3d000 */
[----:B------:R-:W-:-:S04]  /*51c0*/  FSETP.NEU.FTZ.AND P2, PT, R21, RZ, PT ;  /* 0x000000ff1500720b */ /* 0x000fc80003f5d000 */
[----:B------:R-:W-:Y:S02]  /*51d0*/  PLOP3.LUT P1, PT, P5, P1, P2, 0xfe, 0x0 ;  /* 0x000000000000781c */ /* 0x000fe40002f23f26 */
[----:B------:R-:W-:Y:S02]  /*51e0*/  FSETP.NEU.FTZ.AND P2, PT, R22, RZ, PT ;  /* 0x000000ff1600720b */ /* 0x000fe40003f5d000 */
[----:B------:R-:W-:Y:S02]  /*51f0*/  FSETP.NEU.FTZ.AND P5, PT, R23, RZ, PT ;  /* 0x000000ff1700720b */ /* 0x000fe40003fbd000 */
[----:B------:R-:W-:Y:S02]  /*5200*/  SEL R26, RZ, 0x1, !P1 ;  /* 0x00000001ff1a7807 */ /* 0x000fe40004800000 */
[----:B------:R-:W-:-:S04]  /*5210*/  PLOP3.LUT P0, PT, P0, P2, P5, 0xfe, 0x0 ;  /* 0x000000000000781c */ /* 0x000fc80000705f56 */
[----:B------:R-:W-:Y:S01]  /*5220*/  SEL R16, RZ, 0x1, !P0 ;  /* 0x00000001ff107807 */ /* 0x000fe20004000000 */
[----:B------:R-:W-:Y:S01]  /*5230*/  @P3 CALL.REL.NOINC `(.L_x_1078) ;  /* 0x0000001000003944 */ /* 0x000fe20003c00000 */
[----:B------:R-:W-:Y:S05]  /*5240*/  BRA `(.L_x_1079) ;  /* 0xffffc70000007947 */ /* 0x000fea000383ffff */
.L_x_1078:
[----:B------:R-:W-:Y:S05]  /*5250*/  BSYNC B1 ;  /* 0x0000000000017941 */ /* 0x000fea0003800000 */
.L_x_1073:
[----:B------:R-:W-:Y:S05]  /*5260*/  BSYNC B0 ;  /* 0x0000000000007941 */ /* 0x000fea0003800000 */
.L_x_1072:
        /* <DEDUP_REMOVED lines=198> */
[----:B------:R-:W-:-:S05]  /*5ed0*/  @P2 IMAD.HI.U32 R4, R7, c[0x0][0x2cc], R6 ;  /* 0x0000b30007042a27 */ /* 0x000fca00078e0006 */
[----:B------:R-:W-:Y:S01]  /*5ee0*/  @P2 SHF.R.U32.HI R6, RZ, c[0x0][0x2d0], R4 ;  /* 0x0000b400ff062a19 */ /* 0x000fe20000011604 */
[----:B------:R-:W-:-:S04]  /*5ef0*/  IMAD R4, R35, c[0x0][0x2bc], R5 ;  /* 0x0000af0023047a24 */ /* 0x000fc800078e0205 */
[----:B------:R-:W-:Y:S02]  /*5f00*/  @P2 IMAD.MOV R6, RZ, RZ, -R6 ;  /* 0x000000ffff062224 */ /* 0x000fe400078e0a06 */
[----:B------:R-:W-:Y:S02]  /*5f10*/  IMAD R29, R4, c[0x0][0x330], R29 ;  /* 0x0000cc00041d7a24 */ /* 0x000fe400078e021d */
[----:B------:R-:W-:-:S04]  /*5f20*/  @P2 IMAD R6, R6, c[0x0][0x2c8], R7 ;  /* 0x0000b20006062a24 */ /* 0x000fc800078e0207 */
[----:B------:R-:W-:-:S05]  /*5f30*/  @P2 IMAD R29, R6, c[0x0][0x334], R29 ;  /* 0x0000cd00061d2a24 */ /* 0x000fca00078e021d */
.L_x_1082:
[----:B------:R-:W-:-:S04]  /*5f40*/  LOP3.LUT R5, R29, 0xfffffff0, RZ, 0xc0, !PT ;  /* 0xfffffff01d057812 */ /* 0x000fc800078ec0ff */
[----:B------:R-:W-:-:S04]  /*5f50*/  IADD3 R4, P2, R24, R5, RZ ;  /* 0x0000000518047210 */ /* 0x000fc80007f5e0ff */
[----:B------:R-:W-:-:S06]  /*5f60*/  IADD3.X R5, RZ, R25, RZ, P2, !PT ;  /* 0x00000019ff057210 */ /* 0x000fcc00017fe4ff */
[----:B------:R-:W5:Y:S01]  /*5f70*/  LDG.E.128 R4, [R4.64] ;  /* 0x0000002404047981 */ /* 0x000f62000c1e1d00 */
[----:B------:R-:W-:-:S04]  /*5f80*/  IADD3 R29, R3, c[0x0][0x170], RZ ;  /* 0x00005c00031d7a10 */ /* 0x000fc80007ffe0ff */
[----:B------:R-:W-:-:S13]  /*5f90*/  ISETP.GE.U32.AND P2, PT, R29, c[0x0][0x168], PT ;  /* 0x00005a001d007a0c */ /* 0x000fda0003f46070 */
        /* <DEDUP_REMOVED lines=200> */
[----:B------:R-:W-:-:S05]  /*6c20*/  @P2 IMAD R35, R10, c[0x0][0x334], R35 ;  /* 0x0000cd000a232a24 */ /* 0x000fca00078e0223 */
.L_x_1083:
[----:B------:R-:W-:-:S04]  /*6c30*/  LOP3.LUT R9, R35, 0xfffffff0, RZ, 0xc0, !PT ;  /* 0xfffffff023097812 */ /* 0x000fc800078ec0ff */
[----:B------:R-:W-:-:S05]  /*6c40*/  IADD3 R8, P2, R24, R9, RZ ;  /* 0x0000000918087210 */ /* 0x000fca0007f5e0ff */
[----:B------:R-:W-:-:S06]  /*6c50*/  IMAD.X R9, RZ, RZ, R25, P2 ;  /* 0x000000ffff097224 */ /* 0x000fcc00010e0619 */
[----:B------:R-:W5:Y:S01]  /*6c60*/  LDG.E.128 R8, [R8.64] ;  /* 0x0000002408087981 */ /* 0x000f62000c1e1d00 */
[----:B------:R-:W-:-:S04]  /*6c70*/  IADD3 R29, R29, c[0x0][0x170], RZ ;  /* 0x00005c001d1d7a10 */ /* 0x000fc80007ffe0ff */
[----:B------:R-:W-:-:S13]  /*6c80*/  ISETP.GE.U32.AND P2, PT, R29, c[0x0][0x168], PT ;  /* 0x00005a001d007a0c */ /* 0x000fda0003f46070 */
[----:B------:R-:W-:Y:S05]  /*6c90*/  @P2 BRA `(.L_x_1081) ;  /* 0x000019b000002947 */ /* 0x000fea0003800000 */
[----:B------:R-:W-:Y:S01]  /*6ca0*/  MOV R35, RZ ;  /* 0x000000ff00237202 */ /* 0x000fe20000000f00 */
        /* <DEDUP_REMOVED lines=199> */
.L_x_1084:
[----:B------:R-:W-:-:S04]  /*7920*/  LOP3.LUT R13, R35, 0xfffffff0, RZ, 0xc0, !PT ;  /* 0xfffffff0230d7812 */ /* 0x000fc800078ec0ff */
[----:B------:R-:W-:-:S05]  /*7930*/  IADD3 R12, P2, R24, R13, RZ ;  /* 0x0000000d180c7210 */ /* 0x000fca0007f5e0ff */
[----:B------:R-:W-:-:S06]  /*7940*/  IMAD.X R13, RZ, RZ, R25, P2 ;  /* 0x000000ffff0d7224 */ /* 0x000fcc00010e0619 */
[----:B------:R-:W5:Y:S01]  /*7950*/  LDG.E.128 R12, [R12.64] ;  /* 0x000000240c0c7981 */ /* 0x000f62000c1e1d00 */
[----:B------:R-:W-:-:S04]  /*7960*/  IADD3 R29, R29, c[0x0][0x170], RZ ;  /* 0x00005c001d1d7a10 */ /* 0x000fc80007ffe0ff */
[----:B------:R-:W-:-:S13]  /*7970*/  ISETP.GE.U32.AND P2, PT, R29, c[0x0][0x168], PT ;  /* 0x00005a001d007a0c */ /* 0x000fda0003f46070 */
[----:B------:R-:W-:Y:S05]  /*7980*/  @P2 BRA `(.L_x_1081) ;  /* 0x00000cc000002947 */ /* 0x000fea0003800000 */
[----:B------:R-:W-:Y:S01]  /*7990*/  IMAD.MOV.U32 R34, RZ, RZ, RZ ;  /* 0x000000ffff227224 */ /* 0x000fe200078e00ff */
[----:B------:R-:W-:Y:S05]  /*79a0*/  @!P1 BRA `(.L_x_1085) ;  /* 0x00000c6000009947 */ /* 0x000fea0003800000 */
[----:B------:R-:W-:-:S10]  /*79b0*/  HFMA2.MMA R28, -RZ, RZ, 0, 0 ;  /* 0x00000000ff1c7435 */ /* 0x000fd400000001ff */
[----:B------:R-:W-:-:S04]  /*79c0*/  IMAD.HI.U32 R20, R29, c[0x0][0x1ac], R28 ;  /* 0x00006b001d147a27 */ /* 0x000fc800078e001c */
[----:B------:R-:W-:Y:S01]  /*79d0*/  IMAD.MOV.U32 R28, RZ, RZ, c[0x0][0x1a4] ;  /* 0x00006900ff1c7624 */ /* 0x000fe200078e00ff */
[----:B------:R-:W-:-:S04]  /*79e0*/  SHF.R.U32.HI R21, RZ, c[0x0][0x1b0], R20 ;  /* 0x00006c00ff157a19 */ /* 0x000fc80000011614 */
[----:B------:R-:W-:Y:S01]  /*79f0*/  ISETP.NE.AND P1, PT, R28, 0x1, PT ;  /* 0x000000011c00780c */ /* 0x000fe20003f25270 */
[----:B------:R-:W-:-:S04]  /*7a00*/  IMAD.MOV R23, RZ, RZ, -R21 ;  /* 0x000000ffff177224 */ /* 0x000fc800078e0a15 */
[----:B------:R-:W-:-:S04]  /*7a10*/  IMAD R29, R23, c[0x0][0x1a8], R29 ;  /* 0x00006a00171d7a24 */ /* 0x000fc800078e021d */
[----:B------:R-:W-:-:S04]  /*7a20*/  IMAD R34, R29, c[0x0][0x2d4], RZ ;  /* 0x0000b5001d227a24 */ /* 0x000fc800078e02ff */
        /* <DEDUP_REMOVED lines=190> */
.L_x_1085:
[----:B------:R-:W-:-:S04]  /*8610*/  LOP3.LUT R21, R34, 0xfffffff0, RZ, 0xc0, !PT ;  /* 0xfffffff022157812 */ /* 0x000fc800078ec0ff */
[----:B------:R-:W-:-:S04]  /*8620*/  IADD3 R20, P1, R24, R21, RZ ;  /* 0x0000001518147210 */ /* 0x000fc80007f3e0ff */
[----:B------:R-:W-:-:S06]  /*8630*/  IADD3.X R21, RZ, R25, RZ, P1, !PT ;  /* 0x00000019ff157210 */ /* 0x000fcc0000ffe4ff */
[----:B------:R-:W5:Y:S03]  /*8640*/  LDG.E.128 R20, [R20.64] ;  /* 0x0000002414147981 */ /* 0x000f66000c1e1d00 */
.L_x_1081:
[----:B------:R-:W-:Y:S05]  /*8650*/  BSYNC B0 ;  /* 0x0000000000007941 */ /* 0x000fea0003800000 */
.L_x_1080:
        /* <DEDUP_REMOVED lines=8> */
[----:B------:R-:W-:Y:S02]  /*86e0*/  FSETP.NEU.FTZ.AND P3, PT, R7, RZ, PT ;  /* 0x000000ff0700720b */ /* 0x000fe40003f7d000 */
[----:B------:R-:W-:Y:S02]  /*86f0*/  FSETP.NEU.FTZ.AND P4, PT, R6, RZ, PT ;  /* 0x000000ff0600720b */ /* 0x000fe40003f9d000 */
[----:B------:R-:W-:Y:S02]  /*8700*/  LOP3.LUT P5, RZ, R31, 0xff, RZ, 0xc0, !PT ;  /* 0x000000ff1fff7812 */ /* 0x000fe400078ac0ff */
[----:B------:R-:W-:Y:S02]  /*8710*/  SEL R27, RZ, 0x1, !P0 ;  /* 0x00000001ff1b7807 */ /* 0x000fe40004000000 */
[----:B------:R-:W-:-:S04]  /*8720*/  PLOP3.LUT P3, PT, P5, P4, P3, 0xfe, 0x0 ;  /* 0x000000000000781c */ /* 0x000fc80002f69f36 */
[----:B------:R-:W-:Y:S01]  /*8730*/  SEL R31, RZ, 0x1, !P3 ;  /* 0x00000001ff1f7807 */ /* 0x000fe20005800000 */
[----:B------:R-:W-:Y:S05]  /*8740*/  @P1 BRA `(.L_x_1087) ;  /* 0x0000024000001947 */ /* 0x000fea0003800000 */
[----:B------:R-:W-:Y:S02]  /*8750*/  LOP3.LUT P0, RZ, R30, 0xff, RZ, 0xc0, !PT ;  /* 0x000000ff1eff7812 */ /* 0x000fe4000780c0ff */
[----:B------:R-:W-:Y:S02]  /*8760*/  FSETP.NEU.FTZ.AND P1, PT, R9, RZ, PT ;  /* 0x000000ff0900720b */ /* 0x000fe40003f3d000 */
        /* <DEDUP_REMOVED lines=14> */
[----:B------:R-:W-:Y:S02]  /*8850*/  LOP3.LUT P5, RZ, R0, 0xff, RZ, 0xc0, !PT ;  /* 0x000000ff00ff7812 */ /* 0x000fe400078ac0ff */
[----:B------:R-:W-:Y:S02]  /*8860*/  IADD3 R0, R3, c[0x0][0x170], RZ ;  /* 0x00005c0003007a10 */ /* 0x000fe40007ffe0ff */
[----:B------:R-:W-:-:S02]  /*8870*/  PLOP3.LUT P0, PT, P0, P2, P1, 0xfe, 0x0 ;  /* 0x000000000000781c */ /* 0x000fc40000705f16 */
[----:B------:R-:W-:Y:S02]  /*8880*/  ISETP.GE.U32.AND P1, PT, R0, c[0x0][0x168], PT ;  /* 0x00005a0000007a0c */ /* 0x000fe40003f26070 */
[----:B------:R-:W-:Y:S02]  /*8890*/  FSETP.NEU.FTZ.AND P3, PT, R15, RZ, PT ;  /* 0x000000ff0f00720b */ /* 0x000fe40003f7d000 */
[----:B------:R-:W-:Y:S02]  /*88a0*/  FSETP.NEU.FTZ.AND P4, PT, R14, RZ, PT ;  /* 0x000000ff0e00720b */ /* 0x000fe40003f9d000 */
[----:B------:R-:W-:Y:S02]  /*88b0*/  SEL R33, RZ, 0x1, !P0 ;  /* 0x00000001ff217807 */ /* 0x000fe40004000000 */
[----:B------:R-:W-:-:S04]  /*88c0*/  PLOP3.LUT P3, PT, P5, P4, P3, 0xfe, 0x0 ;  /* 0x000000000000781c */ /* 0x000fc80002f69f36 */
[----:B------:R-:W-:Y:S01]  /*88d0*/  SEL R0, RZ, 0x1, !P3 ;  /* 0x00000001ff007807 */ /* 0x000fe20005800000 */
[----:B------:R-:W-:Y:S05]  /*88e0*/  @P1 BRA `(.L_x_1087) ;  /* 0x000000a000001947 */ /* 0x000fea0003800000 */
[----:B------:R-:W-:Y:S02]  /*88f0*/  LOP3.LUT P0, RZ, R26, 0xff, RZ, 0xc0, !PT ;  /* 0x000000ff1aff7812 */ /* 0x000fe4000780c0ff */
[----:B------:R-:W-:Y:S02]  /*8900*/  FSETP.NEU.FTZ.AND P1, PT, R21, RZ, PT ;  /* 0x000000ff1500720b */ /* 0x000fe40003f3d000 */
[----:B------:R-:W-:Y:S02]  /*8910*/  FSETP.NEU.FTZ.AND P2, PT, R20, RZ, PT ;  /* 0x000000ff1400720b */ /* 0x000fe40003f5d000 */
[----:B------:R-:W-:Y:S02]  /*8920*/  FSETP.NEU.FTZ.AND P3, PT, R23, RZ, PT ;  /* 0x000000ff1700720b */ /* 0x000fe40003f7d000 */
[----:B------:R-:W-:Y:S02]  /*8930*/  FSETP.NEU.FTZ.AND P4, PT, R22, RZ, PT ;  /* 0x000000ff1600720b */ /* 0x000fe40003f9d000 */
[----:B------:R-:W-:-:S02]  /*8940*/  LOP3.LUT P5, RZ, R16, 0xff, RZ, 0xc0, !PT ;  /* 0x000000ff10ff7812 */ /* 0x000fc400078ac0ff */
[----:B------:R-:W-:Y:S02]  /*8950*/  PLOP3.LUT P0, PT, P0, P2, P1, 0xfe, 0x0 ;  /* 0x000000000000781c */ /* 0x000fe40000705f16 */
[----:B------:R-:W-:Y:S02]  /*8960*/  PLOP3.LUT P3, PT, P5, P4, P3, 0xfe, 0x0 ;  /* 0x000000000000781c */ /* 0x000fe40002f69f36 */
[----:B------:R-:W-:Y:S02]  /*8970*/  SEL R26, RZ, 0x1, !P0 ;  /* 0x00000001ff1a7807 */ /* 0x000fe40004000000 */
[----:B------:R-:W-:-:S04]  /*8980*/  SEL R16, RZ, 0x1, !P3 ;  /* 0x00000001ff107807 */ /* 0x000fc80005800000 */
.L_x_1087:
[----:B------:R-:W-:Y:S05]  /*8990*/  BSYNC B0 ;  /* 0x0000000000007941 */ /* 0x000fea0003800000 */
.L_x_1086:
[----:B------:R-:W-:Y:S02]  /*89a0*/  LOP3.LUT R31, R0, R32, R31, 0xfe, !PT ;  /* 0x00000020001f7212 */ /* 0x000fe400078efe1f */
[----:B------:R-:W-:Y:S02]  /*89b0*/  LOP3.LUT R27, R33, R30, R27, 0xfe, !PT ;  /* 0x0000001e211b7212 */ /* 0x000fe400078efe1b */
[----:B------:R-:W-:-:S02]  /*89c0*/  LOP3.LUT P1, RZ, R16, 0xff, R31, 0xc8, !PT ;  /* 0x000000ff10ff7812 */ /* 0x000fc4000782c81f */
[----:B------:R-:W-:Y:S02]  /*89d0*/  LOP3.LUT P0, RZ, R26, 0xff, R27, 0xc8, !PT ;  /* 0x000000ff1aff7812 */ /* 0x000fe4000780c81b */
[----:B------:R-:W-:Y:S02]  /*89e0*/  SEL R16, RZ, 0x1, !P1 ;  /* 0x00000001ff107807 */ /* 0x000fe40004800000 */
[----:B-----5:R-:W-:Y:S01]  /*89f0*/  SEL R23, RZ, 0x1, !P0 ;  /* 0x00000001ff177807 */ /* 0x020fe20004000000 */
[----:B------:R-:W-:Y:S05]  /*8a00*/  BRA `(.L_x_1055) ;  /* 0x0000160000007947 */ /* 0x000fea0003800000 */
.L_x_1071:
        /* <DEDUP_REMOVED lines=26> */
.L_x_1090:
[----:B------:R-:W-:Y:S01]  /*8bb0*/  IMAD R4, R34, R3, RZ ;  /* 0x0000000322047224 */ /* 0x000fe200078e02ff */
[----:B------:R-:W-:-:S04]  /*8bc0*/  IADD3 R3, R3, c[0x0][0x170], RZ ;  /* 0x00005c0003037a10 */ /* 0x000fc80007ffe0ff */
[----:B------:R-:W-:Y:S01]  /*8bd0*/  SHF.R.U32.HI R9, RZ, 0x1, R4 ;  /* 0x00000001ff097819 */ /* 0x000fe20000011604 */
[----:B------:R-:W-:Y:S01]  /*8be0*/  IMAD R4, R34, R3, RZ ;  /* 0x0000000322047224 */ /* 0x000fe200078e02ff */
[----:B------:R-:W-:-:S03]  /*8bf0*/  IADD3 R3, R3, c[0x0][0x170], RZ ;  /* 0x00005c0003037a10 */ /* 0x000fc60007ffe0ff */
[----:B------:R-:W-:Y:S01]  /*8c00*/  IMAD.WIDE.U32 R8, R9, 0x10, R24 ;  /* 0x0000001009087825 */ /* 0x000fe200078e0018 */
[----:B------:R-:W-:-:S03]  /*8c10*/  SHF.R.U32.HI R5, RZ, 0x1, R4 ;  /* 0x00000001ff057819 */ /* 0x000fc60000011604 */
[C---:B------:R-:W-:Y:S02]  /*8c20*/  IMAD R12, R34.reuse, R3, RZ ;  /* 0x00000003220c7224 */ /* 0x040fe400078e02ff */
[----:B------:R-:W-:Y:S01]  /*8c30*/  IMAD.WIDE.U32 R4, R5, 0x10, R24 ;  /* 0x0000001005047825 */ /* 0x000fe200078e0018 */
[----:B------:R-:W2:Y:S01]  /*8c40*/  LDG.E.128 R8, [R8.64] ;  /* 0x0000002408087981 */ /* 0x000ea2000c1e1d00 */
[----:B------:R-:W-:Y:S02]  /*8c50*/  IADD3 R3, R3, c[0x0][0x170], RZ ;  /* 0x00005c0003037a10 */ /* 0x000fe40007ffe0ff */
[----:B------:R-:W-:Y:S02]  /*8c60*/  SHF.R.U32.HI R21, RZ, 0x1, R12 ;  /* 0x00000001ff157819 */ /* 0x000fe4000001160c */
[----:B------:R-:W3:Y:S01]  /*8c70*/  LDG.E.128 R4, [R4.64] ;  /* 0x0000002404047981 */ /* 0x000ee2000c1e1d00 */
[----:B------:R-:W-:Y:S02]  /*8c80*/  IMAD R12, R34, R3, RZ ;  /* 0x00000003220c7224 */ /* 0x000fe400078e02ff */
[----:B------:R-:W-:-:S03]  /*8c90*/  IMAD.WIDE.U32 R20, R21, 0x10, R24 ;  /* 0x0000001015147825 */ /* 0x000fc600078e0018 */
[----:B------:R-:W-:-:S03]  /*8ca0*/  SHF.R.U32.HI R13, RZ, 0x1, R12 ;  /* 0x00000001ff0d7819 */ /* 0x000fc6000001160c */
[----:B------:R-:W4:Y:S02]  /*8cb0*/  LDG.E.128 R20, [R20.64] ;  /* 0x0000002414147981 */ /* 0x000f24000c1e1d00 */
[----:B------:R-:W-:-:S06]  /*8cc0*/  IMAD.WIDE.U32 R12, R13, 0x10, R24 ;  /* 0x000000100d0c7825 */ /* 0x000fcc00078e0018 */
[----:B------:R-:W5:Y:S01]  /*8cd0*/  LDG.E.128 R12, [R12.64] ;  /* 0x000000240c0c7981 */ /* 0x000f62000c1e1d00 */
[----:B------:R-:W-:Y:S02]  /*8ce0*/  LOP3.LUT P5, RZ, R28, 0xff, RZ, 0xc0, !PT ;  /* 0x000000ff1cff7812 */ /* 0x000fe400078ac0ff */
[----:B------:R-:W-:Y:S02]  /*8cf0*/  LOP3.LUT P6, RZ, R29, 0xff, RZ, 0xc0, !PT ;  /* 0x000000ff1dff7812 */ /* 0x000fe400078cc0ff */
[----:B------:R-:W-:Y:S02]  /*8d00*/  LOP3.LUT P2, RZ, R31, 0xff, RZ, 0xc0, !PT ;  /* 0x000000ff1fff7812 */ /* 0x000fe4000784c0ff */
[----:B------:R-:W-:Y:S02]  /*8d10*/  IADD3 R3, R3, c[0x0][0x170], RZ ;  /* 0x00005c0003037a10 */ /* 0x000fe40007ffe0ff */
[----:B--2---:R-:W-:Y:S02]  /*8d20*/  FSETP.NEU.FTZ.AND P1, PT, R8, RZ, PT ;  /* 0x000000ff0800720b */ /* 0x004fe40003f3d000 */
[----:B------:R-:W-:-:S02]  /*8d30*/  FSETP.NEU.FTZ.AND P3, PT, R9, RZ, PT ;  /* 0x000000ff0900720b */ /* 0x000fc40003f7d000 */
[----:B------:R-:W-:Y:S02]  /*8d40*/  FSETP.NEU.FTZ.AND P0, PT, R10, RZ, PT ;  /* 0x000000ff0a00720b */ /* 0x000fe40003f1d000 */
[----:B------:R-:W-:Y:S02]  /*8d50*/  PLOP3.LUT P1, PT, P5, P1, P3, 0xfe, 0x0 ;  /* 0x000000000000781c */ /* 0x000fe40002f23f36 */
[----:B------:R-:W-:Y:S02]  /*8d60*/  FSETP.NEU.FTZ.AND P4, PT, R11, RZ, PT ;  /* 0x000000ff0b00720b */ /* 0x000fe40003f9d000 */
[----:B---3--:R-:W-:Y:S02]  /*8d70*/  FSETP.NEU.FTZ.AND P3, PT, R4, RZ, PT ;  /* 0x000000ff0400720b */ /* 0x008fe40003f7d000 */
[----:B------:R-:W-:Y:S02]  /*8d80*/  FSETP.NEU.FTZ.AND P5, PT, R5, RZ, PT ;  /* 0x000000ff0500720b */ /* 0x000fe40003fbd000 */
[----:B------:R-:W-:-:S02]  /*8d90*/  PLOP3.LUT P6, PT, P6, P0, P4, 0xfe, 0x0 ;  /* 0x000000000000781c */ /* 0x000fc400037c1f46 */
[----:B------:R-:W-:Y:S02]  /*8da0*/  PLOP3.LUT P2, PT, P2, P3, P5, 0xfe, 0x0 ;  /* 0x000000000000781c */ /* 0x000fe40001747f56 */
[----:B------:R-:W-:Y:S02]  /*8db0*/  LOP3.LUT P0, RZ, R30, 0xff, RZ, 0xc0, !PT ;  /* 0x000000ff1eff7812 */ /* 0x000fe4000780c0ff */
[----:B------:R-:W-:Y:S02]  /*8dc0*/  FSETP.NEU.FTZ.AND P4, PT, R6, RZ, PT ;  /* 0x000000ff0600720b */ /* 0x000fe40003f9d000 */
[----:B------:R-:W-:Y:S02]  /*8dd0*/  FSETP.NEU.FTZ.AND P5, PT, R7, RZ, PT ;  /* 0x000000ff0700720b */ /* 0x000fe40003fbd000 */
[----:B------:R-:W-:Y:S02]  /*8de0*/  LOP3.LUT P3, RZ, R32, 0xff, RZ, 0xc0, !PT ;  /* 0x000000ff20ff7812 */ /* 0x000fe4000786c0ff */
[----:B------:R-:W-:-:S02]  /*8df0*/  PLOP3.LUT P0, PT, P0, P4, P5, 0xfe, 0x0 ;  /* 0x000000000000781c */ /* 0x000fc40000709f56 */
[----:B----4-:R-:W-:Y:S02]  /*8e00*/  FSETP.NEU.FTZ.AND P4, PT, R20, RZ, PT ;  /* 0x000000ff1400720b */ /* 0x010fe40003f9d000 */
[----:B------:R-:W-:Y:S02]  /*8e10*/  FSETP.NEU.FTZ.AND P5, PT, R21, RZ, PT ;  /* 0x000000ff1500720b */ /* 0x000fe40003fbd000 */
[----:B------:R-:W-:Y:S02]  /*8e20*/  SEL R28, RZ, 0x1, !P1 ;  /* 0x00000001ff1c7807 */ /* 0x000fe40004800000 */
[----:B------:R-:W-:Y:S01]  /*8e30*/  LOP3.LUT P1, RZ, R0, 0xff, RZ, 0xc0, !PT ;  /* 0x000000ff00ff7812 */ /* 0x000fe2000782c0ff */
[----:B------:R-:W-:Y:S01]  /*8e40*/  IMAD R0, R16, 0x3, R3 ;  /* 0x0000000310007824 */ /* 0x000fe200078e0203 */
[----:B------:R-:W-:Y:S02]  /*8e50*/  PLOP3.LUT P3, PT, P3, P4, P5, 0xfe, 0x0 ;  /* 0x000000000000781c */ /* 0x000fe40001f69f56 */
[----:B------:R-:W-:-:S02]  /*8e60*/  FSETP.NEU.FTZ.AND P4, PT, R22, RZ, PT ;  /* 0x000000ff1600720b */ /* 0x000fc40003f9d000 */
[----:B------:R-:W-:Y:S02]  /*8e70*/  FSETP.NEU.FTZ.AND P5, PT, R23, RZ, PT ;  /* 0x000000ff1700720b */ /* 0x000fe40003fbd000 */
[----:B------:R-:W-:Y:S02]  /*8e80*/  SEL R30, RZ, 0x1, !P0 ;  /* 0x00000001ff1e7807 */ /* 0x000fe40004000000 */
[----:B------:R-:W-:Y:S02]  /*8e90*/  ISETP.GE.U32.AND P0, PT, R0, c[0x0][0x168], PT ;  /* 0x00005a0000007a0c */ /* 0x000fe40003f06070 */
[----:B------:R-:W-:Y:S02]  /*8ea0*/  SEL R29, RZ, 0x1, !P6 ;  /* 0x00000001ff1d7807 */ /* 0x000fe40007000000 */
[----:B------:R-:W-:Y:S02]  /*8eb0*/  PLOP3.LUT P1, PT, P1, P4, P5, 0xfe, 0x0 ;  /* 0x000000000000781c */ /* 0x000fe40000f29f56 */
[----:B------:R-:W-:-:S02]  /*8ec0*/  LOP3.LUT P6, RZ, R27, 0xff, RZ, 0xc0, !PT ;  /* 0x000000ff1bff7812 */ /* 0x000fc400078cc0ff */
[----:B-----5:R-:W-:Y:S02]  /*8ed0*/  FSETP.NEU.FTZ.AND P4, PT, R12, RZ, PT ;  /* 0x000000ff0c00720b */ /* 0x020fe40003f9d000 */
[----:B------:R-:W-:Y:S02]  /*8ee0*/  FSETP.NEU.FTZ.AND P5, PT, R13, RZ, PT ;  /* 0x000000ff0d00720b */ /* 0x000fe40003fbd000 */
[----:B------:R-:W-:Y:S02]  /*8ef0*/  SEL R31, RZ, 0x1, !P2 ;  /* 0x00000001ff1f7807 */ /* 0x000fe40005000000 */
[----:B------:R-:W-:Y:S02]  /*8f00*/  PLOP3.LUT P4, PT, P6, P4, P5, 0xfe, 0x0 ;  /* 0x000000000000781c */ /* 0x000fe40003789f56 */
[----:B------:R-:W-:Y:S02]  /*8f10*/  LOP3.LUT P2, RZ, R26, 0xff, RZ, 0xc0, !PT ;  /* 0x000000ff1aff7812 */ /* 0x000fe4000784c0ff */
[----:B------:R-:W-:-:S02]  /*8f20*/  FSETP.NEU.FTZ.AND P5, PT, R14, RZ, PT ;  /* 0x000000ff0e00720b */ /* 0x000fc40003fbd000 */
[----:B------:R-:W-:Y:S02]  /*8f30*/  FSETP.NEU.FTZ.AND P6, PT, R15, RZ, PT ;  /* 0x000000ff0f00720b */ /* 0x000fe40003fdd000 */
[----:B------:R-:W-:Y:S02]  /*8f40*/  SEL R32, RZ, 0x1, !P3 ;  /* 0x00000001ff207807 */ /* 0x000fe40005800000 */
[----:B------:R-:W-:Y:S02]  /*8f50*/  PLOP3.LUT P2, PT, P2, P5, P6, 0xfe, 0x0 ;  /* 0x000000000000781c */ /* 0x000fe4000174bf66 */
[----:B------:R-:W-:Y:S02]  /*8f60*/  SEL R0, RZ, 0x1, !P1 ;  /* 0x00000001ff007807 */ /* 0x000fe40004800000 */
[----:B------:R-:W-:Y:S02]  /*8f70*/  SEL R27, RZ, 0x1, !P4 ;  /* 0x00000001ff1b7807 */ /* 0x000fe40006000000 */
[----:B------:R-:W-:Y:S01]  /*8f80*/  SEL R26, RZ, 0x1, !P2 ;  /* 0x00000001ff1a7807 */ /* 0x000fe20005000000 */
[----:B------:R-:W-:Y:S05]  /*8f90*/  @!P0 BRA `(.L_x_1090) ;  /* 0xfffffc1000008947 */ /* 0x000fea000383ffff */
[----:B------:R-:W-:Y:S05]  /*8fa0*/  BSYNC B1 ;  /* 0x0000000000017941 */ /* 0x000fea0003800000 */
.L_x_1089:
[----:B------:R-:W-:Y:S05]  /*8fb0*/  BSYNC B0 ;  /* 0x0000000000007941 */ /* 0x000fea0003800000 */
.L_x_1088:
[----:B------:R-:W-:Y:S01]  /*8fc0*/  ISETP.GE.U32.AND P1, PT, R3, c[0x0][0x168], PT ;  /* 0x00005a0003007a0c */ /* 0x000fe20003f26070 */
[----:B------:R-:W-:-:S12]  /*8fd0*/  BSSY B0, `(.L_x_1091) ;  /* 0x000001a000007945 */ /* 0x000fd80003800000 */
[----:B------:R-:W-:Y:S05]  /*8fe0*/  @P1 BRA `(.L_x_1092) ;  /* 0x0000018000001947 */ /* 0x000fea0003800000 */
[----:B------:R-:W-:-:S05]  /*8ff0*/  IMAD R8, R34, R3, RZ ;  /* 0x0000000322087224 */ /* 0x000fca00078e02ff */
[----:B------:R-:W-:-:S05]  /*9000*/  SHF.R.U32.HI R9, RZ, 0x1, R8 ;  /* 0x00000001ff097819 */ /* 0x000fca0000011608 */
[----:B------:R-:W-:-:S06]  /*9010*/  IMAD.WIDE.U32 R8, R9, 0x10, R24 ;  /* 0x0000001009087825 */ /* 0x000fcc00078e0018 */
[----:B------:R-:W5:Y:S01]  /*9020*/  LDG.E.128 R8, [R8.64] ;  /* 0x0000002408087981 */ /* 0x000f62000c1e1d00 */
[----:B------:R-:W-:-:S04]  /*9030*/  IADD3 R33, R3, c[0x0][0x170], RZ ;  /* 0x00005c0003217a10 */ /* 0x000fc80007ffe0ff */
[----:B------:R-:W-:-:S13]  /*9040*/  ISETP.GE.U32.AND P0, PT, R33, c[0x0][0x168], PT ;  /* 0x00005a0021007a0c */ /* 0x000fda0003f06070 */
        /* <DEDUP_REMOVED lines=16> */
[----:B------:R-:W5:Y:S04]  /*9150*/  LDG.E.128 R20, [R20.64] ;  /* 0x0000002414147981 */ /* 0x000f68000c1e1d00 */
[----:B------:R0:W5:Y:S02]  /*9160*/  @!P0 LDG.E.128 R12, [R24.64] ;  /* 0x00000024180c8981 */ /* 0x000164000c1e1d00 */
.L_x_1092:
[----:B------:R-:W-:Y:S05]  /*9170*/  BSYNC B0 ;  /* 0x0000000000007941 */ /* 0x000fea0003800000 */
.L_x_1091:
[----:B------:R-:W-:Y:S01]  /*9180*/  BSSY B0, `(.L_x_1093) ;  /* 0x0000033000007945 */ /* 0x000fe20003800000 */
[----:B------:R-:W-:Y:S05]  /*9190*/  @P1 BRA `(.L_x_1094) ;  /* 0x0000031000001947 */ /* 0x000fea0003800000 */
[----:B------:R-:W-:Y:S02]  /*91a0*/  LOP3.LUT P0, RZ, R28, 0xff, RZ, 0xc0, !PT ;  /* 0x000000ff1cff7812 */ /* 0x000fe4000780c0ff */
[----:B-----5:R-:W-:Y:S02]  /*91b0*/  FSETP.NEU.FTZ.AND P1, PT, R9, RZ, PT ;  /* 0x000000ff0900720b */ /* 0x020fe40003f3d000 */
[----:B------:R-:W-:-:S02]  /*91c0*/  FSETP.NEU.FTZ.AND P2, PT, R8, RZ, PT ;  /* 0x000000ff0800720b */ /* 0x000fc40003f5d000 */
[----:B------:R-:W-:Y:S02]  /*91d0*/  IADD3 R3, R3, c[0x0][0x170], RZ ;  /* 0x00005c0003037a10 */ /* 0x000fe40007ffe0ff */
[----:B------:R-:W-:Y:S02]  /*91e0*/  PLOP3.LUT P0, PT, P0, P2, P1, 0xfe, 0x0 ;  /* 0x000000000000781c */ /* 0x000fe40000705f16 */
[----:B------:R-:W-:Y:S02]  /*91f0*/  ISETP.GE.U32.AND P1, PT, R3, c[0x0][0x168], PT ;  /* 0x00005a0003007a0c */ /* 0x000fe40003f26070 */
[----:B------:R-:W-:Y:S02]  /*9200*/  FSETP.NEU.FTZ.AND P3, PT, R11, RZ, PT ;  /* 0x000000ff0b00720b */ /* 0x000fe40003f7d000 */
[----:B------:R-:W-:Y:S02]  /*9210*/  FSETP.NEU.FTZ.AND P4, PT, R10, RZ, PT ;  /* 0x000000ff0a00720b */ /* 0x000fe40003f9d000 */
[----:B------:R-:W-:-:S02]  /*9220*/  LOP3.LUT P5, RZ, R29, 0xff, RZ, 0xc0, !PT ;  /* 0x000000ff1dff7812 */ /* 0x000fc400078ac0ff */
        /* <DEDUP_REMOVED lines=40> */
.L_x_1094:
[----:B------:R-:W-:Y:S05]  /*94b0*/  BSYNC B0 ;  /* 0x0000000000007941 */ /* 0x000fea0003800000 */
.L_x_1093:
[----:B------:R-:W-:Y:S02]  /*94c0*/  LOP3.LUT R29, R0, R30, R29, 0xfe, !PT ;  /* 0x0000001e001d7212 */ /* 0x000fe400078efe1d */
[----:B------:R-:W-:Y:S02]  /*94d0*/  LOP3.LUT R28, R32, R31, R28, 0xfe, !PT ;  /* 0x0000001f201c7212 */ /* 0x000fe400078efe1c */
[----:B------:R-:W-:-:S02]  /*94e0*/  LOP3.LUT P1, RZ, R26, 0xff, R29, 0xc8, !PT ;  /* 0x000000ff1aff7812 */ /* 0x000fc4000782c81d */
[----:B------:R-:W-:Y:S02]  /*94f0*/  LOP3.LUT P0, RZ, R27, 0xff, R28, 0xc8, !PT ;  /* 0x000000ff1bff7812 */ /* 0x000fe4000780c81c */
[----:B------:R-:W-:Y:S02]  /*9500*/  SEL R16, RZ, 0x1, !P1 ;  /* 0x00000001ff107807 */ /* 0x000fe40004800000 */
[----:B-----5:R-:W-:Y:S01]  /*9510*/  SEL R23, RZ, 0x1, !P0 ;  /* 0x00000001ff177807 */ /* 0x020fe20004000000 */
[----:B------:R-:W-:Y:S05]  /*9520*/  BRA `(.L_x_1055) ;  /* 0x00000ae000007947 */ /* 0x000fea0003800000 */
.L_x_1070:
[----:B------:R-:W-:Y:S01]  /*9530*/  IMAD.MOV.U32 R0, RZ, RZ, c[0x0][0x170] ;  /* 0x00005c00ff007624 */ /* 0x000fe200078e00ff */
[----:B------:R-:W-:Y:S01]  /*9540*/  ULDC.U8 UR4, c[0x0][0x161] ;  /* 0x0000584000047ab9 */ /* 0x000fe20000000000 */
[--C-:B------:R-:W-:Y:S01]  /*9550*/  IMAD.MOV.U32 R31, RZ, RZ, R3.reuse ;  /* 0x000000ffff1f7224 */ /* 0x100fe200078e0003 */
[----:B------:R-:W-:Y:S01]  /*9560*/  MOV R32, UR4 ;  /* 0x0000000400207c02 */ /* 0x000fe20008000f00 */
[----:B------:R-:W-:Y:S01]  /*9570*/  IMAD R4, R0, 0x3, R3 ;  /* 0x0000000300047824 */ /* 0x000fe200078e0203 */
[----:B------:R-:W-:Y:S01]  /*9580*/  MOV R29, UR4 ;  /* 0x00000004001d7c02 */ /* 0x000fe20008000f00 */
[----:B------:R-:W-:Y:S01]  /*9590*/  IMAD.U32 R30, RZ, RZ, UR4 ;  /* 0x00000004ff1e7e24 */ /* 0x000fe2000f8e00ff */
[----:B------:R-:W-:Y:S01]  /*95a0*/  MOV R16, UR4 ;  /* 0x0000000400107c02 */ /* 0x000fe20008000f00 */
[----:B------:R-:W-:Y:S01]  /*95b0*/  IMAD.U32 R28, RZ, RZ, UR4 ;  /* 0x00000004ff1c7e24 */ /* 0x000fe2000f8e00ff */
[----:B------:R-:W-:Y:S01]  /*95c0*/  ISETP.GE.U32.AND P0, PT, R4, c[0x0][0x168], PT ;  /* 0x00005a0004007a0c */ /* 0x000fe20003f06070 */
[----:B------:R-:W-:Y:S01]  /*95d0*/  IMAD.U32 R27, RZ, RZ, UR4 ;  /* 0x00000004ff1b7e24 */ /* 0x000fe2000f8e00ff */
[----:B------:R-:W-:Y:S01]  /*95e0*/  BSSY B0, `(.L_x_1095) ;  /* 0x0000050000007945 */ /* 0x000fe20003800000 */
[----:B------:R-:W-:Y:S01]  /*95f0*/  IMAD.U32 R26, RZ, RZ, UR4 ;  /* 0x00000004ff1a7e24 */ /* 0x000fe2000f8e00ff */
[----:B------:R-:W-:Y:S01]  /*9600*/  CS2R R14, SRZ ;  /* 0x00000000000e7805 */ /* 0x000fe2000001ff00 */
[----:B------:R-:W-:Y:S01]  /*9610*/  IMAD.U32 R3, RZ, RZ, UR4 ;  /* 0x00000004ff037e24 */ /* 0x000fe2000f8e00ff */
[----:B------:R-:W-:Y:S01]  /*9620*/  CS2R R12, SRZ ;  /* 0x00000000000c7805 */ /* 0x000fe2000001ff00 */
[----:B------:R-:W-:Y:S01]  /*9630*/  CS2R R22, SRZ ;  /* 0x0000000000167805 */ /* 0x000fe2000001ff00 */
[----:B------:R-:W-:Y:S01]  /*9640*/  CS2R R20, SRZ ;  /* 0x0000000000147805 */ /* 0x000fe2000001ff00 */
[----:B------:R-:W-:Y:S01]  /*9650*/  CS2R R6, SRZ ;  /* 0x0000000000067805 */ /* 0x000fe2000001ff00 */
[----:B------:R-:W-:Y:S01]  /*9660*/  CS2R R4, SRZ ;  /* 0x0000000000047805 */ /* 0x000fe2000001ff00 */
        /* <DEDUP_REMOVED lines=11> */
.L_x_1097:
[----:B------:R-:W-:Y:S02]  /*9720*/  SHF.R.U32.HI R9, RZ, 0x1, R31 ;  /* 0x00000001ff097819 */ /* 0x000fe4000001161f */
[----:B------:R-:W-:-:S03]  /*9730*/  IADD3 R31, R31, c[0x0][0x170], RZ ;  /* 0x00005c001f1f7a10 */ /* 0x000fc60007ffe0ff */
[----:B------:R-:W-:Y:S01]  /*9740*/  IMAD.WIDE.U32 R8, R9, 0x10, R24 ;  /* 0x0000001009087825 */ /* 0x000fe200078e0018 */
[----:B------:R-:W-:Y:S02]  /*9750*/  SHF.R.U32.HI R5, RZ, 0x1, R31 ;  /* 0x00000001ff057819 */ /* 0x000fe4000001161f */
[----:B------:R-:W-:-:S03]  /*9760*/  IADD3 R31, R31, c[0x0][0x170], RZ ;  /* 0x00005c001f1f7a10 */ /* 0x000fc60007ffe0ff */
[----:B------:R-:W-:Y:S01]  /*9770*/  IMAD.WIDE.U32 R4, R5, 0x10, R24 ;  /* 0x0000001005047825 */ /* 0x000fe200078e0018 */
[----:B------:R-:W2:Y:S01]  /*9780*/  LDG.E.128 R8, [R8.64] ;  /* 0x0000002408087981 */ /* 0x000ea2000c1e1d00 */
[----:B------:R-:W-:-:S04]  /*9790*/  SHF.R.U32.HI R21, RZ, 0x1, R31 ;  /* 0x00000001ff157819 */ /* 0x000fc8000001161f */
[----:B------:R-:W3:Y:S01]  /*97a0*/  LDG.E.128 R4, [R4.64] ;  /* 0x0000002404047981 */ /* 0x000ee2000c1e1d00 */
[----:B------:R-:W-:Y:S01]  /*97b0*/  IMAD.WIDE.U32 R20, R21, 0x10, R24 ;  /* 0x0000001015147825 */ /* 0x000fe200078e0018 */
[----:B------:R-:W-:-:S04]  /*97c0*/  IADD3 R31, R31, c[0x0][0x170], RZ ;  /* 0x00005c001f1f7a10 */ /* 0x000fc80007ffe0ff */
[----:B------:R-:W-:Y:S01]  /*97d0*/  SHF.R.U32.HI R13, RZ, 0x1, R31 ;  /* 0x00000001ff0d7819 */ /* 0x000fe2000001161f */
[----:B------:R-:W4:Y:S04]  /*97e0*/  LDG.E.128 R20, [R20.64] ;  /* 0x0000002414147981 */ /* 0x000f28000c1e1d00 */
        /* <DEDUP_REMOVED lines=25> */
[----:B------:R-:W-:Y:S02]  /*9980*/  SEL R26, RZ, 0x1, !P1 ;  /* 0x00000001ff1a7807 */ /* 0x000fe40004800000 */
[----:B------:R-:W-:-:S02]  /*9990*/  PLOP3.LUT P3, PT, P3, P4, P5, 0xfe, 0x0 ;  /* 0x000000000000781c */ /* 0x000fc40001f69f56 */
[----:B------:R-:W-:Y:S02]  /*99a0*/  LOP3.LUT P1, RZ, R32, 0xff, RZ, 0xc0, !PT ;  /* 0x000000ff20ff7812 */ /* 0x000fe4000782c0ff */
[----:B------:R-:W-:Y:S02]  /*99b0*/  FSETP.NEU.FTZ.AND P4, PT, R22, RZ, PT ;  /* 0x000000ff1600720b */ /* 0x000fe40003f9d000 */
[----:B------:R-:W-:Y:S02]  /*99c0*/  FSETP.NEU.FTZ.AND P5, PT, R23, RZ, PT ;  /* 0x000000ff1700720b */ /* 0x000fe40003fbd000 */
[----:B------:R-:W-:Y:S02]  /*99d0*/  SEL R28, RZ, 0x1, !P0 ;  /* 0x00000001ff1c7807 */ /* 0x000fe40004000000 */
[----:B------:R-:W-:Y:S02]  /*99e0*/  ISETP.GE.U32.AND P0, PT, R3, c[0x0][0x168], PT ;  /* 0x00005a0003007a0c */ /* 0x000fe40003f06070 */
[----:B------:R-:W-:-:S02]  /*99f0*/  SEL R27, RZ, 0x1, !P6 ;  /* 0x00000001ff1b7807 */ /* 0x000fc40007000000 */
[----:B------:R-:W-:Y:S02]  /*9a00*/  PLOP3.LUT P1, PT, P1, P4, P5, 0xfe, 0x0 ;  /* 0x000000000000781c */ /* 0x000fe40000f29f56 */
[----:B------:R-:W-:Y:S02]  /*9a10*/  LOP3.LUT P6, RZ, R16, 0xff, RZ, 0xc0, !PT ;  /* 0x000000ff10ff7812 */ /* 0x000fe400078cc0ff */
[----:B-----5:R-:W-:Y:S02]  /*9a20*/  FSETP.NEU.FTZ.AND P4, PT, R12, RZ, PT ;  /* 0x000000ff0c00720b */ /* 0x020fe40003f9d000 */
[----:B------:R-:W-:Y:S02]  /*9a30*/  FSETP.NEU.FTZ.AND P5, PT, R13, RZ, PT ;  /* 0x000000ff0d00720b */ /* 0x000fe40003fbd000 */
[----:B------:R-:W-:Y:S02]  /*9a40*/  SEL R30, RZ, 0x1, !P3 ;  /* 0x00000001ff1e7807 */ /* 0x000fe40005800000 */
[----:B------:R-:W-:-:S02]  /*9a50*/  PLOP3.LUT P4, PT, P6, P4, P5, 0xfe, 0x0 ;  /* 0x000000000000781c */ /* 0x000fc40003789f56 */
[----:B------:R-:W-:Y:S02]  /*9a60*/  FSETP.NEU.FTZ.AND P5, PT, R14, RZ, PT ;  /* 0x000000ff0e00720b */ /* 0x000fe40003fbd000 */
[----:B------:R-:W-:Y:S02]  /*9a70*/  FSETP.NEU.FTZ.AND P6, PT, R15, RZ, PT ;  /* 0x000000ff0f00720b */ /* 0x000fe40003fdd000 */
[----:B------:R-:W-:Y:S02]  /*9a80*/  SEL R32, RZ, 0x1, !P1 ;  /* 0x00000001ff207807 */ /* 0x000fe40004800000 */
[----:B------:R-:W-:Y:S02]  /*9a90*/  PLOP3.LUT P2, PT, P2, P5, P6, 0xfe, 0x0 ;  /* 0x000000000000781c */ /* 0x000fe4000174bf66 */
[----:B------:R-:W-:Y:S02]  /*9aa0*/  SEL R16, RZ, 0x1, !P4 ;  /* 0x00000001ff107807 */ /* 0x000fe40006000000 */
[----:B------:R-:W-:Y:S01]  /*9ab0*/  SEL R3, RZ, 0x1, !P2 ;  /* 0x00000001ff037807 */ /* 0x000fe20005000000 */
[----:B------:R-:W-:Y:S05]  /*9ac0*/  @!P0 BRA `(.L_x_1097) ;  /* 0xfffffc5000008947 */ /* 0x000fea000383ffff */
[----:B------:R-:W-:Y:S05]  /*9ad0*/  BSYNC B1 ;  /* 0x0000000000017941 */ /* 0x000fea0003800000 */
.L_x_1096:
[----:B------:R-:W-:Y:S05]  /*9ae0*/  BSYNC B0 ;  /* 0x0000000000007941 */ /* 0x000fea0003800000 */
.L_x_1095:
[----:B------:R-:W-:Y:S01]  /*9af0*/  ISETP.GE.U32.AND P1, PT, R31, c[0x0][0x168], PT ;  /* 0x00005a001f007a0c */ /* 0x000fe20003f26070 */
[----:B------:R-:W-:-:S12]  /*9b00*/  BSSY B0, `(.L_x_1098) ;  /* 0x0000016000007945 */ /* 0x000fd80003800000 */
[----:B------:R-:W-:Y:S05]  /*9b10*/  @P1 BRA `(.L_x_1099) ;  /* 0x0000014000001947 */ /* 0x000fea0003800000 */
[----:B------:R-:W-:-:S05]  /*9b20*/  SHF.R.U32.HI R9, RZ, 0x1, R31 ;  /* 0x00000001ff097819 */ /* 0x000fca000001161f */
[----:B------:R-:W-:-:S06]  /*9b30*/  IMAD.WIDE.U32 R8, R9, 0x10, R24 ;  /* 0x0000001009087825 */ /* 0x000fcc00078e0018 */
[----:B------:R-:W5:Y:S01]  /*9b40*/  LDG.E.128 R8, [R8.64] ;  /* 0x0000002408087981 */ /* 0x000f62000c1e1d00 */
[----:B------:R-:W-:-:S04]  /*9b50*/  IADD3 R0, R31, c[0x0][0x170], RZ ;  /* 0x00005c001f007a10 */ /* 0x000fc80007ffe0ff */
[----:B------:R-:W-:-:S13]  /*9b60*/  ISETP.GE.U32.AND P0, PT, R0, c[0x0][0x168], PT ;  /* 0x00005a0000007a0c */ /* 0x000fda0003f06070 */
[----:B------:R-:W-:Y:S05]  /*9b70*/  @P0 BRA `(.L_x_1099) ;  /* 0x000000e000000947 */ /* 0x000fea0003800000 */
[----:B------:R-:W-:-:S05]  /*9b80*/  SHF.R.U32.HI R5, RZ, 0x1, R0 ;  /* 0x00000001ff057819 */ /* 0x000fca0000011600 */
[----:B------:R-:W-:-:S06]  /*9b90*/  IMAD.WIDE.U32 R4, R5, 0x10, R24 ;  /* 0x0000001005047825 */ /* 0x000fcc00078e0018 */
[----:B------:R-:W5:Y:S01]  /*9ba0*/  LDG.E.128 R4, [R4.64] ;  /* 0x0000002404047981 */ /* 0x000f62000c1e1d00 */
[----:B------:R-:W-:-:S04]  /*9bb0*/  IADD3 R0, R0, c[0x0][0x170], RZ ;  /* 0x00005c0000007a10 */ /* 0x000fc80007ffe0ff */
[----:B------:R-:W-:-:S13]  /*9bc0*/  ISETP.GE.U32.AND P0, PT, R0, c[0x0][0x168], PT ;  /* 0x00005a0000007a0c */ /* 0x000fda0003f06070 */
[----:B------:R-:W-:Y:S05]  /*9bd0*/  @P0 BRA `(.L_x_1099) ;  /* 0x0000008000000947 */ /* 0x000fea0003800000 */
[----:B------:R-:W-:Y:S02]  /*9be0*/  IADD3 R23, R0, c[0x0][0x170], RZ ;  /* 0x00005c0000177a10 */ /* 0x000fe40007ffe0ff */
[----:B------:R-:W-:Y:S02]  /*9bf0*/  SHF.R.U32.HI R21, RZ, 0x1, R0 ;  /* 0x00000001ff157819 */ /* 0x000fe40000011600 */
[----:B------:R-:W-:-:S03]  /*9c00*/  ISETP.GE.U32.AND P0, PT, R23, c[0x0][0x168], PT ;  /* 0x00005a0017007a0c */ /* 0x000fc60003f06070 */
[----:B------:R-:W-:-:S10]  /*9c10*/  IMAD.WIDE.U32 R20, R21, 0x10, R24 ;  /* 0x0000001015147825 */ /* 0x000fd400078e0018 */
[----:B------:R-:W-:-:S05]  /*9c20*/  @!P0 SHF.R.U32.HI R23, RZ, 0x1, R23 ;  /* 0x00000001ff178819 */ /* 0x000fca0000011617 */
[----:B------:R-:W-:Y:S02]  /*9c30*/  @!P0 IMAD.WIDE.U32 R24, R23, 0x10, R24 ;  /* 0x0000001017188825 */ /* 0x000fe400078e0018 */
[----:B------:R-:W5:Y:S04]  /*9c40*/  LDG.E.128 R20, [R20.64] ;  /* 0x0000002414147981 */ /* 0x000f68000c1e1d00 */
[----:B------:R0:W5:Y:S02]  /*9c50*/  @!P0 LDG.E.128 R12, [R24.64] ;  /* 0x00000024180c8981 */ /* 0x000164000c1e1d00 */
.L_x_1099:
[----:B------:R-:W-:Y:S05]  /*9c60*/  BSYNC B0 ;  /* 0x0000000000007941 */ /* 0x000fea0003800000 */
.L_x_1098:
        /* <DEDUP_REMOVED lines=51> */
.L_x_1101:
[----:B------:R-:W-:Y:S05]  /*9fa0*/  BSYNC B0 ;  /* 0x0000000000007941 */ /* 0x000fea0003800000 */
.L_x_1100:
[----:B------:R-:W-:Y:S02]  /*9fb0*/  LOP3.LUT R28, R32, R28, R27, 0xfe, !PT ;  /* 0x0000001c201c7212 */ /* 0x000fe400078efe1b */
[----:B------:R-:W-:Y:S02]  /*9fc0*/  LOP3.LUT R29, R30, R29, R26, 0xfe, !PT ;  /* 0x0000001d1e1d7212 */ /* 0x000fe400078efe1a */
[----:B------:R-:W-:-:S02]  /*9fd0*/  LOP3.LUT P1, RZ, R3, 0xff, R28, 0xc8, !PT ;  /* 0x000000ff03ff7812 */ /* 0x000fc4000782c81c */
[----:B------:R-:W-:Y:S02]  /*9fe0*/  LOP3.LUT P0, RZ, R16, 0xff, R29, 0xc8, !PT ;  /* 0x000000ff10ff7812 */ /* 0x000fe4000780c81d */
[----:B------:R-:W-:Y:S02]  /*9ff0*/  SEL R16, RZ, 0x1, !P1 ;  /* 0x00000001ff107807 */ /* 0x000fe40004800000 */
[----:B-----5:R-:W-:-:S04]  /*a000*/  SEL R23, RZ, 0x1, !P0 ;  /* 0x00000001ff177807 */ /* 0x020fc80004000000 */
.L_x_1055:
[----:B------:R-:W-:Y:S05]  /*a010*/  BSYNC B6 ;  /* 0x0000000000067941 */ /* 0x000fea0003800000 */
.L_x_1054:
        /* <DEDUP_REMOVED lines=11> */
[----:B-1----:R-:W-:-:S05]  /*a0d0*/  MOV R3, UR4 ;  /* 0x0000000400037c02 */ /* 0x002fca0008000f00 */
.L_x_1105:
        /* <DEDUP_REMOVED lines=9> */
[----:B------:R-:W-:-:S04]  /*a170*/  IMAD R3, R4, c[0x0][0x0], R17 ;  /* 0x0000000004037a24 */ /* 0x000fc800078e0211 */
[----:B------:R-:W-:-:S05]  /*a180*/  IMAD.SHL.U32 R6, R3, 0x2, RZ ;  /* 0x0000000203067824 */ /* 0x000fca00078e00ff */
[----:B------:R-:W1:Y:S02]  /*a190*/  LDS.U16 R3, [R6+0x10] ;  /* 0x0000100006037984 */ /* 0x000e640000000400 */
[C---:B-1----:R-:W-:Y:S02]  /*a1a0*/  PRMT R4, R3.reuse, 0x7770, RZ ;  /* 0x0000777003047816 */ /* 0x042fe400000000ff */
[----:B------:R-:W-:Y:S02]  /*a1b0*/  PRMT R3, R3, 0x7771, RZ ;  /* 0x0000777103037816 */ /* 0x000fe400000000ff */
[----:B------:R-:W-:Y:S02]  /*a1c0*/  LOP3.LUT P0, RZ, R4, 0xff, R23, 0xc8, !PT ;  /* 0x000000ff04ff7812 */ /* 0x000fe4000780c817 */
[----:B------:R-:W-:Y:S02]  /*a1d0*/  LOP3.LUT P1, RZ, R3, 0xff, R16, 0xc8, !PT ;  /* 0x000000ff03ff7812 */ /* 0x000fe4000782c810 */
[----:B------:R-:W-:-:S02]  /*a1e0*/  SEL R23, RZ, 0x1, !P0 ;  /* 0x00000001ff177807 */ /* 0x000fc40004000000 */
[----:B------:R-:W-:-:S04]  /*a1f0*/  SEL R16, RZ, 0x1, !P1 ;  /* 0x00000001ff107807 */ /* 0x000fc80004800000 */
[----:B------:R-:W-:-:S05]  /*a200*/  PRMT R3, R16, 0x7604, R23 ;  /* 0x0000760410037816 */ /* 0x000fca0000000017 */
[----:B------:R1:W-:Y:S02]  /*a210*/  STS.U16 [R0], R3 ;  /* 0x0000000300007388 */ /* 0x0003e40000000400 */
.L_x_1104:
[----:B------:R-:W-:Y:S05]  /*a220*/  BSYNC B0 ;  /* 0x0000000000007941 */ /* 0x000fea0003800000 */
.L_x_1103:
[----:B-1----:R-:W-:Y:S01]  /*a230*/  MOV R3, R5 ;  /* 0x0000000500037202 */ /* 0x002fe20000000f00 */
[----:B------:R-:W-:Y:S05]  /*a240*/  @P2 BRA `(.L_x_1105) ;  /* 0xfffffe9000002947 */ /* 0x000fea000383ffff */
.L_x_1102:
[----:B-1----:R-:W-:-:S13]  /*a250*/  ISETP.NE.AND P0, PT, RZ, c[0x0][0x17c], PT ;  /* 0x00005f00ff007a0c */ /* 0x002fda0003f05270 */
        /* <DEDUP_REMOVED lines=14> */
[----:B-1----:R-:W-:Y:S05]  /*a340*/  @!P0 BRA `(.L_x_1107) ;  /* 0x0000016000008947 */ /* 0x002fea0003800000 */
.L_x_1110:
[----:B------:R-:W-:Y:S01]  /*a350*/  IMAD.IADD R0, R17, 0x1, R3 ;  /* 0x0000000111007824 */ /* 0x000fe200078e0203 */
[----:B------:R-:W-:Y:S01]  /*a360*/  WARPSYNC 0xffffffff ;  /* 0xffffffff00007948 */ /* 0x000fe20003800000 */
[----:B------:R-:W-:Y:S03]  /*a370*/  BAR.SYNC.DEFER_BLOCKING 0x0 ;  /* 0x0000000000007b1d */ /* 0x000fe60000010000 */
[----:B------:R-:W-:-:S03]  /*a380*/  ISETP.GE.U32.AND P0, PT, R0, c[0x0][0x0], PT ;  /* 0x0000000000007a0c */ /* 0x000fc60003f06070 */
[----:B------:R-:W-:Y:S01]  /*a390*/  BSSY B0, `(.L_x_1108) ;  /* 0x000000d000007945 */ /* 0x000fe20003800000 */
[----:B------:R-:W-:-:S13]  /*a3a0*/  ISETP.GE.U32.OR P0, PT, R17, R3, P0 ;  /* 0x000000031100720c */ /* 0x000fda0000706470 */
[----:B-1----:R-:W-:Y:S05]  /*a3b0*/  @P0 BRA `(.L_x_1109) ;  /* 0x000000a000000947 */ /* 0x002fea0003800000 */
[----:B------:R-:W-:-:S06]  /*a3c0*/  LEA R0, R3, R6, 0x1 ;  /* 0x0000000603007211 */ /* 0x000fcc00078e08ff */
[----:B------:R-:W1:Y:S02]  /*a3d0*/  LDS.U16 R0, [R0] ;  /* 0x0000000000007984 */ /* 0x000e640000000400 */
        /* <DEDUP_REMOVED lines=8> */
.L_x_1109:
[----:B------:R-:W-:Y:S05]  /*a460*/  BSYNC B0 ;  /* 0x0000000000007941 */ /* 0x000fea0003800000 */
.L_x_1108:
[----:B------:R-:W-:-:S04]  /*a470*/  SHF.R.S32.HI R3, RZ, 0x1, R3 ;  /* 0x00000001ff037819 */ /* 0x000fc80000011403 */
[----:B------:R-:W-:-:S13]  /*a480*/  ISETP.GE.AND P0, PT, R3, 0x20, PT ;  /* 0x000000200300780c */ /* 0x000fda0003f06270 */
[----:B------:R-:W-:Y:S05]  /*a490*/  @P0 BRA `(.L_x_1110) ;  /* 0xfffffeb000000947 */ /* 0x000fea000383ffff */
[----:B------:R-:W-:-:S05]  /*a4a0*/  IMAD.MOV.U32 R0, RZ, RZ, 0x20 ;  /* 0x00000020ff007424 */ /* 0x000fca00078e00ff */
.L_x_1107:
[----:B------:R-:W-:Y:S01]  /*a4b0*/  ISETP.GE.AND P0, PT, R0, 0x2, PT ;  /* 0x000000020000780c */ /* 0x000fe20003f06270 */
[----:B------:R-:W-:Y:S01]  /*a4c0*/  WARPSYNC 0xffffffff ;  /* 0xffffffff00007948 */ /* 0x000fe20003800000 */
[----:B------:R-:W-:Y:S11]  /*a4d0*/  BAR.SYNC.DEFER_BLOCKING 0x0 ;  /* 0x0000000000007b1d */ /* 0x000ff60000010000 */
[----:B------:R-:W-:Y:S05]  /*a4e0*/  @!P0 BRA `(.L_x_1106) ;  /* 0x0000010000008947 */ /* 0x000fea0003800000 */
[----:B------:R-:W-:Y:S02]  /*a4f0*/  IMAD.MOV.U32 R3, RZ, RZ, 0x1 ;  /* 0x00000001ff037424 */ /* 0x000fe400078e00ff */
.L_x_1111:
[----:B-1----:R-:W-:Y:S02]  /*a500*/  LOP3.LUT R4, R23, 0xffff, RZ, 0xc0, !PT ;  /* 0x0000ffff17047812 */ /* 0x002fe400078ec0ff */
[----:B------:R-:W-:-:S02]  /*a510*/  LOP3.LUT R5, R16, 0xffff, RZ, 0xc0, !PT ;  /* 0x0000ffff10057812 */ /* 0x000fc400078ec0ff */
[----:B------:R-:W-:Y:S02]  /*a520*/  PRMT R4, R4, 0x8880, RZ ;  /* 0x0000888004047816 */ /* 0x000fe400000000ff */
[----:B------:R-:W-:Y:S02]  /*a530*/  PRMT R6, R5, 0x8880, RZ ;  /* 0x0000888005067816 */ /* 0x000fe400000000ff */
[----:B------:R-:W-:Y:S02]  /*a540*/  LOP3.LUT P0, RZ, R23, 0xff, RZ, 0xc0, !PT ;  /* 0x000000ff17ff7812 */ /* 0x000fe4000780c0ff */
[----:B------:R-:W1:Y:S01]  /*a550*/  SHFL.DOWN PT, R4, R4, R3, 0x1f ;  /* 0x08001f0304047589 */ /* 0x000e6200000e0000 */
[----:B------:R-:W-:-:S03]  /*a560*/  LOP3.LUT P1, RZ, R16, 0xff, RZ, 0xc0, !PT ;  /* 0x000000ff10ff7812 */ /* 0x000fc6000782c0ff */
[----:B------:R2:W3:Y:S02]  /*a570*/  SHFL.DOWN PT, R6, R6, R3, 0x1f ;  /* 0x08001f0306067589 */ /* 0x0004e400000e0000 */
[----:B--2---:R-:W-:-:S04]  /*a580*/  SHF.L.U32 R3, R3, 0x1, RZ ;  /* 0x0000000103037819 */ /* 0x004fc800000006ff */
[----:B------:R-:W-:Y:S02]  /*a590*/  ISETP.GE.AND P2, PT, R3, R0, PT ;  /* 0x000000000300720c */ /* 0x000fe40003f46270 */
[----:B-1----:R-:W-:Y:S02]  /*a5a0*/  ISETP.NE.OR P0, PT, R4, RZ, P0 ;  /* 0x000000ff0400720c */ /* 0x002fe40000705670 */
[----:B---3--:R-:W-:Y:S02]  /*a5b0*/  ISETP.NE.OR P1, PT, R6, RZ, P1 ;  /* 0x000000ff0600720c */ /* 0x008fe40000f25670 */
[----:B------:R-:W-:Y:S02]  /*a5c0*/  SEL R23, RZ, 0x1, !P0 ;  /* 0x00000001ff177807 */ /* 0x000fe40004000000 */
[----:B------:R-:W-:-:S05]  /*a5d0*/  SEL R16, RZ, 0x1, !P1 ;  /* 0x00000001ff107807 */ /* 0x000fca0004800000 */
[----:B------:R-:W-:Y:S05]  /*a5e0*/  @!P2 BRA `(.L_x_1111) ;  /* 0xffffff100000a947 */ /* 0x000fea000383ffff */
.L_x_1106:
[----:B------:R-:W-:Y:S01]  /*a5f0*/  ISETP.NE.AND P1, PT, RZ, c[0x0][0x338], PT ;  /* 0x0000ce00ff007a0c */ /* 0x000fe20003f25270 */
[----:B------:R-:W-:Y:S02]  /*a600*/  IMAD.MOV.U32 R22, RZ, RZ, RZ ;  /* 0x000000ffff167224 */ /* 0x000fe400078e00ff */
[----:B0-----:R-:W-:-:S10]  /*a610*/  IMAD.MOV.U32 R24, RZ, RZ, RZ ;  /* 0x000000ffff187224 */ /* 0x001fd400078e00ff */
[----:B------:R-:W-:Y:S05]  /*a620*/  @!P1 BRA `(.L_x_1112) ;  /* 0x00000c7000009947 */ /* 0x000fea0003800000 */
[----:B------:R-:W-:Y:S01]  /*a630*/  HFMA2.MMA R18, -RZ, RZ, 0, 0 ;  /* 0x00000000ff127435 */ /* 0x000fe200000001ff */
[----:B------:R-:W-:-:S05]  /*a640*/  IMAD.MOV.U32 R0, RZ, RZ, 0x1 ;  /* 0x00000001ff007424 */ /* 0x000fca00078e00ff */
[----:B------:R-:W-:-:S04]  /*a650*/  ISETP.NE.AND P0, PT, R0, c[0x0][0x338], PT ;  /* 0x0000ce0000007a0c */ /* 0x000fc80003f05270 */
[----:B-1----:R-:W-:-:S05]  /*a660*/  IMAD.HI.U32 R4, R19, c[0x0][0x340], R18 ;  /* 0x0000d00013047a27 */ /* 0x002fca00078e0012 */
[----:B------:R-:W-:-:S05]  /*a670*/  SHF.R.U32.HI R5, RZ, c[0x0][0x344], R4 ;  /* 0x0000d100ff057a19 */ /* 0x000fca0000011604 */
[----:B------:R-:W-:-:S04]  /*a680*/  IMAD.MOV R3, RZ, RZ, -R5 ;  /* 0x000000ffff037224 */ /* 0x000fc800078e0a05 */
[----:B------:R-:W-:-:S04]  /*a690*/  IMAD R3, R3, c[0x0][0x33c], R19 ;  /* 0x0000cf0003037a24 */ /* 0x000fc800078e0213 */
[----:B------:R-:W-:Y:S01]  /*a6a0*/  IMAD R24, R3, c[0x0][0x468], RZ ;  /* 0x00011a0003187a24 */ /* 0x000fe200078e02ff */
        /* <DEDUP_REMOVED lines=191> */
.L_x_1112:
[----:B------:R-:W-:Y:S05]  /*b2a0*/  @!P1 BRA `(.L_x_1113) ;  /* 0x00000c7000009947 */ /* 0x000fea0003800000 */
[----:B------:R-:W-:Y:S01]  /*b2b0*/  IADD3 R5, R19, 0x1, RZ ;  /* 0x0000000113057810 */ /* 0x000fe20007ffe0ff */
[----:B-1----:R-:W-:Y:S02]  /*b2c0*/  IMAD.MOV.U32 R4, RZ, RZ, RZ ;  /* 0x000000ffff047224 */ /* 0x002fe400078e00ff */
        /* <DEDUP_REMOVED lines=197> */
.L_x_1113:
[----:B------:R-:W-:Y:S01]  /*bf20*/  ISETP.NE.U32.AND P0, PT, RZ, c[0x0][0x548], PT ;  /* 0x00015200ff007a0c */ /* 0x000fe20003f05070 */
[----:B-1----:R-:W-:Y:S01]  /*bf30*/  CS2R R4, SRZ ;  /* 0x0000000000047805 */ /* 0x002fe2000001ff00 */
        /* <DEDUP_REMOVED lines=212> */
.L_x_1115:
        /* <DEDUP_REMOVED lines=200> */
.L_x_1116:
        /* <DEDUP_REMOVED lines=11> */
.L_x_1118:
[----:B------:R-:W-:Y:S05]  /*d9b0*/  BSYNC B0 ;  /* 0x0000000000007941 */ /* 0x000fea0003800000 */
.L_x_1117:
        /* <DEDUP_REMOVED lines=13> */
.L_x_1120:
[----:B------:R-:W-:Y:S05]  /*da90*/  BSYNC B0 ;  /* 0x0000000000007941 */ /* 0x000fea0003800000 */
.L_x_1119:
        /* <DEDUP_REMOVED lines=31> */
.L_x_1122:
[----:B------:R-:W-:Y:S05]  /*dc90*/  BSYNC B0 ;  /* 0x0000000000007941 */ /* 0x000fea0003800000 */
.L_x_1121:
        /* <DEDUP_REMOVED lines=22> */
.L_x_1127:
        /* <DEDUP_REMOVED lines=13> */
.L_x_1126:
[----:B------:R-:W-:Y:S05]  /*ded0*/  BSYNC B1 ;  /* 0x0000000000017941 */ /* 0x000fea0003800000 */
.L_x_1125:
[----:B------:R-:W-:Y:S05]  /*dee0*/  BRA `(.L_x_1128) ;  /* 0x0000012000007947 */ /* 0x000fea0003800000 */
.L_x_1124:
[----:B------:R-:W-:Y:S02]  /*def0*/  ISETP.GE.U32.AND P0, PT, R2, c[0x0][0x178], PT ;  /* 0x00005e0002007a0c */ /* 0x000fe40003f06070 */
[----:B------:R-:W-:-:S11]  /*df00*/  PRMT R16, R23, 0x7610, R16 ;  /* 0x0000761017107816 */ /* 0x000fd60000000010 */
[----:B------:R-:W-:Y:S05]  /*df10*/  @P0 BRA `(.L_x_1128) ;  /* 0x000000f000000947 */ /* 0x000fea0003800000 */
[----:B------:R-:W-:Y:S02]  /*df20*/  PRMT R16, R23, 0x7610, R16 ;  /* 0x0000761017107816 */ /* 0x000fe40000000010 */
[----:B------:R-:W-:-:S05]  /*df30*/  MOV R9, R2 ;  /* 0x0000000200097202 */ /* 0x000fca0000000f00 */
.L_x_1129:
        /* <DEDUP_REMOVED lines=13> */
.L_x_1128:
[----:B------:R-:W-:Y:S05]  /*e010*/  BSYNC B0 ;  /* 0x0000000000007941 */ /* 0x000fea0003800000 */
.L_x_1123:
        /* <DEDUP_REMOVED lines=10> */
.L_x_1133:
[--C-:B0-----:R-:W-:Y:S01]  /*e0c0*/  IMAD.IADD R0, R2, 0x1, R7.reuse ;  /* 0x0000000102007824 */ /* 0x101fe200078e0207 */
        /* <DEDUP_REMOVED lines=18> */
.L_x_1132:
[----:B------:R-:W-:Y:S05]  /*e1f0*/  BSYNC B0 ;  /* 0x0000000000007941 */ /* 0x000fea0003800000 */
.L_x_1131:
[----:B------:R-:W-:Y:S01]  /*e200*/  MOV R7, R6 ;  /* 0x0000000600077202 */ /* 0x000fe20000000f00 */
[----:B------:R-:W-:Y:S05]  /*e210*/  @P3 BRA `(.L_x_1133) ;  /* 0xfffffea000003947 */ /* 0x000fea000383ffff */
.L_x_1130:
        /* <DEDUP_REMOVED lines=14> */
.L_x_1138:
        /* <DEDUP_REMOVED lines=16> */
.L_x_1137:
[----:B------:R-:W-:Y:S05]  /*e400*/  BSYNC B0 ;  /* 0x0000000000007941 */ /* 0x000fea0003800000 */
.L_x_1136:
[----:B------:R-:W-:-:S04]  /*e410*/  SHF.R.S32.HI R0, RZ, 0x1, R0 ;  /* 0x00000001ff007819 */ /* 0x000fc80000011400 */
[----:B------:R-:W-:-:S13]  /*e420*/  ISETP.GE.AND P0, PT, R0, 0x20, PT ;  /* 0x000000200000780c */ /* 0x000fda0003f06270 */
[----:B------:R-:W-:Y:S05]  /*e430*/  @P0 BRA `(.L_x_1138) ;  /* 0xfffffec000000947 */ /* 0x000fea000383ffff */
[----:B------:R-:W-:-:S04]  /*e440*/  IMAD.MOV.U32 R0, RZ, RZ, 0x20 ;  /* 0x00000020ff007424 */ /* 0x000fc800078e00ff */
.L_x_1135:
[----:B0-----:R-:W-:Y:S01]  /*e450*/  BAR.SYNC.DEFER_BLOCKING 0x0 ;  /* 0x0000000000007b1d */ /* 0x001fe20000010000 */
[----:B------:R-:W-:-:S13]  /*e460*/  ISETP.GE.AND P0, PT, R0, 0x2, PT ;  /* 0x000000020000780c */ /* 0x000fda0003f06270 */
[----:B------:R-:W-:Y:S05]  /*e470*/  @!P0 BRA `(.L_x_1134) ;  /* 0x0000010000008947 */ /* 0x000fea0003800000 */
[----:B------:R-:W-:Y:S02]  /*e480*/  IMAD.MOV.U32 R7, RZ, RZ, 0x1 ;  /* 0x00000001ff077424 */ /* 0x000fe400078e00ff */
.L_x_1139:
[C---:B------:R-:W-:Y:S02]  /*e490*/  LOP3.LUT R2, R23.reuse, 0xffff, RZ, 0xc0, !PT ;  /* 0x0000ffff17027812 */ /* 0x040fe400078ec0ff */
[----:B------:R-:W-:Y:S02]  /*e4a0*/  LOP3.LUT R6, R16, 0xffff, RZ, 0xc0, !PT ;  /* 0x0000ffff10067812 */ /* 0x000fe400078ec0ff */
[----:B------:R-:W-:Y:S02]  /*e4b0*/  PRMT R2, R2, 0x8880, RZ ;  /* 0x0000888002027816 */ /* 0x000fe400000000ff */
[----:B------:R-:W-:Y:S02]  /*e4c0*/  PRMT R6, R6, 0x8880, RZ ;  /* 0x0000888006067816 */ /* 0x000fe400000000ff */
[----:B------:R-:W-:Y:S02]  /*e4d0*/  LOP3.LUT P0, RZ, R23, 0xff, RZ, 0xc0, !PT ;  /* 0x000000ff17ff7812 */ /* 0x000fe4000780c0ff */
[----:B------:R-:W0:Y:S01]  /*e4e0*/  SHFL.DOWN PT, R2, R2, R7, 0x1f ;  /* 0x08001f0702027589 */ /* 0x000e2200000e0000 */
[----:B------:R-:W-:-:S03]  /*e4f0*/  LOP3.LUT P2, RZ, R16, 0xff, RZ, 0xc0, !PT ;  /* 0x000000ff10ff7812 */ /* 0x000fc6000784c0ff */
[----:B------:R1:W2:Y:S02]  /*e500*/  SHFL.DOWN PT, R6, R6, R7, 0x1f ;  /* 0x08001f0706067589 */ /* 0x0002a400000e0000 */
[----:B-1----:R-:W-:-:S04]  /*e510*/  SHF.L.U32 R7, R7, 0x1, RZ ;  /* 0x0000000107077819 */ /* 0x002fc800000006ff */
[----:B------:R-:W-:Y:S02]  /*e520*/  ISETP.GE.AND P3, PT, R7, R0, PT ;  /* 0x000000000700720c */ /* 0x000fe40003f66270 */
[----:B0-----:R-:W-:Y:S02]  /*e530*/  ISETP.NE.OR P0, PT, R2, RZ, P0 ;  /* 0x000000ff0200720c */ /* 0x001fe40000705670 */
[----:B--2---:R-:W-:Y:S02]  /*e540*/  ISETP.NE.OR P2, PT, R6, RZ, P2 ;  /* 0x000000ff0600720c */ /* 0x004fe40001745670 */
[----:B------:R-:W-:Y:S02]  /*e550*/  SEL R23, RZ, 0x1, !P0 ;  /* 0x00000001ff177807 */ /* 0x000fe40004000000 */
[----:B------:R-:W-:-:S05]  /*e560*/  SEL R16, RZ, 0x1, !P2 ;  /* 0x00000001ff107807 */ /* 0x000fca0005000000 */
[----:B------:R-:W-:Y:S05]  /*e570*/  @!P3 BRA `(.L_x_1139) ;  /* 0xffffff100000b947 */ /* 0x000fea000383ffff */
.L_x_1134:
        /* <DEDUP_REMOVED lines=15> */
.L_x_1141:
        /* <DEDUP_REMOVED lines=24> */
.L_x_1143:
        /* <DEDUP_REMOVED lines=26> */
.L_x_1144:
[----:B------:R-:W-:Y:S02]  /*e990*/  IADD3 R18, P1, R18, c[0x0][0x538], RZ ;  /* 0x00014e0012127a10 */ /* 0x000fe40007f3e0ff */
[----:B------:R-:W-:Y:S02]  /*e9a0*/  LOP3.LUT P0, RZ, R16, 0xff, RZ, 0xc0, !PT ;  /* 0x000000ff10ff7812 */ /* 0x000fe4000780c0ff */
[----:B------:R-:W-:Y:S02]  /*e9b0*/  IADD3.X R19, RZ, c[0x0][0x53c], RZ, P1, !PT ;  /* 0x00014f00ff137a10 */ /* 0x000fe40000ffe4ff */
[----:B0-----:R-:W-:-:S05]  /*e9c0*/  SEL R3, RZ, 0x1, !P0 ;  /* 0x00000001ff037807 */ /* 0x001fca0004000000 */
[----:B------:R-:W-:Y:S01]  /*e9d0*/  STG.E.U8 [R18.64], R3 ;  /* 0x0000000312007986 */ /* 0x000fe2000c101124 */
[----:B------:R-:W-:Y:S05]  /*e9e0*/  EXIT ;  /* 0x000000000000794d */ /* 0x000fea0003800000 */
.L_x_1142:
[----:B------:R-:W-:Y:S04]  /*e9f0*/  STG.E.U8 [R4.64], R23 ;  /* 0x0000001704007986 */ /* 0x000fe8000c101124 */
[----:B------:R-:W-:Y:S01]  /*ea00*/  STG.E.U8 [R4.64+0x1], R16 ;  /* 0x0000011004007986 */ /* 0x000fe2000c101124 */
[----:B------:R-:W-:Y:S05]  /*ea10*/  EXIT ;  /* 0x000000000000794d */ /* 0x000fea0003800000 */
.L_x_1140:
        /* <DEDUP_REMOVED lines=39> */
.L_x_1146:
        /* <DEDUP_REMOVED lines=26> */
.L_x_1147:
[----:B------:R-:W-:Y:S02]  /*ee30*/  IADD3 R18, P1, R18, c[0x0][0x538], RZ ;  /* 0x00014e0012127a10 */ /* 0x000fe40007f3e0ff */
[----:B------:R-:W-:-:S03]  /*ee40*/  LOP3.LUT P0, RZ, R16, 0xff, RZ, 0xc0, !PT ;  /* 0x000000ff10ff7812 */ /* 0x000fc6000780c0ff */
[----:B------:R-:W-:Y:S01]  /*ee50*/  IMAD.X R19, RZ, RZ, c[0x0][0x53c], P1 ;  /* 0x00014f00ff137624 */ /* 0x000fe200008e06ff */
[----:B0-----:R-:W-:-:S05]  /*ee60*/  SEL R3, RZ, 0x1, !P0 ;  /* 0x00000001ff037807 */ /* 0x001fca0004000000 */
[----:B------:R-:W-:Y:S01]  /*ee70*/  STG.E.U8 [R18.64], R3 ;  /* 0x0000000312007986 */ /* 0x000fe2000c101124 */
[----:B------:R-:W-:Y:S05]  /*ee80*/  EXIT ;  /* 0x000000000000794d */ /* 0x000fea0003800000 */
.L_x_1145:
[----:B------:R-:W-:Y:S02]  /*ee90*/  LOP3.LUT P0, RZ, R23, 0xff, RZ, 0xc0, !PT ;  /* 0x000000ff17ff7812 */ /* 0x000fe4000780c0ff */
[----:B------:R-:W-:Y:S02]  /*eea0*/  LOP3.LUT P1, RZ, R16, 0xff, RZ, 0xc0, !PT ;  /* 0x000000ff10ff7812 */ /* 0x000fe4000782c0ff */
[----:B------:R-:W-:Y:S02]  /*eeb0*/  SEL R7, RZ, 0x1, !P0 ;  /* 0x00000001ff077807 */ /* 0x000fe40004000000 */
[----:B------:R-:W-:-:S03]  /*eec0*/  SEL R9, RZ, 0x1, !P1 ;  /* 0x00000001ff097807 */ /* 0x000fc60004800000 */
[----:B------:R-:W-:Y:S04]  /*eed0*/  STG.E.U8 [R2.64], R7 ;  /* 0x0000000702007986 */ /* 0x000fe8000c101124 */
[----:B------:R-:W-:Y:S01]  /*eee0*/  STG.E.U8 [R4.64], R9 ;  /* 0x0000000904007986 */ /* 0x000fe2000c101124 */
[----:B------:R-:W-:Y:S05]  /*eef0*/  EXIT ;  /* 0x000000000000794d */ /* 0x000fea0003800000 */
.L_x_1114:
        /* <DEDUP_REMOVED lines=22> */
.L_x_1149:
        /* <DEDUP_REMOVED lines=24> */
.L_x_1151:
        /* <DEDUP_REMOVED lines=9> */
[----:B------:R-:W-:Y:S01]  /*f270*/  IMAD.MOV.U32 R4, RZ, RZ, c[0x4][0x640] ;  /* 0x01019000ff047624 */ /* 0x000fe200078e00ff */
[----:B------:R-:W-:Y:S01]  /*f280*/  MOV R5, c[0x4][0x644] ;  /* 0x0101910000057a02 */ /* 0x000fe20000000f00 */
[----:B------:R-:W-:Y:S01]  /*f290*/  IMAD.MOV.U32 R6, RZ, RZ, c[0x4][0x630] ;  /* 0x01018c00ff067624 */ /* 0x000fe200078e00ff */
[----:B------:R-:W-:Y:S01]  /*f2a0*/  MOV R12, 0x1 ;  /* 0x00000001000c7802 */ /* 0x000fe20000000f00 */
[----:B0-----:R-:W0:Y:S01]  /*f2b0*/  LDC.64 R2, c[0x4][R2] ;  /* 0x0100000002027b82 */ /* 0x001e220000000a00 */
        /* <DEDUP_REMOVED lines=12> */
.L_x_1152:
[----:B------:R-:W-:Y:S02]  /*f380*/  IADD3 R22, P1, R22, c[0x0][0x538], RZ ;  /* 0x00014e0016167a10 */ /* 0x000fe40007f3e0ff */
[----:B------:R-:W-:-:S03]  /*f390*/  LOP3.LUT P0, RZ, R16, 0xff, RZ, 0xc0, !PT ;  /* 0x000000ff10ff7812 */ /* 0x000fc6000780c0ff */
[----:B------:R-:W-:Y:S01]  /*f3a0*/  IMAD.X R23, RZ, RZ, c[0x0][0x53c], P1 ;  /* 0x00014f00ff177624 */ /* 0x000fe200008e06ff */
[----:B0-----:R-:W-:-:S05]  /*f3b0*/  SEL R3, RZ, 0x1, !P0 ;  /* 0x00000001ff037807 */ /* 0x001fca0004000000 */
[----:B------:R-:W-:Y:S01]  /*f3c0*/  STG.E.U8 [R22.64], R3 ;  /* 0x0000000316007986 */ /* 0x000fe2000c101124 */
[----:B------:R-:W-:Y:S05]  /*f3d0*/  EXIT ;  /* 0x000000000000794d */ /* 0x000fea0003800000 */
.L_x_1150:
[----:B------:R-:W-:Y:S04]  /*f3e0*/  STG.E.U8 [R4.64], R23 ;  /* 0x0000001704007986 */ /* 0x000fe8000c101124 */
[----:B------:R-:W-:Y:S01]  /*f3f0*/  STG.E.U8 [R4.64+0x1], R16 ;  /* 0x0000011004007986 */ /* 0x000fe2000c101124 */
[----:B------:R-:W-:Y:S05]  /*f400*/  EXIT ;  /* 0x000000000000794d */ /* 0x000fea0003800000 */
.L_x_1148:
        /* <DEDUP_REMOVED lines=39> */
.L_x_1154:
        /* <DEDUP_REMOVED lines=8> */
[----:B------:R-:W-:Y:S01]  /*f700*/  HFMA2.MMA R13, -RZ, RZ, 0, 0 ;  /* 0x00000000ff0d7435 */ /* 0x000fe200000001ff */
[----:B------:R-:W-:Y:S01]  /*f710*/  IMAD.MOV.U32 R4, RZ, RZ, c[0x4][0x640] ;  /* 0x01019000ff047624 */ /* 0x000fe200078e00ff */
[----:B------:R-:W-:Y:S01]  /*f720*/  MOV R6, c[0x4][0x630] ;  /* 0x01018c0000067a02 */ /* 0x000fe20000000f00 */
[----:B------:R-:W-:Y:S01]  /*f730*/  IMAD.MOV.U32 R5, RZ, RZ, c[0x4][0x644] ;  /* 0x01019100ff057624 */ /* 0x000fe200078e00ff */
[----:B------:R-:W-:Y:S01]  /*f740*/  MOV R10, c[0x4][0x478] ;  /* 0x01011e00000a7a02 */ /* 0x000fe20000000f00 */
[----:B0-----:R-:W0:Y:S01]  /*f750*/  LDC.64 R2, c[0x4][R2] ;  /* 0x0100000002027b82 */ /* 0x001e220000000a00 */
        /* <DEDUP_REMOVED lines=12> */
.L_x_1155:
[----:B------:R-:W-:Y:S02]  /*f820*/  IADD3 R22, P1, R22, c[0x0][0x538], RZ ;  /* 0x00014e0016167a10 */ /* 0x000fe40007f3e0ff */
[----:B------:R-:W-:-:S03]  /*f830*/  LOP3.LUT P0, RZ, R16, 0xff, RZ, 0xc0, !PT ;  /* 0x000000ff10ff7812 */ /* 0x000fc6000780c0ff */
[----:B------:R-:W-:Y:S01]  /*f840*/  IMAD.X R23, RZ, RZ, c[0x0][0x53c], P1 ;  /* 0x00014f00ff177624 */ /* 0x000fe200008e06ff */
[----:B0-----:R-:W-:-:S05]  /*f850*/  SEL R3, RZ, 0x1, !P0 ;  /* 0x00000001ff037807 */ /* 0x001fca0004000000 */
[----:B------:R-:W-:Y:S01]  /*f860*/  STG.E.U8 [R22.64], R3 ;  /* 0x0000000316007986 */ /* 0x000fe2000c101124 */
[----:B------:R-:W-:Y:S05]  /*f870*/  EXIT ;  /* 0x000000000000794d */ /* 0x000fea0003800000 */
.L_x_1153:
[----:B------:R-:W-:Y:S02]  /*f880*/  LOP3.LUT P0, RZ, R23, 0xff, RZ, 0xc0, !PT ;  /* 0x000000ff17ff7812 */ /* 0x000fe4000780c0ff */
[----:B------:R-:W-:Y:S02]  /*f890*/  LOP3.LUT P1, RZ, R16, 0xff, RZ, 0xc0, !PT ;  /* 0x000000ff10ff7812 */ /* 0x000fe4000782c0ff */
[----:B------:R-:W-:Y:S02]  /*f8a0*/  SEL R7, RZ, 0x1, !P0 ;  /* 0x00000001ff077807 */ /* 0x000fe40004000000 */
[----:B------:R-:W-:-:S03]  /*f8b0*/  SEL R9, RZ, 0x1, !P1 ;  /* 0x00000001ff097807 */ /* 0x000fc60004800000 */
[----:B------:R-:W-:Y:S04]  /*f8c0*/  STG.E.U8 [R2.64], R7 ;  /* 0x0000000702007986 */ /* 0x000fe8000c101124 */
[----:B------:R-:W-:Y:S01]  /*f8d0*/  STG.E.U8 [R4.64], R9 ;  /* 0x0000000904007986 */ /* 0x000fe2000c101124 */
[----:B------:R-:W-:Y:S05]  /*f8e0*/  EXIT ;  /* 0x000000000000794d */ /* 0x000fea0003800000 */
.L_x_1156:
        /* <DEDUP_REMOVED lines=9> */
.L_x_7623:


//--------------------- .text._ZN2at6native13reduce_kernelILi128ELi4ENS0_8ReduceOpIN3c107complexIfEENS0_14func_wrapper_tIbZZZNS0_14or_kernel_cudaERNS_14TensorIteratorEENKUlvE_clEvENKUlvE7_clEvEUlbS5_E_EEjbLi4ELi4EEEEEvT1_ --------------------------
	.section	.text._ZN2at6native13reduce_kernelILi128ELi4ENS0_8ReduceOpIN3c107complexIfEENS0_14func_wrapper_tIbZZZNS0_14or_kernel_cudaERNS_14TensorIteratorEENKUlvE_clEvENKUlvE7_clEvEUlbS5_E_EEjbLi4ELi4EEEEEvT1_,"ax",@progbits
	.sectioninfo	@"SHI_REGISTERS=64"
	.align	128
        .global         _ZN2at6native13reduce_kernelILi128ELi4ENS0_8ReduceOpIN3c107complexIfEENS0_14func_wrapper_tIbZZZNS0_14or_kernel_cudaERNS_14TensorIteratorEENKUlvE_clEvENKUlvE7_clEvEUlbS5_E_EEjbLi4ELi4EEEEEvT1_
        .type           _ZN2at6native13reduce_kernelILi128ELi4ENS0_8ReduceOpIN3c107complexIfEENS0_14func_wrapper_tIbZZZNS0_14or_kernel_cudaERNS_14TensorIteratorEENKUlvE_clEvENKUlvE7_clEvEUlbS5_E_EEjbLi4ELi4EEEEEvT1_,@function
        .size           _ZN2at6native13reduce_kernelILi128ELi4ENS0_8ReduceOpIN3c107complexIfEENS0_14func_wrapper_tIbZZZNS0_14or_kernel_cudaERNS_14TensorIteratorEENKUlvE_clEvENKUlvE7_clEvEUlbS5_E_EEjbLi4ELi4EEEEEvT1_,(.L_x_7624 - _ZN2at6native13reduce_kernelILi128ELi4ENS0_8ReduceOpIN3c107complexIfEENS0_14func_wrapper_tIbZZZNS0_14or_kernel_cudaERNS_14TensorIteratorEENKUlvE_clEvENKUlvE7_clEvEUlbS5_E_EEjbLi4ELi4EEEEEvT1_)
        .other          _ZN2at6native13reduce_kernelILi128ELi4ENS0_8ReduceOpIN3c107complexIfEENS0_14func_wrapper_tIbZZZNS0_14or_kernel_cudaERNS_14TensorIteratorEENKUlvE_clEvENKUlvE7_clEvEUlbS5_E_EEjbLi4ELi4EEEEEvT1_,@"STO_CUDA_ENTRY STV_DEFAULT"
_ZN2at6native13reduce_kernelILi128ELi4ENS0_8ReduceOpIN3c107complexIfEENS0_14func_wrapper_tIbZZZNS0_14or_kernel_cudaERNS_14TensorIteratorEENKUlvE_clEvENKUlvE7_clEvEUlbS5_E_EEjbLi4ELi4EEEEEvT1_:
.text._ZN2at6native13reduce_kernelILi128ELi4ENS0_8ReduceOpIN3c107complexIfEENS0_14func_wrapper_tIbZZZNS0_14or_kernel_cudaERNS_14TensorIteratorEENKUlvE_clEvENKUlvE7_clEvEUlbS5_E_EEjbLi4ELi4EEEEEvT1_:
        /* <DEDUP_REMOVED lines=213> */
.L_x_1157:
        /* <DEDUP_REMOVED lines=12> */
[----:B------:R-:W-:Y:S01]  /*0e10*/  MOV R4, c[0x4][0x628] ;  /* 0x01018a0000047a02 */ /* 0x000fe20000000f00 */
[----:B------:R-:W-:Y:S01]  /*0e20*/  IMAD.MOV.U32 R5, RZ, RZ, c[0x4][0x62c] ;  /* 0x01018b00ff057624 */ /* 0x000fe200078e00ff */
[----:B------:R0:W1:Y:S01]  /*0e30*/  LDC.64 R14, c[0x4][R0] ;  /* 0x01000000000e7b82 */ /* 0x0000620000000a00 */
[----:B------:R-:W-:Y:S02]  /*0e40*/  IMAD.MOV.U32 R6, RZ, RZ, c[0x4][0x630] ;  /* 0x01018c00ff067624 */ /* 0x000fe400078e00ff */
[----:B------:R-:W-:Y:S02]  /*0e50*/  IMAD.MOV.U32 R7, RZ, RZ, c[0x4][0x634] ;  /* 0x01018d00ff077624 */ /* 0x000fe400078e00ff */
[----:B------:R-:W-:Y:S02]  /*0e60*/  IMAD.MOV.U32 R8, RZ, RZ, 0x1e3 ;  /* 0x000001e3ff087424 */ /* 0x000fe400078e00ff */
[----:B------:R-:W-:-:S02]  /*0e70*/  IMAD.MOV.U32 R10, RZ, RZ, c[0x4][0x468] ;  /* 0x01011a00ff0a7624 */ /* 0x000fc400078e00ff */
[----:B------:R-:W-:Y:S02]  /*0e80*/  IMAD.MOV.U32 R11, RZ, RZ, c[0x4][0x46c] ;  /* 0x01011b00ff0b7624 */ /* 0x000fe400078e00ff */
[----:B------:R-:W-:Y:S02]  /*0e90*/  IMAD.MOV.U32 R12, RZ, RZ, 0x1 ;  /* 0x00000001ff0c7424 */ /* 0x000fe400078e00ff */
        /* <DEDUP_REMOVED lines=8> */
[----:B------:R-:W0:Y:S01]  /*0f20*/  LDC.U8 R9, c[0x0][0x161] ;  /* 0x00005840ff097b82 */ /* 0x000e220000000000 */
[----:B------:R-:W-:Y:S01]  /*0f30*/  SHF.R.U64 R0, R58, 0x3, R59 ;  /* 0x000000033a007819 */ /* 0x000fe2000000123b */
[----:B------:R-:W-:Y:S03]  /*0f40*/  BSSY B0, `(.L_x_1161) ;  /* 0x000002c000007945 */ /* 0x000fe60003800000 */
[----:B------:R-:W-:Y:S01]  /*0f50*/  LOP3.LUT R6, R0, 0x3, RZ, 0xc0, !PT ;  /* 0x0000000300067812 */ /* 0x000fe200078ec0ff */
[----:B------:R-:W-:-:S03]  /*0f60*/  IMAD.MOV.U32 R0, RZ, RZ, c[0x0][0x168] ;  /* 0x00005a00ff007624 */ /* 0x000fc600078e00ff */
        /* <DEDUP_REMOVED lines=17> */
.L_x_1166:
[----:B------:R-:W-:Y:S05]  /*1080*/  BSYNC B2 ;  /* 0x0000000000027941 */ /* 0x000fea0003800000 */
.L_x_1165:
        /* <DEDUP_REMOVED lines=16> */
.L_x_1164:
[----:B------:R-:W-:Y:S05]  /*1190*/  BSYNC B1 ;  /* 0x0000000000017941 */ /* 0x000fea0003800000 */
.L_x_1163:
[C---:B------:R-:W-:Y:S02]  /*11a0*/  IADD3 R5, P0, -R6.reuse, 0x4, RZ ;  /* 0x0000000406057810 */ /* 0x040fe40007f1e1ff */
[----:B------:R-:W-:Y:S02]  /*11b0*/  IADD3 R0, R6, c[0x0][0x168], RZ ;  /* 0x00005a0006007a10 */ /* 0x000fe40007ffe0ff */
[----:B------:R-:W-:Y:S01]  /*11c0*/  LEA R58, P1, R5, R58, 0x3 ;  /* 0x0000003a053a7211 */ /* 0x000fe200078218ff */
[----:B------:R-:W-:Y:S01]  /*11d0*/  IMAD.X R4, RZ, RZ, -0x1, P0 ;  /* 0xffffffffff047424 */ /* 0x000fe200000e06ff */
[----:B------:R-:W-:-:S04]  /*11e0*/  IADD3 R0, R0, -0x4, RZ ;  /* 0xfffffffc00007810 */ /* 0x000fc80007ffe0ff */
[----:B------:R-:W-:Y:S02]  /*11f0*/  LEA.HI.X R59, R5, R59, R4, 0x3, P1 ;  /* 0x0000003b053b7211 */ /* 0x000fe400008f1c04 */
.L_x_1162:
[----:B------:R-:W-:Y:S05]  /*1200*/  BSYNC B0 ;  /* 0x0000000000007941 */ /* 0x000fea0003800000 */
.L_x_1161:
[----:B------:R-:W-:Y:S01]  /*1210*/  IMAD R5, R17, c[0x0][0x17c], RZ ;  /* 0x00005f0011057a24 */ /* 0x000fe200078e02ff */
[----:B------:R-:W-:Y:S01]  /*1220*/  BSSY B0, `(.L_x_1167) ;  /* 0x0000026000007945 */ /* 0x000fe20003800000 */
[----:B------:R-:W-:Y:S02]  /*1230*/  ISETP.NE.AND P6, PT, RZ, c[0x0][0x180], PT ;  /* 0x00006000ff007a0c */ /* 0x000fe40003fc5270 */
[----:B------:R-:W-:Y:S01]  /*1240*/  IMAD R5, R2, c[0x0][0x180], R5 ;  /* 0x0000600002057a24 */ /* 0x000fe200078e0205 */
[C---:B------:R-:W-:Y:S02]  /*1250*/  PRMT R6, R9.reuse, 0x7610, R6 ;  /* 0x0000761009067816 */ /* 0x040fe40000000006 */
[----:B------:R-:W-:Y:S01]  /*1260*/  PRMT R8, R9, 0x7610, R8 ;  /* 0x0000761009087816 */ /* 0x000fe20000000008 */
[----:B------:R-:W-:-:S05]  /*1270*/  IMAD R7, R16, c[0x0][0x184], R5 ;  /* 0x0000610010077a24 */ /* 0x000fca00078e0205 */
[----:B------:R-:W-:-:S04]  /*1280*/  LEA R5, R7, 0x3, 0x2 ;  /* 0x0000000307057811 */ /* 0x000fc800078e10ff */
[----:B------:R-:W-:-:S13]  /*1290*/  ISETP.GE.U32.AND P0, PT, R5, R0, PT ;  /* 0x000000000500720c */ /* 0x000fda0003f06070 */
[----:B------:R-:W-:Y:S05]  /*12a0*/  @P0 BRA `(.L_x_1168) ;  /* 0x000001d000000947 */ /* 0x000fea0003800000 */
[C---:B------:R-:W-:Y:S02]  /*12b0*/  PRMT R8, R6.reuse, 0x7610, R8 ;  /* 0x0000761006087816 */ /* 0x040fe40000000008 */
[----:B------:R-:W-:Y:S02]  /*12c0*/  PRMT R9, R6, 0x7610, R9 ;  /* 0x0000761006097816 */ /* 0x000fe40000000009 */
.L_x_1169:
        /* <DEDUP_REMOVED lines=27> */
.L_x_1168:
[----:B------:R-:W-:Y:S05]  /*1480*/  BSYNC B0 ;  /* 0x0000000000007941 */ /* 0x000fea0003800000 */
.L_x_1167:
        /* <DEDUP_REMOVED lines=9> */
.L_x_1171:
[----:B------:R-:W-:Y:S05]  /*1520*/  BSYNC B0 ;  /* 0x0000000000007941 */ /* 0x000fea0003800000 */
.L_x_1170:
        /* <DEDUP_REMOVED lines=15> */
.L_x_1173:
[----:B------:R-:W-:Y:S05]  /*1620*/  BSYNC B0 ;  /* 0x0000000000007941 */ /* 0x000fea0003800000 */
.L_x_1172:
[----:B------:R-:W-:Y:S02]  /*1630*/  LOP3.LUT R3, R8, R9, R3, 0xfe, !PT ;  /* 0x0000000908037212 */ /* 0x000fe400078efe03 */
[----:B------:R-:W-:Y:S02]  /*1640*/  PRMT R24, RZ, 0x7610, R24 ;  /* 0x00007610ff187816 */ /* 0x000fe40000000018 */
[----:B------:R-:W-:Y:S02]  /*1650*/  LOP3.LUT P0, RZ, R6, 0xff, R3, 0xc8, !PT ;  /* 0x000000ff06ff7812 */ /* 0x000fe4000780c803 */
[----:B------:R-:W-:Y:S02]  /*1660*/  PRMT R22, RZ, 0x7610, R22 ;  /* 0x00007610ff167816 */ /* 0x000fe40000000016 */
[----:B------:R-:W-:Y:S02]  /*1670*/  SEL R27, RZ, 0x1, !P0 ;  /* 0x00000001ff1b7807 */ /* 0x000fe40004000000 */
[----:B------:R-:W-:Y:S01]  /*1680*/  PRMT R18, RZ, 0x7610, R18 ;  /* 0x00007610ff127816 */ /* 0x000fe20000000012 */
[----:B------:R-:W-:Y:S05]  /*1690*/  BRA `(.L_x_1159) ;  /* 0x0000a7b000007947 */ /* 0x000fea0003800000 */
.L_x_1160:
        /* <DEDUP_REMOVED lines=61> */
[----:B------:R-:W-:Y:S02]  /*1a70*/  PRMT R46, R52, 0x7610, R46 ;  /* 0x00007610342e7816 */ /* 0x000fe4000000002e */
.L_x_1183:
[----:B------:R-:W-:Y:S01]  /*1a80*/  ISETP.NE.AND P1, PT, RZ, c[0x0][0x1a4], PT ;  /* 0x00006900ff007a0c */ /* 0x000fe20003f25270 */
[----:B------:R-:W-:-:S12]  /*1a90*/  CS2R R4, SRZ ;  /* 0x0000000000047805 */ /* 0x000fd8000001ff00 */
        /* <DEDUP_REMOVED lines=209> */
.L_x_1178:
[----:B------:R-:W-:-:S04]  /*27b0*/  LOP3.LUT R5, R5, 0xffffffe0, RZ, 0xc0, !PT ;  /* 0xffffffe005057812 */ /* 0x000fc800078ec0ff */
[----:B------:R-:W-:-:S05]  /*27c0*/  IADD3 R6, P0, R58, R5, RZ ;  /* 0x000000053a067210 */ /* 0x000fca0007f1e0ff */
[----:B------:R-:W-:-:S05]  /*27d0*/  IMAD.X R7, RZ, RZ, R59, P0 ;  /* 0x000000ffff077224 */ /* 0x000fca00000e063b */
[----:B------:R0:W5:Y:S04]  /*27e0*/  LDG.E.128 R28, [R6.64] ;  /* 0x00000024061c7981 */ /* 0x000168000c1e1d00 */
[----:B------:R0:W5:Y:S01]  /*27f0*/  LDG.E.128 R24, [R6.64+0x10] ;  /* 0x0000102406187981 */ /* 0x000162000c1e1d00 */
[----:B------:R-:W-:Y:S01]  /*2800*/  IADD3 R51, R51, c[0x0][0x170], RZ ;  /* 0x00005c0033337a10 */ /* 0x000fe20007ffe0ff */
        /* <DEDUP_REMOVED lines=8> */
[----:B0-----:R-:W-:Y:S01]  /*2890*/  IMAD.MOV R6, RZ, RZ, -R5 ;  /* 0x000000ffff067224 */ /* 0x001fe200078e0a05 */
        /* <DEDUP_REMOVED lines=200> */
.L_x_1179:
[----:B------:R-:W-:-:S04]  /*3520*/  LOP3.LUT R5, R4, 0xffffffe0, RZ, 0xc0, !PT ;  /* 0xffffffe004057812 */ /* 0x000fc800078ec0ff */
[----:B------:R-:W-:-:S05]  /*3530*/  IADD3 R4, P0, R58, R5, RZ ;  /* 0x000000053a047210 */ /* 0x000fca0007f1e0ff */
[----:B------:R-:W-:-:S05]  /*3540*/  IMAD.X R5, RZ, RZ, R59, P0 ;  /* 0x000000ffff057224 */ /* 0x000fca00000e063b */
[----:B------:R1:W5:Y:S04]  /*3550*/  LDG.E.128 R20, [R4.64] ;  /* 0x0000002404147981 */ /* 0x000368000c1e1d00 */
[----:B------:R1:W5:Y:S01]  /*3560*/  LDG.E.128 R12, [R4.64+0x10] ;  /* 0x00001024040c7981 */ /* 0x000362000c1e1d00 */
[----:B------:R-:W-:Y:S01]  /*3570*/  IADD3 R51, R51, c[0x0][0x170], RZ ;  /* 0x00005c0033337a10 */ /* 0x000fe20007ffe0ff */
[----:B------:R-:W-:Y:S02]  /*3580*/  IMAD.MOV.U32 R35, RZ, RZ, RZ ;  /* 0x000000ffff237224 */ /* 0x000fe400078e00ff */
[----:B0-----:R-:W-:Y:S01]  /*3590*/  IMAD.MOV.U32 R7, RZ, RZ, RZ ;  /* 0x000000ffff077224 */ /* 0x001fe200078e00ff */
[----:B------:R-:W-:Y:S05]  /*35a0*/  @!P1 BRA `(.L_x_1180) ;  /* 0x00000d0000009947 */ /* 0x000fea0003800000 */
[----:B------:R-:W-:Y:S02]  /*35b0*/  IMAD.MOV.U32 R50, RZ, RZ, RZ ;  /* 0x000000ffff327224 */ /* 0x000fe400078e00ff */
[----:B------:R-:W-:-:S02]  /*35c0*/  IMAD.MOV.U32 R6, RZ, RZ, c[0x0][0x1a4] ;  /* 0x00006900ff067624 */ /* 0x000fc400078e00ff */
[----:B-1----:R-:W-:-:S03]  /*35d0*/  IMAD.HI.U32 R4, R51, c[0x0][0x1ac], R50 ;  /* 0x00006b0033047a27 */ /* 0x002fc600078e0032 */
[----:B------:R-:W-:Y:S02]  /*35e0*/  ISETP.NE.AND P0, PT, R6, 0x2, PT ;  /* 0x000000020600780c */ /* 0x000fe40003f05270 */
        /* <DEDUP_REMOVED lines=204> */
.L_x_1180:
[----:B------:R-:W-:-:S04]  /*42b0*/  LOP3.LUT R7, R7, 0xffffffe0, RZ, 0xc0, !PT ;  /* 0xffffffe007077812 */ /* 0x000fc800078ec0ff */
[----:B------:R-:W-:-:S05]  /*42c0*/  IADD3 R32, P0, R58, R7, RZ ;  /* 0x000000073a207210 */ /* 0x000fca0007f1e0ff */
[----:B------:R-:W-:-:S05]  /*42d0*/  IMAD.X R33, RZ, RZ, R59, P0 ;  /* 0x000000ffff217224 */ /* 0x000fca00000e063b */
[----:B------:R0:W5:Y:S04]  /*42e0*/  LDG.E.128 R8, [R32.64] ;  /* 0x0000002420087981 */ /* 0x000168000c1e1d00 */
[----:B-1----:R0:W5:Y:S01]  /*42f0*/  LDG.E.128 R4, [R32.64+0x10] ;  /* 0x0000102420047981 */ /* 0x002162000c1e1d00 */
[----:B------:R-:W-:Y:S01]  /*4300*/  IADD3 R51, R51, c[0x0][0x170], RZ ;  /* 0x00005c0033337a10 */ /* 0x000fe20007ffe0ff */
[----:B------:R-:W-:Y:S05]  /*4310*/  @!P1 BRA `(.L_x_1181) ;  /* 0x00000d0000009947 */ /* 0x000fea0003800000 */
[----:B------:R-:W-:Y:S02]  /*4320*/  IMAD.MOV.U32 R50, RZ, RZ, RZ ;  /* 0x000000ffff327224 */ /* 0x000fe400078e00ff */
[----:B------:R-:W-:Y:S02]  /*4330*/  IMAD.MOV.U32 R34, RZ, RZ, c[0x0][0x1a4] ;  /* 0x00006900ff227624 */ /* 0x000fe400078e00ff */
[----:B0-----:R-:W-:-:S03]  /*4340*/  IMAD.HI.U32 R32, R51, c[0x0][0x1ac], R50 ;  /* 0x00006b0033207a27 */ /* 0x001fc600078e0032 */
        /* <DEDUP_REMOVED lines=205> */
.L_x_1181:
[----:B------:R-:W-:Y:S02]  /*5020*/  LOP3.LUT P5, RZ, R46, 0xff, RZ, 0xc0, !PT ;  /* 0x000000ff2eff7812 */ /* 0x000fe400078ac0ff */
[----:B-----5:R-:W-:Y:S02]  /*5030*/  FSETP.NEU.FTZ.AND P0, PT, R28, RZ, PT ;  /* 0x000000ff1c00720b */ /* 0x020fe40003f1d000 */
[----:B------:R-:W-:Y:S02]  /*5040*/  FSETP.NEU.FTZ.AND P1, PT, R29, RZ, PT ;  /* 0x000000ff1d00720b */ /* 0x000fe40003f3d000 */
[----:B------:R-:W-:Y:S02]  /*5050*/  LOP3.LUT P2, RZ, R45, 0xff, RZ, 0xc0, !PT ;  /* 0x000000ff2dff7812 */ /* 0x000fe4000784c0ff */
[----:B------:R-:W-:Y:S02]  /*5060*/  PLOP3.LUT P5, PT, P5, P0, P1, 0xfe, 0x0 ;  /* 0x000000000000781c */ /* 0x000fe40002fa1f16 */
[----:B------:R-:W-:-:S02]  /*5070*/  FSETP.NEU.FTZ.AND P3, PT, R30, RZ, PT ;  /* 0x000000ff1e00720b */ /* 0x000fc40003f7d000 */
[----:B------:R-:W-:Y:S02]  /*5080*/  FSETP.NEU.FTZ.AND P4, PT, R31, RZ, PT ;  /* 0x000000ff1f00720b */ /* 0x000fe40003f9d000 */
[----:B------:R-:W-:Y:S02]  /*5090*/  LOP3.LUT R53, R53, 0xfffffbff, RZ, 0xc0, !PT ;  /* 0xfffffbff35357812 */ /* 0x000fe400078ec0ff */
[----:B------:R-:W-:Y:S02]  /*50a0*/  PLOP3.LUT P4, PT, P2, P3, P4, 0xfe, 0x0 ;  /* 0x000000000000781c */ /* 0x000fe40001787f46 */
[----:B------:R-:W-:Y:S02]  /*50b0*/  LOP3.LUT P0, RZ, R44, 0xff, RZ, 0xc0, !PT ;  /* 0x000000ff2cff7812 */ /* 0x000fe4000780c0ff */
[----:B------:R-:W-:Y:S02]  /*50c0*/  FSETP.NEU.FTZ.AND P1, PT, R24, RZ, PT ;  /* 0x000000ff1800720b */ /* 0x000fe40003f3d000 */
[----:B------:R-:W-:-:S02]  /*50d0*/  FSETP.NEU.FTZ.AND P3, PT, R25, RZ, PT ;  /* 0x000000ff1900720b */ /* 0x000fc40003f7d000 */
[----:B------:R-:W-:Y:S02]  /*50e0*/  @P5 LOP3.LUT R53, R53, 0x400, RZ, 0xfc, !PT ;  /* 0x0000040035355812 */ /* 0x000fe400078efcff */
[----:B------:R-:W-:Y:S02]  /*50f0*/  PLOP3.LUT P3, PT, P0, P1, P3, 0xfe, 0x0 ;  /* 0x000000000000781c */ /* 0x000fe40000763f36 */
[----:B------:R-:W-:Y:S02]  /*5100*/  LOP3.LUT R53, R53, 0xfffffdff, RZ, 0xc0, !PT ;  /* 0xfffffdff35357812 */ /* 0x000fe400078ec0ff */
[----:B------:R-:W-:Y:S02]  /*5110*/  LOP3.LUT P2, RZ, R42, 0xff, RZ, 0xc0, !PT ;  /* 0x000000ff2aff7812 */ /* 0x000fe4000784c0ff */
[----:B------:R-:W-:Y:S02]  /*5120*/  FSETP.NEU.FTZ.AND P0, PT, R26, RZ, PT ;  /* 0x000000ff1a00720b */ /* 0x000fe40003f1d000 */
[----:B------:R-:W-:-:S02]  /*5130*/  FSETP.NEU.FTZ.AND P1, PT, R27, RZ, PT ;  /* 0x000000ff1b00720b */ /* 0x000fc40003f3d000 */
[----:B------:R-:W-:Y:S02]  /*5140*/  @P4 LOP3.LUT R53, R53, 0x200, RZ, 0xfc, !PT ;  /* 0x0000020035354812 */ /* 0x000fe400078efcff */
[----:B------:R-:W-:Y:S02]  /*5150*/  PLOP3.LUT P2, PT, P2, P0, P1, 0xfe, 0x0 ;  /* 0x000000000000781c */ /* 0x000fe40001741f16 */
[----:B------:R-:W-:Y:S02]  /*5160*/  LOP3.LUT R53, R53, 0xfffffeff, RZ, 0xc0, !PT ;  /* 0xfffffeff35357812 */ /* 0x000fe400078ec0ff */
[----:B------:R-:W-:Y:S02]  /*5170*/  LOP3.LUT P0, RZ, R43, 0xff, RZ, 0xc0, !PT ;  /* 0x000000ff2bff7812 */ /* 0x000fe4000780c0ff */
[----:B------:R-:W-:Y:S02]  /*5180*/  @P3 LOP3.LUT R53, R53, 0x100, RZ, 0xfc, !PT ;  /* 0x0000010035353812 */ /* 0x000fe400078efcff */
[----:B------:R-:W-:-:S02]  /*5190*/  FSETP.NEU.FTZ.AND P1, PT, R20, RZ, PT ;  /* 0x000000ff1400720b */ /* 0x000fc40003f3d000 */
[----:B------:R-:W-:Y:S02]  /*51a0*/  LOP3.LUT R53, R53, 0xffffff7f, RZ, 0xc0, !PT ;  /* 0xffffff7f35357812 */ /* 0x000fe400078ec0ff */
[----:B------:R-:W-:Y:S02]  /*51b0*/  LOP3.LUT P4, RZ, R3, 0xff, RZ, 0xc0, !PT ;  /* 0x000000ff03ff7812 */ /* 0x000fe4000788c0ff */
[----:B------:R-:W-:Y:S02]  /*51c0*/  @P2 LOP3.LUT R53, R53, 0x80, RZ, 0xfc, !PT ;  /* 0x0000008035352812 */ /* 0x000fe400078efcff */
[----:B------:R-:W-:Y:S02]  /*51d0*/  FSETP.NEU.FTZ.AND P2, PT, R21, RZ, PT ;  /* 0x000000ff1500720b */ /* 0x000fe40003f5d000 */
[----:B------:R-:W-:Y:S02]  /*51e0*/  LOP3.LUT R53, R53, 0xffffffbf, RZ, 0xc0, !PT ;  /* 0xffffffbf35357812 */ /* 0x000fe400078ec0ff */
[----:B------:R-:W-:-:S02]  /*51f0*/  PLOP3.LUT P2, PT, P0, P1, P2, 0xfe, 0x0 ;  /* 0x000000000000781c */ /* 0x000fc40000743f26 */
[----:B------:R-:W-:Y:S02]  /*5200*/  LOP3.LUT P0, RZ, R41, 0xff, RZ, 0xc0, !PT ;  /* 0x000000ff29ff7812 */ /* 0x000fe4000780c0ff */
[----:B------:R-:W-:-:S09]  /*5210*/  FSETP.NEU.FTZ.AND P1, PT, R22, RZ, PT ;  /* 0x000000ff1600720b */ /* 0x000fd20003f3d000 */
[----:B------:R-:W-:Y:S02]  /*5220*/  @P2 LOP3.LUT R53, R53, 0x40, RZ, 0xfc, !PT ;  /* 0x0000004035352812 */ /* 0x000fe400078efcff */
[----:B------:R-:W-:Y:S02]  /*5230*/  FSETP.NEU.FTZ.AND P2, PT, R23, RZ, PT ;  /* 0x000000ff1700720b */ /* 0x000fe40003f5d000 */
[----:B------:R-:W-:Y:S02]  /*5240*/  LOP3.LUT R53, R53, 0xffffffdf, RZ, 0xc0, !PT ;  /* 0xffffffdf35357812 */ /* 0x000fe400078ec0ff */
[----:B------:R-:W-:Y:S02]  /*5250*/  PLOP3.LUT P2, PT, P0, P1, P2, 0xfe, 0x0 ;  /* 0x000000000000781c */ /* 0x000fe40000743f26 */
[----:B------:R-:W-:Y:S02]  /*5260*/  LOP3.LUT P0, RZ, R40, 0xff, RZ, 0xc0, !PT ;  /* 0x000000ff28ff7812 */ /* 0x000fe4000780c0ff */
[----:B------:R-:W-:-:S09]  /*5270*/  FSETP.NEU.FTZ.AND P1, PT, R12, RZ, PT ;  /* 0x000000ff0c00720b */ /* 0x000fd20003f3d000 */
[----:B------:R-:W-:Y:S02]  /*5280*/  @P2 LOP3.LUT R53, R53, 0x20, RZ, 0xfc, !PT ;  /* 0x0000002035352812 */ /* 0x000fe400078efcff */
[----:B------:R-:W-:Y:S02]  /*5290*/  FSETP.NEU.FTZ.AND P2, PT, R13, RZ, PT ;  /* 0x000000ff0d00720b */ /* 0x000fe40003f5d000 */
[----:B------:R-:W-:Y:S02]  /*52a0*/  LOP3.LUT R53, R53, 0xffffffef, RZ, 0xc0, !PT ;  /* 0xffffffef35357812 */ /* 0x000fe400078ec0ff */
[----:B------:R-:W-:Y:S02]  /*52b0*/  PLOP3.LUT P2, PT, P0, P1, P2, 0xfe, 0x0 ;  /* 0x000000000000781c */ /* 0x000fe40000743f26 */
[----:B------:R-:W-:Y:S02]  /*52c0*/  LOP3.LUT P0, RZ, R19, 0xff, RZ, 0xc0, !PT ;  /* 0x000000ff13ff7812 */ /* 0x000fe4000780c0ff */
[----:B------:R-:W-:-:S02]  /*52d0*/  FSETP.NEU.FTZ.AND P1, PT, R14, RZ, PT ;  /* 0x000000ff0e00720b */ /* 0x000fc40003f3d000 */
[----:B------:R-:W-:-:S07]  /*52e0*/  LOP3.LUT R19, R35, 0xffffffe0, RZ, 0xc0, !PT ;  /* 0xffffffe023137812 */ /* 0x000fce00078ec0ff */
        /* <DEDUP_REMOVED lines=16> */
[----:B------:R-:W-:Y:S02]  /*53f0*/  FSETP.NEU.FTZ.AND P0, PT, R4, RZ, PT ;  /* 0x000000ff0400720b */ /* 0x000fe40003f1d000 */
[----:B------:R-:W-:-:S09]  /*5400*/  FSETP.NEU.FTZ.AND P2, PT, R7, RZ, PT ;  /* 0x000000ff0700720b */ /* 0x000fd20003f5d000 */
[----:B------:R-:W-:Y:S02]  /*5410*/  @P1 LOP3.LUT R53, R53, 0x2, RZ, 0xfc, !PT ;  /* 0x0000000235351812 */ /* 0x000fe400078efcff */
[----:B------:R-:W-:-:S04]  /*5420*/  FSETP.NEU.FTZ.AND P1, PT, R5, RZ, PT ;  /* 0x000000ff0500720b */ /* 0x000fc80003f3d000 */
[----:B------:R-:W-:Y:S02]  /*5430*/  PLOP3.LUT P4, PT, P4, P0, P1, 0xfe, 0x0 ;  /* 0x000000000000781c */ /* 0x000fe40002781f16 */
[----:B------:R-:W-:Y:S02]  /*5440*/  LOP3.LUT P0, RZ, R0, 0xff, RZ, 0xc0, !PT ;  /* 0x000000ff00ff7812 */ /* 0x000fe4000780c0ff */
[----:B------:R-:W-:Y:S02]  /*5450*/  FSETP.NEU.FTZ.AND P1, PT, R6, RZ, PT ;  /* 0x000000ff0600720b */ /* 0x000fe40003f3d000 */
[----:B------:R-:W-:Y:S02]  /*5460*/  P2R R3, PR, RZ, 0x10 ;  /* 0x00000010ff037803 */ /* 0x000fe40000000000 */
[----:B------:R-:W-:Y:S02]  /*5470*/  PLOP3.LUT P0, PT, P0, P1, P2, 0xfe, 0x0 ;  /* 0x000000000000781c */ /* 0x000fe40000703f26 */
[----:B------:R-:W-:-:S02]  /*5480*/  IADD3 R18, P1, R58, R19, RZ ;  /* 0x000000133a127210 */ /* 0x000fc40007f3e0ff */
[----:B------:R-:W-:-:S03]  /*5490*/  LOP3.LUT P4, RZ, R53, 0x4, RZ, 0xc0, !PT ;  /* 0x0000000435ff7812 */ /* 0x000fc6000788c0ff */
[----:B------:R-:W-:Y:S01]  /*54a0*/  IMAD.X R19, RZ, RZ, R59, P1 ;  /* 0x000000ffff137224 */ /* 0x000fe200008e063b */
[----:B------:R-:W-:Y:S02]  /*54b0*/  P2R R16, PR, RZ, 0x10 ;  /* 0x00000010ff107803 */ /* 0x000fe40000000000 */
[C---:B------:R-:W-:Y:S02]  /*54c0*/  LOP3.LUT P4, RZ, R53.reuse, 0x8, RZ, 0xc0, !PT ;  /* 0x0000000835ff7812 */ /* 0x040fe4000788c0ff */
[----:B0-----:R-:W2:Y:S02]  /*54d0*/  LDG.E.128 R32, [R18.64] ;  /* 0x0000002412207981 */ /* 0x001ea4000c1e1d00 */
[----:B------:R-:W-:Y:S02]  /*54e0*/  P2R R50, PR, RZ, 0x10 ;  /* 0x00000010ff327803 */ /* 0x000fe40000000000 */
[----:B------:R-:W3:Y:S01]  /*54f0*/  LDG.E.128 R36, [R18.64+0x10] ;  /* 0x0000102412247981 */ /* 0x000ee2000c1e1d00 */
[----:B------:R-:W-:-:S04]  /*5500*/  LOP3.LUT P4, RZ, R53, 0x10, RZ, 0xc0, !PT ;  /* 0x0000001035ff7812 */ /* 0x000fc8000788c0ff */
[----:B------:R-:W-:Y:S02]  /*5510*/  P2R R40, PR, RZ, 0x10 ;  /* 0x00000010ff287803 */ /* 0x000fe40000000000 */
[----:B------:R-:W-:-:S04]  /*5520*/  LOP3.LUT P4, RZ, R53, 0x20, RZ, 0xc0, !PT ;  /* 0x0000002035ff7812 */ /* 0x000fc8000788c0ff */
[----:B------:R-:W-:Y:S02]  /*5530*/  P2R R41, PR, RZ, 0x10 ;  /* 0x00000010ff297803 */ /* 0x000fe40000000000 */
[----:B------:R-:W-:-:S04]  /*5540*/  LOP3.LUT P4, RZ, R53, 0x40, RZ, 0xc0, !PT ;  /* 0x0000004035ff7812 */ /* 0x000fc8000788c0ff */
[----:B------:R-:W-:Y:S02]  /*5550*/  P2R R43, PR, RZ, 0x10 ;  /* 0x00000010ff2b7803 */ /* 0x000fe40000000000 */
[----:B------:R-:W-:Y:S02]  /*5560*/  LOP3.LUT P4, RZ, R53, 0x80, RZ, 0xc0, !PT ;  /* 0x0000008035ff7812 */ /* 0x000fe4000788c0ff */
[----:B------:R-:W-:Y:S02]  /*5570*/  LOP3.LUT P3, RZ, R47, 0xff, RZ, 0xc0, !PT ;  /* 0x000000ff2fff7812 */ /* 0x000fe4000786c0ff */
[----:B------:R-:W-:Y:S02]  /*5580*/  P2R R42, PR, RZ, 0x10 ;  /* 0x00000010ff2a7803 */ /* 0x000fe40000000000 */
[----:B------:R-:W-:-:S04]  /*5590*/  LOP3.LUT P4, RZ, R53, 0x100, RZ, 0xc0, !PT ;  /* 0x0000010035ff7812 */ /* 0x000fc8000788c0ff */
[----:B------:R-:W-:Y:S02]  /*55a0*/  P2R R54, PR, RZ, 0x10 ;  /* 0x00000010ff367803 */ /* 0x000fe40000000000 */
[----:B------:R-:W-:-:S04]  /*55b0*/  LOP3.LUT P4, RZ, R53, 0x200, RZ, 0xc0, !PT ;  /* 0x0000020035ff7812 */ /* 0x000fc8000788c0ff */
[----:B------:R-:W-:Y:S02]  /*55c0*/  P2R R45, PR, RZ, 0x10 ;  /* 0x00000010ff2d7803 */ /* 0x000fe40000000000 */
[----:B------:R-:W-:-:S04]  /*55d0*/  LOP3.LUT P4, RZ, R53, 0x400, RZ, 0xc0, !PT ;  /* 0x0000040035ff7812 */ /* 0x000fc8000788c0ff */
[----:B------:R-:W-:Y:S01]  /*55e0*/  P2R R44, PR, RZ, 0x10 ;  /* 0x00000010ff2c7803 */ /* 0x000fe20000000000 */
[----:B------:R-:W-:Y:S01]  /*55f0*/  IMAD.MOV.U32 R0, RZ, RZ, c[0x0][0x170] ;  /* 0x00005c00ff007624 */ /* 0x000fe200078e00ff */
[----:B------:R-:W-:-:S05]  /*5600*/  IADD3 R51, R51, c[0x0][0x170], RZ ;  /* 0x00005c0033337a10 */ /* 0x000fca0007ffe0ff */
[----:B------:R-:W-:Y:S01]  /*5610*/  IMAD R0, R0, 0x3, R51 ;  /* 0x0000000300007824 */ /* 0x000fe200078e0233 */
[----:B--2---:R-:W-:Y:S02]  /*5620*/  FSETP.NEU.FTZ.AND P1, PT, R32, RZ, PT ;  /* 0x000000ff2000720b */ /* 0x004fe40003f3d000 */
[----:B------:R-:W-:Y:S02]  /*5630*/  FSETP.NEU.FTZ.AND P2, PT, R33, RZ, PT ;  /* 0x000000ff2100720b */ /* 0x000fe40003f5d000 */
[----:B------:R-:W-:Y:S02]  /*5640*/  FSETP.NEU.FTZ.AND P5, PT, R35, RZ, PT ;  /* 0x000000ff2300720b */ /* 0x000fe40003fbd000 */
[----:B------:R-:W-:Y:S02]  /*5650*/  PLOP3.LUT P3, PT, P3, P1, P2, 0xfe, 0x0 ;  /* 0x000000000000781c */ /* 0x000fe40001f63f26 */
[----:B------:R-:W-:Y:S02]  /*5660*/  LOP3.LUT P2, RZ, R48, 0xff, RZ, 0xc0, !PT ;  /* 0x000000ff30ff7812 */ /* 0x000fe4000784c0ff */
[----:B------:R-:W-:-:S02]  /*5670*/  FSETP.NEU.FTZ.AND P1, PT, R34, RZ, PT ;  /* 0x000000ff2200720b */ /* 0x000fc40003f3d000 */
[----:B---3--:R-:W-:Y:S02]  /*5680*/  FSETP.NEU.FTZ.AND P6, PT, R37, RZ, PT ;  /* 0x000000ff2500720b */ /* 0x008fe40003fdd000 */
[----:B------:R-:W-:Y:S02]  /*5690*/  PLOP3.LUT P2, PT, P2, P1, P5, 0xfe, 0x0 ;  /* 0x000000000000781c */ /* 0x000fe40001743f56 */
[----:B------:R-:W-:Y:S02]  /*56a0*/  LOP3.LUT P1, RZ, R49, 0xff, RZ, 0xc0, !PT ;  /* 0x000000ff31ff7812 */ /* 0x000fe4000782c0ff */
[----:B------:R-:W-:Y:S02]  /*56b0*/  FSETP.NEU.FTZ.AND P5, PT, R36, RZ, PT ;  /* 0x000000ff2400720b */ /* 0x000fe40003fbd000 */
[----:B------:R-:W-:Y:S02]  /*56c0*/  FSETP.NEU.FTZ.AND P4, PT, R38, RZ, PT ;  /* 0x000000ff2600720b */ /* 0x000fe40003f9d000 */
[----:B------:R-:W-:-:S02]  /*56d0*/  PLOP3.LUT P1, PT, P1, P5, P6, 0xfe, 0x0 ;  /* 0x000000000000781c */ /* 0x000fc40000f2bf66 */
[----:B------:R-:W-:Y:S02]  /*56e0*/  LOP3.LUT P5, RZ, R52, 0xff, RZ, 0xc0, !PT ;  /* 0x000000ff34ff7812 */ /* 0x000fe400078ac0ff */
[----:B------:R-:W-:-:S04]  /*56f0*/  FSETP.NEU.FTZ.AND P6, PT, R39, RZ, PT ;  /* 0x000000ff2700720b */ /* 0x000fc80003fdd000 */
[----:B------:R-:W-:Y:S02]  /*5700*/  PLOP3.LUT P5, PT, P5, P4, P6, 0xfe, 0x0 ;  /* 0x000000000000781c */ /* 0x000fe40002fa9f66 */
[----:B------:R-:W-:-:S04]  /*5710*/  ISETP.NE.AND P4, PT, R44, RZ, PT ;  /* 0x000000ff2c00720c */ /* 0x000fc80003f85270 */
[----:B------:R-:W-:Y:S02]  /*5720*/  SEL R46, RZ, 0x1, !P4 ;  /* 0x00000001ff2e7807 */ /* 0x000fe40006000000 */
        /* <DEDUP_REMOVED lines=18> */
[----:B------:R-:W-:Y:S02]  /*5850*/  ISETP.GE.U32.AND P4, PT, R0, c[0x0][0x168], PT ;  /* 0x00005a0000007a0c */ /* 0x000fe40003f86070 */
[----:B------:R-:W-:Y:S02]  /*5860*/  LOP3.LUT P6, RZ, R53, 0x2, RZ, 0xc0, !PT ;  /* 0x0000000235ff7812 */ /* 0x000fe400078cc0ff */
[----:B------:R-:W-:Y:S02]  /*5870*/  SEL R0, RZ, 0x1, !P0 ;  /* 0x00000001ff007807 */ /* 0x000fe40004000000 */
[----:B------:R-:W-:Y:S02]  /*5880*/  SEL R16, RZ, 0x1, !P6 ;  /* 0x00000001ff107807 */ /* 0x000fe40007000000 */
[----:B------:R-:W-:-:S02]  /*5890*/  SEL R47, RZ, 0x1, !P3 ;  /* 0x00000001ff2f7807 */ /* 0x000fc40005800000 */
[----:B------:R-:W-:Y:S02]  /*58a0*/  SEL R48, RZ, 0x1, !P2 ;  /* 0x00000001ff307807 */ /* 0x000fe40005000000 */
[----:B------:R-:W-:Y:S02]  /*58b0*/  SEL R49, RZ, 0x1, !P1 ;  /* 0x00000001ff317807 */ /* 0x000fe40004800000 */
[----:B------:R-:W-:Y:S01]  /*58c0*/  SEL R52, RZ, 0x1, !P5 ;  /* 0x00000001ff347807 */ /* 0x000fe20006800000 */
[----:B------:R-:W-:Y:S01]  /*58d0*/  @P4 CALL.REL.NOINC `(.L_x_1182) ;  /* 0x0000001000004944 */ /* 0x000fe20003c00000 */
[----:B------:R-:W-:Y:S05]  /*58e0*/  BRA `(.L_x_1183) ;  /* 0xffffc19000007947 */ /* 0x000fea000383ffff */
.L_x_1182:
[----:B------:R-:W-:Y:S05]  /*58f0*/  BSYNC B1 ;  /* 0x0000000000017941 */ /* 0x000fea0003800000 */
.L_x_1177:
[----:B------:R-:W-:Y:S05]  /*5900*/  BSYNC B0 ;  /* 0x0000000000007941 */ /* 0x000fea0003800000 */
.L_x_1176:
        /* <DEDUP_REMOVED lines=204> */
.L_x_1186:
[----:B------:R-:W-:-:S04]  /*65d0*/  LOP3.LUT R29, R29, 0xffffffe0, RZ, 0xc0, !PT ;  /* 0xffffffe01d1d7812 */ /* 0x000fc800078ec0ff */
[----:B------:R-:W-:-:S05]  /*65e0*/  IADD3 R60, P2, R58, R29, RZ ;  /* 0x0000001d3a3c7210 */ /* 0x000fca0007f5e0ff */
[----:B------:R-:W-:-:S05]  /*65f0*/  IMAD.X R61, RZ, RZ, R59, P2 ;  /* 0x000000ffff3d7224 */ /* 0x000fca00010e063b */
[----:B------:R0:W5:Y:S04]  /*6600*/  LDG.E.128 R28, [R60.64] ;  /* 0x000000243c1c7981 */ /* 0x000168000c1e1d00 */
[----:B------:R0:W5:Y:S01]  /*6610*/  LDG.E.128 R24, [R60.64+0x10] ;  /* 0x000010243c187981 */ /* 0x000162000c1e1d00 */
[----:B------:R-:W-:-:S04]  /*6620*/  IADD3 R55, R51, c[0x0][0x170], RZ ;  /* 0x00005c0033377a10 */ /* 0x000fc80007ffe0ff */
[----:B------:R-:W-:-:S13]  /*6630*/  ISETP.GE.U32.AND P2, PT, R55, c[0x0][0x168], PT ;  /* 0x00005a0037007a0c */ /* 0x000fda0003f46070 */
[----:B------:R-:W-:Y:S05]  /*6640*/  @P2 BRA `(.L_x_1185) ;  /* 0x000026d000002947 */ /* 0x000fea0003800000 */
[----:B0-----:R-:W-:Y:S01]  /*6650*/  IMAD.MOV.U32 R21, RZ, RZ, RZ ;  /* 0x000000ffff157224 */ /* 0x001fe200078e00ff */
        /* <DEDUP_REMOVED lines=199> */
.L_x_1187:
[----:B------:R-:W-:-:S04]  /*72d0*/  LOP3.LUT R21, R21, 0xffffffe0, RZ, 0xc0, !PT ;  /* 0xffffffe015157812 */ /* 0x000fc800078ec0ff */
[----:B------:R-:W-:-:S04]  /*72e0*/  IADD3 R60, P2, R58, R21, RZ ;  /* 0x000000153a3c7210 */ /* 0x000fc80007f5e0ff */
[----:B------:R-:W-:-:S05]  /*72f0*/  IADD3.X R61, RZ, R59, RZ, P2, !PT ;  /* 0x0000003bff3d7210 */ /* 0x000fca00017fe4ff */
        /* <DEDUP_REMOVED lines=205> */
.L_x_1188:
        /* <DEDUP_REMOVED lines=208> */
.L_x_1189:
[----:B------:R-:W-:-:S04]  /*8cd0*/  LOP3.LUT R37, R37, 0xffffffe0, RZ, 0xc0, !PT ;  /* 0xffffffe025257812 */ /* 0x000fc800078ec0ff */
[----:B------:R-:W-:-:S05]  /*8ce0*/  IADD3 R54, P1, R58, R37, RZ ;  /* 0x000000253a367210 */ /* 0x000fca0007f3e0ff */
[----:B------:R-:W-:-:S05]  /*8cf0*/  IMAD.X R55, RZ, RZ, R59, P1 ;  /* 0x000000ffff377224 */ /* 0x000fca00008e063b */
[----:B------:R0:W5:Y:S04]  /*8d00*/  LDG.E.128 R32, [R54.64] ;  /* 0x0000002436207981 */ /* 0x000168000c1e1d00 */
[----:B------:R0:W5:Y:S02]  /*8d10*/  LDG.E.128 R36, [R54.64+0x10] ;  /* 0x0000102436247981 */ /* 0x000164000c1e1d00 */
.L_x_1185:
[----:B0-----:R-:W-:Y:S05]  /*8d20*/  BSYNC B0 ;  /* 0x0000000000007941 */ /* 0x001fea0003800000 */
.L_x_1184:
[----:B------:R-:W-:Y:S01]  /*8d30*/  BSSY B0, `(.L_x_1190) ;  /* 0x000005b000007945 */ /* 0x000fe20003800000 */
[----:B------:R-:W-:Y:S05]  /*8d40*/  @P0 BRA `(.L_x_1191) ;  /* 0x0000059000000947 */ /* 0x000fea0003800000 */
[----:B------:R-:W-:Y:S02]  /*8d50*/  LOP3.LUT P1, RZ, R46, 0xff, RZ, 0xc0, !PT ;  /* 0x000000ff2eff7812 */ /* 0x000fe4000782c0ff */
[----:B-----5:R-:W-:Y:S02]  /*8d60*/  FSETP.NEU.FTZ.AND P2, PT, R29, RZ, PT ;  /* 0x000000ff1d00720b */ /* 0x020fe40003f5d000 */
[----:B------:R-:W-:Y:S02]  /*8d70*/  FSETP.NEU.FTZ.AND P3, PT, R28, RZ, PT ;  /* 0x000000ff1c00720b */ /* 0x000fe40003f7d000 */
[----:B------:R-:W-:-:S02]  /*8d80*/  FSETP.NEU.FTZ.AND P0, PT, R25, RZ, PT ;  /* 0x000000ff1900720b */ /* 0x000fc40003f1d000 */
[----:B------:R-:W-:Y:S02]  /*8d90*/  PLOP3.LUT P1, PT, P1, P3, P2, 0xfe, 0x0 ;  /* 0x000000000000781c */ /* 0x000fe40000f27f26 */
[----:B------:R-:W-:Y:S02]  /*8da0*/  FSETP.NEU.FTZ.AND P2, PT, R24, RZ, PT ;  /* 0x000000ff1800720b */ /* 0x000fe40003f5d000 */
[----:B------:R-:W-:Y:S02]  /*8db0*/  LOP3.LUT P3, RZ, R44, 0xff, RZ, 0xc0, !PT ;  /* 0x000000ff2cff7812 */ /* 0x000fe4000786c0ff */
[----:B------:R-:W-:Y:S02]  /*8dc0*/  IADD3 R51, R51, c[0x0][0x170], RZ ;  /* 0x00005c0033337a10 */ /* 0x000fe40007ffe0ff */
[----:B------:R-:W-:Y:S02]  /*8dd0*/  PLOP3.LUT P0, PT, P3, P2, P0, 0xfe, 0x0 ;  /* 0x000000000000781c */ /* 0x000fe40001f05f06 */
[----:B------:R-:W-:-:S02]  /*8de0*/  ISETP.GE.U32.AND P3, PT, R51, c[0x0][0x168], PT ;  /* 0x00005a0033007a0c */ /* 0x000fc40003f66070 */
[----:B------:R-:W-:Y:S02]  /*8df0*/  FSETP.NEU.FTZ.AND P4, PT, R31, RZ, PT ;  /* 0x000000ff1f00720b */ /* 0x000fe40003f9d000 */
[----:B------:R-:W-:Y:S02]  /*8e00*/  FSETP.NEU.FTZ.AND P5, PT, R30, RZ, PT ;  /* 0x000000ff1e00720b */ /* 0x000fe40003fbd000 */
[----:B------:R-:W-:Y:S02]  /*8e10*/  LOP3.LUT P6, RZ, R45, 0xff, RZ, 0xc0, !PT ;  /* 0x000000ff2dff7812 */ /* 0x000fe400078cc0ff */
[----:B------:R-:W-:Y:S02]  /*8e20*/  LOP3.LUT P2, RZ, R42, 0xff, RZ, 0xc0, !PT ;  /* 0x000000ff2aff7812 */ /* 0x000fe4000784c0ff */
[----:B------:R-:W-:Y:S02]  /*8e30*/  PLOP3.LUT P4, PT, P6, P5, P4, 0xfe, 0x0 ;  /* 0x000000000000781c */ /* 0x000fe4000378bf46 */
[----:B------:R-:W-:-:S02]  /*8e40*/  FSETP.NEU.FTZ.AND P5, PT, R27, RZ, PT ;  /* 0x000000ff1b00720b */ /* 0x000fc40003fbd000 */
[----:B------:R-:W-:Y:S02]  /*8e50*/  FSETP.NEU.FTZ.AND P6, PT, R26, RZ, PT ;  /* 0x000000ff1a00720b */ /* 0x000fe40003fdd000 */
[----:B------:R-:W-:Y:S02]  /*8e60*/  SEL R46, RZ, 0x1, !P1 ;  /* 0x00000001ff2e7807 */ /* 0x000fe40004800000 */
[----:B------:R-:W-:Y:S02]  /*8e70*/  PLOP3.LUT P2, PT, P2, P6, P5, 0xfe, 0x0 ;  /* 0x000000000000781c */ /* 0x000fe4000174df56 */
[----:B------:R-:W-:Y:S02]  /*8e80*/  SEL R45, RZ, 0x1, !P4 ;  /* 0x00000001ff2d7807 */ /* 0x000fe40006000000 */
[----:B------:R-:W-:Y:S02]  /*8e90*/  SEL R44, RZ, 0x1, !P0 ;  /* 0x00000001ff2c7807 */ /* 0x000fe40004000000 */
[----:B------:R-:W-:Y:S01]  /*8ea0*/  SEL R42, RZ, 0x1, !P2 ;  /* 0x00000001ff2a7807 */ /* 0x000fe20005000000 */
[----:B------:R-:W-:Y:S05]  /*8eb0*/  @P3 BRA `(.L_x_1191) ;  /* 0x0000042000003947 */ /* 0x000fea0003800000 */
[----:B------:R-:W-:Y:S02]  /*8ec0*/  LOP3.LUT P1, RZ, R43, 0xff, RZ, 0xc0, !PT ;  /* 0x000000ff2bff7812 */ /* 0x000fe4000782c0ff */
[----:B------:R-:W-:-:S02]  /*8ed0*/  FSETP.NEU.FTZ.AND P2, PT, R21, RZ, PT ;  /* 0x000000ff1500720b */ /* 0x000fc40003f5d000 */
[----:B------:R-:W-:Y:S02]  /*8ee0*/  FSETP.NEU.FTZ.AND P3, PT, R20, RZ, PT ;  /* 0x000000ff1400720b */ /* 0x000fe40003f7d000 */
[----:B------:R-:W-:Y:S02]  /*8ef0*/  FSETP.NEU.FTZ.AND P0, PT, R13, RZ, PT ;  /* 0x000000ff0d00720b */ /* 0x000fe40003f1d000 */
[----:B------:R-:W-:Y:S02]  /*8f00*/  PLOP3.LUT P1, PT, P1, P3, P2, 0xfe, 0x0 ;  /* 0x000000000000781c */ /* 0x000fe40000f27f26 */
[----:B------:R-:W-:Y:S02]  /*8f10*/  FSETP.NEU.FTZ.AND P2, PT, R12, RZ, PT ;  /* 0x000000ff0c00720b */ /* 0x000fe40003f5d000 */
[----:B------:R-:W-:Y:S02]  /*8f20*/  LOP3.LUT P3, RZ, R40, 0xff, RZ, 0xc0, !PT ;  /* 0x000000ff28ff7812 */ /* 0x000fe4000786c0ff */
[----:B------:R-:W-:-:S02]  /*8f30*/  IADD3 R12, R51, c[0x0][0x170], RZ ;  /* 0x00005c00330c7a10 */ /* 0x000fc40007ffe0ff */
[----:B------:R-:W-:Y:S02]  /*8f40*/  PLOP3.LUT P0, PT, P3, P2, P0, 0xfe, 0x0 ;  /* 0x000000000000781c */ /* 0x000fe40001f05f06 */
[----:B------:R-:W-:Y:S02]  /*8f50*/  ISETP.GE.U32.AND P3, PT, R12, c[0x0][0x168], PT ;  /* 0x00005a000c007a0c */ /* 0x000fe40003f66070 */
[----:B------:R-:W-:Y:S02]  /*8f60*/  FSETP.NEU.FTZ.AND P4, PT, R23, RZ, PT ;  /* 0x000000ff1700720b */ /* 0x000fe40003f9d000 */
[----:B------:R-:W-:Y:S02]  /*8f70*/  FSETP.NEU.FTZ.AND P5, PT, R22, RZ, PT ;  /* 0x000000ff1600720b */ /* 0x000fe40003fbd000 */
[----:B------:R-:W-:Y:S02]  /*8f80*/  LOP3.LUT P6, RZ, R41, 0xff, RZ, 0xc0, !PT ;  /* 0x000000ff29ff7812 */ /* 0x000fe400078cc0ff */
[----:B------:R-:W-:-:S02]  /*8f90*/  LOP3.LUT P2, RZ, R19, 0xff, RZ, 0xc0, !PT ;  /* 0x000000ff13ff7812 */ /* 0x000fc4000784c0ff */
[----:B------:R-:W-:Y:S02]  /*8fa0*/  PLOP3.LUT P4, PT, P6, P5, P4, 0xfe, 0x0 ;  /* 0x000000000000781c */ /* 0x000fe4000378bf46 */
[----:B------:R-:W-:Y:S02]  /*8fb0*/  FSETP.NEU.FTZ.AND P5, PT, R15, RZ, PT ;  /* 0x000000ff0f00720b */ /* 0x000fe40003fbd000 */
[----:B------:R-:W-:Y:S02]  /*8fc0*/  FSETP.NEU.FTZ.AND P6, PT, R14, RZ, PT ;  /* 0x000000ff0e00720b */ /* 0x000fe40003fdd000 */
[----:B------:R-:W-:Y:S02]  /*8fd0*/  SEL R43, RZ, 0x1, !P1 ;  /* 0x00000001ff2b7807 */ /* 0x000fe40004800000 */
[----:B------:R-:W-:Y:S02]  /*8fe0*/  PLOP3.LUT P2, PT, P2, P6, P5, 0xfe, 0x0 ;  /* 0x000000000000781c */ /* 0x000fe4000174df56 */
[----:B------:R-:W-:-:S02]  /*8ff0*/  SEL R41, RZ, 0x1, !P4 ;  /* 0x00000001ff297807 */ /* 0x000fc40006000000 */
[----:B------:R-:W-:Y:S02]  /*9000*/  SEL R40, RZ, 0x1, !P0 ;  /* 0x00000001ff287807 */ /* 0x000fe40004000000 */
[----:B------:R-:W-:Y:S01]  /*9010*/  SEL R19, RZ, 0x1, !P2 ;  /* 0x00000001ff137807 */ /* 0x000fe20005000000 */
[----:B------:R-:W-:Y:S05]  /*9020*/  @P3 BRA `(.L_x_1191) ;  /* 0x000002b000003947 */ /* 0x000fea0003800000 */
[----:B------:R-:W-:Y:S02]  /*9030*/  LOP3.LUT P1, RZ, R18, 0xff, RZ, 0xc0, !PT ;  /* 0x000000ff12ff7812 */ /* 0x000fe4000782c0ff */
[----:B------:R-:W-:Y:S02]  /*9040*/  FSETP.NEU.FTZ.AND P2, PT, R9, RZ, PT ;  /* 0x000000ff0900720b */ /* 0x000fe40003f5d000 */
[----:B------:R-:W-:Y:S02]  /*9050*/  FSETP.NEU.FTZ.AND P3, PT, R8, RZ, PT ;  /* 0x000000ff0800720b */ /* 0x000fe40003f7d000 */
[----:B------:R-:W-:Y:S02]  /*9060*/  FSETP.NEU.FTZ.AND P0, PT, R5, RZ, PT ;  /* 0x000000ff0500720b */ /* 0x000fe40003f1d000 */
[----:B------:R-:W-:-:S02]  /*9070*/  PLOP3.LUT P1, PT, P1, P3, P2, 0xfe, 0x0 ;  /* 0x000000000000781c */ /* 0x000fc40000f27f26 */
[----:B------:R-:W-:Y:S02]  /*9080*/  FSETP.NEU.FTZ.AND P2, PT, R4, RZ, PT ;  /* 0x000000ff0400720b */ /* 0x000fe40003f5d000 */
[----:B------:R-:W-:Y:S02]  /*9090*/  LOP3.LUT P3, RZ, R3, 0xff, RZ, 0xc0, !PT ;  /* 0x000000ff03ff7812 */ /* 0x000fe4000786c0ff */
[----:B------:R-:W-:Y:S02]  /*90a0*/  IADD3 R3, R12, c[0x0][0x170], RZ ;  /* 0x00005c000c037a10 */ /* 0x000fe40007ffe0ff */
[----:B------:R-:W-:Y:S02]  /*90b0*/  PLOP3.LUT P0, PT, P3, P2, P0, 0xfe, 0x0 ;  /* 0x000000000000781c */ /* 0x000fe40001f05f06 */
[----:B------:R-:W-:Y:S02]  /*90c0*/  ISETP.GE.U32.AND P3, PT, R3, c[0x0][0x168], PT ;  /* 0x00005a0003007a0c */ /* 0x000fe40003f66070 */
[----:B------:R-:W-:-:S02]  /*90d0*/  FSETP.NEU.FTZ.AND P5, PT, R11, RZ, PT ;  /* 0x000000ff0b00720b */ /* 0x000fc40003fbd000 */
[----:B------:R-:W-:Y:S02]  /*90e0*/  FSETP.NEU.FTZ.AND P4, PT, R10, RZ, PT ;  /* 0x000000ff0a00720b */ /* 0x000fe40003f9d000 */
[----:B------:R-:W-:Y:S02]  /*90f0*/  LOP3.LUT P6, RZ, R16, 0xff, RZ, 0xc0, !PT ;  /* 0x000000ff10ff7812 */ /* 0x000fe400078cc0ff */
[----:B------:R-:W-:Y:S02]  /*9100*/  LOP3.LUT P2, RZ, R0, 0xff, RZ, 0xc0, !PT ;  /* 0x000000ff00ff7812 */ /* 0x000fe4000784c0ff */
[----:B------:R-:W-:Y:S02]  /*9110*/  PLOP3.LUT P5, PT, P6, P4, P5, 0xfe, 0x0 ;  /* 0x000000000000781c */ /* 0x000fe400037a9f56 */
[----:B------:R-:W-:Y:S02]  /*9120*/  FSETP.NEU.FTZ.AND P4, PT, R7, RZ, PT ;  /* 0x000000ff0700720b */ /* 0x000fe40003f9d000 */
[----:B------:R-:W-:-:S02]  /*9130*/  FSETP.NEU.FTZ.AND P6, PT, R6, RZ, PT ;  /* 0x000000ff0600720b */ /* 0x000fc40003fdd000 */
        /* <DEDUP_REMOVED lines=13> */
[----:B------:R-:W-:-:S02]  /*9210*/  FSETP.NEU.FTZ.AND P1, PT, R37, RZ, PT ;  /* 0x000000ff2500720b */ /* 0x000fc40003f3d000 */
[----:B------:R-:W-:Y:S02]  /*9220*/  FSETP.NEU.FTZ.AND P2, PT, R36, RZ, PT ;  /* 0x000000ff2400720b */ /* 0x000fe40003f5d000 */
[----:B------:R-:W-:Y:S02]  /*9230*/  LOP3.LUT P3, RZ, R49, 0xff, RZ, 0xc0, !PT ;  /* 0x000000ff31ff7812 */ /* 0x000fe4000786c0ff */
[----:B------:R-:W-:Y:S02]  /*9240*/  PLOP3.LUT P4, PT, P6, P5, P4, 0xfe, 0x0 ;  /* 0x000000000000781c */ /* 0x000fe4000378bf46 */
[----:B------:R-:W-:Y:S02]  /*9250*/  PLOP3.LUT P1, PT, P3, P2, P1, 0xfe, 0x0 ;  /* 0x000000000000781c */ /* 0x000fe40001f25f16 */
[----:B------:R-:W-:Y:S02]  /*9260*/  FSETP.NEU.FTZ.AND P5, PT, R39, RZ, PT ;  /* 0x000000ff2700720b */ /* 0x000fe40003fbd000 */
[----:B------:R-:W-:-:S02]  /*9270*/  FSETP.NEU.FTZ.AND P6, PT, R38, RZ, PT ;  /* 0x000000ff2600720b */ /* 0x000fc40003fdd000 */
[----:B------:R-:W-:Y:S02]  /*9280*/  LOP3.LUT P2, RZ, R52, 0xff, RZ, 0xc0, !PT ;  /* 0x000000ff34ff7812 */ /* 0x000fe4000784c0ff */
[----:B------:R-:W-:Y:S02]  /*9290*/  SEL R47, RZ, 0x1, !P0 ;  /* 0x00000001ff2f7807 */ /* 0x000fe40004000000 */
[----:B------:R-:W-:Y:S02]  /*92a0*/  PLOP3.LUT P2, PT, P2, P6, P5, 0xfe, 0x0 ;  /* 0x000000000000781c */ /* 0x000fe4000174df56 */
[----:B------:R-:W-:Y:S02]  /*92b0*/  SEL R48, RZ, 0x1, !P4 ;  /* 0x00000001ff307807 */ /* 0x000fe40006000000 */
[----:B------:R-:W-:Y:S02]  /*92c0*/  SEL R49, RZ, 0x1, !P1 ;  /* 0x00000001ff317807 */ /* 0x000fe40004800000 */
[----:B------:R-:W-:-:S02]  /*92d0*/  SEL R52, RZ, 0x1, !P2 ;  /* 0x00000001ff347807 */ /* 0x000fc40005000000 */
.L_x_1191:
[----:B------:R-:W-:Y:S05]  /*92e0*/  BSYNC B0 ;  /* 0x0000000000007941 */ /* 0x000fea0003800000 */
.L_x_1190:
[----:B------:R-:W-:Y:S02]  /*92f0*/  LOP3.LUT R19, R0, R19, R42, 0xfe, !PT ;  /* 0x0000001300137212 */ /* 0x000fe400078efe2a */
[----:B------:R-:W-:-:S02]  /*9300*/  LOP3.LUT R40, R3, R40, R44, 0xfe, !PT ;  /* 0x0000002803287212 */ /* 0x000fc400078efe2c */
[----:B------:R-:W-:Y:S02]  /*9310*/  LOP3.LUT R41, R16, R41, R45, 0xfe, !PT ;  /* 0x0000002910297212 */ /* 0x000fe400078efe2d */
[----:B------:R-:W-:Y:S02]  /*9320*/  LOP3.LUT R18, R18, R43, R46, 0xfe, !PT ;  /* 0x0000002b12127212 */ /* 0x000fe400078efe2e */
[----:B------:R-:W-:Y:S02]  /*9330*/  LOP3.LUT P3, RZ, R52, 0xff, R19, 0xc8, !PT ;  /* 0x000000ff34ff7812 */ /* 0x000fe4000786c813 */
[----:B------:R-:W-:Y:S02]  /*9340*/  LOP3.LUT P2, RZ, R49, 0xff, R40, 0xc8, !PT ;  /* 0x000000ff31ff7812 */ /* 0x000fe4000784c828 */
[----:B------:R-:W-:Y:S02]  /*9350*/  LOP3.LUT P1, RZ, R48, 0xff, R41, 0xc8, !PT ;  /* 0x000000ff30ff7812 */ /* 0x000fe4000782c829 */
[----:B------:R-:W-:-:S02]  /*9360*/  LOP3.LUT P0, RZ, R47, 0xff, R18, 0xc8, !PT ;  /* 0x000000ff2fff7812 */ /* 0x000fc4000780c812 */
[----:B------:R-:W-:Y:S02]  /*9370*/  SEL R18, RZ, 0x1, !P3 ;  /* 0x00000001ff127807 */ /* 0x000fe40005800000 */
[----:B-----5:R-:W-:Y:S02]  /*9380*/  SEL R22, RZ, 0x1, !P2 ;  /* 0x00000001ff167807 */ /* 0x020fe40005000000 */
[----:B------:R-:W-:Y:S02]  /*9390*/  SEL R24, RZ, 0x1, !P1 ;  /* 0x00000001ff187807 */ /* 0x000fe40004800000 */
[----:B------:R-:W-:Y:S01]  /*93a0*/  SEL R27, RZ, 0x1, !P0 ;  /* 0x00000001ff1b7807 */ /* 0x000fe20004000000 */
[----:B------:R-:W-:Y:S05]  /*93b0*/  BRA `(.L_x_1159) ;  /* 0x00002a9000007947 */ /* 0x000fea0003800000 */
.L_x_1175:
        /* <DEDUP_REMOVED lines=50> */
.L_x_1194:
[----:B------:R-:W-:Y:S01]  /*96e0*/  IMAD R8, R54, R51, RZ ;  /* 0x0000003336087224 */ /* 0x000fe200078e02ff */
[----:B------:R-:W-:-:S04]  /*96f0*/  IADD3 R51, R51, c[0x0][0x170], RZ ;  /* 0x00005c0033337a10 */ /* 0x000fc80007ffe0ff */
[----:B------:R-:W-:-:S05]  /*9700*/  SHF.R.U32.HI R11, RZ, 0x2, R8 ;  /* 0x00000002ff0b7819 */ /* 0x000fca0000011608 */
[----:B------:R-:W-:-:S05]  /*9710*/  IMAD.WIDE.U32 R10, R11, 0x20, R58 ;  /* 0x000000200b0a7825 */ /* 0x000fca00078e003a */
[----:B------:R0:W2:Y:S01]  /*9720*/  LDG.E.128 R24, [R10.64] ;  /* 0x000000240a187981 */ /* 0x0000a2000c1e1d00 */
[----:B------:R-:W-:-:S03]  /*9730*/  IMAD R8, R54, R51, RZ ;  /* 0x0000003336087224 */ /* 0x000fc600078e02ff */
[----:B------:R0:W3:Y:S02]  /*9740*/  LDG.E.128 R20, [R10.64+0x10] ;  /* 0x000010240a147981 */ /* 0x0000e4000c1e1d00 */
[----:B------:R-:W-:-:S05]  /*9750*/  SHF.R.U32.HI R9, RZ, 0x2, R8 ;  /* 0x00000002ff097819 */ /* 0x000fca0000011608 */
[----:B------:R-:W-:-:S05]  /*9760*/  IMAD.WIDE.U32 R8, R9, 0x20, R58 ;  /* 0x0000002009087825 */ /* 0x000fca00078e003a */
[----:B------:R0:W4:Y:S01]  /*9770*/  LDG.E.128 R12, [R8.64] ;  /* 0x00000024080c7981 */ /* 0x000122000c1e1d00 */
[----:B------:R-:W-:Y:S02]  /*9780*/  LOP3.LUT P6, RZ, R0, 0xff, RZ, 0xc0, !PT ;  /* 0x000000ff00ff7812 */ /* 0x000fe400078cc0ff */
[----:B------:R-:W-:Y:S02]  /*9790*/  LOP3.LUT P2, RZ, R4, 0xff, RZ, 0xc0, !PT ;  /* 0x000000ff04ff7812 */ /* 0x000fe4000784c0ff */
[----:B------:R-:W-:Y:S02]  /*97a0*/  LOP3.LUT P0, RZ, R3, 0xff, RZ, 0xc0, !PT ;  /* 0x000000ff03ff7812 */ /* 0x000fe4000780c0ff */
[----:B------:R-:W-:Y:S01]  /*97b0*/  LOP3.LUT R53, R53, 0xfffffdff, RZ, 0xc0, !PT ;  /* 0xfffffdff35357812 */ /* 0x000fe200078ec0ff */
[----:B0-----:R-:W5:Y:S01]  /*97c0*/  LDG.E.128 R8, [R8.64+0x10] ;  /* 0x0000102408087981 */ /* 0x001f62000c1e1d00 */
[----:B------:R-:W-:-:S05]  /*97d0*/  IADD3 R51, R51, c[0x0][0x170], RZ ;  /* 0x00005c0033337a10 */ /* 0x000fca0007ffe0ff */
[----:B------:R-:W-:Y:S01]  /*97e0*/  IMAD R0, R54, R51, RZ ;  /* 0x0000003336007224 */ /* 0x000fe200078e02ff */
[----:B------:R-:W-:Y:S02]  /*97f0*/  IADD3 R51, R51, c[0x0][0x170], RZ ;  /* 0x00005c0033337a10 */ /* 0x000fe40007ffe0ff */
[----:B--2---:R-:W-:Y:S02]  /*9800*/  FSETP.NEU.FTZ.AND P3, PT, R24, RZ, PT ;  /* 0x000000ff1800720b */ /* 0x004fe40003f7d000 */
[----:B------:R-:W-:Y:S02]  /*9810*/  FSETP.NEU.FTZ.AND P4, PT, R25, RZ, PT ;  /* 0x000000ff1900720b */ /* 0x000fe40003f9d000 */
[----:B------:R-:W-:Y:S02]  /*9820*/  FSETP.NEU.FTZ.AND P1, PT, R26, RZ, PT ;  /* 0x000000ff1a00720b */ /* 0x000fe40003f3d000 */
[----:B------:R-:W-:Y:S02]  /*9830*/  PLOP3.LUT P6, PT, P6, P3, P4, 0xfe, 0x0 ;  /* 0x000000000000781c */ /* 0x000fe400037c7f46 */
[----:B---3--:R-:W-:-:S02]  /*9840*/  FSETP.NEU.FTZ.AND P3, PT, R20, RZ, PT ;  /* 0x000000ff1400720b */ /* 0x008fc40003f7d000 */
[----:B------:R-:W-:Y:S02]  /*9850*/  FSETP.NEU.FTZ.AND P4, PT, R21, RZ, PT ;  /* 0x000000ff1500720b */ /* 0x000fe40003f9d000 */
[----:B------:R-:W-:Y:S02]  /*9860*/  FSETP.NEU.FTZ.AND P5, PT, R27, RZ, PT ;  /* 0x000000ff1b00720b */ /* 0x000fe40003fbd000 */
[----:B------:R-:W-:Y:S02]  /*9870*/  PLOP3.LUT P4, PT, P2, P3, P4, 0xfe, 0x0 ;  /* 0x000000000000781c */ /* 0x000fe40001787f46 */
[----:B------:R-:W-:Y:S02]  /*9880*/  LOP3.LUT P2, RZ, R7, 0xff, RZ, 0xc0, !PT ;  /* 0x000000ff07ff7812 */ /* 0x000fe4000784c0ff */
[----:B------:R-:W-:Y:S02]  /*9890*/  SHF.R.U32.HI R7, RZ, 0x2, R0 ;  /* 0x00000002ff077819 */ /* 0x000fe40000011600 */
[----:B------:R-:W-:-:S02]  /*98a0*/  PLOP3.LUT P5, PT, P0, P1, P5, 0xfe, 0x0 ;  /* 0x000000000000781c */ /* 0x000fc400007a3f56 */
[----:B------:R-:W-:Y:S01]  /*98b0*/  LOP3.LUT P0, RZ, R6, 0xff, RZ, 0xc0, !PT ;  /* 0x000000ff06ff7812 */ /* 0x000fe2000780c0ff */
[----:B------:R-:W-:Y:S01]  /*98c0*/  IMAD.WIDE.U32 R6, R7, 0x20, R58 ;  /* 0x0000002007067825 */ /* 0x000fe200078e003a */
[----:B------:R-:W-:Y:S02]  /*98d0*/  @P6 LOP3.LUT R53, R53, 0x200, RZ, 0xfc, !PT ;  /* 0x0000020035356812 */ /* 0x000fe400078efcff */
[----:B------:R-:W-:Y:S02]  /*98e0*/  FSETP.NEU.FTZ.AND P1, PT, R22, RZ, PT ;  /* 0x000000ff1600720b */ /* 0x000fe40003f3d000 */
[----:B------:R-:W2:Y:S01]  /*98f0*/  LDG.E.128 R40, [R6.64] ;  /* 0x0000002406287981 */ /* 0x000ea2000c1e1d00 */
[----:B------:R-:W-:Y:S02]  /*9900*/  LOP3.LUT R53, R53, 0xfffffeff, RZ, 0xc0, !PT ;  /* 0xfffffeff35357812 */ /* 0x000fe400078ec0ff */
[----:B------:R-:W-:Y:S01]  /*9910*/  FSETP.NEU.FTZ.AND P3, PT, R23, RZ, PT ;  /* 0x000000ff1700720b */ /* 0x000fe20003f7d000 */
[----:B------:R-:W3:Y:S01]  /*9920*/  LDG.E.128 R28, [R6.64+0x10] ;  /* 0x00001024061c7981 */ /* 0x000ee2000c1e1d00 */
[----:B------:R-:W-:-:S02]  /*9930*/  @P5 LOP3.LUT R53, R53, 0x100, RZ, 0xfc, !PT ;  /* 0x0000010035355812 */ /* 0x000fc400078efcff */
[----:B------:R-:W-:Y:S02]  /*9940*/  PLOP3.LUT P3, PT, P0, P1, P3, 0xfe, 0x0 ;  /* 0x000000000000781c */ /* 0x000fe40000763f36 */
[----:B------:R-:W-:Y:S02]  /*9950*/  LOP3.LUT R53, R53, 0xffffff7f, RZ, 0xc0, !PT ;  /* 0xffffff7f35357812 */ /* 0x000fe400078ec0ff */
[----:B----4-:R-:W-:Y:S02]  /*9960*/  FSETP.NEU.FTZ.AND P0, PT, R12, RZ, PT ;  /* 0x000000ff0c00720b */ /* 0x010fe40003f1d000 */
[----:B------:R-:W-:Y:S02]  /*9970*/  FSETP.NEU.FTZ.AND P1, PT, R13, RZ, PT ;  /* 0x000000ff0d00720b */ /* 0x000fe40003f3d000 */
[----:B------:R-:W-:Y:S02]  /*9980*/  @P4 LOP3.LUT R53, R53, 0x80, RZ, 0xfc, !PT ;  /* 0x0000008035354812 */ /* 0x000fe400078efcff */
[----:B------:R-:W-:-:S02]  /*9990*/  PLOP3.LUT P2, PT, P2, P0, P1, 0xfe, 0x0 ;  /* 0x000000000000781c */ /* 0x000fc40001741f16 */
[----:B------:R-:W-:Y:S02]  /*99a0*/  LOP3.LUT R53, R53, 0xffffffbf, RZ, 0xc0, !PT ;  /* 0xffffffbf35357812 */ /* 0x000fe400078ec0ff */
[----:B------:R-:W-:Y:S02]  /*99b0*/  LOP3.LUT P0, RZ, R16, 0xff, RZ, 0xc0, !PT ;  /* 0x000000ff10ff7812 */ /* 0x000fe4000780c0ff */
[----:B------:R-:W-:Y:S02]  /*99c0*/  @P3 LOP3.LUT R53, R53, 0x40, RZ, 0xfc, !PT ;  /* 0x0000004035353812 */ /* 0x000fe400078efcff */
[----:B------:R-:W-:Y:S02]  /*99d0*/  FSETP.NEU.FTZ.AND P1, PT, R14, RZ, PT ;  /* 0x000000ff0e00720b */ /* 0x000fe40003f3d000 */
[----:B------:R-:W-:-:S04]  /*99e0*/  LOP3.LUT R53, R53, 0xffffffdf, RZ, 0xc0, !PT ;  /* 0xffffffdf35357812 */ /* 0x000fc800078ec0ff */
[----:B------:R-:W-:Y:S02]  /*99f0*/  @P2 LOP3.LUT R53, R53, 0x20, RZ, 0xfc, !PT ;  /* 0x0000002035352812 */ /* 0x000fe400078efcff */
[----:B------:R-:W-:-:S04]  /*9a00*/  FSETP.NEU.FTZ.AND P2, PT, R15, RZ, PT ;  /* 0x000000ff0f00720b */ /* 0x000fc80003f5d000 */
[----:B------:R-:W-:Y:S02]  /*9a10*/  PLOP3.LUT P1, PT, P0, P1, P2, 0xfe, 0x0 ;  /* 0x000000000000781c */ /* 0x000fe40000723f26 */
[----:B------:R-:W-:Y:S02]  /*9a20*/  LOP3.LUT R53, R53, 0xffffffef, RZ, 0xc0, !PT ;  /* 0xffffffef35357812 */ /* 0x000fe400078ec0ff */
[----:B------:R-:W-:Y:S02]  /*9a30*/  LOP3.LUT P0, RZ, R19, 0xff, RZ, 0xc0, !PT ;  /* 0x000000ff13ff7812 */ /* 0x000fe4000780c0ff */
[----:B-----5:R-:W-:-:S07]  /*9a40*/  FSETP.NEU.FTZ.AND P2, PT, R9, RZ, PT ;  /* 0x000000ff0900720b */ /* 0x020fce0003f5d000 */
[----:B------:R-:W-:Y:S02]  /*9a50*/  @P1 LOP3.LUT R53, R53, 0x10, RZ, 0xfc, !PT ;  /* 0x0000001035351812 */ /* 0x000fe400078efcff */
[----:B------:R-:W-:-:S04]  /*9a60*/  FSETP.NEU.FTZ.AND P1, PT, R8, RZ, PT ;  /* 0x000000ff0800720b */ /* 0x000fc80003f3d000 */
[----:B------:R-:W-:Y:S02]  /*9a70*/  PLOP3.LUT P2, PT, P0, P1, P2, 0xfe, 0x0 ;  /* 0x000000000000781c */ /* 0x000fe40000743f26 */
[----:B------:R-:W-:Y:S02]  /*9a80*/  LOP3.LUT R53, R53, 0xfffffff7, RZ, 0xc0, !PT ;  /* 0xfffffff735357812 */ /* 0x000fe400078ec0ff */
[----:B------:R-:W-:Y:S02]  /*9a90*/  LOP3.LUT P0, RZ, R45, 0xff, RZ, 0xc0, !PT ;  /* 0x000000ff2dff7812 */ /* 0x000fe4000780c0ff */
[----:B------:R-:W-:-:S07]  /*9aa0*/  FSETP.NEU.FTZ.AND P1, PT, R10, RZ, PT ;  /* 0x000000ff0a00720b */ /* 0x000fce0003f3d000 */
[----:B------:R-:W-:Y:S02]  /*9ab0*/  @P2 LOP3.LUT R53, R53, 0x8, RZ, 0xfc, !PT ;  /* 0x0000000835352812 */ /* 0x000fe400078efcff */
[----:B------:R-:W-:-:S04]  /*9ac0*/  FSETP.NEU.FTZ.AND P2, PT, R11, RZ, PT ;  /* 0x000000ff0b00720b */ /* 0x000fc80003f5d000 */
[----:B------:R-:W-:Y:S01]  /*9ad0*/  PLOP3.LUT P0, PT, P0, P1, P2, 0xfe, 0x0 ;  /* 0x000000000000781c */ /* 0x000fe20000703f26 */
[----:B------:R-:W-:Y:S01]  /*9ae0*/  IMAD R0, R54, R51, RZ ;  /* 0x0000003336007224 */ /* 0x000fe200078e02ff */
[----:B------:R-:W-:-:S04]  /*9af0*/  LOP3.LUT R53, R53, 0xfffffffb, RZ, 0xc0, !PT ;  /* 0xfffffffb35357812 */ /* 0x000fc800078ec0ff */
[----:B------:R-:W-:-:S07]  /*9b00*/  SHF.R.U32.HI R19, RZ, 0x2, R0 ;  /* 0x00000002ff137819 */ /* 0x000fce0000011600 */
[----:B------:R-:W-:Y:S02]  /*9b10*/  @P0 LOP3.LUT R53, R53, 0x4, RZ, 0xfc, !PT ;  /* 0x0000000435350812 */ /* 0x000fe400078efcff */
[----:B------:R-:W-:Y:S01]  /*9b20*/  LOP3.LUT P0, RZ, R18, 0xff, RZ, 0xc0, !PT ;  /* 0x000000ff12ff7812 */ /* 0x000fe2000780c0ff */
[----:B------:R-:W-:-:S05]  /*9b30*/  IMAD.WIDE.U32 R18, R19, 0x20, R58 ;  /* 0x0000002013127825 */ /* 0x000fca00078e003a */
[----:B------:R-:W4:Y:S04]  /*9b40*/  LDG.E.128 R32, [R18.64] ;  /* 0x0000002412207981 */ /* 0x000f28000c1e1d00 */
[----:B------:R-:W5:Y:S01]  /*9b50*/  LDG.E.128 R36, [R18.64+0x10] ;  /* 0x0000102412247981 */ /* 0x000f62000c1e1d00 */
[----:B------:R-:W-:Y:S02]  /*9b60*/  LOP3.LUT R53, R53, 0xfffffffd, RZ, 0xc0, !PT ;  /* 0xfffffffd35357812 */ /* 0x000fe400078ec0ff */
[----:B------:R-:W-:Y:S02]  /*9b70*/  IADD3 R51, R51, c[0x0][0x170], RZ ;  /* 0x00005c0033337a10 */ /* 0x000fe40007ffe0ff */
[----:B--2---:R-:W-:Y:S02]  /*9b80*/  FSETP.NEU.FTZ.AND P1, PT, R40, RZ, PT ;  /* 0x000000ff2800720b */ /* 0x004fe40003f3d000 */
[----:B------:R-:W-:-:S04]  /*9b90*/  FSETP.NEU.FTZ.AND P2, PT, R41, RZ, PT ;  /* 0x000000ff2900720b */ /* 0x000fc80003f5d000 */
[----:B------:R-:W-:Y:S02]  /*9ba0*/  PLOP3.LUT P2, PT, P0, P1, P2, 0xfe, 0x0 ;  /* 0x000000000000781c */ /* 0x000fe40000743f26 */
[----:B------:R-:W-:Y:S02]  /*9bb0*/  LOP3.LUT P0, RZ, R44, 0xff, RZ, 0xc0, !PT ;  /* 0x000000ff2cff7812 */ /* 0x000fe4000780c0ff */
[----:B------:R-:W-:-:S09]  /*9bc0*/  FSETP.NEU.FTZ.AND P1, PT, R42, RZ, PT ;  /* 0x000000ff2a00720b */ /* 0x000fd20003f3d000 */
[----:B------:R-:W-:Y:S02]  /*9bd0*/  @P2 LOP3.LUT R53, R53, 0x2, RZ, 0xfc, !PT ;  /* 0x0000000235352812 */ /* 0x000fe400078efcff */
[----:B------:R-:W-:-:S04]  /*9be0*/  FSETP.NEU.FTZ.AND P2, PT, R43, RZ, PT ;  /* 0x000000ff2b00720b */ /* 0x000fc80003f5d000 */
[----:B------:R-:W-:Y:S02]  /*9bf0*/  PLOP3.LUT P1, PT, P0, P1, P2, 0xfe, 0x0 ;  /* 0x000000000000781c */ /* 0x000fe40000723f26 */
[----:B------:R-:W-:Y:S02]  /*9c00*/  LOP3.LUT R53, R53, 0xfffffffe, RZ, 0xc0, !PT ;  /* 0xfffffffe35357812 */ /* 0x000fe400078ec0ff */
[----:B------:R-:W-:Y:S02]  /*9c10*/  LOP3.LUT P0, RZ, R46, 0xff, RZ, 0xc0, !PT ;  /* 0x000000ff2eff7812 */ /* 0x000fe4000780c0ff */
[----:B---3--:R-:W-:-:S07]  /*9c20*/  FSETP.NEU.FTZ.AND P2, PT, R29, RZ, PT ;  /* 0x000000ff1d00720b */ /* 0x008fce0003f5d000 */
[----:B------:R-:W-:Y:S02]  /*9c30*/  @P1 LOP3.LUT R53, R53, 0x1, RZ, 0xfc, !PT ;  /* 0x0000000135351812 */ /* 0x000fe400078efcff */
[----:B------:R-:W-:-:S04]  /*9c40*/  FSETP.NEU.FTZ.AND P1, PT, R28, RZ, PT ;  /* 0x000000ff1c00720b */ /* 0x000fc80003f3d000 */
[----:B------:R-:W-:-:S04]  /*9c50*/  PLOP3.LUT P0, PT, P0, P1, P2, 0xfe, 0x0 ;  /* 0x000000000000781c */ /* 0x000fc80000703f26 */
[----:B------:R-:W-:Y:S02]  /*9c60*/  P2R R44, PR, RZ, 0x1 ;  /* 0x00000001ff2c7803 */ /* 0x000fe40000000000 */
[----:B------:R-:W-:-:S04]  /*9c70*/  LOP3.LUT P0, RZ, R53, 0x4, RZ, 0xc0, !PT ;  /* 0x0000000435ff7812 */ /* 0x000fc8000780c0ff */
        /* <DEDUP_REMOVED lines=14> */
[----:B------:R-:W-:Y:S02]  /*9d60*/  SEL R0, RZ, 0x1, !P0 ;  /* 0x00000001ff007807 */ /* 0x000fe40004000000 */
[----:B------:R-:W-:-:S04]  /*9d70*/  ISETP.NE.AND P0, PT, R3, RZ, PT ;  /* 0x000000ff0300720c */ /* 0x000fc80003f05270 */
[----:B------:R-:W-:Y:S02]  /*9d80*/  SEL R3, RZ, 0x1, !P0 ;  /* 0x00000001ff037807 */ /* 0x000fe40004000000 */
[----:B------:R-:W-:-:S04]  /*9d90*/  ISETP.NE.AND P0, PT, R4, RZ, PT ;  /* 0x000000ff0400720c */ /* 0x000fc80003f05270 */
[----:B------:R-:W-:Y:S02]  /*9da0*/  SEL R4, RZ, 0x1, !P0 ;  /* 0x00000001ff047807 */ /* 0x000fe40004000000 */
[----:B------:R-:W-:Y:S02]  /*9db0*/  ISETP.NE.AND P0, PT, R6, RZ, PT ;  /* 0x000000ff0600720c */ /* 0x000fe40003f05270 */
[----:B------:R-:W-:Y:S02]  /*9dc0*/  LOP3.LUT P1, RZ, R47, 0xff, RZ, 0xc0, !PT ;  /* 0x000000ff2fff7812 */ /* 0x000fe4000782c0ff */
[----:B------:R-:W-:Y:S02]  /*9dd0*/  FSETP.NEU.FTZ.AND P2, PT, R30, RZ, PT ;  /* 0x000000ff1e00720b */ /* 0x000fe40003f5d000 */
[----:B------:R-:W-:Y:S02]  /*9de0*/  FSETP.NEU.FTZ.AND P3, PT, R31, RZ, PT ;  /* 0x000000ff1f00720b */ /* 0x000fe40003f7d000 */
[----:B------:R-:W-:-:S02]  /*9df0*/  SEL R6, RZ, 0x1, !P0 ;  /* 0x00000001ff067807 */ /* 0x000fc40004000000 */
[----:B------:R-:W-:Y:S02]  /*9e00*/  ISETP.NE.AND P0, PT, R7, RZ, PT ;  /* 0x000000ff0700720c */ /* 0x000fe40003f05270 */
[----:B------:R-:W-:Y:S02]  /*9e10*/  PLOP3.LUT P1, PT, P1, P2, P3, 0xfe, 0x0 ;  /* 0x000000000000781c */ /* 0x000fe40000f25f36 */
[----:B------:R-:W-:Y:S02]  /*9e20*/  LOP3.LUT P2, RZ, R48, 0xff, RZ, 0xc0, !PT ;  /* 0x000000ff30ff7812 */ /* 0x000fe4000784c0ff */
[----:B----4-:R-:W-:Y:S02]  /*9e30*/  FSETP.NEU.FTZ.AND P3, PT, R32, RZ, PT ;  /* 0x000000ff2000720b */ /* 0x010fe40003f7d000 */
[----:B------:R-:W-:Y:S02]  /*9e40*/  FSETP.NEU.FTZ.AND P4, PT, R33, RZ, PT ;  /* 0x000000ff2100720b */ /* 0x000fe40003f9d000 */
[----:B------:R-:W-:-:S02]  /*9e50*/  SEL R7, RZ, 0x1, !P0 ;  /* 0x00000001ff077807 */ /* 0x000fc40004000000 */
[----:B------:R-:W-:Y:S02]  /*9e60*/  ISETP.NE.AND P0, PT, R16, RZ, PT ;  /* 0x000000ff1000720c */ /* 0x000fe40003f05270 */
[----:B------:R-:W-:Y:S02]  /*9e70*/  PLOP3.LUT P2, PT, P2, P3, P4, 0xfe, 0x0 ;  /* 0x000000000000781c */ /* 0x000fe40001747f46 */
[----:B------:R-:W-:Y:S02]  /*9e80*/  LOP3.LUT P3, RZ, R49, 0xff, RZ, 0xc0, !PT ;  /* 0x000000ff31ff7812 */ /* 0x000fe4000786c0ff */
[----:B------:R-:W-:Y:S02]  /*9e90*/  FSETP.NEU.FTZ.AND P4, PT, R34, RZ, PT ;  /* 0x000000ff2200720b */ /* 0x000fe40003f9d000 */
[----:B------:R-:W-:Y:S02]  /*9ea0*/  FSETP.NEU.FTZ.AND P5, PT, R35, RZ, PT ;  /* 0x000000ff2300720b */ /* 0x000fe40003fbd000 */
[----:B------:R-:W-:-:S02]  /*9eb0*/  SEL R16, RZ, 0x1, !P0 ;  /* 0x00000001ff107807 */ /* 0x000fc40004000000 */
[----:B------:R-:W-:Y:S02]  /*9ec0*/  ISETP.NE.AND P0, PT, R46, RZ, PT ;  /* 0x000000ff2e00720c */ /* 0x000fe40003f05270 */
[----:B------:R-:W-:Y:S02]  /*9ed0*/  PLOP3.LUT P3, PT, P3, P4, P5, 0xfe, 0x0 ;  /* 0x000000000000781c */ /* 0x000fe40001f69f56 */
[----:B------:R-:W-:Y:S02]  /*9ee0*/  LOP3.LUT P4, RZ, R50, 0xff, RZ, 0xc0, !PT ;  /* 0x000000ff32ff7812 */ /* 0x000fe4000788c0ff */
[----:B-----5:R-:W-:Y:S02]  /*9ef0*/  FSETP.NEU.FTZ.AND P5, PT, R36, RZ, PT ;  /* 0x000000ff2400720b */ /* 0x020fe40003fbd000 */
[----:B------:R-:W-:Y:S02]  /*9f00*/  FSETP.NEU.FTZ.AND P6, PT, R37, RZ, PT ;  /* 0x000000ff2500720b */ /* 0x000fe40003fdd000 */
[----:B------:R-:W-:-:S02]  /*9f10*/  SEL R19, RZ, 0x1, !P0 ;  /* 0x00000001ff137807 */ /* 0x000fc40004000000 */
[----:B------:R-:W-:Y:S01]  /*9f20*/  ISETP.NE.AND P0, PT, R45, RZ, PT ;  /* 0x000000ff2d00720c */ /* 0x000fe20003f05270 */
[----:B------:R-:W-:Y:S01]  /*9f30*/  IMAD R46, R5, 0x3, R51 ;  /* 0x00000003052e7824 */ /* 0x000fe200078e0233 */
[----:B------:R-:W-:Y:S02]  /*9f40*/  PLOP3.LUT P4, PT, P4, P5, P6, 0xfe, 0x0 ;  /* 0x000000000000781c */ /* 0x000fe4000278bf66 */
[----:B------:R-:W-:Y:S02]  /*9f50*/  LOP3.LUT P6, RZ, R53, 0x1, RZ, 0xc0, !PT ;  /* 0x0000000135ff7812 */ /* 0x000fe400078cc0ff */
[----:B------:R-:W-:Y:S02]  /*9f60*/  SEL R45, RZ, 0x1, !P0 ;  /* 0x00000001ff2d7807 */ /* 0x000fe40004000000 */
[----:B------:R-:W-:Y:S02]  /*9f70*/  ISETP.NE.AND P0, PT, R44, RZ, PT ;  /* 0x000000ff2c00720c */ /* 0x000fe40003f05270 */
[----:B------:R-:W-:-:S02]  /*9f80*/  SEL R44, RZ, 0x1, !P6 ;  /* 0x00000001ff2c7807 */ /* 0x000fc40007000000 */
[----:B------:R-:W-:Y:S02]  /*9f90*/  ISETP.GE.U32.AND P6, PT, R46, c[0x0][0x168], PT ;  /* 0x00005a002e007a0c */ /* 0x000fe40003fc6070 */
[----:B------:R-:W-:Y:S02]  /*9fa0*/  LOP3.LUT P5, RZ, R53, 0x2, RZ, 0xc0, !PT ;  /* 0x0000000235ff7812 */ /* 0x000fe400078ac0ff */
[----:B------:R-:W-:Y:S02]  /*9fb0*/  SEL R46, RZ, 0x1, !P0 ;  /* 0x00000001ff2e7807 */ /* 0x000fe40004000000 */
[----:B------:R-:W-:Y:S02]  /*9fc0*/  SEL R18, RZ, 0x1, !P5 ;  /* 0x00000001ff127807 */ /* 0x000fe40006800000 */
[----:B------:R-:W-:Y:S02]  /*9fd0*/  SEL R47, RZ, 0x1, !P1 ;  /* 0x00000001ff2f7807 */ /* 0x000fe40004800000 */
[----:B------:R-:W-:-:S02]  /*9fe0*/  LOP3.LUT P5, RZ, R52, 0xff, RZ, 0xc0, !PT ;  /* 0x000000ff34ff7812 */ /* 0x000fc400078ac0ff */
[----:B------:R-:W-:Y:S02]  /*9ff0*/  FSETP.NEU.FTZ.AND P0, PT, R38, RZ, PT ;  /* 0x000000ff2600720b */ /* 0x000fe40003f1d000 */
        /* <DEDUP_REMOVED lines=8> */
.L_x_1193:
[----:B------:R-:W-:Y:S05]  /*a080*/  BSYNC B0 ;  /* 0x0000000000007941 */ /* 0x000fea0003800000 */
.L_x_1192:
[----:B------:R-:W-:Y:S01]  /*a090*/  ISETP.GE.U32.AND P1, PT, R51, c[0x0][0x168], PT ;  /* 0x00005a0033007a0c */ /* 0x000fe20003f26070 */
[----:B------:R-:W-:-:S12]  /*a0a0*/  BSSY B0, `(.L_x_1195) ;  /* 0x000001e000007945 */ /* 0x000fd80003800000 */
[----:B------:R-:W-:Y:S05]  /*a0b0*/  @P1 BRA `(.L_x_1196) ;  /* 0x000001c000001947 */ /* 0x000fea0003800000 */
[----:B------:R-:W-:-:S05]  /*a0c0*/  IMAD R5, R54, R51, RZ ;  /* 0x0000003336057224 */ /* 0x000fca00078e02ff */
[----:B------:R-:W-:-:S05]  /*a0d0*/  SHF.R.U32.HI R5, RZ, 0x2, R5 ;  /* 0x00000002ff057819 */ /* 0x000fca0000011605 */
[----:B------:R-:W-:-:S05]  /*a0e0*/  IMAD.WIDE.U32 R60, R5, 0x20, R58 ;  /* 0x00000020053c7825 */ /* 0x000fca00078e003a */
[----:B------:R0:W5:Y:S04]  /*a0f0*/  LDG.E.128 R24, [R60.64] ;  /* 0x000000243c187981 */ /* 0x000168000c1e1d00 */
[----:B------:R0:W5:Y:S01]  /*a100*/  LDG.E.128 R20, [R60.64+0x10] ;  /* 0x000010243c147981 */ /* 0x000162000c1e1d00 */
[----:B------:R-:W-:-:S04]  /*a110*/  IADD3 R53, R51, c[0x0][0x170], RZ ;  /* 0x00005c0033357a10 */ /* 0x000fc80007ffe0ff */
[----:B------:R-:W-:-:S13]  /*a120*/  ISETP.GE.U32.AND P0, PT, R53, c[0x0][0x168], PT ;  /* 0x00005a0035007a0c */ /* 0x000fda0003f06070 */
[----:B------:R-:W-:Y:S05]  /*a130*/  @P0 BRA `(.L_x_1196) ;  /* 0x0000014000000947 */ /* 0x000fea0003800000 */
[----:B0-----:R-:W-:-:S05]  /*a140*/  IMAD R5, R54, R53, RZ ;  /* 0x0000003536057224 */ /* 0x001fca00078e02ff */
[----:B------:R-:W-:-:S05]  /*a150*/  SHF.R.U32.HI R5, RZ, 0x2, R5 ;  /* 0x00000002ff057819 */ /* 0x000fca0000011605 */
[----:B------:R-:W-:-:S05]  /*a160*/  IMAD.WIDE.U32 R60, R5, 0x20, R58 ;  /* 0x00000020053c7825 */ /* 0x000fca00078e003a */
[----:B------:R0:W5:Y:S04]  /*a170*/  LDG.E.128 R12, [R60.64] ;  /* 0x000000243c0c7981 */ /* 0x000168000c1e1d00 */
[----:B------:R0:W5:Y:S01]  /*a180*/  LDG.E.128 R8, [R60.64+0x10] ;  /* 0x000010243c087981 */ /* 0x000162000c1e1d00 */
[----:B------:R-:W-:-:S04]  /*a190*/  IADD3 R5, R53, c[0x0][0x170], RZ ;  /* 0x00005c0035057a10 */ /* 0x000fc80007ffe0ff */
[----:B------:R-:W-:-:S13]  /*a1a0*/  ISETP.GE.U32.AND P0, PT, R5, c[0x0][0x168], PT ;  /* 0x00005a0005007a0c */ /* 0x000fda0003f06070 */
[----:B------:R-:W-:Y:S05]  /*a1b0*/  @P0 BRA `(.L_x_1196) ;  /* 0x000000c000000947 */ /* 0x000fea0003800000 */
[----:B0-----:R-:W-:Y:S01]  /*a1c0*/  IADD3 R29, R5, c[0x0][0x170], RZ ;  /* 0x00005c00051d7a10 */ /* 0x001fe20007ffe0ff */
[----:B------:R-:W-:-:S03]  /*a1d0*/  IMAD R5, R54, R5, RZ ;  /* 0x0000000536057224 */ /* 0x000fc600078e02ff */
[----:B------:R-:W-:Y:S02]  /*a1e0*/  ISETP.GE.U32.AND P0, PT, R29, c[0x0][0x168], PT ;  /* 0x00005a001d007a0c */ /* 0x000fe40003f06070 */
[----:B------:R-:W-:-:S11]  /*a1f0*/  SHF.R.U32.HI R5, RZ, 0x2, R5 ;  /* 0x00000002ff057819 */ /* 0x000fd60000011605 */
[----:B------:R-:W-:-:S05]  /*a200*/  @!P0 IMAD R54, R54, R29, RZ ;  /* 0x0000001d36368224 */ /* 0x000fca00078e02ff */
[----:B------:R-:W-:Y:S01]  /*a210*/  @!P0 SHF.R.U32.HI R29, RZ, 0x2, R54 ;  /* 0x00000002ff1d8819 */ /* 0x000fe20000011636 */
[----:B------:R-:W-:-:S04]  /*a220*/  IMAD.WIDE.U32 R54, R5, 0x20, R58 ;  /* 0x0000002005367825 */ /* 0x000fc800078e003a */
[----:B------:R-:W-:Y:S01]  /*a230*/  @!P0 IMAD.WIDE.U32 R58, R29, 0x20, R58 ;  /* 0x000000201d3a8825 */ /* 0x000fe200078e003a */
[----:B------:R0:W5:Y:S04]  /*a240*/  LDG.E.128 R40, [R54.64] ;  /* 0x0000002436287981 */ /* 0x000168000c1e1d00 */
[----:B------:R0:W5:Y:S04]  /*a250*/  @!P0 LDG.E.128 R32, [R58.64] ;  /* 0x000000243a208981 */ /* 0x000168000c1e1d00 */
[----:B------:R0:W5:Y:S04]  /*a260*/  @!P0 LDG.E.128 R36, [R58.64+0x10] ;  /* 0x000010243a248981 */ /* 0x000168000c1e1d00 */
[----:B------:R0:W5:Y:S02]  /*a270*/  LDG.E.128 R28, [R54.64+0x10] ;  /* 0x00001024361c7981 */ /* 0x000164000c1e1d00 */
.L_x_1196:
[----:B0-----:R-:W-:Y:S05]  /*a280*/  BSYNC B0 ;  /* 0x0000000000007941 */ /* 0x001fea0003800000 */
.L_x_1195:
[----:B------:R-:W-:Y:S01]  /*a290*/  BSSY B0, `(.L_x_1197) ;  /* 0x000005b000007945 */ /* 0x000fe20003800000 */
[----:B------:R-:W-:Y:S05]  /*a2a0*/  @P1 BRA `(.L_x_1198) ;  /* 0x0000059000001947 */ /* 0x000fea0003800000 */
[----:B------:R-:W-:Y:S02]  /*a2b0*/  LOP3.LUT P1, RZ, R0, 0xff, RZ, 0xc0, !PT ;  /* 0x000000ff00ff7812 */ /* 0x000fe4000782c0ff */
[----:B-----5:R-:W-:-:S02]  /*a2c0*/  FSETP.NEU.FTZ.AND P2, PT, R25, RZ, PT ;  /* 0x000000ff1900720b */ /* 0x020fc40003f5d000 */
        /* <DEDUP_REMOVED lines=74> */
[----:B------:R-:W-:Y:S02]  /*a770*/  FSETP.NEU.FTZ.AND P1, PT, R37, RZ, PT ;  /* 0x000000ff2500720b */ /* 0x000fe40003f3d000 */
[----:B------:R-:W-:Y:S02]  /*a780*/  FSETP.NEU.FTZ.AND P2, PT, R36, RZ, PT ;  /* 0x000000ff2400720b */ /* 0x000fe40003f5d000 */
[----:B------:R-:W-:Y:S02]  /*a790*/  LOP3.LUT P3, RZ, R50, 0xff, RZ, 0xc0, !PT ;  /* 0x000000ff32ff7812 */ /* 0x000fe4000786c0ff */
[----:B------:R-:W-:-:S02]  /*a7a0*/  PLOP3.LUT P4, PT, P6, P5, P4, 0xfe, 0x0 ;  /* 0x000000000000781c */ /* 0x000fc4000378bf46 */
[----:B------:R-:W-:Y:S02]  /*a7b0*/  PLOP3.LUT P1, PT, P3, P2, P1, 0xfe, 0x0 ;  /* 0x000000000000781c */ /* 0x000fe40001f25f16 */
[----:B------:R-:W-:Y:S02]  /*a7c0*/  FSETP.NEU.FTZ.AND P5, PT, R39, RZ, PT ;  /* 0x000000ff2700720b */ /* 0x000fe40003fbd000 */
[----:B------:R-:W-:Y:S02]  /*a7d0*/  FSETP.NEU.FTZ.AND P6, PT, R38, RZ, PT ;  /* 0x000000ff2600720b */ /* 0x000fe40003fdd000 */
[----:B------:R-:W-:Y:S02]  /*a7e0*/  LOP3.LUT P2, RZ, R52, 0xff, RZ, 0xc0, !PT ;  /* 0x000000ff34ff7812 */ /* 0x000fe4000784c0ff */
[----:B------:R-:W-:Y:S02]  /*a7f0*/  SEL R48, RZ, 0x1, !P0 ;  /* 0x00000001ff307807 */ /* 0x000fe40004000000 */
[----:B------:R-:W-:-:S02]  /*a800*/  PLOP3.LUT P5, PT, P2, P6, P5, 0xfe, 0x0 ;  /* 0x000000000000781c */ /* 0x000fc400017adf56 */
[----:B------:R-:W-:Y:S02]  /*a810*/  SEL R49, RZ, 0x1, !P4 ;  /* 0x00000001ff317807 */ /* 0x000fe40006000000 */
[----:B------:R-:W-:Y:S02]  /*a820*/  SEL R50, RZ, 0x1, !P1 ;  /* 0x00000001ff327807 */ /* 0x000fe40004800000 */
[----:B------:R-:W-:Y:S02]  /*a830*/  SEL R52, RZ, 0x1, !P5 ;  /* 0x00000001ff347807 */ /* 0x000fe40006800000 */
.L_x_1198:
[----:B------:R-:W-:Y:S05]  /*a840*/  BSYNC B0 ;  /* 0x0000000000007941 */ /* 0x000fea0003800000 */
.L_x_1197:
[----:B------:R-:W-:Y:S02]  /*a850*/  LOP3.LUT R45, R47, R45, R6, 0xfe, !PT ;  /* 0x0000002d2f2d7212 */ /* 0x000fe400078efe06 */
[----:B------:R-:W-:Y:S02]  /*a860*/  LOP3.LUT R19, R46, R19, R4, 0xfe, !PT ;  /* 0x000000132e137212 */ /* 0x000fe400078efe04 */
[----:B------:R-:W-:Y:S02]  /*a870*/  LOP3.LUT R16, R44, R16, R3, 0xfe, !PT ;  /* 0x000000102c107212 */ /* 0x000fe400078efe03 */
[----:B------:R-:W-:-:S02]  /*a880*/  LOP3.LUT R7, R18, R7, R0, 0xfe, !PT ;  /* 0x0000000712077212 */ /* 0x000fc400078efe00 */
[----:B------:R-:W-:Y:S02]  /*a890*/  LOP3.LUT P3, RZ, R52, 0xff, R45, 0xc8, !PT ;  /* 0x000000ff34ff7812 */ /* 0x000fe4000786c82d */
[----:B------:R-:W-:Y:S02]  /*a8a0*/  LOP3.LUT P2, RZ, R50, 0xff, R19, 0xc8, !PT ;  /* 0x000000ff32ff7812 */ /* 0x000fe4000784c813 */
[----:B------:R-:W-:Y:S02]  /*a8b0*/  LOP3.LUT P1, RZ, R49, 0xff, R16, 0xc8, !PT ;  /* 0x000000ff31ff7812 */ /* 0x000fe4000782c810 */
[----:B------:R-:W-:Y:S02]  /*a8c0*/  LOP3.LUT P0, RZ, R48, 0xff, R7, 0xc8, !PT ;  /* 0x000000ff30ff7812 */ /* 0x000fe4000780c807 */
[----:B------:R-:W-:Y:S02]  /*a8d0*/  SEL R18, RZ, 0x1, !P3 ;  /* 0x00000001ff127807 */ /* 0x000fe40005800000 */
[----:B-----5:R-:W-:-:S02]  /*a8e0*/  SEL R22, RZ, 0x1, !P2 ;  /* 0x00000001ff167807 */ /* 0x020fc40005000000 */
[----:B------:R-:W-:Y:S02]  /*a8f0*/  SEL R24, RZ, 0x1, !P1 ;  /* 0x00000001ff187807 */ /* 0x000fe40004800000 */
[----:B------:R-:W-:Y:S01]  /*a900*/  SEL R27, RZ, 0x1, !P0 ;  /* 0x00000001ff1b7807 */ /* 0x000fe20004000000 */
[----:B------:R-:W-:Y:S05]  /*a910*/  BRA `(.L_x_1159) ;  /* 0x0000153000007947 */ /* 0x000fea0003800000 */
.L_x_1174:
        /* <DEDUP_REMOVED lines=9> */
[----:B------:R-:W-:Y:S01]  /*a9b0*/  IMAD.U32 R49, RZ, RZ, UR4 ;  /* 0x00000004ff317e24 */ /* 0x000fe2000f8e00ff */
[----:B------:R-:W-:Y:S01]  /*a9c0*/  ISETP.GE.U32.AND P0, PT, R3, c[0x0][0x168], PT ;  /* 0x00005a0003007a0c */ /* 0x000fe20003f06070 */
[----:B------:R-:W-:Y:S01]  /*a9d0*/  IMAD.U32 R48, RZ, RZ, UR4 ;  /* 0x00000004ff307e24 */ /* 0x000fe2000f8e00ff */
[----:B------:R-:W-:Y:S01]  /*a9e0*/  CS2R R36, SRZ ;  /* 0x0000000000247805 */ /* 0x000fe2000001ff00 */
        /* <DEDUP_REMOVED lines=41> */
.L_x_1201:
[----:B------:R-:W-:-:S05]  /*ac80*/  SHF.R.U32.HI R21, RZ, 0x2, R51 ;  /* 0x00000002ff157819 */ /* 0x000fca0000011633 */
[----:B------:R-:W-:-:S05]  /*ac90*/  IMAD.WIDE.U32 R20, R21, 0x20, R58 ;  /* 0x0000002015147825 */ /* 0x000fca00078e003a */
[----:B------:R0:W2:Y:S01]  /*aca0*/  LDG.E.128 R4, [R20.64] ;  /* 0x0000002414047981 */ /* 0x0000a2000c1e1d00 */
[----:B------:R-:W-:-:S03]  /*acb0*/  IADD3 R51, R51, c[0x0][0x170], RZ ;  /* 0x00005c0033337a10 */ /* 0x000fc60007ffe0ff */
[----:B------:R0:W3:Y:S01]  /*acc0*/  LDG.E.128 R8, [R20.64+0x10] ;  /* 0x0000102414087981 */ /* 0x0000e2000c1e1d00 */
        /* <DEDUP_REMOVED lines=8> */
[----:B------:R-:W-:Y:S02]  /*ad50*/  IADD3 R51, R51, c[0x0][0x170], RZ ;  /* 0x00005c0033337a10 */ /* 0x000fe40007ffe0ff */
[----:B--2---:R-:W-:-:S02]  /*ad60*/  FSETP.NEU.FTZ.AND P1, PT, R6, RZ, PT ;  /* 0x000000ff0600720b */ /* 0x004fc40003f3d000 */
[----:B------:R-:W-:Y:S02]  /*ad70*/  FSETP.NEU.FTZ.AND P5, PT, R7, RZ, PT ;  /* 0x000000ff0700720b */ /* 0x000fe40003fbd000 */
[----:B------:R-:W-:Y:S02]  /*ad80*/  FSETP.NEU.FTZ.AND P3, PT, R4, RZ, PT ;  /* 0x000000ff0400720b */ /* 0x000fe40003f7d000 */
[----:B------:R-:W-:Y:S02]  /*ad90*/  PLOP3.LUT P5, PT, P0, P1, P5, 0xfe, 0x0 ;  /* 0x000000000000781c */ /* 0x000fe400007a3f56 */
[----:B------:R-:W-:Y:S02]  /*ada0*/  LOP3.LUT P0, RZ, R19, 0xff, RZ, 0xc0, !PT ;  /* 0x000000ff13ff7812 */ /* 0x000fe4000780c0ff */
[----:B------:R-:W-:Y:S02]  /*adb0*/  SHF.R.U32.HI R19, RZ, 0x2, R51 ;  /* 0x00000002ff137819 */ /* 0x000fe40000011633 */
[----:B------:R-:W-:-:S02]  /*adc0*/  FSETP.NEU.FTZ.AND P4, PT, R5, RZ, PT ;  /* 0x000000ff0500720b */ /* 0x000fc40003f9d000 */
[----:B---3--:R-:W-:Y:S01]  /*add0*/  FSETP.NEU.FTZ.AND P1, PT, R10, RZ, PT ;  /* 0x000000ff0a00720b */ /* 0x008fe20003f3d000 */
[----:B------:R-:W-:Y:S01]  /*ade0*/  IMAD.WIDE.U32 R18, R19, 0x20, R58 ;  /* 0x0000002013127825 */ /* 0x000fe200078e003a */
[----:B------:R-:W-:Y:S02]  /*adf0*/  IADD3 R51, R51, c[0x0][0x170], RZ ;  /* 0x00005c0033337a10 */ /* 0x000fe40007ffe0ff */
[----:B------:R-:W-:Y:S02]  /*ae00*/  PLOP3.LUT P6, PT, P6, P3, P4, 0xfe, 0x0 ;  /* 0x000000000000781c */ /* 0x000fe400037c7f46 */
[----:B------:R0:W2:Y:S04]  /*ae10*/  LDG.E.128 R24, [R18.64] ;  /* 0x0000002412187981 */ /* 0x0000a8000c1e1d00 */
[----:B------:R0:W3:Y:S01]  /*ae20*/  LDG.E.128 R28, [R18.64+0x10] ;  /* 0x00001024121c7981 */ /* 0x0000e2000c1e1d00 */
[----:B------:R-:W-:-:S02]  /*ae30*/  SHF.R.U32.HI R3, RZ, 0x2, R51 ;  /* 0x00000002ff037819 */ /* 0x000fc40000011633 */
[----:B------:R-:W-:Y:S02]  /*ae40*/  FSETP.NEU.FTZ.AND P3, PT, R8, RZ, PT ;  /* 0x000000ff0800720b */ /* 0x000fe40003f7d000 */
[----:B------:R-:W-:Y:S02]  /*ae50*/  FSETP.NEU.FTZ.AND P4, PT, R9, RZ, PT ;  /* 0x000000ff0900720b */ /* 0x000fe40003f9d000 */
[----:B------:R-:W-:Y:S02]  /*ae60*/  @P6 LOP3.LUT R53, R53, 0x200, RZ, 0xfc, !PT ;  /* 0x0000020035356812 */ /* 0x000fe400078efcff */
[----:B------:R-:W-:Y:S01]  /*ae70*/  PLOP3.LUT P4, PT, P2, P3, P4, 0xfe, 0x0 ;  /* 0x000000000000781c */ /* 0x000fe20001787f46 */
[----:B0-----:R-:W-:Y:S01]  /*ae80*/  IMAD.WIDE.U32 R18, R3, 0x20, R58 ;  /* 0x0000002003127825 */ /* 0x001fe200078e003a */
[----:B------:R-:W-:Y:S02]  /*ae90*/  LOP3.LUT R53, R53, 0xfffffeff, RZ, 0xc0, !PT ;  /* 0xfffffeff35357812 */ /* 0x000fe400078ec0ff */
[----:B------:R-:W-:-:S02]  /*aea0*/  FSETP.NEU.FTZ.AND P3, PT, R11, RZ, PT ;  /* 0x000000ff0b00720b */ /* 0x000fc40003f7d000 */
[----:B------:R0:W3:Y:S01]  /*aeb0*/  LDG.E.128 R32, [R18.64] ;  /* 0x0000002412207981 */ /* 0x0000e2000c1e1d00 */
[----:B------:R-:W-:Y:S02]  /*aec0*/  @P5 LOP3.LUT R53, R53, 0x100, RZ, 0xfc, !PT ;  /* 0x0000010035355812 */ /* 0x000fe400078efcff */
[----:B------:R-:W-:Y:S01]  /*aed0*/  PLOP3.LUT P3, PT, P0, P1, P3, 0xfe, 0x0 ;  /* 0x000000000000781c */ /* 0x000fe20000763f36 */
[----:B------:R0:W3:Y:S01]  /*aee0*/  LDG.E.128 R36, [R18.64+0x10] ;  /* 0x0000102412247981 */ /* 0x0000e2000c1e1d00 */
[----:B------:R-:W-:Y:S02]  /*aef0*/  LOP3.LUT R53, R53, 0xffffff7f, RZ, 0xc0, !PT ;  /* 0xffffff7f35357812 */ /* 0x000fe400078ec0ff */
[----:B------:R-:W-:Y:S02]  /*af00*/  LOP3.LUT P2, RZ, R40, 0xff, RZ, 0xc0, !PT ;  /* 0x000000ff28ff7812 */ /* 0x000fe4000784c0ff */
[----:B----4-:R-:W-:Y:S02]  /*af10*/  FSETP.NEU.FTZ.AND P0, PT, R12, RZ, PT ;  /* 0x000000ff0c00720b */ /* 0x010fe40003f1d000 */
[----:B------:R-:W-:-:S02]  /*af20*/  FSETP.NEU.FTZ.AND P1, PT, R13, RZ, PT ;  /* 0x000000ff0d00720b */ /* 0x000fc40003f3d000 */
[----:B------:R-:W-:Y:S02]  /*af30*/  @P4 LOP3.LUT R53, R53, 0x80, RZ, 0xfc, !PT ;  /* 0x0000008035354812 */ /* 0x000fe400078efcff */
[----:B------:R-:W-:Y:S02]  /*af40*/  PLOP3.LUT P2, PT, P2, P0, P1, 0xfe, 0x0 ;  /* 0x000000000000781c */ /* 0x000fe40001741f16 */
[----:B------:R-:W-:Y:S02]  /*af50*/  LOP3.LUT R53, R53, 0xffffffbf, RZ, 0xc0, !PT ;  /* 0xffffffbf35357812 */ /* 0x000fe400078ec0ff */
[----:B------:R-:W-:Y:S02]  /*af60*/  LOP3.LUT P0, RZ, R41, 0xff, RZ, 0xc0, !PT ;  /* 0x000000ff29ff7812 */ /* 0x000fe4000780c0ff */
[----:B------:R-:W-:Y:S02]  /*af70*/  @P3 LOP3.LUT R53, R53, 0x40, RZ, 0xfc, !PT ;  /* 0x0000004035353812 */ /* 0x000fe400078efcff */
[----:B------:R-:W-:-:S02]  /*af80*/  FSETP.NEU.FTZ.AND P1, PT, R14, RZ, PT ;  /* 0x000000ff0e00720b */ /* 0x000fc40003f3d000 */
        /* <DEDUP_REMOVED lines=15> */
[----:B------:R-:W-:Y:S02]  /*b080*/  PLOP3.LUT P0, PT, P0, P1, P2, 0xfe, 0x0 ;  /* 0x000000000000781c */ /* 0x000fe40000703f26 */
[----:B------:R-:W-:-:S11]  /*b090*/  LOP3.LUT R53, R53, 0xfffffffb, RZ, 0xc0, !PT ;  /* 0xfffffffb35357812 */ /* 0x000fd600078ec0ff */
[----:B------:R-:W-:Y:S02]  /*b0a0*/  @P0 LOP3.LUT R53, R53, 0x4, RZ, 0xfc, !PT ;  /* 0x0000000435350812 */ /* 0x000fe400078efcff */
[----:B------:R-:W-:Y:S02]  /*b0b0*/  LOP3.LUT P0, RZ, R44, 0xff, RZ, 0xc0, !PT ;  /* 0x000000ff2cff7812 */ /* 0x000fe4000780c0ff */
[----:B------:R-:W-:Y:S02]  /*b0c0*/  LOP3.LUT R53, R53, 0xfffffffd, RZ, 0xc0, !PT ;  /* 0xfffffffd35357812 */ /* 0x000fe400078ec0ff */
[----:B------:R-:W-:-:S05]  /*b0d0*/  IADD3 R51, R51, c[0x0][0x170], RZ ;  /* 0x00005c0033337a10 */ /* 0x000fca0007ffe0ff */
[----:B0-----:R-:W-:Y:S01]  /*b0e0*/  IMAD R18, R0, 0x3, R51 ;  /* 0x0000000300127824 */ /* 0x001fe200078e0233 */
        /* <DEDUP_REMOVED lines=59> */
[----:B------:R-:W-:Y:S02]  /*b4a0*/  SEL R43, RZ, 0x1, !P0 ;  /* 0x00000001ff2b7807 */ /* 0x000fe40004000000 */
[----:B------:R-:W-:Y:S02]  /*b4b0*/  ISETP.NE.AND P0, PT, R42, RZ, PT ;  /* 0x000000ff2a00720c */ /* 0x000fe40003f05270 */
[----:B------:R-:W-:-:S02]  /*b4c0*/  SEL R45, RZ, 0x1, !P6 ;  /* 0x00000001ff2d7807 */ /* 0x000fc40007000000 */
[----:B------:R-:W-:Y:S02]  /*b4d0*/  ISETP.GE.U32.AND P6, PT, R18, c[0x0][0x168], PT ;  /* 0x00005a0012007a0c */ /* 0x000fe40003fc6070 */
[----:B------:R-:W-:Y:S02]  /*b4e0*/  SEL R42, RZ, 0x1, !P0 ;  /* 0x00000001ff2a7807 */ /* 0x000fe40004000000 */
[----:B------:R-:W-:Y:S02]  /*b4f0*/  LOP3.LUT P5, RZ, R53, 0x2, RZ, 0xc0, !PT ;  /* 0x0000000235ff7812 */ /* 0x000fe400078ac0ff */
[----:B------:R-:W-:Y:S02]  /*b500*/  ISETP.NE.AND P0, PT, R44, RZ, PT ;  /* 0x000000ff2c00720c */ /* 0x000fe40003f05270 */
[----:B------:R-:W-:Y:S02]  /*b510*/  PRMT R18, R47, 0x7610, R18 ;  /* 0x000076102f127816 */ /* 0x000fe40000000012 */
[----:B------:R-:W-:-:S02]  /*b520*/  PRMT R19, R46, 0x7610, R19 ;  /* 0x000076102e137816 */ /* 0x000fc40000000013 */
[----:B------:R-:W-:Y:S02]  /*b530*/  SEL R44, RZ, 0x1, !P5 ;  /* 0x00000001ff2c7807 */ /* 0x000fe40006800000 */
[----:B------:R-:W-:Y:S02]  /*b540*/  SEL R46, RZ, 0x1, !P0 ;  /* 0x00000001ff2e7807 */ /* 0x000fe40004000000 */
[----:B------:R-:W-:Y:S02]  /*b550*/  SEL R47, RZ, 0x1, !P1 ;  /* 0x00000001ff2f7807 */ /* 0x000fe40004800000 */
[----:B------:R-:W-:Y:S02]  /*b560*/  LOP3.LUT P5, RZ, R52, 0xff, RZ, 0xc0, !PT ;  /* 0x000000ff34ff7812 */ /* 0x000fe400078ac0ff */
        /* <DEDUP_REMOVED lines=9> */
.L_x_1200:
[----:B------:R-:W-:Y:S05]  /*b600*/  BSYNC B0 ;  /* 0x0000000000007941 */ /* 0x000fea0003800000 */
.L_x_1199:
[----:B------:R-:W-:Y:S01]  /*b610*/  ISETP.GE.U32.AND P1, PT, R51, c[0x0][0x168], PT ;  /* 0x00005a0033007a0c */ /* 0x000fe20003f26070 */
[----:B------:R-:W-:-:S12]  /*b620*/  BSSY B0, `(.L_x_1202) ;  /* 0x000001a000007945 */ /* 0x000fd80003800000 */
[----:B------:R-:W-:Y:S05]  /*b630*/  @P1 BRA `(.L_x_1203) ;  /* 0x0000018000001947 */ /* 0x000fea0003800000 */
[----:B------:R-:W-:-:S05]  /*b640*/  SHF.R.U32.HI R55, RZ, 0x2, R51 ;  /* 0x00000002ff377819 */ /* 0x000fca0000011633 */
[----:B------:R-:W-:-:S05]  /*b650*/  IMAD.WIDE.U32 R54, R55, 0x20, R58 ;  /* 0x0000002037367825 */ /* 0x000fca00078e003a */
[----:B------:R0:W5:Y:S04]  /*b660*/  LDG.E.128 R4, [R54.64] ;  /* 0x0000002436047981 */ /* 0x000168000c1e1d00 */
[----:B------:R0:W5:Y:S01]  /*b670*/  LDG.E.128 R8, [R54.64+0x10] ;  /* 0x0000102436087981 */ /* 0x000162000c1e1d00 */
[----:B------:R-:W-:-:S04]  /*b680*/  IADD3 R0, R51, c[0x0][0x170], RZ ;  /* 0x00005c0033007a10 */ /* 0x000fc80007ffe0ff */
[----:B------:R-:W-:-:S13]  /*b690*/  ISETP.GE.U32.AND P0, PT, R0, c[0x0][0x168], PT ;  /* 0x00005a0000007a0c */ /* 0x000fda0003f06070 */
[----:B------:R-:W-:Y:S05]  /*b6a0*/  @P0 BRA `(.L_x_1203) ;  /* 0x0000011000000947 */ /* 0x000fea0003800000 */
[----:B0-----:R-:W-:-:S05]  /*b6b0*/  SHF.R.U32.HI R55, RZ, 0x2, R0 ;  /* 0x00000002ff377819 */ /* 0x001fca0000011600 */
[----:B------:R-:W-:-:S05]  /*b6c0*/  IMAD.WIDE.U32 R54, R55, 0x20, R58 ;  /* 0x0000002037367825 */ /* 0x000fca00078e003a */
[----:B------:R0:W5:Y:S04]  /*b6d0*/  LDG.E.128 R12, [R54.64] ;  /* 0x00000024360c7981 */ /* 0x000168000c1e1d00 */
[----:B------:R0:W5:Y:S01]  /*b6e0*/  LDG.E.128 R20, [R54.64+0x10] ;  /* 0x0000102436147981 */ /* 0x000162000c1e1d00 */
[----:B------:R-:W-:-:S04]  /*b6f0*/  IADD3 R0, R0, c[0x0][0x170], RZ ;  /* 0x00005c0000007a10 */ /* 0x000fc80007ffe0ff */
[----:B------:R-:W-:-:S13]  /*b700*/  ISETP.GE.U32.AND P0, PT, R0, c[0x0][0x168], PT ;  /* 0x00005a0000007a0c */ /* 0x000fda0003f06070 */
[----:B------:R-:W-:Y:S05]  /*b710*/  @P0 BRA `(.L_x_1203) ;  /* 0x000000a000000947 */ /* 0x000fea0003800000 */
[----:B0-----:R-:W-:Y:S02]  /*b720*/  IADD3 R25, R0, c[0x0][0x170], RZ ;  /* 0x00005c0000197a10 */ /* 0x001fe40007ffe0ff */
[----:B------:R-:W-:Y:S02]  /*b730*/  SHF.R.U32.HI R55, RZ, 0x2, R0 ;  /* 0x00000002ff377819 */ /* 0x000fe40000011600 */
[----:B------:R-:W-:-:S03]  /*b740*/  ISETP.GE.U32.AND P0, PT, R25, c[0x0][0x168], PT ;  /* 0x00005a0019007a0c */ /* 0x000fc60003f06070 */
[----:B------:R-:W-:-:S05]  /*b750*/  IMAD.WIDE.U32 R54, R55, 0x20, R58 ;  /* 0x0000002037367825 */ /* 0x000fca00078e003a */
[----:B------:R0:W5:Y:S05]  /*b760*/  LDG.E.128 R28, [R54.64+0x10] ;  /* 0x00001024361c7981 */ /* 0x00016a000c1e1d00 */
[----:B------:R-:W-:-:S05]  /*b770*/  @!P0 SHF.R.U32.HI R25, RZ, 0x2, R25 ;  /* 0x00000002ff198819 */ /* 0x000fca0000011619 */
[----:B------:R-:W-:Y:S02]  /*b780*/  @!P0 IMAD.WIDE.U32 R58, R25, 0x20, R58 ;  /* 0x00000020193a8825 */ /* 0x000fe400078e003a */
[----:B------:R0:W5:Y:S04]  /*b790*/  LDG.E.128 R24, [R54.64] ;  /* 0x0000002436187981 */ /* 0x000168000c1e1d00 */
[----:B------:R0:W5:Y:S04]  /*b7a0*/  @!P0 LDG.E.128 R32, [R58.64] ;  /* 0x000000243a208981 */ /* 0x000168000c1e1d00 */
[----:B------:R0:W5:Y:S02]  /*b7b0*/  @!P0 LDG.E.128 R36, [R58.64+0x10] ;  /* 0x000010243a248981 */ /* 0x000164000c1e1d00 */
.L_x_1203:
[----:B0-----:R-:W-:Y:S05]  /*b7c0*/  BSYNC B0 ;  /* 0x0000000000007941 */ /* 0x001fea0003800000 */
.L_x_1202:
        /* <DEDUP_REMOVED lines=91> */
.L_x_1205:
[----:B------:R-:W-:Y:S05]  /*bd80*/  BSYNC B0 ;  /* 0x0000000000007941 */ /* 0x000fea0003800000 */
.L_x_1204:
        /* <DEDUP_REMOVED lines=11> */
[----:B------:R-:W-:Y:S02]  /*be40*/  SEL R27, RZ, 0x1, !P0 ;  /* 0x00000001ff1b7807 */ /* 0x000fe40004000000 */
.L_x_1159:
[----:B------:R-:W-:Y:S05]  /*be50*/  BSYNC B6 ;  /* 0x0000000000067941 */ /* 0x000fea0003800000 */
.L_x_1158:
[----:B------:R-:W-:-:S13]  /*be60*/  ISETP.NE.AND P0, PT, RZ, c[0x0][0x180], PT ;  /* 0x00006000ff007a0c */ /* 0x000fda0003f05270 */
[----:B------:R-:W-:Y:S05]  /*be70*/  @!P0 BRA `(.L_x_1206) ;  /* 0x0000028000008947 */ /* 0x000fea0003800000 */
[----:B------:R-:W-:Y:S01]  /*be80*/  PRMT R3, R24, 0x7604, R27 ;  /* 0x0000760418037816 */ /* 0x000fe2000000001b */
[----:B------:R-:W-:Y:S01]  /*be90*/  IMAD R0, R2, c[0x0][0x0], R17 ;  /* 0x0000000002007a24 */ /* 0x000fe200078e0211 */
[----:B------:R-:W-:Y:S02]  /*bea0*/  ULDC UR4, c[0x0][0x4] ;  /* 0x0000010000047ab9 */ /* 0x000fe40000000800 */
[----:B------:R-:W-:Y:S01]  /*beb0*/  PRMT R3, R22, 0x7054, R3 ;  /* 0x0000705416037816 */ /* 0x000fe20000000003 */
[----:B------:R-:W-:-:S03]  /*bec0*/  USHF.R.U32.HI UR4, URZ, 0x1, UR4 ;  /* 0x000000013f047899 */ /* 0x000fc60008011604 */
[----:B------:R-:W-:-:S03]  /*bed0*/  PRMT R3, R18, 0x654, R3 ;  /* 0x0000065412037816 */ /* 0x000fc60000000003 */
[----:B------:R-:W-:Y:S02]  /*bee0*/  ISETP.NE.AND P0, PT, RZ, UR4, PT ;  /* 0x00000004ff007c0c */ /* 0x000fe4000bf05270 */
[----:B------:R0:W-:Y:S11]  /*bef0*/  STS [R0.X4+0x10], R3 ;  /* 0x0000100300007388 */ /* 0x0001f60000004800 */
[----:B------:R-:W-:Y:S05]  /*bf00*/  @!P0 BRA `(.L_x_1206) ;  /* 0x000001f000008947 */ /* 0x000fea0003800000 */
[----:B0-----:R-:W-:-:S04]  /*bf10*/  IMAD.U32 R3, RZ, RZ, UR4 ;  /* 0x00000004ff037e24 */ /* 0x001fc8000f8e00ff */
.L_x_1209:
[----:B------:R-:W-:Y:S01]  /*bf20*/  IMAD.IADD R4, R2, 0x1, R3 ;  /* 0x0000000102047824 */ /* 0x000fe200078e0203 */
        /* <DEDUP_REMOVED lines=26> */
.L_x_1208:
[----:B------:R-:W-:Y:S05]  /*c0d0*/  BSYNC B0 ;  /* 0x0000000000007941 */ /* 0x000fea0003800000 */
.L_x_1207:
[----:B0-----:R-:W-:Y:S01]  /*c0e0*/  IMAD.MOV.U32 R3, RZ, RZ, R6 ;  /* 0x000000ffff037224 */ /* 0x001fe200078e0006 */
[----:B------:R-:W-:Y:S05]  /*c0f0*/  @P3 BRA `(.L_x_1209) ;  /* 0xfffffe2000003947 */ /* 0x000fea000383ffff */
.L_x_1206:
[----:B0-----:R-:W-:-:S13]  /*c100*/  ISETP.NE.AND P0, PT, RZ, c[0x0][0x17c], PT ;  /* 0x00005f00ff007a0c */ /* 0x001fda0003f05270 */
[----:B------:R-:W-:Y:S05]  /*c110*/  @!P0 BRA `(.L_x_1210) ;  /* 0x0000050000008947 */ /* 0x000fea0003800000 */
[----:B------:R-:W-:Y:S01]  /*c120*/  IMAD.MOV.U32 R3, RZ, RZ, c[0x0][0x0] ;  /* 0x00000000ff037624 */ /* 0x000fe200078e00ff */
[----:B------:R-:W-:-:S04]  /*c130*/  MOV R0, c[0x0][0x0] ;  /* 0x0000000000007a02 */ /* 0x000fc80000000f00 */
[----:B------:R-:W-:-:S13]  /*c140*/  ISETP.GT.AND P0, PT, R3, 0x20, PT ;  /* 0x000000200300780c */ /* 0x000fda0003f04270 */
[----:B------:R-:W-:Y:S05]  /*c150*/  @!P0 BRA `(.L_x_1211) ;  /* 0x0000029000008947 */ /* 0x000fea0003800000 */
[----:B------:R-:W-:Y:S01]  /*c160*/  PRMT R5, R24, 0x7604, R27 ;  /* 0x0000760418057816 */ /* 0x000fe2000000001b */
[----:B------:R-:W-:Y:S01]  /*c170*/  IMAD R6, R2, c[0x0][0x0], R17 ;  /* 0x0000000002067a24 */ /* 0x000fe200078e0211 */
[----:B------:R-:W-:Y:S02]  /*c180*/  LEA.HI R0, R3, c[0x0][0x0], RZ, 0x1 ;  /* 0x0000000003007a11 */ /* 0x000fe400078f08ff */
[----:B------:R-:W-:Y:S02]  /*c190*/  PRMT R5, R22, 0x7054, R5 ;  /* 0x0000705416057816 */ /* 0x000fe40000000005 */
[----:B------:R-:W-:Y:S01]  /*c1a0*/  SHF.R.S32.HI R3, RZ, 0x1, R0 ;  /* 0x00000001ff037819 */ /* 0x000fe20000011400 */
[----:B------:R-:W-:Y:S01]  /*c1b0*/  IMAD.MOV.U32 R0, RZ, RZ, 0x20 ;  /* 0x00000020ff007424 */ /* 0x000fe200078e00ff */
[----:B------:R-:W-:Y:S02]  /*c1c0*/  PRMT R5, R18, 0x654, R5 ;  /* 0x0000065412057816 */ /* 0x000fe40000000005 */
[----:B------:R-:W-:-:S03]  /*c1d0*/  ISETP.GE.AND P0, PT, R3, 0x20, PT ;  /* 0x000000200300780c */ /* 0x000fc60003f06270 */
[----:B------:R0:W-:Y:S10]  /*c1e0*/  STS [R6.X4+0x10], R5 ;  /* 0x0000100506007388 */ /* 0x0001f40000004800 */
[----:B------:R-:W-:Y:S05]  /*c1f0*/  @!P0 BRA `(.L_x_1211) ;  /* 0x000001f000008947 */ /* 0x000fea0003800000 */
[----:B0-----:R-:W-:Y:S02]  /*c200*/  LEA R8, R6, 0x10, 0x2 ;  /* 0x0000001006087811 */ /* 0x001fe400078e10ff */
.L_x_1214:
        /* <DEDUP_REMOVED lines=14> */
[----:B------:R-:W-:Y:S02]  /*c2f0*/  PRMT R5, R0, 0x7773, RZ ;  /* 0x0000777300057816 */ /* 0x000fe400000000ff */
[----:B------:R-:W-:Y:S02]  /*c300*/  LOP3.LUT P2, RZ, R7, 0xff, R22, 0xc8, !PT ;  /* 0x000000ff07ff7812 */ /* 0x000fe4000784c816 */
        /* <DEDUP_REMOVED lines=9> */
.L_x_1213:
[----:B------:R-:W-:Y:S05]  /*c3a0*/  BSYNC B0 ;  /* 0x0000000000007941 */ /* 0x000fea0003800000 */
.L_x_1212:
[----:B------:R-:W-:-:S04]  /*c3b0*/  SHF.R.S32.HI R3, RZ, 0x1, R3 ;  /* 0x00000001ff037819 */ /* 0x000fc80000011403 */
[----:B------:R-:W-:-:S13]  /*c3c0*/  ISETP.GE.AND P0, PT, R3, 0x20, PT ;  /* 0x000000200300780c */ /* 0x000fda0003f06270 */
[----:B------:R-:W-:Y:S05]  /*c3d0*/  @P0 BRA `(.L_x_1214) ;  /* 0xfffffe3000000947 */ /* 0x000fea000383ffff */
[----:B------:R-:W-:-:S05]  /*c3e0*/  IMAD.MOV.U32 R0, RZ, RZ, 0x20 ;  /* 0x00000020ff007424 */ /* 0x000fca00078e00ff */
.L_x_1211:
[----:B0-----:R-:W-:Y:S01]  /*c3f0*/  ISETP.GE.AND P0, PT, R0, 0x2, PT ;  /* 0x000000020000780c */ /* 0x001fe20003f06270 */
[----:B------:R-:W-:Y:S01]  /*c400*/  WARPSYNC 0xffffffff ;  /* 0xffffffff00007948 */ /* 0x000fe20003800000 */
[----:B------:R-:W-:Y:S11]  /*c410*/  BAR.SYNC.DEFER_BLOCKING 0x0 ;  /* 0x0000000000007b1d */ /* 0x000ff60000010000 */
[----:B------:R-:W-:Y:S05]  /*c420*/  @!P0 BRA `(.L_x_1210) ;  /* 0x000001f000008947 */ /* 0x000fea0003800000 */
[----:B------:R-:W-:Y:S02]  /*c430*/  IMAD.MOV.U32 R3, RZ, RZ, 0x1 ;  /* 0x00000001ff037424 */ /* 0x000fe400078e00ff */
.L_x_1215:
[----:B------:R-:W-:Y:S02]  /*c440*/  LOP3.LUT R5, R24, 0xffff, RZ, 0xc0, !PT ;  /* 0x0000ffff18057812 */ /* 0x000fe400078ec0ff */
[----:B------:R-:W-:-:S02]  /*c450*/  LOP3.LUT R6, R22, 0xffff, RZ, 0xc0, !PT ;  /* 0x0000ffff16067812 */ /* 0x000fc400078ec0ff */
[----:B------:R-:W-:Y:S02]  /*c460*/  PRMT R5, R5, 0x8880, RZ ;  /* 0x0000888005057816 */ /* 0x000fe400000000ff */
[----:B------:R-:W-:Y:S02]  /*c470*/  LOP3.LUT R7, R18, 0xffff, RZ, 0xc0, !PT ;  /* 0x0000ffff12077812 */ /* 0x000fe400078ec0ff */
[----:B------:R-:W-:Y:S01]  /*c480*/  PRMT R8, R6, 0x8880, RZ ;  /* 0x0000888006087816 */ /* 0x000fe200000000ff */
[----:B------:R-:W-:Y:S01]  /*c490*/  IMAD.MOV.U32 R6, RZ, RZ, R5 ;  /* 0x000000ffff067224 */ /* 0x000fe200078e0005 */
[----:B------:R-:W-:Y:S02]  /*c4a0*/  LOP3.LUT R4, R27, 0xffff, RZ, 0xc0, !PT ;  /* 0x0000ffff1b047812 */ /* 0x000fe400078ec0ff */
[----:B------:R-:W-:Y:S02]  /*c4b0*/  PRMT R10, R7, 0x8880, RZ ;  /* 0x00008880070a7816 */ /* 0x000fe400000000ff */
[----:B------:R-:W-:Y:S01]  /*c4c0*/  PRMT R4, R4, 0x8880, RZ ;  /* 0x0000888004047816 */ /* 0x000fe200000000ff */
[----:B------:R-:W0:Y:S01]  /*c4d0*/  SHFL.DOWN PT, R6, R6, R3, 0x1f ;  /* 0x08001f0306067589 */ /* 0x000e2200000e0000 */
[----:B------:R-:W-:-:S02]  /*c4e0*/  LOP3.LUT P0, RZ, R27, 0xff, RZ, 0xc0, !PT ;  /* 0x000000ff1bff7812 */ /* 0x000fc4000780c0ff */
[----:B------:R-:W-:Y:S01]  /*c4f0*/  LOP3.LUT P2, RZ, R22, 0xff, RZ, 0xc0, !PT ;  /* 0x000000ff16ff7812 */ /* 0x000fe2000784c0ff */
[----:B------:R-:W1:Y:S01]  /*c500*/  SHFL.DOWN PT, R10, R10, R3, 0x1f ;  /* 0x08001f030a0a7589 */ /* 0x000e6200000e0000 */
[----:B------:R-:W-:Y:S02]  /*c510*/  LOP3.LUT R24, R24, 0xff, RZ, 0xc0, !PT ;  /* 0x000000ff18187812 */ /* 0x000fe400078ec0ff */
[----:B------:R-:W-:Y:S01]  /*c520*/  LOP3.LUT R18, R18, 0xff, RZ, 0xc0, !PT ;  /* 0x000000ff12127812 */ /* 0x000fe200078ec0ff */
[----:B------:R-:W2:Y:S04]  /*c530*/  SHFL.DOWN PT, R4, R4, R3, 0x1f ;  /* 0x08001f0304047589 */ /* 0x000ea800000e0000 */
[----:B------:R3:W4:Y:S02]  /*c540*/  SHFL.DOWN PT, R8, R8, R3, 0x1f ;  /* 0x08001f0308087589 */ /* 0x00072400000e0000 */
[----:B---3--:R-:W-:Y:S01]  /*c550*/  IMAD.SHL.U32 R3, R3, 0x2, RZ ;  /* 0x0000000203037824 */ /* 0x008fe200078e00ff */
[----:B0-----:R-:W-:-:S04]  /*c560*/  ISETP.NE.AND P1, PT, R6, RZ, PT ;  /* 0x000000ff0600720c */ /* 0x001fc80003f25270 */
[----:B------:R-:W-:Y:S02]  /*c570*/  ISETP.GE.AND P4, PT, R3, R0, PT ;  /* 0x000000000300720c */ /* 0x000fe40003f86270 */
[----:B-1----:R-:W-:Y:S02]  /*c580*/  ISETP.NE.AND P3, PT, R10, RZ, PT ;  /* 0x000000ff0a00720c */ /* 0x002fe40003f65270 */
[----:B------:R-:W-:Y:S02]  /*c590*/  ISETP.NE.OR P1, PT, R24, RZ, P1 ;  /* 0x000000ff1800720c */ /* 0x000fe40000f25670 */
[----:B--2---:R-:W-:Y:S02]  /*c5a0*/  ISETP.NE.OR P0, PT, R4, RZ, P0 ;  /* 0x000000ff0400720c */ /* 0x004fe40000705670 */
[----:B------:R-:W-:Y:S02]  /*c5b0*/  ISETP.NE.OR P3, PT, R18, RZ, P3 ;  /* 0x000000ff1200720c */ /* 0x000fe40001f65670 */
[----:B----4-:R-:W-:-:S02]  /*c5c0*/  ISETP.NE.OR P2, PT, R8, RZ, P2 ;  /* 0x000000ff0800720c */ /* 0x010fc40001745670 */
[----:B------:R-:W-:Y:S02]  /*c5d0*/  SEL R27, RZ, 0x1, !P0 ;  /* 0x00000001ff1b7807 */ /* 0x000fe40004000000 */
[----:B------:R-:W-:Y:S02]  /*c5e0*/  SEL R22, RZ, 0x1, !P2 ;  /* 0x00000001ff167807 */ /* 0x000fe40005000000 */
[----:B------:R-:W-:Y:S02]  /*c5f0*/  SEL R24, RZ, 0x1, !P1 ;  /* 0x00000001ff187807 */ /* 0x000fe40004800000 */
[----:B------:R-:W-:Y:S01]  /*c600*/  SEL R18, RZ, 0x1, !P3 ;  /* 0x00000001ff127807 */ /* 0x000fe20005800000 */
[----:B------:R-:W-:Y:S05]  /*c610*/  @!P4 BRA `(.L_x_1215) ;  /* 0xfffffe200000c947 */ /* 0x000fea000383ffff */
.L_x_1210:
[----:B------:R-:W-:Y:S01]  /*c620*/  ISETP.NE.AND P1, PT, RZ, c[0x0][0x338], PT ;  /* 0x0000ce00ff007a0c */ /* 0x000fe20003f25270 */
[----:B------:R-:W-:Y:S01]  /*c630*/  HFMA2.MMA R23, -RZ, RZ, 0, 0 ;  /* 0x00000000ff177435 */ /* 0x000fe200000001ff */
[----:B------:R-:W-:-:S11]  /*c640*/  IMAD.MOV.U32 R25, RZ, RZ, RZ ;  /* 0x000000ffff197224 */ /* 0x000fd600078e00ff */
        /* <DEDUP_REMOVED lines=201> */
.L_x_1216:
        /* <DEDUP_REMOVED lines=200> */
.L_x_1217:
        /* <DEDUP_REMOVED lines=202> */
.L_x_1218:
        /* <DEDUP_REMOVED lines=200> */
.L_x_1219:
        /* <DEDUP_REMOVED lines=215> */
.L_x_1221:
        /* <DEDUP_REMOVED lines=200> */
.L_x_1222:
[----:B------:R-:W-:Y:S02]  /*11270*/  IMAD.MOV.U32 R16, RZ, RZ, RZ ;  /* 0x000000ffff107224 */ /* 0x000fe400078e00ff */
[----:B------:R-:W-:Y:S01]  /*11280*/  IMAD.MOV.U32 R19, RZ, RZ, RZ ;  /* 0x000000ffff137224 */ /* 0x000fe200078e00ff */
        /* <DEDUP_REMOVED lines=200> */
.L_x_1223:
        /* <DEDUP_REMOVED lines=200> */
.L_x_1224:
        /* <DEDUP_REMOVED lines=11> */
.L_x_1226:
[----:B------:R-:W-:Y:S05]  /*12c40*/  BSYNC B0 ;  /* 0x0000000000007941 */ /* 0x000fea0003800000 */
.L_x_1225:
        /* <DEDUP_REMOVED lines=12> */
[----:B------:R0:W-:Y:S04]  /*12d10*/  STG.E.U8 [R6.64+0x1], R24 ;  /* 0x0000011806007986 */ /* 0x0001e8000c101124 */
[----:B------:R0:W-:Y:S04]  /*12d20*/  STG.E.U8 [R6.64+0x2], R22 ;  /* 0x0000021606007986 */ /* 0x0001e8000c101124 */
[----:B------:R0:W-:Y:S02]  /*12d30*/  STG.E.U8 [R6.64+0x3], R18 ;  /* 0x0000031206007986 */ /* 0x0001e4000c101124 */
.L_x_1228:
[----:B------:R-:W-:Y:S05]  /*12d40*/  BSYNC B0 ;  /* 0x0000000000007941 */ /* 0x000fea0003800000 */
.L_x_1227:
        /* <DEDUP_REMOVED lines=17> */
[----:B------:R-:W-:-:S10]  /*12e60*/  HFMA2.MMA R7, -RZ, RZ, 0, 2.384185791015625e-07 ;  /* 0x00000004ff077435 */ /* 0x000fd400000001ff */
[----:B------:R-:W-:-:S06]  /*12e70*/  IMAD.WIDE.U32 R6, R0, R7, c[0x0][0x558] ;  /* 0x0001560000067625 */ /* 0x000fcc00078e0007 */
        /* <DEDUP_REMOVED lines=12> */
.L_x_1230:
[----:B------:R-:W-:Y:S05]  /*12f40*/  BSYNC B0 ;  /* 0x0000000000007941 */ /* 0x000fea0003800000 */
.L_x_1229:
        /* <DEDUP_REMOVED lines=26> */
.L_x_1235:
        /* <DEDUP_REMOVED lines=19> */
.L_x_1234:
[----:B------:R-:W-:Y:S05]  /*13220*/  BSYNC B1 ;  /* 0x0000000000017941 */ /* 0x000fea0003800000 */
.L_x_1233:
[----:B------:R-:W-:Y:S05]  /*13230*/  BRA `(.L_x_1236) ;  /* 0x000001c000007947 */ /* 0x000fea0003800000 */
.L_x_1232:
        /* <DEDUP_REMOVED lines=9> */
.L_x_1237:
[----:B------:R-:W-:Y:S02]  /*132d0*/  IMAD R6, R0, c[0x0][0x10], R9 ;  /* 0x0000040000067a24 */ /* 0x000fe400078e0209 */
[----:B------:R-:W-:Y:S02]  /*132e0*/  IMAD.MOV.U32 R7, RZ, RZ, 0x4 ;  /* 0x00000004ff077424 */ /* 0x000fe400078e00ff */
[----:B------:R-:W-:-:S04]  /*132f0*/  IMAD R6, R6, c[0x0][0x0], R17 ;  /* 0x0000000006067a24 */ /* 0x000fc800078e0211 */
        /* <DEDUP_REMOVED lines=16> */
.L_x_1236:
[----:B------:R-:W-:Y:S05]  /*13400*/  BSYNC B0 ;  /* 0x0000000000007941 */ /* 0x000fea0003800000 */
.L_x_1231:
[----:B------:R-:W-:Y:S01]  /*13410*/  PRMT R7, R24, 0x7604, R27 ;  /* 0x0000760418077816 */ /* 0x000fe2000000001b */
[----:B------:R-:W-:Y:S01]  /*13420*/  IMAD R10, R2, c[0x0][0x0], R17 ;  /* 0x00000000020a7a24 */ /* 0x000fe200078e0211 */
[----:B------:R-:W-:Y:S02]  /*13430*/  ULDC UR4, c[0x0][0x4] ;  /* 0x0000010000047ab9 */ /* 0x000fe40000000800 */
[----:B------:R-:W-:Y:S01]  /*13440*/  PRMT R7, R22, 0x7054, R7 ;  /* 0x0000705416077816 */ /* 0x000fe20000000007 */
[----:B------:R-:W-:Y:S01]  /*13450*/  USHF.R.U32.HI UR4, URZ, 0x1, UR4 ;  /* 0x000000013f047899 */ /* 0x000fe20008011604 */
[----:B------:R-:W-:-:S02]  /*13460*/  LEA R11, R10, 0x10, 0x2 ;  /* 0x000000100a0b7811 */ /* 0x000fc400078e10ff */
[----:B------:R-:W-:-:S03]  /*13470*/  PRMT R7, R18, 0x654, R7 ;  /* 0x0000065412077816 */ /* 0x000fc60000000007 */
[----:B------:R-:W-:Y:S02]  /*13480*/  ISETP.NE.AND P0, PT, RZ, UR4, PT ;  /* 0x00000004ff007c0c */ /* 0x000fe4000bf05270 */
[----:B------:R0:W-:Y:S11]  /*13490*/  STS [R10.X4+0x10], R7 ;  /* 0x000010070a007388 */ /* 0x0001f60000004800 */
[----:B------:R-:W-:Y:S05]  /*134a0*/  @!P0 BRA `(.L_x_1238) ;  /* 0x000001e000008947 */ /* 0x000fea0003800000 */
[----:B0-----:R-:W-:-:S05]  /*134b0*/  IMAD.U32 R7, RZ, RZ, UR4 ;  /* 0x00000004ff077e24 */ /* 0x001fca000f8e00ff */
.L_x_1241:
[----:B------:R-:W-:Y:S01]  /*134c0*/  IADD3 R0, R2, R7, RZ ;  /* 0x0000000702007210 */ /* 0x000fe20007ffe0ff */
        /* <DEDUP_REMOVED lines=25> */
.L_x_1240:
[----:B------:R-:W-:Y:S05]  /*13660*/  BSYNC B0 ;  /* 0x0000000000007941 */ /* 0x000fea0003800000 */
.L_x_1239:
[----:B0-----:R-:W-:Y:S01]  /*13670*/  IMAD.MOV.U32 R7, RZ, RZ, R8 ;  /* 0x000000ffff077224 */ /* 0x001fe200078e0008 */
[----:B------:R-:W-:Y:S05]  /*13680*/  @P4 BRA `(.L_x_1241) ;  /* 0xfffffe3000004947 */ /* 0x000fea000383ffff */
.L_x_1238:
        /* <DEDUP_REMOVED lines=16> */
.L_x_1246:
        /* <DEDUP_REMOVED lines=24> */
.L_x_1245:
[----:B------:R-:W-:Y:S05]  /*13910*/  BSYNC B0 ;  /* 0x0000000000007941 */ /* 0x000fea0003800000 */
.L_x_1244:
[----:B------:R-:W-:-:S04]  /*13920*/  SHF.R.S32.HI R0, RZ, 0x1, R0 ;  /* 0x00000001ff007819 */ /* 0x000fc80000011400 */
[----:B------:R-:W-:-:S13]  /*13930*/  ISETP.GE.AND P0, PT, R0, 0x20, PT ;  /* 0x000000200000780c */ /* 0x000fda0003f06270 */
[----:B------:R-:W-:Y:S05]  /*13940*/  @P0 BRA `(.L_x_1246) ;  /* 0xfffffe4000000947 */ /* 0x000fea000383ffff */
[----:B------:R-:W-:-:S09]  /*13950*/  HFMA2.MMA R0, -RZ, RZ, 0, 1.9073486328125e-06 ;  /* 0x00000020ff007435 */ /* 0x000fd200000001ff */
.L_x_1243:
[----:B0-----:R-:W-:Y:S01]  /*13960*/  BAR.SYNC.DEFER_BLOCKING 0x0 ;  /* 0x0000000000007b1d */ /* 0x001fe20000010000 */
[----:B------:R-:W-:-:S13]  /*13970*/  ISETP.GE.AND P0, PT, R0, 0x2, PT ;  /* 0x000000020000780c */ /* 0x000fda0003f06270 */
[----:B------:R-:W-:Y:S05]  /*13980*/  @!P0 BRA `(.L_x_1242) ;  /* 0x000001e000008947 */ /* 0x000fea0003800000 */
[----:B------:R-:W-:Y:S02]  /*13990*/  IMAD.MOV.U32 R7, RZ, RZ, 0x1 ;  /* 0x00000001ff077424 */ /* 0x000fe400078e00ff */
.L_x_1247:
[----:B------:R-:W-:Y:S02]  /*139a0*/  LOP3.LUT R6, R24, 0xffff, RZ, 0xc0, !PT ;  /* 0x0000ffff18067812 */ /* 0x000fe400078ec0ff */
[----:B------:R-:W-:Y:S02]  /*139b0*/  LOP3.LUT R9, R18, 0xffff, RZ, 0xc0, !PT ;  /* 0x0000ffff12097812 */ /* 0x000fe400078ec0ff */
[----:B------:R-:W-:Y:S02]  /*139c0*/  LOP3.LUT R2, R27, 0xffff, RZ, 0xc0, !PT ;  /* 0x0000ffff1b027812 */ /* 0x000fe400078ec0ff */
[----:B------:R-:W-:Y:S02]  /*139d0*/  LOP3.LUT R8, R22, 0xffff, RZ, 0xc0, !PT ;  /* 0x0000ffff16087812 */ /* 0x000fe400078ec0ff */
[----:B------:R-:W-:Y:S02]  /*139e0*/  PRMT R6, R6, 0x8880, RZ ;  /* 0x0000888006067816 */ /* 0x000fe400000000ff */
[----:B------:R-:W-:-:S02]  /*139f0*/  PRMT R10, R9, 0x8880, RZ ;  /* 0x00008880090a7816 */ /* 0x000fc400000000ff */
[----:B------:R-:W-:Y:S02]  /*13a00*/  PRMT R2, R2, 0x8880, RZ ;  /* 0x0000888002027816 */ /* 0x000fe400000000ff */
[----:B------:R-:W-:Y:S01]  /*13a10*/  PRMT R8, R8, 0x8880, RZ ;  /* 0x0000888008087816 */ /* 0x000fe200000000ff */
[----:B------:R-:W0:Y:S01]  /*13a20*/  SHFL.DOWN PT, R6, R6, R7, 0x1f ;  /* 0x08001f0706067589 */ /* 0x000e2200000e0000 */
[----:B------:R-:W-:Y:S02]  /*13a30*/  LOP3.LUT P1, RZ, R27, 0xff, RZ, 0xc0, !PT ;  /* 0x000000ff1bff7812 */ /* 0x000fe4000782c0ff */
        /* <DEDUP_REMOVED lines=19> */
.L_x_1242:
        /* <DEDUP_REMOVED lines=21> */
.L_x_1249:
        /* <DEDUP_REMOVED lines=8> */
[----:B------:R0:W1:Y:S01]  /*13d40*/  LDC.64 R2, c[0x4][R0] ;  /* 0x0100000000027b82 */ /* 0x0000620000000a00 */
[----:B------:R-:W-:Y:S02]  /*13d50*/  IMAD.MOV.U32 R5, RZ, RZ, c[0x4][0x644] ;  /* 0x01019100ff057624 */ /* 0x000fe400078e00ff */
[----:B------:R-:W-:Y:S02]  /*13d60*/  IMAD.MOV.U32 R6, RZ, RZ, c[0x4][0x630] ;  /* 0x01018c00ff067624 */ /* 0x000fe400078e00ff */
[----:B------:R-:W-:Y:S02]  /*13d70*/  IMAD.MOV.U32 R7, RZ, RZ, c[0x4][0x634] ;  /* 0x01018d00ff077624 */ /* 0x000fe400078e00ff */
[----:B------:R-:W-:-:S02]  /*13d80*/  IMAD.MOV.U32 R10, RZ, RZ, c[0x4][0x478] ;  /* 0x01011e00ff0a7624 */ /* 0x000fc400078e00ff */
        /* <DEDUP_REMOVED lines=11> */
.L_x_1251:
        /* <DEDUP_REMOVED lines=10> */
[----:B0-----:R-:W-:Y:S01]  /*13ee0*/  MOV R5, c[0x4][0x644] ;  /* 0x0101910000057a02 */ /* 0x001fe20000000f00 */
[----:B------:R0:W1:Y:S01]  /*13ef0*/  LDC.64 R2, c[0x4][R0] ;  /* 0x0100000000027b82 */ /* 0x0000620000000a00 */
        /* <DEDUP_REMOVED lines=14> */
.L_x_1252:
        /* <DEDUP_REMOVED lines=26> */
.L_x_1253:
        /* <DEDUP_REMOVED lines=26> */
.L_x_1254:
[----:B------:R-:W-:Y:S02]  /*14320*/  IADD3 R16, P1, R16, c[0x0][0x538], RZ ;  /* 0x00014e0010107a10 */ /* 0x000fe40007f3e0ff */
[----:B------:R-:W-:Y:S02]  /*14330*/  LOP3.LUT P0, RZ, R18, 0xff, RZ, 0xc0, !PT ;  /* 0x000000ff12ff7812 */ /* 0x000fe4000780c0ff */
[----:B------:R-:W-:Y:S02]  /*14340*/  IADD3.X R17, RZ, c[0x0][0x53c], RZ, P1, !PT ;  /* 0x00014f00ff117a10 */ /* 0x000fe40000ffe4ff */
[----:B0-----:R-:W-:-:S05]  /*14350*/  SEL R3, RZ, 0x1, !P0 ;  /* 0x00000001ff037807 */ /* 0x001fca0004000000 */
[----:B------:R-:W-:Y:S01]  /*14360*/  STG.E.U8 [R16.64], R3 ;  /* 0x0000000310007986 */ /* 0x000fe2000c101124 */
[----:B------:R-:W-:Y:S05]  /*14370*/  EXIT ;  /* 0x000000000000794d */ /* 0x000fea0003800000 */
.L_x_1250:
[----:B------:R-:W-:Y:S04]  /*14380*/  STG.E.U8 [R4.64], R27 ;  /* 0x0000001b04007986 */ /* 0x000fe8000c101124 */
[----:B------:R-:W-:Y:S04]  /*14390*/  STG.E.U8 [R4.64+0x1], R24 ;  /* 0x0000011804007986 */ /* 0x000fe8000c101124 */
[----:B------:R-:W-:Y:S04]  /*143a0*/  STG.E.U8 [R4.64+0x2], R22 ;  /* 0x0000021604007986 */ /* 0x000fe8000c101124 */
[----:B------:R-:W-:Y:S01]  /*143b0*/  STG.E.U8 [R4.64+0x3], R18 ;  /* 0x0000031204007986 */ /* 0x000fe2000c101124 */
[----:B------:R-:W-:Y:S05]  /*143c0*/  EXIT ;  /* 0x000000000000794d */ /* 0x000fea0003800000 */
.L_x_1248:
[----:B------:R-:W-:Y:S02]  /*143d0*/  ISETP.NE.AND P0, PT, RZ, UR38, PT ;  /* 0x00000026ff007c0c */ /* 0x000fe4000bf05270 */
        /* <DEDUP_REMOVED lines=50> */
.L_x_1256:
        /* <DEDUP_REMOVED lines=26> */
.L_x_1257:
        /* <DEDUP_REMOVED lines=26> */
.L_x_1258:
        /* <DEDUP_REMOVED lines=26> */
.L_x_1259:
[----:B------:R-:W-:Y:S02]  /*14be0*/  IADD3 R16, P1, R16, c[0x0][0x538], RZ ;  /* 0x00014e0010107a10 */ /* 0x000fe40007f3e0ff */
[----:B------:R-:W-:-:S03]  /*14bf0*/  LOP3.LUT P0, RZ, R18, 0xff, RZ, 0xc0, !PT ;  /* 0x000000ff12ff7812 */ /* 0x000fc6000780c0ff */
[----:B------:R-:W-:Y:S01]  /*14c00*/  IMAD.X R17, RZ, RZ, c[0x0][0x53c], P1 ;  /* 0x00014f00ff117624 */ /* 0x000fe200008e06ff */
[----:B0-----:R-:W-:-:S05]  /*14c10*/  SEL R3, RZ, 0x1, !P0 ;  /* 0x00000001ff037807 */ /* 0x001fca0004000000 */
[----:B------:R-:W-:Y:S01]  /*14c20*/  STG.E.U8 [R16.64], R3 ;  /* 0x0000000310007986 */ /* 0x000fe2000c101124 */
[----:B------:R-:W-:Y:S05]  /*14c30*/  EXIT ;  /* 0x000000000000794d */ /* 0x000fea0003800000 */
.L_x_1255:
        /* <DEDUP_REMOVED lines=13> */
.L_x_1220:
        /* <DEDUP_REMOVED lines=28> */
.L_x_1261:
        /* <DEDUP_REMOVED lines=9> */
[----:B------:R0:W1:Y:S01]  /*14f60*/  LDC.64 R2, c[0x4][R0] ;  /* 0x0100000000027b82 */ /* 0x0000620000000a00 */
        /* <DEDUP_REMOVED lines=14> */
.L_x_1263:
        /* <DEDUP_REMOVED lines=26> */
.L_x_1264:
        /* <DEDUP_REMOVED lines=26> */
.L_x_1265:
        /* <DEDUP_REMOVED lines=9> */
[----:B------:R-:W-:Y:S01]  /*15420*/  MOV R4, c[0x4][0x640] ;  /* 0x0101900000047a02 */ /* 0x000fe20000000f00 */
[----:B0-----:R-:W-:Y:S01]  /*15430*/  IMAD.MOV.U32 R5, RZ, RZ, c[0x4][0x644] ;  /* 0x01019100ff057624 */ /* 0x001fe200078e00ff */
[----:B------:R0:W1:Y:S01]  /*15440*/  LDC.64 R2, c[0x4][R0] ;  /* 0x0100000000027b82 */ /* 0x0000620000000a00 */
        /* <DEDUP_REMOVED lines=14> */
.L_x_1266:
[----:B------:R-:W-:Y:S02]  /*15530*/  IADD3 R16, P1, R16, c[0x0][0x538], RZ ;  /* 0x00014e0010107a10 */ /* 0x000fe40007f3e0ff */
[----:B------:R-:W-:-:S03]  /*15540*/  LOP3.LUT P0, RZ, R18, 0xff, RZ, 0xc0, !PT ;  /* 0x000000ff12ff7812 */ /* 0x000fc6000780c0ff */
[----:B------:R-:W-:Y:S01]  /*15550*/  IMAD.X R17, RZ, RZ, c[0x0][0x53c], P1 ;  /* 0x00014f00ff117624 */ /* 0x000fe200008e06ff */
[----:B0-----:R-:W-:-:S05]  /*15560*/  SEL R3, RZ, 0x1, !P0 ;  /* 0x00000001ff037807 */ /* 0x001fca0004000000 */
[----:B------:R-:W-:Y:S01]  /*15570*/  STG.E.U8 [R16.64], R3 ;  /* 0x0000000310007986 */ /* 0x000fe2000c101124 */
[----:B------:R-:W-:Y:S05]  /*15580*/  EXIT ;  /* 0x000000000000794d */ /* 0x000fea0003800000 */
.L_x_1262:
[----:B------:R-:W-:Y:S04]  /*15590*/  STG.E.U8 [R4.64], R27 ;  /* 0x0000001b04007986 */ /* 0x000fe8000c101124 */
[----:B------:R-:W-:Y:S04]  /*155a0*/  STG.E.U8 [R4.64+0x1], R24 ;  /* 0x0000011804007986 */ /* 0x000fe8000c101124 */
[----:B------:R-:W-:Y:S04]  /*155b0*/  STG.E.U8 [R4.64+0x2], R22 ;  /* 0x0000021604007986 */ /* 0x000fe8000c101124 */
[----:B------:R-:W-:Y:S01]  /*155c0*/  STG.E.U8 [R4.64+0x3], R18 ;  /* 0x0000031204007986 */ /* 0x000fe2000c101124 */
[----:B------:R-:W-:Y:S05]  /*155d0*/  EXIT ;  /* 0x000000000000794d */ /* 0x000fea0003800000 */
.L_x_1260:
        /* <DEDUP_REMOVED lines=38> */
[----:B------:R-:W-:Y:S02]  /*15840*/  IMAD.MOV.U32 R7, RZ, RZ, c[0x4][0x634] ;  /* 0x01018d00ff077624 */ /* 0x000fe400078e00ff */
[----:B------:R-:W-:Y:S02]  /*15850*/  IMAD.MOV.U32 R8, RZ, RZ, 0x2ef ;  /* 0x000002efff087424 */ /* 0x000fe400078e00ff */
        /* <DEDUP_REMOVED lines=11> */
.L_x_1268:
        /* <DEDUP_REMOVED lines=26> */
.L_x_1269:
        /* <DEDUP_REMOVED lines=26> */
.L_x_1270:
        /* <DEDUP_REMOVED lines=26> */
.L_x_1271:
[----:B------:R-:W-:Y:S02]  /*15df0*/  IADD3 R16, P1, R16, c[0x0][0x538], RZ ;  /* 0x00014e0010107a10 */ /* 0x000fe40007f3e0ff */
[----:B------:R-:W-:-:S03]  /*15e00*/  LOP3.LUT P0, RZ, R18, 0xff, RZ, 0xc0, !PT ;  /* 0x000000ff12ff7812 */ /* 0x000fc6000780c0ff */
[----:B------:R-:W-:Y:S01]  /*15e10*/  IMAD.X R17, RZ, RZ, c[0x0][0x53c], P1 ;  /* 0x00014f00ff117624 */ /* 0x000fe200008e06ff */
[----:B0-----:R-:W-:-:S05]  /*15e20*/  SEL R3, RZ, 0x1, !P0 ;  /* 0x00000001ff037807 */ /* 0x001fca0004000000 */
[----:B------:R-:W-:Y:S01]  /*15e30*/  STG.E.U8 [R16.64], R3 ;  /* 0x0000000310007986 */ /* 0x000fe2000c101124 */
[----:B------:R-:W-:Y:S05]  /*15e40*/  EXIT ;  /* 0x000000000000794d */ /* 0x000fea0003800000 */
.L_x_1267:
        /* <DEDUP_REMOVED lines=13> */
.L_x_1272:
        /* <DEDUP_REMOVED lines=14> */
.L_x_7624:


//--------------------- .text._ZN2at6native13reduce_kernelILi256ELi1ENS0_8ReduceOpIN3c107complexIdEENS0_14func_wrapper_tIbZZZNS0_14or_kernel_cudaERNS_14TensorIteratorEENKUlvE_clEvENKUlvE6_clEvEUlbS5_E_EEjbLi4ELi4EEEEEvT1_ --------------------------
	.section	.text._ZN2at6native13reduce_kernelILi256ELi1ENS0_8ReduceOpIN3c107complexIdEENS0_14func_wrapper_tIbZZZNS0_14or_kernel_cudaERNS_14TensorIteratorEENKUlvE_clEvENKUlvE6_clEvEUlbS5_E_EEjbLi4ELi4EEEEEvT1_,"ax",@progbits
	.sectioninfo	@"SHI_REGISTERS=34"
	.align	128
        .global         _ZN2at6native13reduce_kernelILi256ELi1ENS0_8ReduceOpIN3c107complexIdEENS0_14func_wrapper_tIbZZZNS0_14or_kernel_cudaERNS_14TensorIteratorEENKUlvE_clEvENKUlvE6_clEvEUlbS5_E_EEjbLi4ELi4EEEEEvT1_
        .type           _ZN2at6native13reduce_kernelILi256ELi1ENS0_8ReduceOpIN3c107complexIdEENS0_14func_wrapper_tIbZZZNS0_14or_kernel_cudaERNS_14TensorIteratorEENKUlvE_clEvENKUlvE6_clEvEUlbS5_E_EEjbLi4ELi4EEEEEvT1_,@function
        .size           _ZN2at6native13reduce_kernelILi256ELi1ENS0_8ReduceOpIN3c107complexIdEENS0_14func_wrapper_tIbZZZNS0_14or_kernel_cudaERNS_14TensorIteratorEENKUlvE_clEvENKUlvE6_clEvEUlbS5_E_EEjbLi4ELi4EEEEEvT1_,(.L_x_7625 - _ZN2at6native13reduce_kernelILi256ELi1ENS0_8ReduceOpIN3c107complexIdEENS0_14func_wrapper_tIbZZZNS0_14or_kernel_cudaERNS_14TensorIteratorEENKUlvE_clEvENKUlvE6_clEvEUlbS5_E_EEjbLi4ELi4EEEEEvT1_)
        .other          _ZN2at6native13reduce_kernelILi256ELi1ENS0_8ReduceOpIN3c107complexIdEENS0_14func_wrapper_tIbZZZNS0_14or_kernel_cudaERNS_14TensorIteratorEENKUlvE_clEvENKUlvE6_clEvEUlbS5_E_EEjbLi4ELi4EEEEEvT1_,@"STO_CUDA_ENTRY STV_DEFAULT"
_ZN2at6native13reduce_kernelILi256ELi1ENS0_8ReduceOpIN3c107complexIdEENS0_14func_wrapper_tIbZZZNS0_14or_kernel_cudaERNS_14TensorIteratorEENKUlvE_clEvENKUlvE6_clEvEUlbS5_E_EEjbLi4ELi4EEEEEvT1_:
.text._ZN2at6native13reduce_kernelILi256ELi1ENS0_8ReduceOpIN3c107complexIdEENS0_14func_wrapper_tIbZZZNS0_14or_kernel_cudaERNS_14TensorIteratorEENKUlvE_clEvENKUlvE6_clEvEUlbS5_E_EEjbLi4ELi4EEEEEvT1_:
[----:B------:R-:W-:Y:S02]  /*0000*/  IMAD.MOV.U32 R1, RZ, RZ, c[0x0][0x28] ;  /* 0x00000a00ff017624 */ /* 0x000fe400078e00ff */
[----:B------:R-:W0:Y:S01]  /*0010*/  S2R R0, SR_TID.X ;  /* 0x0000000000007919 */ /* 0x000e220000002100 */
[----:B------:R-:W-:Y:S01]  /*0020*/  ISETP.NE.AND P0, PT, RZ, c[0x0][0x338], PT ;  /* 0x0000ce00ff007a0c */ /* 0x000fe20003f05270 */
[----:B------:R-:W-:-:S12]  /*0030*/  IMAD.MOV.U32 R2, RZ, RZ, RZ ;  /* 0x000000ffff027224 */ /* 0x000fd800078e00ff */
[----:B------:R-:W-:Y:S05]  /*0040*/  @!P0 BRA `(.L_x_1273) ;  /* 0x00000cb000008947 */ /* 0x000fea0003800000 */
[----:B------:R-:W1:Y:S01]  /*0050*/  S2R R3, SR_TID.Y ;  /* 0x0000000000037919 */ /* 0x000e620000002200 */
[----:B0-----:R-:W-:Y:S02]  /*0060*/  IMAD R2, R0, c[0x0][0x188], RZ ;  /* 0x0000620000027a24 */ /* 0x001fe400078e02ff */
[----:B------:R-:W-:Y:S01]  /*0070*/  IMAD.MOV.U32 R8, RZ, RZ, c[0x0][0x338] ;  /* 0x0000ce00ff087624 */ /* 0x000fe200078e00ff */
[----:B------:R-:W0:Y:S04]  /*0080*/  S2R R5, SR_CTAID.X ;  /* 0x0000000000057919 */ /* 0x000e280000002500 */
[----:B------:R-:W-:Y:S01]  /*0090*/  ISETP.NE.AND P0, PT, R8, 0x1, PT ;  /* 0x000000010800780c */ /* 0x000fe20003f05270 */
[----:B-1----:R-:W-:-:S04]  /*00a0*/  IMAD R2, R3, c[0x0][0x18c], R2 ;  /* 0x0000630003027a24 */ /* 0x002fc800078e0202 */
[----:B0-----:R-:W-:Y:S01]  /*00b0*/  IMAD R3, R5, c[0x0][0x174], R2 ;  /* 0x00005d0005037a24 */ /* 0x001fe200078e0202 */
[----:B------:R-:W-:-:S10]  /*00c0*/  HFMA2.MMA R2, -RZ, RZ, 0, 0 ;  /* 0x00000000ff027435 */ /* 0x000fd400000001ff */
        /* <DEDUP_REMOVED lines=195> */
.L_x_1273:
        /* <DEDUP_REMOVED lines=41> */
.L_x_1282:
[----:B------:R-:W-:Y:S05]  /*0f90*/  BSYNC B3 ;  /* 0x0000000000037941 */ /* 0x000fea0003800000 */
.L_x_1281:
        /* <DEDUP_REMOVED lines=10> */
[----:B------:R-:W-:-:S06]  /*1040*/  LEA.HI.X R5, R5, R29, R2, 0x4, P0 ;  /* 0x0000001d05057211 */ /* 0x000fcc00000f2402 */
[----:B------:R-:W2:Y:S02]  /*1050*/  LDG.E.128 R4, [R4.64] ;  /* 0x0000002404047981 */ /* 0x000ea4000c1e1d00 */
[----:B--2---:R-:W0:-:S06]  /*1060*/  DSETP.NEU.AND P0, PT, R6, RZ, PT ;  /* 0x000000ff0600722a */ /* 0x004e0c0003f0d000 */
[----:B0-----:R-:W0:-:S06]  /*1070*/  DSETP.NEU.OR P0, PT, R4, RZ, P0 ;  /* 0x000000ff0400722a */ /* 0x001e0c000070d400 */
[----:B0-----:R-:W-:-:S03]  /*1080*/  SEL R21, RZ, 0x1, !P0 ;  /* 0x00000001ff157807 */ /* 0x001fc60004000000 */
.L_x_1280:
[----:B------:R-:W-:Y:S05]  /*1090*/  BSYNC B2 ;  /* 0x0000000000027941 */ /* 0x000fea0003800000 */
.L_x_1279:
[C---:B------:R-:W-:Y:S02]  /*10a0*/  IADD3 R5, P0, -R9.reuse, 0x4, RZ ;  /* 0x0000000409057810 */ /* 0x040fe40007f1e1ff */
[----:B------:R-:W-:Y:S02]  /*10b0*/  IADD3 R24, R9, c[0x0][0x168], RZ ;  /* 0x00005a0009187a10 */ /* 0x000fe40007ffe0ff */
[----:B------:R-:W-:Y:S01]  /*10c0*/  LEA R28, P1, R5, R28, 0x4 ;  /* 0x0000001c051c7211 */ /* 0x000fe200078220ff */
[----:B------:R-:W-:Y:S01]  /*10d0*/  IMAD.X R2, RZ, RZ, -0x1, P0 ;  /* 0xffffffffff027424 */ /* 0x000fe200000e06ff */
[----:B------:R-:W-:-:S04]  /*10e0*/  IADD3 R24, R24, -0x4, RZ ;  /* 0xfffffffc18187810 */ /* 0x000fc80007ffe0ff */
[----:B------:R-:W-:Y:S02]  /*10f0*/  LEA.HI.X R29, R5, R29, R2, 0x4, P1 ;  /* 0x0000001d051d7211 */ /* 0x000fe400008f2402 */
.L_x_1278:
[----:B------:R-:W-:Y:S05]  /*1100*/  BSYNC B1 ;  /* 0x0000000000017941 */ /* 0x000fea0003800000 */
.L_x_1277:
[----:B------:R-:W-:Y:S01]  /*1110*/  LEA R5, R25, 0x3, 0x2 ;  /* 0x0000000319057811 */ /* 0x000fe200078e10ff */
[----:B------:R-:W-:Y:S01]  /*1120*/  BSSY B1, `(.L_x_1283) ;  /* 0x0000026000017945 */ /* 0x000fe20003800000 */
[----:B------:R-:W-:Y:S02]  /*1130*/  ISETP.NE.AND P5, PT, RZ, c[0x0][0x180], PT ;  /* 0x00006000ff007a0c */ /* 0x000fe40003fa5270 */
[----:B------:R-:W-:Y:S02]  /*1140*/  ISETP.GE.U32.AND P0, PT, R5, R24, PT ;  /* 0x000000180500720c */ /* 0x000fe40003f06070 */
[----:B------:R-:W-:Y:S02]  /*1150*/  ISETP.NE.AND P6, PT, R3, RZ, PT ;  /* 0x000000ff0300720c */ /* 0x000fe40003fc5270 */
[C---:B------:R-:W-:Y:S02]  /*1160*/  PRMT R2, R23.reuse, 0x7610, R2 ;  /* 0x0000761017027816 */ /* 0x040fe40000000002 */
[----:B------:R-:W-:-:S07]  /*1170*/  PRMT R20, R23, 0x7610, R20 ;  /* 0x0000761017147816 */ /* 0x000fce0000000014 */
[----:B------:R-:W-:Y:S05]  /*1180*/  @P0 BRA `(.L_x_1284) ;  /* 0x000001f000000947 */ /* 0x000fea0003800000 */
[C---:B------:R-:W-:Y:S02]  /*1190*/  PRMT R20, R2.reuse, 0x7610, R20 ;  /* 0x0000761002147816 */ /* 0x040fe40000000014 */
[----:B------:R-:W-:Y:S02]  /*11a0*/  PRMT R23, R2, 0x7610, R23 ;  /* 0x0000761002177816 */ /* 0x000fe40000000017 */
.L_x_1285:
[----:B------:R-:W-:-:S05]  /*11b0*/  IMAD.WIDE.U32 R30, R25, 0x40, R28 ;  /* 0x00000040191e7825 */ /* 0x000fca00078e001c */
[----:B------:R-:W2:Y:S04]  /*11c0*/  LDG.E.128 R16, [R30.64] ;  /* 0x000000241e107981 */ /* 0x000ea8000c1e1d00 */
[----:B------:R-:W3:Y:S04]  /*11d0*/  LDG.E.128 R4, [R30.64+0x10] ;  /* 0x000010241e047981 */ /* 0x000ee8000c1e1d00 */
[----:B------:R-:W4:Y:S04]  /*11e0*/  LDG.E.128 R8, [R30.64+0x20] ;  /* 0x000020241e087981 */ /* 0x000f28000c1e1d00 */
[----:B------:R-:W5:Y:S01]  /*11f0*/  LDG.E.128 R12, [R30.64+0x30] ;  /* 0x000030241e0c7981 */ /* 0x000f62000c1e1d00 */
[----:B------:R-:W-:-:S02]  /*1200*/  LOP3.LUT P4, RZ, R21, 0xff, RZ, 0xc0, !PT ;  /* 0x000000ff15ff7812 */ /* 0x000fc4000788c0ff */
[----:B------:R-:W-:Y:S01]  /*1210*/  IADD3 R25, R25, c[0x0][0x170], RZ ;  /* 0x00005c0019197a10 */ /* 0x000fe20007ffe0ff */
[----:B--2---:R-:W0:-:S04]  /*1220*/  DSETP.NEU.AND P0, PT, R18, RZ, PT ;  /* 0x000000ff1200722a */ /* 0x004e080003f0d000 */
[----:B---3--:R-:W-:-:S04]  /*1230*/  DSETP.NEU.AND P3, PT, R6, RZ, PT ;  /* 0x000000ff0600722a */ /* 0x008fc80003f6d000 */
[----:B0-----:R-:W0:-:S04]  /*1240*/  DSETP.NEU.OR P0, PT, R16, RZ, P0 ;  /* 0x000000ff1000722a */ /* 0x001e08000070d400 */
[----:B----4-:R-:W1:Y:S02]  /*1250*/  DSETP.NEU.AND P1, PT, R10, RZ, PT ;  /* 0x000000ff0a00722a */ /* 0x010e640003f2d000 */
[----:B0-----:R-:W-:Y:S02]  /*1260*/  PLOP3.LUT P0, PT, P4, P0, PT, 0xa8, 0x0 ;  /* 0x000000000000781c */ /* 0x001fe40002701570 */
[----:B------:R0:W2:Y:S01]  /*1270*/  DSETP.NEU.OR P3, PT, R4, RZ, P3 ;  /* 0x000000ff0400722a */ /* 0x0000a20001f6d400 */
[----:B------:R-:W-:Y:S02]  /*1280*/  LOP3.LUT P4, RZ, R23, 0xff, RZ, 0xc0, !PT ;  /* 0x000000ff17ff7812 */ /* 0x000fe4000788c0ff */
[----:B0-----:R-:W-:Y:S01]  /*1290*/  LEA R5, R25, 0x3, 0x2 ;  /* 0x0000000319057811 */ /* 0x001fe200078e10ff */
[----:B-----5:R-:W0:Y:S01]  /*12a0*/  DSETP.NEU.AND P2, PT, R14, RZ, PT ;  /* 0x000000ff0e00722a */ /* 0x020e220003f4d000 */
[----:B------:R-:W-:Y:S02]  /*12b0*/  SEL R21, RZ, 0x1, !P0 ;  /* 0x00000001ff157807 */ /* 0x000fe40004000000 */
[----:B------:R-:W-:Y:S01]  /*12c0*/  ISETP.GE.U32.AND P0, PT, R5, R24, PT ;  /* 0x000000180500720c */ /* 0x000fe20003f06070 */
[----:B-1----:R-:W1:Y:S01]  /*12d0*/  DSETP.NEU.OR P1, PT, R8, RZ, P1 ;  /* 0x000000ff0800722a */ /* 0x002e620000f2d400 */
[----:B--2---:R-:W-:-:S02]  /*12e0*/  PLOP3.LUT P3, PT, P4, P3, PT, 0xa8, 0x0 ;  /* 0x000000000000781c */ /* 0x004fc40002767570 */
[----:B------:R-:W-:Y:S01]  /*12f0*/  LOP3.LUT P4, RZ, R20, 0xff, RZ, 0xc0, !PT ;  /* 0x000000ff14ff7812 */ /* 0x000fe2000788c0ff */
[----:B0-----:R-:W0:Y:S01]  /*1300*/  DSETP.NEU.OR P2, PT, R12, RZ, P2 ;  /* 0x000000ff0c00722a */ /* 0x001e22000174d400 */
[----:B------:R-:W-:Y:S02]  /*1310*/  SEL R23, RZ, 0x1, !P3 ;  /* 0x00000001ff177807 */ /* 0x000fe40005800000 */
[----:B-1----:R-:W-:Y:S02]  /*1320*/  PLOP3.LUT P1, PT, P4, P1, PT, 0xa8, 0x0 ;  /* 0x000000000000781c */ /* 0x002fe40002723570 */
[----:B------:R-:W-:Y:S02]  /*1330*/  LOP3.LUT P4, RZ, R2, 0xff, RZ, 0xc0, !PT ;  /* 0x000000ff02ff7812 */ /* 0x000fe4000788c0ff */
[----:B------:R-:W-:Y:S02]  /*1340*/  SEL R20, RZ, 0x1, !P1 ;  /* 0x00000001ff147807 */ /* 0x000fe40004800000 */
[----:B0-----:R-:W-:-:S04]  /*1350*/  PLOP3.LUT P2, PT, P4, P2, PT, 0xa8, 0x0 ;  /* 0x000000000000781c */ /* 0x001fc80002745570 */
[----:B------:R-:W-:Y:S01]  /*1360*/  SEL R2, RZ, 0x1, !P2 ;  /* 0x00000001ff027807 */ /* 0x000fe20005000000 */
[----:B------:R-:W-:Y:S05]  /*1370*/  @!P0 BRA `(.L_x_1285) ;  /* 0xfffffe3000008947 */ /* 0x000fea000383ffff */
.L_x_1284:
[----:B------:R-:W-:Y:S05]  /*1380*/  BSYNC B1 ;  /* 0x0000000000017941 */ /* 0x000fea0003800000 */
.L_x_1283:
[----:B------:R-:W-:Y:S01]  /*1390*/  BSSY B1, `(.L_x_1286) ;  /* 0x0000008000017945 */ /* 0x000fe20003800000 */
[----:B------:R-:W-:Y:S01]  /*13a0*/  PRMT R4, RZ, 0x7610, R4 ;  /* 0x00007610ff047816 */ /* 0x000fe20000000004 */
[----:B------:R-:W-:Y:S05]  /*13b0*/  @P5 BRA P6, `(.L_x_1287) ;  /* 0x0000005000005947 */ /* 0x000fea0003000000 */
[----:B------:R-:W-:Y:S02]  /*13c0*/  ISETP.NE.AND P0, PT, RZ, c[0x0][0x184], PT ;  /* 0x00006100ff007a0c */ /* 0x000fe40003f05270 */
[----:B------:R-:W-:-:S11]  /*13d0*/  MOV R4, 0x1 ;  /* 0x0000000100047802 */ /* 0x000fd60000000f00 */
[----:B------:R-:W-:-:S04]  /*13e0*/  @P0 ISETP.NE.AND P1, PT, R22, RZ, PT ;  /* 0x000000ff1600020c */ /* 0x000fc80003f25270 */
[----:B------:R-:W-:-:S04]  /*13f0*/  @P0 SEL R5, RZ, 0x1, P1 ;  /* 0x00000001ff050807 */ /* 0x000fc80000800000 */
[----:B------:R-:W-:Y:S02]  /*1400*/  @P0 PRMT R4, R5, 0x7610, R4 ;  /* 0x0000761005040816 */ /* 0x000fe40000000004 */
.L_x_1287:
[----:B------:R-:W-:Y:S05]  /*1410*/  BSYNC B1 ;  /* 0x0000000000017941 */ /* 0x000fea0003800000 */
.L_x_1286:
        /* <DEDUP_REMOVED lines=9> */
[----:B------:R-:W2:Y:S01]  /*14b0*/  LDG.E.128 R28, [R28.64] ;  /* 0x000000241c1c7981 */ /* 0x000ea2000c1e1d00 */
[----:B------:R-:W-:Y:S01]  /*14c0*/  LOP3.LUT P1, RZ, R21, 0xff, RZ, 0xc0, !PT ;  /* 0x000000ff15ff7812 */ /* 0x000fe2000782c0ff */
[----:B--2---:R-:W0:-:S06]  /*14d0*/  DSETP.NEU.AND P0, PT, R30, RZ, PT ;  /* 0x000000ff1e00722a */ /* 0x004e0c0003f0d000 */
[----:B0-----:R-:W0:-:S06]  /*14e0*/  DSETP.NEU.OR P0, PT, R28, RZ, P0 ;  /* 0x000000ff1c00722a */ /* 0x001e0c000070d400 */
[----:B0-----:R-:W-:-:S04]  /*14f0*/  PLOP3.LUT P0, PT, P1, P0, PT, 0xa8, 0x0 ;  /* 0x000000000000781c */ /* 0x001fc80000f01570 */
[----:B------:R-:W-:-:S04]  /*1500*/  SEL R21, RZ, 0x1, !P0 ;  /* 0x00000001ff157807 */ /* 0x000fc80004000000 */
.L_x_1289:
[----:B------:R-:W-:Y:S05]  /*1510*/  BSYNC B1 ;  /* 0x0000000000017941 */ /* 0x000fea0003800000 */
.L_x_1288:
[----:B------:R-:W-:-:S04]  /*1520*/  LOP3.LUT R21, R20, R23, R21, 0xfe, !PT ;  /* 0x0000001714157212 */ /* 0x000fc800078efe15 */
[----:B------:R-:W-:-:S04]  /*1530*/  LOP3.LUT P0, RZ, R2, 0xff, R21, 0xc8, !PT ;  /* 0x000000ff02ff7812 */ /* 0x000fc8000780c815 */
[----:B------:R-:W-:Y:S01]  /*1540*/  SEL R17, RZ, 0x1, !P0 ;  /* 0x00000001ff117807 */ /* 0x000fe20004000000 */
[----:B------:R-:W-:Y:S05]  /*1550*/  BRA `(.L_x_1275) ;  /* 0x00007e2000007947 */ /* 0x000fea0003800000 */
.L_x_1276:
[----:B------:R-:W-:Y:S01]  /*1560*/  IMAD.MOV.U32 R24, RZ, RZ, c[0x0][0x2d4] ;  /* 0x0000b500ff187624 */ /* 0x000fe200078e00ff */
[----:B------:R-:W-:-:S04]  /*1570*/  MOV R2, 0x1 ;  /* 0x0000000100027802 */ /* 0x000fc80000000f00 */
        /* <DEDUP_REMOVED lines=25> */
[----:B------:R-:W-:-:S02]  /*1710*/  ISETP.NE.AND P6, PT, RZ, c[0x0][0x1a4], PT ;  /* 0x00006900ff007a0c */ /* 0x000fc40003fc5270 */
[C---:B------:R-:W-:Y:S02]  /*1720*/  PRMT R4, R6.reuse, 0x7610, R4 ;  /* 0x0000761006047816 */ /* 0x040fe40000000004 */
[C---:B------:R-:W-:Y:S02]  /*1730*/  PRMT R5, R6.reuse, 0x7610, R5 ;  /* 0x0000761006057816 */ /* 0x040fe40000000005 */
[----:B------:R-:W-:-:S05]  /*1740*/  PRMT R2, R6, 0x7610, R2 ;  /* 0x0000761006027816 */ /* 0x000fca0000000002 */
.L_x_1299:
[----:B------:R-:W-:Y:S01]  /*1750*/  HFMA2.MMA R7, -RZ, RZ, 0, 0 ;  /* 0x00000000ff077435 */ /* 0x000fe200000001ff */
[----:B------:R-:W-:Y:S01]  /*1760*/  IMAD.MOV.U32 R8, RZ, RZ, RZ ;  /* 0x000000ffff087224 */ /* 0x000fe200078e00ff */
[----:B------:R-:W-:Y:S05]  /*1770*/  @!P6 BRA `(.L_x_1294) ;  /* 0x00000d000000e947 */ /* 0x000fea0003800000 */
[----:B------:R-:W-:Y:S02]  /*1780*/  IMAD.MOV.U32 R24, RZ, RZ, RZ ;  /* 0x000000ffff187224 */ /* 0x000fe400078e00ff */
[----:B------:R-:W-:Y:S02]  /*1790*/  IMAD.MOV.U32 R12, RZ, RZ, c[0x0][0x1a4] ;  /* 0x00006900ff0c7624 */ /* 0x000fe400078e00ff */
[----:B------:R-:W-:-:S03]  /*17a0*/  IMAD.HI.U32 R8, R25, c[0x0][0x1ac], R24 ;  /* 0x00006b0019087a27 */ /* 0x000fc600078e0018 */
[----:B------:R-:W-:Y:S02]  /*17b0*/  ISETP.NE.AND P0, PT, R12, 0x2, PT ;  /* 0x000000020c00780c */ /* 0x000fe40003f05270 */
[----:B------:R-:W-:Y:S02]  /*17c0*/  SHF.R.U32.HI R9, RZ, c[0x0][0x1b0], R8 ;  /* 0x00006c00ff097a19 */ /* 0x000fe40000011608 */
[----:B------:R-:W-:-:S03]  /*17d0*/  MOV R8, RZ ;  /* 0x000000ff00087202 */ /* 0x000fc60000000f00 */
[--C-:B------:R-:W-:Y:S02]  /*17e0*/  IMAD.MOV R10, RZ, RZ, -R9.reuse ;  /* 0x000000ffff0a7224 */ /* 0x100fe400078e0a09 */
        /* <DEDUP_REMOVED lines=201> */
.L_x_1294:
[----:B------:R-:W-:-:S04]  /*2480*/  LOP3.LUT R9, R8, 0xfffffff0, RZ, 0xc0, !PT ;  /* 0xfffffff008097812 */ /* 0x000fc800078ec0ff */
[----:B------:R-:W-:-:S05]  /*2490*/  IADD3 R8, P0, R28, R9, RZ ;  /* 0x000000091c087210 */ /* 0x000fca0007f1e0ff */
[----:B------:R-:W-:-:S06]  /*24a0*/  IMAD.X R9, RZ, RZ, R29, P0 ;  /* 0x000000ffff097224 */ /* 0x000fcc00000e061d */
[----:B------:R-:W5:Y:S01]  /*24b0*/  LDG.E.128 R8, [R8.64] ;  /* 0x0000002408087981 */ /* 0x000f62000c1e1d00 */
[----:B------:R-:W-:Y:S01]  /*24c0*/  IADD3 R25, R25, c[0x0][0x170], RZ ;  /* 0x00005c0019197a10 */ /* 0x000fe20007ffe0ff */
[----:B------:R-:W-:Y:S05]  /*24d0*/  @!P6 BRA `(.L_x_1295) ;  /* 0x00000d000000e947 */ /* 0x000fea0003800000 */
[----:B------:R-:W-:Y:S02]  /*24e0*/  MOV R24, RZ ;  /* 0x000000ff00187202 */ /* 0x000fe40000000f00 */
        /* <DEDUP_REMOVED lines=207> */
.L_x_1295:
[----:B------:R-:W-:-:S04]  /*31e0*/  LOP3.LUT R7, R7, 0xfffffff0, RZ, 0xc0, !PT ;  /* 0xfffffff007077812 */ /* 0x000fc800078ec0ff */
[----:B------:R-:W-:-:S04]  /*31f0*/  IADD3 R12, P0, R28, R7, RZ ;  /* 0x000000071c0c7210 */ /* 0x000fc80007f1e0ff */
[----:B------:R-:W-:-:S06]  /*3200*/  IADD3.X R13, RZ, R29, RZ, P0, !PT ;  /* 0x0000001dff0d7210 */ /* 0x000fcc00007fe4ff */
[----:B------:R-:W5:Y:S01]  /*3210*/  LDG.E.128 R12, [R12.64] ;  /* 0x000000240c0c7981 */ /* 0x000f62000c1e1d00 */
[----:B------:R-:W-:Y:S01]  /*3220*/  IADD3 R25, R25, c[0x0][0x170], RZ ;  /* 0x00005c0019197a10 */ /* 0x000fe20007ffe0ff */
[----:B------:R-:W-:Y:S01]  /*3230*/  IMAD.MOV.U32 R7, RZ, RZ, RZ ;  /* 0x000000ffff077224 */ /* 0x000fe200078e00ff */
[----:B------:R-:W-:Y:S01]  /*3240*/  MOV R16, RZ ;  /* 0x000000ff00107202 */ /* 0x000fe20000000f00 */
[----:B------:R-:W-:Y:S05]  /*3250*/  @!P6 BRA `(.L_x_1296) ;  /* 0x00000d000000e947 */ /* 0x000fea0003800000 */
[----:B------:R-:W-:Y:S01]  /*3260*/  IMAD.MOV.U32 R24, RZ, RZ, RZ ;  /* 0x000000ffff187224 */ /* 0x000fe200078e00ff */
[----:B------:R-:W-:-:S03]  /*3270*/  MOV R20, c[0x0][0x1a4] ;  /* 0x0000690000147a02 */ /* 0x000fc60000000f00 */
[----:B------:R-:W-:Y:S01]  /*3280*/  IMAD.HI.U32 R16, R25, c[0x0][0x1ac], R24 ;  /* 0x00006b0019107a27 */ /* 0x000fe200078e0018 */
[----:B------:R-:W-:-:S04]  /*3290*/  ISETP.NE.AND P0, PT, R20, 0x2, PT ;  /* 0x000000021400780c */ /* 0x000fc80003f05270 */
[----:B------:R-:W-:Y:S01]  /*32a0*/  SHF.R.U32.HI R17, RZ, c[0x0][0x1b0], R16 ;  /* 0x00006c00ff117a19 */ /* 0x000fe20000011610 */
[----:B------:R-:W-:-:S04]  /*32b0*/  HFMA2.MMA R16, -RZ, RZ, 0, 0 ;  /* 0x00000000ff107435 */ /* 0x000fc800000001ff */
[----:B------:R-:W-:-:S06]  /*32c0*/  IMAD.MOV R18, RZ, RZ, -R17 ;  /* 0x000000ffff127224 */ /* 0x000fcc00078e0a11 */
        /* <DEDUP_REMOVED lines=201> */
.L_x_1296:
[----:B------:R-:W-:-:S04]  /*3f60*/  LOP3.LUT R17, R16, 0xfffffff0, RZ, 0xc0, !PT ;  /* 0xfffffff010117812 */ /* 0x000fc800078ec0ff */
[----:B------:R-:W-:-:S04]  /*3f70*/  IADD3 R16, P0, R28, R17, RZ ;  /* 0x000000111c107210 */ /* 0x000fc80007f1e0ff */
[----:B------:R-:W-:-:S06]  /*3f80*/  IADD3.X R17, RZ, R29, RZ, P0, !PT ;  /* 0x0000001dff117210 */ /* 0x000fcc00007fe4ff */
[----:B------:R-:W5:Y:S01]  /*3f90*/  LDG.E.128 R16, [R16.64] ;  /* 0x0000002410107981 */ /* 0x000f62000c1e1d00 */
[----:B------:R-:W-:Y:S01]  /*3fa0*/  IADD3 R25, R25, c[0x0][0x170], RZ ;  /* 0x00005c0019197a10 */ /* 0x000fe20007ffe0ff */
[----:B------:R-:W-:Y:S05]  /*3fb0*/  @!P6 BRA `(.L_x_1297) ;  /* 0x00000d000000e947 */ /* 0x000fea0003800000 */
[----:B------:R-:W-:Y:S01]  /*3fc0*/  IMAD.MOV.U32 R24, RZ, RZ, RZ ;  /* 0x000000ffff187224 */ /* 0x000fe200078e00ff */
[----:B------:R-:W-:-:S03]  /*3fd0*/  MOV R22, c[0x0][0x1a4] ;  /* 0x0000690000167a02 */ /* 0x000fc60000000f00 */
[----:B------:R-:W-:Y:S01]  /*3fe0*/  IMAD.HI.U32 R20, R25, c[0x0][0x1ac], R24 ;  /* 0x00006b0019147a27 */ /* 0x000fe200078e0018 */
[----:B------:R-:W-:-:S04]  /*3ff0*/  ISETP.NE.AND P0, PT, R22, 0x2, PT ;  /* 0x000000021600780c */ /* 0x000fc80003f05270 */
        /* <DEDUP_REMOVED lines=204> */
.L_x_1297:
[----:B------:R-:W-:-:S04]  /*4cc0*/  LOP3.LUT R7, R7, 0xfffffff0, RZ, 0xc0, !PT ;  /* 0xfffffff007077812 */ /* 0x000fc800078ec0ff */
[----:B------:R-:W-:-:S04]  /*4cd0*/  IADD3 R20, P0, R28, R7, RZ ;  /* 0x000000071c147210 */ /* 0x000fc80007f1e0ff */
[----:B------:R-:W-:-:S06]  /*4ce0*/  IADD3.X R21, RZ, R29, RZ, P0, !PT ;  /* 0x0000001dff157210 */ /* 0x000fcc00007fe4ff */
[----:B------:R-:W2:Y:S01]  /*4cf0*/  LDG.E.128 R20, [R20.64] ;  /* 0x0000002414147981 */ /* 0x000ea2000c1e1d00 */
[----:B-----5:R-:W0:Y:S01]  /*4d00*/  DSETP.NEU.AND P0, PT, R10, RZ, PT ;  /* 0x000000ff0a00722a */ /* 0x020e220003f0d000 */
[----:B------:R-:W-:Y:S01]  /*4d10*/  LOP3.LUT P2, RZ, R6, 0xff, RZ, 0xc0, !PT ;  /* 0x000000ff06ff7812 */ /* 0x000fe2000784c0ff */
[----:B------:R-:W-:Y:S01]  /*4d20*/  IMAD.MOV.U32 R6, RZ, RZ, c[0x0][0x170] ;  /* 0x00005c00ff067624 */ /* 0x000fe200078e00ff */
[----:B------:R-:W-:Y:S01]  /*4d30*/  IADD3 R25, R25, c[0x0][0x170], RZ ;  /* 0x00005c0019197a10 */ /* 0x000fe20007ffe0ff */
[----:B------:R-:W1:Y:S01]  /*4d40*/  DSETP.NEU.AND P1, PT, R18, RZ, PT ;  /* 0x000000ff1200722a */ /* 0x000e620003f2d000 */
[----:B------:R-:W-:-:S03]  /*4d50*/  LOP3.LUT P3, RZ, R4, 0xff, RZ, 0xc0, !PT ;  /* 0x000000ff04ff7812 */ /* 0x000fc6000786c0ff */
[----:B0-----:R-:W0:Y:S01]  /*4d60*/  DSETP.NEU.OR P0, PT, R8, RZ, P0 ;  /* 0x000000ff0800722a */ /* 0x001e22000070d400 */
[----:B------:R-:W-:-:S03]  /*4d70*/  IMAD R4, R6, 0x3, R25 ;  /* 0x0000000306047824 */ /* 0x000fc600078e0219 */
[----:B-1----:R-:W1:Y:S02]  /*4d80*/  DSETP.NEU.OR P1, PT, R16, RZ, P1 ;  /* 0x000000ff1000722a */ /* 0x002e640000f2d400 */
[----:B0-----:R-:W-:Y:S02]  /*4d90*/  PLOP3.LUT P0, PT, P2, P0, PT, 0xa8, 0x0 ;  /* 0x000000000000781c */ /* 0x001fe40001701570 */
[----:B------:R-:W0:Y:S01]  /*4da0*/  DSETP.NEU.AND P4, PT, R14, RZ, PT ;  /* 0x000000ff0e00722a */ /* 0x000e220003f8d000 */
[----:B------:R-:W-:Y:S02]  /*4db0*/  LOP3.LUT P2, RZ, R5, 0xff, RZ, 0xc0, !PT ;  /* 0x000000ff05ff7812 */ /* 0x000fe4000784c0ff */
[----:B------:R-:W-:Y:S02]  /*4dc0*/  SEL R6, RZ, 0x1, !P0 ;  /* 0x00000001ff067807 */ /* 0x000fe40004000000 */
[----:B-1----:R-:W-:Y:S01]  /*4dd0*/  PLOP3.LUT P1, PT, P2, P1, PT, 0xa8, 0x0 ;  /* 0x000000000000781c */ /* 0x002fe20001723570 */
[----:B0-----:R-:W0:Y:S01]  /*4de0*/  DSETP.NEU.OR P4, PT, R12, RZ, P4 ;  /* 0x000000ff0c00722a */ /* 0x001e22000278d400 */
[----:B------:R-:W-:-:S02]  /*4df0*/  ISETP.GE.U32.AND P2, PT, R4, c[0x0][0x168], PT ;  /* 0x00005a0004007a0c */ /* 0x000fc40003f46070 */
[----:B------:R-:W-:-:S03]  /*4e00*/  SEL R5, RZ, 0x1, !P1 ;  /* 0x00000001ff057807 */ /* 0x000fc60004800000 */
[----:B0-----:R-:W-:Y:S02]  /*4e10*/  PLOP3.LUT P3, PT, P3, P4, PT, 0xa8, 0x0 ;  /* 0x000000000000781c */ /* 0x001fe40001f69570 */
[----:B------:R-:W-:Y:S02]  /*4e20*/  LOP3.LUT P4, RZ, R2, 0xff, RZ, 0xc0, !PT ;  /* 0x000000ff02ff7812 */ /* 0x000fe4000788c0ff */
[----:B------:R-:W-:Y:S01]  /*4e30*/  SEL R4, RZ, 0x1, !P3 ;  /* 0x00000001ff047807 */ /* 0x000fe20005800000 */
[----:B--2---:R-:W0:-:S06]  /*4e40*/  DSETP.NEU.AND P5, PT, R22, RZ, PT ;  /* 0x000000ff1600722a */ /* 0x004e0c0003fad000 */
[----:B0-----:R-:W0:-:S06]  /*4e50*/  DSETP.NEU.OR P5, PT, R20, RZ, P5 ;  /* 0x000000ff1400722a */ /* 0x001e0c0002fad400 */
[----:B0-----:R-:W-:-:S04]  /*4e60*/  PLOP3.LUT P4, PT, P4, P5, PT, 0xa8, 0x0 ;  /* 0x000000000000781c */ /* 0x001fc8000278b570 */
[----:B------:R-:W-:Y:S01]  /*4e70*/  SEL R2, RZ, 0x1, !P4 ;  /* 0x00000001ff027807 */ /* 0x000fe20006000000 */
[----:B------:R-:W-:Y:S01]  /*4e80*/  @P2 CALL.REL.NOINC `(.L_x_1298) ;  /* 0x0000001000002944 */ /* 0x000fe20003c00000 */
[----:B------:R-:W-:Y:S05]  /*4e90*/  BRA `(.L_x_1299) ;  /* 0xffffc8b000007947 */ /* 0x000fea000383ffff */
.L_x_1298:
[----:B------:R-:W-:Y:S05]  /*4ea0*/  BSYNC B2 ;  /* 0x0000000000027941 */ /* 0x000fea0003800000 */
.L_x_1293:
[----:B------:R-:W-:Y:S05]  /*4eb0*/  BSYNC B1 ;  /* 0x0000000000017941 */ /* 0x000fea0003800000 */
.L_x_1292:
[----:B------:R-:W-:Y:S01]  /*4ec0*/  ISETP.GE.U32.AND P0, PT, R25, c[0x0][0x168], PT ;  /* 0x00005a0019007a0c */ /* 0x000fe20003f06070 */
[----:B------:R-:W-:-:S12]  /*4ed0*/  BSSY B1, `(.L_x_1300) ;  /* 0x000033c000017945 */ /* 0x000fd80003800000 */
[----:B------:R-:W-:Y:S05]  /*4ee0*/  @P0 BRA `(.L_x_1301) ;  /* 0x000033a000000947 */ /* 0x000fea0003800000 */
[----:B------:R-:W-:Y:S02]  /*4ef0*/  ISETP.NE.AND P1, PT, RZ, c[0x0][0x1a4], PT ;  /* 0x00006900ff007a0c */ /* 0x000fe40003f25270 */
[----:B------:R-:W-:-:S11]  /*4f00*/  MOV R24, RZ ;  /* 0x000000ff00187202 */ /* 0x000fd60000000f00 */
        /* <DEDUP_REMOVED lines=199> */
.L_x_1302:
        /* <DEDUP_REMOVED lines=207> */
.L_x_1303:
[----:B------:R-:W-:-:S04]  /*6870*/  LOP3.LUT R13, R24, 0xfffffff0, RZ, 0xc0, !PT ;  /* 0xfffffff0180d7812 */ /* 0x000fc800078ec0ff */
[----:B------:R-:W-:-:S05]  /*6880*/  IADD3 R12, P2, R28, R13, RZ ;  /* 0x0000000d1c0c7210 */ /* 0x000fca0007f5e0ff */
[----:B------:R-:W-:-:S06]  /*6890*/  IMAD.X R13, RZ, RZ, R29, P2 ;  /* 0x000000ffff0d7224 */ /* 0x000fcc00010e061d */
[----:B------:R-:W5:Y:S01]  /*68a0*/  LDG.E.128 R12, [R12.64] ;  /* 0x000000240c0c7981 */ /* 0x000f62000c1e1d00 */
        /* <DEDUP_REMOVED lines=203> */
.L_x_1304:
        /* <DEDUP_REMOVED lines=207> */
.L_x_1305:
[----:B------:R-:W-:-:S04]  /*8250*/  LOP3.LUT R21, R24, 0xfffffff0, RZ, 0xc0, !PT ;  /* 0xfffffff018157812 */ /* 0x000fc800078ec0ff */
[----:B------:R-:W-:-:S05]  /*8260*/  IADD3 R20, P1, R28, R21, RZ ;  /* 0x000000151c147210 */ /* 0x000fca0007f3e0ff */
[----:B------:R-:W-:-:S06]  /*8270*/  IMAD.X R21, RZ, RZ, R29, P1 ;  /* 0x000000ffff157224 */ /* 0x000fcc00008e061d */
[----:B------:R-:W5:Y:S02]  /*8280*/  LDG.E.128 R20, [R20.64] ;  /* 0x0000002414147981 */ /* 0x000f64000c1e1d00 */
.L_x_1301:
[----:B------:R-:W-:Y:S05]  /*8290*/  BSYNC B1 ;  /* 0x0000000000017941 */ /* 0x000fea0003800000 */
.L_x_1300:
[----:B------:R-:W-:Y:S01]  /*82a0*/  BSSY B1, `(.L_x_1306) ;  /* 0x000001f000017945 */ /* 0x000fe20003800000 */
[----:B------:R-:W-:Y:S05]  /*82b0*/  @P0 BRA `(.L_x_1307) ;  /* 0x000001d000000947 */ /* 0x000fea0003800000 */
[----:B-----5:R-:W0:Y:S01]  /*82c0*/  DSETP.NEU.AND P0, PT, R10, RZ, PT ;  /* 0x000000ff0a00722a */ /* 0x020e220003f0d000 */
[----:B------:R-:W-:-:S05]  /*82d0*/  IADD3 R7, R25, c[0x0][0x170], RZ ;  /* 0x00005c0019077a10 */ /* 0x000fca0007ffe0ff */
[----:B0-----:R-:W0:Y:S01]  /*82e0*/  DSETP.NEU.OR P1, PT, R8, RZ, P0 ;  /* 0x000000ff0800722a */ /* 0x001e22000072d400 */
[----:B------:R-:W-:-:S05]  /*82f0*/  LOP3.LUT P0, RZ, R6, 0xff, RZ, 0xc0, !PT ;  /* 0x000000ff06ff7812 */ /* 0x000fca000780c0ff */
[----:B0-----:R-:W-:Y:S02]  /*8300*/  PLOP3.LUT P0, PT, P0, P1, PT, 0xa8, 0x0 ;  /* 0x000000000000781c */ /* 0x001fe40000703570 */
[----:B------:R-:W-:Y:S02]  /*8310*/  ISETP.GE.U32.AND P1, PT, R7, c[0x0][0x168], PT ;  /* 0x00005a0007007a0c */ /* 0x000fe40003f26070 */
[----:B------:R-:W-:-:S11]  /*8320*/  SEL R6, RZ, 0x1, !P0 ;  /* 0x00000001ff067807 */ /* 0x000fd60004000000 */
[----:B------:R-:W-:Y:S05]  /*8330*/  @P1 BRA `(.L_x_1307) ;  /* 0x0000015000001947 */ /* 0x000fea0003800000 */
[----:B------:R-:W0:Y:S01]  /*8340*/  DSETP.NEU.AND P0, PT, R14, RZ, PT ;  /* 0x000000ff0e00722a */ /* 0x000e220003f0d000 */
[----:B------:R-:W-:-:S05]  /*8350*/  IADD3 R7, R7, c[0x0][0x170], RZ ;  /* 0x00005c0007077a10 */ /* 0x000fca0007ffe0ff */
[----:B0-----:R-:W0:Y:S01]  /*8360*/  DSETP.NEU.OR P1, PT, R12, RZ, P0 ;  /* 0x000000ff0c00722a */ /* 0x001e22000072d400 */
[----:B------:R-:W-:-:S05]  /*8370*/  LOP3.LUT P0, RZ, R4, 0xff, RZ, 0xc0, !PT ;  /* 0x000000ff04ff7812 */ /* 0x000fca000780c0ff */
[----:B0-----:R-:W-:Y:S02]  /*8380*/  PLOP3.LUT P0, PT, P0, P1, PT, 0xa8, 0x0 ;  /* 0x000000000000781c */ /* 0x001fe40000703570 */
[----:B------:R-:W-:Y:S02]  /*8390*/  ISETP.GE.U32.AND P1, PT, R7, c[0x0][0x168], PT ;  /* 0x00005a0007007a0c */ /* 0x000fe40003f26070 */
[----:B------:R-:W-:-:S11]  /*83a0*/  SEL R4, RZ, 0x1, !P0 ;  /* 0x00000001ff047807 */ /* 0x000fd60004000000 */
[----:B------:R-:W-:Y:S05]  /*83b0*/  @P1 BRA `(.L_x_1307) ;  /* 0x000000d000001947 */ /* 0x000fea0003800000 */
[----:B------:R-:W-:Y:S01]  /*83c0*/  IADD3 R7, R7, c[0x0][0x170], RZ ;  /* 0x00005c0007077a10 */ /* 0x000fe20007ffe0ff */
[----:B------:R-:W0:-:S03]  /*83d0*/  DSETP.NEU.AND P0, PT, R18, RZ, PT ;  /* 0x000000ff1200722a */ /* 0x000e060003f0d000 */
[----:B------:R-:W-:-:S03]  /*83e0*/  ISETP.GE.U32.AND P3, PT, R7, c[0x0][0x168], PT ;  /* 0x00005a0007007a0c */ /* 0x000fc60003f66070 */
[----:B0-----:R-:W0:Y:S01]  /*83f0*/  DSETP.NEU.OR P1, PT, R16, RZ, P0 ;  /* 0x000000ff1000722a */ /* 0x001e22000072d400 */
[----:B------:R-:W-:-:S05]  /*8400*/  LOP3.LUT P0, RZ, R5, 0xff, RZ, 0xc0, !PT ;  /* 0x000000ff05ff7812 */ /* 0x000fca000780c0ff */
[----:B0-----:R-:W-:-:S04]  /*8410*/  PLOP3.LUT P0, PT, P0, P1, PT, 0xa8, 0x0 ;  /* 0x000000000000781c */ /* 0x001fc80000703570 */
[----:B------:R-:W0:Y:S01]  /*8420*/  @!P3 DSETP.NEU.AND P2, PT, R22, RZ, PT ;  /* 0x000000ff1600b22a */ /* 0x000e220003f4d000 */
[----:B------:R-:W-:-:S05]  /*8430*/  SEL R5, RZ, 0x1, !P0 ;  /* 0x00000001ff057807 */ /* 0x000fca0004000000 */
[----:B0-----:R-:W0:Y:S01]  /*8440*/  @!P3 DSETP.NEU.OR P4, PT, R20, RZ, P2 ;  /* 0x000000ff1400b22a */ /* 0x001e22000178d400 */
[----:B------:R-:W-:-:S05]  /*8450*/  @!P3 LOP3.LUT P2, RZ, R2, 0xff, RZ, 0xc0, !PT ;  /* 0x000000ff02ffb812 */ /* 0x000fca000784c0ff */
[----:B0-----:R-:W-:-:S04]  /*8460*/  @!P3 PLOP3.LUT P2, PT, P2, P4, PT, 0xa8, 0x0 ;  /* 0x000000000000b81c */ /* 0x001fc80001749570 */
[----:B------:R-:W-:-:S04]  /*8470*/  @!P3 SEL R7, RZ, 0x1, !P2 ;  /* 0x00000001ff07b807 */ /* 0x000fc80005000000 */
[----:B------:R-:W-:Y:S02]  /*8480*/  @!P3 PRMT R2, R7, 0x7610, R2 ;  /* 0x000076100702b816 */ /* 0x000fe40000000002 */
.L_x_1307:
[----:B------:R-:W-:Y:S05]  /*8490*/  BSYNC B1 ;  /* 0x0000000000017941 */ /* 0x000fea0003800000 */
.L_x_1306:
[----:B------:R-:W-:-:S04]  /*84a0*/  LOP3.LUT R5, R5, R4, R6, 0xfe, !PT ;  /* 0x0000000405057212 */ /* 0x000fc800078efe06 */
[----:B------:R-:W-:-:S04]  /*84b0*/  LOP3.LUT P0, RZ, R2, 0xff, R5, 0xc8, !PT ;  /* 0x000000ff02ff7812 */ /* 0x000fc8000780c805 */
[----:B-----5:R-:W-:Y:S01]  /*84c0*/  SEL R17, RZ, 0x1, !P0 ;  /* 0x00000001ff117807 */ /* 0x020fe20004000000 */
[----:B------:R-:W-:Y:S05]  /*84d0*/  BRA `(.L_x_1275) ;  /* 0x00000ea000007947 */ /* 0x000fea0003800000 */
.L_x_1291:
        /* <DEDUP_REMOVED lines=17> */
[----:B------:R-:W-:Y:S02]  /*85f0*/  PRMT R5, R6, 0x7610, R5 ;  /* 0x0000761006057816 */ /* 0x000fe40000000005 */
.L_x_1310:
[----:B------:R-:W-:Y:S01]  /*8600*/  IADD3 R9, R25, c[0x0][0x170], RZ ;  /* 0x00005c0019097a10 */ /* 0x000fe20007ffe0ff */
[----:B------:R-:W-:-:S03]  /*8610*/  IMAD R13, R24, R25, RZ ;  /* 0x00000019180d7224 */ /* 0x000fc600078e02ff */
[----:B------:R-:W-:Y:S01]  /*8620*/  IADD3 R15, R9, c[0x0][0x170], RZ ;  /* 0x00005c00090f7a10 */ /* 0x000fe20007ffe0ff */
[----:B------:R-:W-:Y:S02]  /*8630*/  IMAD R11, R24, R9, RZ ;  /* 0x00000009180b7224 */ /* 0x000fe400078e02ff */
[----:B------:R-:W-:Y:S01]  /*8640*/  IMAD.WIDE.U32 R12, R13, 0x10, R28 ;  /* 0x000000100d0c7825 */ /* 0x000fe200078e001c */
[----:B------:R-:W-:-:S03]  /*8650*/  IADD3 R25, R15, c[0x0][0x170], RZ ;  /* 0x00005c000f197a10 */ /* 0x000fc60007ffe0ff */
[----:B------:R-:W-:-:S04]  /*8660*/  IMAD.WIDE.U32 R8, R11, 0x10, R28 ;  /* 0x000000100b087825 */ /* 0x000fc800078e001c */
[C---:B------:R-:W-:Y:S02]  /*8670*/  IMAD R21, R24.reuse, R15, RZ ;  /* 0x0000000f18157224 */ /* 0x040fe400078e02ff */
[----:B------:R-:W2:Y:S01]  /*8680*/  LDG.E.128 R8, [R8.64] ;  /* 0x0000002408087981 */ /* 0x000ea2000c1e1d00 */
[----:B------:R-:W-:Y:S02]  /*8690*/  IMAD R17, R24, R25, RZ ;  /* 0x0000001918117224 */ /* 0x000fe400078e02ff */
[--C-:B------:R-:W-:Y:S01]  /*86a0*/  IMAD.WIDE.U32 R20, R21, 0x10, R28.reuse ;  /* 0x0000001015147825 */ /* 0x100fe200078e001c */
[----:B------:R-:W3:Y:S03]  /*86b0*/  LDG.E.128 R12, [R12.64] ;  /* 0x000000240c0c7981 */ /* 0x000ee6000c1e1d00 */
[----:B------:R-:W-:Y:S02]  /*86c0*/  IMAD.WIDE.U32 R16, R17, 0x10, R28 ;  /* 0x0000001011107825 */ /* 0x000fe400078e001c */
[----:B------:R-:W4:Y:S04]  /*86d0*/  LDG.E.128 R20, [R20.64] ;  /* 0x0000002414147981 */ /* 0x000f28000c1e1d00 */
[----:B------:R-:W5:Y:S01]  /*86e0*/  LDG.E.128 R16, [R16.64] ;  /* 0x0000002410107981 */ /* 0x000f62000c1e1d00 */
[----:B------:R-:W-:-:S02]  /*86f0*/  IADD3 R25, R25, c[0x0][0x170], RZ ;  /* 0x00005c0019197a10 */ /* 0x000fc40007ffe0ff */
[----:B------:R-:W-:Y:S02]  /*8700*/  LOP3.LUT P2, RZ, R4, 0xff, RZ, 0xc0, !PT ;  /* 0x000000ff04ff7812 */ /* 0x000fe4000784c0ff */
[----:B------:R-:W-:Y:S01]  /*8710*/  LOP3.LUT P4, RZ, R7, 0xff, RZ, 0xc0, !PT ;  /* 0x000000ff07ff7812 */ /* 0x000fe2000788c0ff */
[----:B------:R-:W-:Y:S01]  /*8720*/  IMAD R4, R2, 0x3, R25 ;  /* 0x0000000302047824 */ /* 0x000fe200078e0219 */
[----:B------:R-:W-:Y:S01]  /*8730*/  LOP3.LUT P6, RZ, R6, 0xff, RZ, 0xc0, !PT ;  /* 0x000000ff06ff7812 */ /* 0x000fe200078cc0ff */
[----:B--2---:R-:W0:-:S04]  /*8740*/  DSETP.NEU.AND P3, PT, R10, RZ, PT ;  /* 0x000000ff0a00722a */ /* 0x004e080003f6d000 */
[----:B---3--:R-:W-:-:S04]  /*8750*/  DSETP.NEU.AND P5, PT, R14, RZ, PT ;  /* 0x000000ff0e00722a */ /* 0x008fc80003fad000 */
[----:B0-----:R-:W0:-:S04]  /*8760*/  DSETP.NEU.OR P3, PT, R8, RZ, P3 ;  /* 0x000000ff0800722a */ /* 0x001e080001f6d400 */
[----:B----4-:R-:W1:Y:S02]  /*8770*/  DSETP.NEU.AND P0, PT, R22, RZ, PT ;  /* 0x000000ff1600722a */ /* 0x010e640003f0d000 */
[----:B0-----:R-:W-:Y:S02]  /*8780*/  PLOP3.LUT P3, PT, P4, P3, PT, 0xa8, 0x0 ;  /* 0x000000000000781c */ /* 0x001fe40002767570 */
[----:B-----5:R-:W-:Y:S01]  /*8790*/  DSETP.NEU.AND P1, PT, R18, RZ, PT ;  /* 0x000000ff1200722a */ /* 0x020fe20003f2d000 */
[----:B------:R-:W-:-:S03]  /*87a0*/  ISETP.GE.U32.AND P4, PT, R4, c[0x0][0x168], PT ;  /* 0x00005a0004007a0c */ /* 0x000fc60003f86070 */
[----:B------:R-:W0:-:S04]  /*87b0*/  DSETP.NEU.OR P5, PT, R12, RZ, P5 ;  /* 0x000000ff0c00722a */ /* 0x000e080002fad400 */
[----:B-1----:R-:W1:Y:S02]  /*87c0*/  DSETP.NEU.OR P0, PT, R20, RZ, P0 ;  /* 0x000000ff1400722a */ /* 0x002e64000070d400 */
[----:B0-----:R-:W-:Y:S02]  /*87d0*/  PLOP3.LUT P5, PT, P6, P5, PT, 0xa8, 0x0 ;  /* 0x000000000000781c */ /* 0x001fe400037ab570 */
[----:B------:R-:W0:Y:S01]  /*87e0*/  DSETP.NEU.OR P1, PT, R16, RZ, P1 ;  /* 0x000000ff1000722a */ /* 0x000e220000f2d400 */
[----:B------:R-:W-:Y:S02]  /*87f0*/  LOP3.LUT P6, RZ, R5, 0xff, RZ, 0xc0, !PT ;  /* 0x000000ff05ff7812 */ /* 0x000fe400078cc0ff */
[----:B-1----:R-:W-:-:S03]  /*8800*/  PLOP3.LUT P0, PT, P2, P0, PT, 0xa8, 0x0 ;  /* 0x000000000000781c */ /* 0x002fc60001701570 */
[----:B0-----:R-:W-:Y:S02]  /*8810*/  PLOP3.LUT P1, PT, P6, P1, PT, 0xa8, 0x0 ;  /* 0x000000000000781c */ /* 0x001fe40003723570 */
[----:B------:R-:W-:Y:S02]  /*8820*/  SEL R6, RZ, 0x1, !P5 ;  /* 0x00000001ff067807 */ /* 0x000fe40006800000 */
[----:B------:R-:W-:Y:S02]  /*8830*/  SEL R7, RZ, 0x1, !P3 ;  /* 0x00000001ff077807 */ /* 0x000fe40005800000 */
[----:B------:R-:W-:Y:S02]  /*8840*/  SEL R4, RZ, 0x1, !P0 ;  /* 0x00000001ff047807 */ /* 0x000fe40004000000 */
[----:B------:R-:W-:Y:S01]  /*8850*/  SEL R5, RZ, 0x1, !P1 ;  /* 0x00000001ff057807 */ /* 0x000fe20004800000 */
[----:B------:R-:W-:Y:S05]  /*8860*/  @!P4 BRA `(.L_x_1310) ;  /* 0xfffffd900000c947 */ /* 0x000fea000383ffff */
[----:B------:R-:W-:Y:S05]  /*8870*/  BSYNC B2 ;  /* 0x0000000000027941 */ /* 0x000fea0003800000 */
.L_x_1309:
[----:B------:R-:W-:Y:S05]  /*8880*/  BSYNC B1 ;  /* 0x0000000000017941 */ /* 0x000fea0003800000 */
.L_x_1308:
[----:B------:R-:W-:Y:S01]  /*8890*/  ISETP.GE.U32.AND P1, PT, R25, c[0x0][0x168], PT ;  /* 0x00005a0019007a0c */ /* 0x000fe20003f26070 */
[----:B------:R-:W-:-:S12]  /*88a0*/  BSSY B1, `(.L_x_1311) ;  /* 0x0000016000017945 */ /* 0x000fd80003800000 */
[----:B------:R-:W-:Y:S05]  /*88b0*/  @P1 BRA `(.L_x_1312) ;  /* 0x0000014000001947 */ /* 0x000fea0003800000 */
[----:B------:R-:W-:-:S04]  /*88c0*/  IMAD R13, R24, R25, RZ ;  /* 0x00000019180d7224 */ /* 0x000fc800078e02ff */
[----:B------:R-:W-:-:S06]  /*88d0*/  IMAD.WIDE.U32 R12, R13, 0x10, R28 ;  /* 0x000000100d0c7825 */ /* 0x000fcc00078e001c */
[----:B------:R-:W5:Y:S01]  /*88e0*/  LDG.E.128 R12, [R12.64] ;  /* 0x000000240c0c7981 */ /* 0x000f62000c1e1d00 */
[----:B------:R-:W-:-:S04]  /*88f0*/  IADD3 R31, R25, c[0x0][0x170], RZ ;  /* 0x00005c00191f7a10 */ /* 0x000fc80007ffe0ff */
[----:B------:R-:W-:-:S13]  /*8900*/  ISETP.GE.U32.AND P0, PT, R31, c[0x0][0x168], PT ;  /* 0x00005a001f007a0c */ /* 0x000fda0003f06070 */
[----:B------:R-:W-:Y:S05]  /*8910*/  @P0 BRA `(.L_x_1312) ;  /* 0x000000e000000947 */ /* 0x000fea0003800000 */
[----:B------:R-:W-:-:S04]  /*8920*/  IMAD R9, R24, R31, RZ ;  /* 0x0000001f18097224 */ /* 0x000fc800078e02ff */
[----:B------:R-:W-:-:S06]  /*8930*/  IMAD.WIDE.U32 R8, R9, 0x10, R28 ;  /* 0x0000001009087825 */ /* 0x000fcc00078e001c */
[----:B------:R-:W5:Y:S01]  /*8940*/  LDG.E.128 R8, [R8.64] ;  /* 0x0000002408087981 */ /* 0x000f62000c1e1d00 */
[----:B------:R-:W-:-:S04]  /*8950*/  IADD3 R31, R31, c[0x0][0x170], RZ ;  /* 0x00005c001f1f7a10 */ /* 0x000fc80007ffe0ff */
[----:B------:R-:W-:-:S13]  /*8960*/  ISETP.GE.U32.AND P0, PT, R31, c[0x0][0x168], PT ;  /* 0x00005a001f007a0c */ /* 0x000fda0003f06070 */
[----:B------:R-:W-:Y:S05]  /*8970*/  @P0 BRA `(.L_x_1312) ;  /* 0x0000008000000947 */ /* 0x000fea0003800000 */
[----:B------:R-:W-:Y:S01]  /*8980*/  IADD3 R23, R31, c[0x0][0x170], RZ ;  /* 0x00005c001f177a10 */ /* 0x000fe20007ffe0ff */
[----:B------:R-:W-:-:S03]  /*8990*/  IMAD R21, R24, R31, RZ ;  /* 0x0000001f18157224 */ /* 0x000fc600078e02ff */
[----:B------:R-:W-:Y:S01]  /*89a0*/  ISETP.GE.U32.AND P0, PT, R23, c[0x0][0x168], PT ;  /* 0x00005a0017007a0c */ /* 0x000fe20003f06070 */
[----:B------:R-:W-:-:S12]  /*89b0*/  IMAD.WIDE.U32 R20, R21, 0x10, R28 ;  /* 0x0000001015147825 */ /* 0x000fd800078e001c */
[----:B------:R-:W-:-:S04]  /*89c0*/  @!P0 IMAD R23, R24, R23, RZ ;  /* 0x0000001718178224 */ /* 0x000fc800078e02ff */
[----:B------:R-:W-:Y:S02]  /*89d0*/  @!P0 IMAD.WIDE.U32 R28, R23, 0x10, R28 ;  /* 0x00000010171c8825 */ /* 0x000fe400078e001c */
[----:B------:R-:W5:Y:S04]  /*89e0*/  LDG.E.128 R20, [R20.64] ;  /* 0x0000002414147981 */ /* 0x000f68000c1e1d00 */
[----:B------:R0:W5:Y:S02]  /*89f0*/  @!P0 LDG.E.128 R16, [R28.64] ;  /* 0x000000241c108981 */ /* 0x000164000c1e1d00 */
.L_x_1312:
[----:B------:R-:W-:Y:S05]  /*8a00*/  BSYNC B1 ;  /* 0x0000000000017941 */ /* 0x000fea0003800000 */
.L_x_1311:
[----:B------:R-:W-:Y:S01]  /*8a10*/  BSSY B1, `(.L_x_1313) ;  /* 0x000001f000017945 */ /* 0x000fe20003800000 */
[----:B------:R-:W-:Y:S05]  /*8a20*/  @P1 BRA `(.L_x_1314) ;  /* 0x000001d000001947 */ /* 0x000fea0003800000 */
[----:B-----5:R-:W1:Y:S01]  /*8a30*/  DSETP.NEU.AND P0, PT, R14, RZ, PT ;  /* 0x000000ff0e00722a */ /* 0x020e620003f0d000 */
[----:B------:R-:W-:Y:S02]  /*8a40*/  LOP3.LUT P1, RZ, R6, 0xff, RZ, 0xc0, !PT ;  /* 0x000000ff06ff7812 */ /* 0x000fe4000782c0ff */
[----:B------:R-:W-:-:S03]  /*8a50*/  IADD3 R2, R25, c[0x0][0x170], RZ ;  /* 0x00005c0019027a10 */ /* 0x000fc60007ffe0ff */
[----:B-1----:R-:W1:-:S06]  /*8a60*/  DSETP.NEU.OR P0, PT, R12, RZ, P0 ;  /* 0x000000ff0c00722a */ /* 0x002e4c000070d400 */
[----:B-1----:R-:W-:Y:S02]  /*8a70*/  PLOP3.LUT P0, PT, P1, P0, PT, 0xa8, 0x0 ;  /* 0x000000000000781c */ /* 0x002fe40000f01570 */
[----:B------:R-:W-:Y:S02]  /*8a80*/  ISETP.GE.U32.AND P1, PT, R2, c[0x0][0x168], PT ;  /* 0x00005a0002007a0c */ /* 0x000fe40003f26070 */
[----:B------:R-:W-:-:S11]  /*8a90*/  SEL R6, RZ, 0x1, !P0 ;  /* 0x00000001ff067807 */ /* 0x000fd60004000000 */
[----:B------:R-:W-:Y:S05]  /*8aa0*/  @P1 BRA `(.L_x_1314) ;  /* 0x0000015000001947 */ /* 0x000fea0003800000 */
[----:B------:R-:W1:Y:S01]  /*8ab0*/  DSETP.NEU.AND P0, PT, R10, RZ, PT ;  /* 0x000000ff0a00722a */ /* 0x000e620003f0d000 */
[----:B------:R-:W-:-:S05]  /*8ac0*/  IADD3 R2, R2, c[0x0][0x170], RZ ;  /* 0x00005c0002027a10 */ /* 0x000fca0007ffe0ff */
[----:B-1----:R-:W1:Y:S01]  /*8ad0*/  DSETP.NEU.OR P1, PT, R8, RZ, P0 ;  /* 0x000000ff0800722a */ /* 0x002e62000072d400 */
[----:B------:R-:W-:-:S05]  /*8ae0*/  LOP3.LUT P0, RZ, R7, 0xff, RZ, 0xc0, !PT ;  /* 0x000000ff07ff7812 */ /* 0x000fca000780c0ff */
[----:B-1----:R-:W-:Y:S02]  /*8af0*/  PLOP3.LUT P0, PT, P0, P1, PT, 0xa8, 0x0 ;  /* 0x000000000000781c */ /* 0x002fe40000703570 */
[----:B------:R-:W-:Y:S02]  /*8b00*/  ISETP.GE.U32.AND P1, PT, R2, c[0x0][0x168], PT ;  /* 0x00005a0002007a0c */ /* 0x000fe40003f26070 */
[----:B------:R-:W-:-:S11]  /*8b10*/  SEL R7, RZ, 0x1, !P0 ;  /* 0x00000001ff077807 */ /* 0x000fd60004000000 */
[----:B------:R-:W-:Y:S05]  /*8b20*/  @P1 BRA `(.L_x_1314) ;  /* 0x000000d000001947 */ /* 0x000fea0003800000 */
[----:B------:R-:W-:Y:S01]  /*8b30*/  IADD3 R2, R2, c[0x0][0x170], RZ ;  /* 0x00005c0002027a10 */ /* 0x000fe20007ffe0ff */
[----:B------:R-:W1:-:S03]  /*8b40*/  DSETP.NEU.AND P0, PT, R22, RZ, PT ;  /* 0x000000ff1600722a */ /* 0x000e460003f0d000 */
[----:B------:R-:W-:-:S03]  /*8b50*/  ISETP.GE.U32.AND P3, PT, R2, c[0x0][0x168], PT ;  /* 0x00005a0002007a0c */ /* 0x000fc60003f66070 */
[----:B-1----:R-:W1:Y:S01]  /*8b60*/  DSETP.NEU.OR P1, PT, R20, RZ, P0 ;  /* 0x000000ff1400722a */ /* 0x002e62000072d400 */
[----:B------:R-:W-:-:S05]  /*8b70*/  LOP3.LUT P0, RZ, R4, 0xff, RZ, 0xc0, !PT ;  /* 0x000000ff04ff7812 */ /* 0x000fca000780c0ff */
[----:B-1----:R-:W-:-:S04]  /*8b80*/  PLOP3.LUT P0, PT, P0, P1, PT, 0xa8, 0x0 ;  /* 0x000000000000781c */ /* 0x002fc80000703570 */
[----:B------:R-:W1:Y:S01]  /*8b90*/  @!P3 DSETP.NEU.AND P2, PT, R18, RZ, PT ;  /* 0x000000ff1200b22a */ /* 0x000e620003f4d000 */
[----:B------:R-:W-:-:S05]  /*8ba0*/  SEL R4, RZ, 0x1, !P0 ;  /* 0x00000001ff047807 */ /* 0x000fca0004000000 */
[----:B-1----:R-:W1:Y:S01]  /*8bb0*/  @!P3 DSETP.NEU.OR P4, PT, R16, RZ, P2 ;  /* 0x000000ff1000b22a */ /* 0x002e62000178d400 */
[----:B------:R-:W-:-:S05]  /*8bc0*/  @!P3 LOP3.LUT P2, RZ, R5, 0xff, RZ, 0xc0, !PT ;  /* 0x000000ff05ffb812 */ /* 0x000fca000784c0ff */
[----:B-1----:R-:W-:-:S04]  /*8bd0*/  @!P3 PLOP3.LUT P2, PT, P2, P4, PT, 0xa8, 0x0 ;  /* 0x000000000000b81c */ /* 0x002fc80001749570 */
[----:B------:R-:W-:-:S04]  /*8be0*/  @!P3 SEL R2, RZ, 0x1, !P2 ;  /* 0x00000001ff02b807 */ /* 0x000fc80005000000 */
[----:B------:R-:W-:Y:S02]  /*8bf0*/  @!P3 PRMT R5, R2, 0x7610, R5 ;  /* 0x000076100205b816 */ /* 0x000fe40000000005 */
.L_x_1314:
[----:B------:R-:W-:Y:S05]  /*8c00*/  BSYNC B1 ;  /* 0x0000000000017941 */ /* 0x000fea0003800000 */
.L_x_1313:
[----:B------:R-:W-:-:S04]  /*8c10*/  LOP3.LUT R4, R4, R7, R6, 0xfe, !PT ;  /* 0x0000000704047212 */ /* 0x000fc800078efe06 */
[----:B------:R-:W-:-:S04]  /*8c20*/  LOP3.LUT P0, RZ, R5, 0xff, R4, 0xc8, !PT ;  /* 0x000000ff05ff7812 */ /* 0x000fc8000780c804 */
[----:B-----5:R-:W-:Y:S01]  /*8c30*/  SEL R17, RZ, 0x1, !P0 ;  /* 0x00000001ff117807 */ /* 0x020fe20004000000 */
[----:B------:R-:W-:Y:S05]  /*8c40*/  BRA `(.L_x_1275) ;  /* 0x0000073000007947 */ /* 0x000fea0003800000 */
.L_x_1290:
[----:B------:R-:W-:Y:S01]  /*8c50*/  MOV R2, c[0x0][0x170] ;  /* 0x00005c0000027a02 */ /* 0x000fe20000000f00 */
[----:B------:R-:W-:Y:S01]  /*8c60*/  ULDC.U8 UR4, c[0x0][0x161] ;  /* 0x0000584000047ab9 */ /* 0x000fe20000000000 */
[----:B------:R-:W-:Y:S01]  /*8c70*/  BSSY B1, `(.L_x_1315) ;  /* 0x0000039000017945 */ /* 0x000fe20003800000 */
[----:B------:R-:W-:Y:S01]  /*8c80*/  MOV R24, UR4 ;  /* 0x0000000400187c02 */ /* 0x000fe20008000f00 */
[----:B------:R-:W-:Y:S01]  /*8c90*/  IMAD.U32 R22, RZ, RZ, UR4 ;  /* 0x00000004ff167e24 */ /* 0x000fe2000f8e00ff */
[----:B------:R-:W-:Y:S01]  /*8ca0*/  MOV R21, UR4 ;  /* 0x0000000400157c02 */ /* 0x000fe20008000f00 */
[--C-:B------:R-:W-:Y:S01]  /*8cb0*/  IMAD R4, R2, 0x3, R25.reuse ;  /* 0x0000000302047824 */ /* 0x100fe200078e0219 */
[----:B------:R-:W-:Y:S01]  /*8cc0*/  CS2R R14, SRZ ;  /* 0x00000000000e7805 */ /* 0x000fe2000001ff00 */
[----:B------:R-:W-:Y:S01]  /*8cd0*/  IMAD.U32 R20, RZ, RZ, UR4 ;  /* 0x00000004ff147e24 */ /* 0x000fe2000f8e00ff */
[----:B------:R-:W-:Y:S01]  /*8ce0*/  CS2R R12, SRZ ;  /* 0x00000000000c7805 */ /* 0x000fe2000001ff00 */
[----:B------:R-:W-:Y:S01]  /*8cf0*/  IMAD.MOV.U32 R23, RZ, RZ, R25 ;  /* 0x000000ffff177224 */ /* 0x000fe200078e0019 */
[----:B------:R-:W-:Y:S01]  /*8d00*/  ISETP.GE.U32.AND P0, PT, R4, c[0x0][0x168], PT ;  /* 0x00005a0004007a0c */ /* 0x000fe20003f06070 */
[----:B------:R-:W-:Y:S01]  /*8d10*/  CS2R R18, SRZ ;  /* 0x0000000000127805 */ /* 0x000fe2000001ff00 */
[----:B------:R-:W-:Y:S01]  /*8d20*/  CS2R R16, SRZ ;  /* 0x0000000000107805 */ /* 0x000fe2000001ff00 */
[----:B------:R-:W-:Y:S01]  /*8d30*/  CS2R R6, SRZ ;  /* 0x0000000000067805 */ /* 0x000fe2000001ff00 */
[----:B------:R-:W-:Y:S01]  /*8d40*/  CS2R R4, SRZ ;  /* 0x0000000000047805 */ /* 0x000fe2000001ff00 */
[----:B------:R-:W-:Y:S01]  /*8d50*/  CS2R R10, SRZ ;  /* 0x00000000000a7805 */ /* 0x000fe2000001ff00 */
[----:B------:R-:W-:-:S07]  /*8d60*/  CS2R R8, SRZ ;  /* 0x0000000000087805 */ /* 0x000fce000001ff00 */
[----:B------:R-:W-:Y:S05]  /*8d70*/  @P0 BRA `(.L_x_1316) ;  /* 0x0000028000000947 */ /* 0x000fea0003800000 */
[----:B------:R-:W-:Y:S01]  /*8d80*/  BSSY B2, `(.L_x_1316) ;  /* 0x0000027000027945 */ /* 0x000fe20003800000 */
[C---:B------:R-:W-:Y:S02]  /*8d90*/  PRMT R22, R24.reuse, 0x7610, R22 ;  /* 0x0000761018167816 */ /* 0x040fe40000000016 */
[C---:B------:R-:W-:Y:S02]  /*8da0*/  PRMT R21, R24.reuse, 0x7610, R21 ;  /* 0x0000761018157816 */ /* 0x040fe40000000015 */
[----:B------:R-:W-:Y:S02]  /*8db0*/  PRMT R20, R24, 0x7610, R20 ;  /* 0x0000761018147816 */ /* 0x000fe40000000014 */
.L_x_1317:
[C---:B------:R-:W-:Y:S01]  /*8dc0*/  IADD3 R5, R23.reuse, c[0x0][0x170], RZ ;  /* 0x00005c0017057a10 */ /* 0x040fe20007ffe0ff */
[----:B------:R-:W-:-:S03]  /*8dd0*/  IMAD.WIDE.U32 R8, R23, 0x10, R28 ;  /* 0x0000001017087825 */ /* 0x000fc600078e001c */
[C---:B------:R-:W-:Y:S01]  /*8de0*/  IADD3 R17, R5.reuse, c[0x0][0x170], RZ ;  /* 0x00005c0005117a10 */ /* 0x040fe20007ffe0ff */
[----:B------:R-:W-:Y:S02]  /*8df0*/  IMAD.WIDE.U32 R4, R5, 0x10, R28 ;  /* 0x0000001005047825 */ /* 0x000fe400078e001c */
[----:B------:R-:W2:Y:S01]  /*8e00*/  LDG.E.128 R8, [R8.64] ;  /* 0x0000002408087981 */ /* 0x000ea2000c1e1d00 */
[----:B------:R-:W-:-:S03]  /*8e10*/  IADD3 R23, R17, c[0x0][0x170], RZ ;  /* 0x00005c0011177a10 */ /* 0x000fc60007ffe0ff */
[----:B------:R-:W3:Y:S01]  /*8e20*/  LDG.E.128 R4, [R4.64] ;  /* 0x0000002404047981 */ /* 0x000ee2000c1e1d00 */
[----:B------:R-:W-:-:S04]  /*8e30*/  IMAD.WIDE.U32 R16, R17, 0x10, R28 ;  /* 0x0000001011107825 */ /* 0x000fc800078e001c */
[C---:B------:R-:W-:Y:S02]  /*8e40*/  IMAD.WIDE.U32 R12, R23.reuse, 0x10, R28 ;  /* 0x00000010170c7825 */ /* 0x040fe400078e001c */
[----:B------:R-:W4:Y:S04]  /*8e50*/  LDG.E.128 R16, [R16.64] ;  /* 0x0000002410107981 */ /* 0x000f28000c1e1d00 */
[----:B------:R-:W5:Y:S01]  /*8e60*/  LDG.E.128 R12, [R12.64] ;  /* 0x000000240c0c7981 */ /* 0x000f62000c1e1d00 */
[----:B------:R-:W-:Y:S02]  /*8e70*/  IADD3 R23, R23, c[0x0][0x170], RZ ;  /* 0x00005c0017177a10 */ /* 0x000fe40007ffe0ff */
[----:B------:R-:W-:Y:S02]  /*8e80*/  LOP3.LUT P2, RZ, R21, 0xff, RZ, 0xc0, !PT ;  /* 0x000000ff15ff7812 */ /* 0x000fe4000784c0ff */
[----:B------:R-:W-:Y:S01]  /*8e90*/  LOP3.LUT P4, RZ, R22, 0xff, RZ, 0xc0, !PT ;  /* 0x000000ff16ff7812 */ /* 0x000fe2000788c0ff */
[----:B------:R-:W-:Y:S01]  /*8ea0*/  IMAD R21, R2, 0x3, R23 ;  /* 0x0000000302157824 */ /* 0x000fe200078e0217 */
[----:B------:R-:W-:Y:S01]  /*8eb0*/  LOP3.LUT P6, RZ, R24, 0xff, RZ, 0xc0, !PT ;  /* 0x000000ff18ff7812 */ /* 0x000fe200078cc0ff */
[----:B--2---:R-:W0:-:S04]  /*8ec0*/  DSETP.NEU.AND P5, PT, R10, RZ, PT ;  /* 0x000000ff0a00722a */ /* 0x004e080003fad000 */
[----:B---3--:R-:W1:-:S04]  /*8ed0*/  DSETP.NEU.AND P3, PT, R6, RZ, PT ;  /* 0x000000ff0600722a */ /* 0x008e480003f6d000 */
[----:B0-----:R-:W0:-:S04]  /*8ee0*/  DSETP.NEU.OR P5, PT, R8, RZ, P5 ;  /* 0x000000ff0800722a */ /* 0x001e080002fad400 */
[----:B-1----:R-:W1:Y:S02]  /*8ef0*/  DSETP.NEU.OR P3, PT, R4, RZ, P3 ;  /* 0x000000ff0400722a */ /* 0x002e640001f6d400 */
[----:B0-----:R-:W-:Y:S02]  /*8f00*/  PLOP3.LUT P5, PT, P6, P5, PT, 0xa8, 0x0 ;  /* 0x000000000000781c */ /* 0x001fe400037ab570 */
[----:B----4-:R-:W0:Y:S01]  /*8f10*/  DSETP.NEU.AND P0, PT, R18, RZ, PT ;  /* 0x000000ff1200722a */ /* 0x010e220003f0d000 */
[----:B------:R-:W-:Y:S02]  /*8f20*/  LOP3.LUT P6, RZ, R20, 0xff, RZ, 0xc0, !PT ;  /* 0x000000ff14ff7812 */ /* 0x000fe400078cc0ff */
[----:B-1----:R-:W-:Y:S01]  /*8f30*/  PLOP3.LUT P3, PT, P4, P3, PT, 0xa8, 0x0 ;  /* 0x000000000000781c */ /* 0x002fe20002767570 */
[----:B-----5:R-:W1:Y:S01]  /*8f40*/  DSETP.NEU.AND P1, PT, R14, RZ, PT ;  /* 0x000000ff0e00722a */ /* 0x020e620003f2d000 */
[----:B------:R-:W-:Y:S02]  /*8f50*/  ISETP.GE.U32.AND P4, PT, R21, c[0x0][0x168], PT ;  /* 0x00005a0015007a0c */ /* 0x000fe40003f86070 */
[----:B------:R-:W-:Y:S01]  /*8f60*/  SEL R24, RZ, 0x1, !P5 ;  /* 0x00000001ff187807 */ /* 0x000fe20006800000 */
[----:B0-----:R-:W0:Y:S01]  /*8f70*/  DSETP.NEU.OR P0, PT, R16, RZ, P0 ;  /* 0x000000ff1000722a */ /* 0x001e22000070d400 */
[----:B------:R-:W-:-:S03]  /*8f80*/  SEL R22, RZ, 0x1, !P3 ;  /* 0x00000001ff167807 */ /* 0x000fc60005800000 */
[----:B-1----:R-:W1:Y:S02]  /*8f90*/  DSETP.NEU.OR P1, PT, R12, RZ, P1 ;  /* 0x000000ff0c00722a */ /* 0x002e640000f2d400 */
[----:B0-----:R-:W-:-:S04]  /*8fa0*/  PLOP3.LUT P0, PT, P2, P0, PT, 0xa8, 0x0 ;  /* 0x000000000000781c */ /* 0x001fc80001701570 */
[----:B-1----:R-:W-:Y:S02]  /*8fb0*/  PLOP3.LUT P1, PT, P6, P1, PT, 0xa8, 0x0 ;  /* 0x000000000000781c */ /* 0x002fe40003723570 */
[----:B------:R-:W-:Y:S02]  /*8fc0*/  SEL R21, RZ, 0x1, !P0 ;  /* 0x00000001ff157807 */ /* 0x000fe40004000000 */
[----:B------:R-:W-:Y:S01]  /*8fd0*/  SEL R20, RZ, 0x1, !P1 ;  /* 0x00000001ff147807 */ /* 0x000fe20004800000 */
[----:B------:R-:W-:Y:S05]  /*8fe0*/  @!P4 BRA `(.L_x_1317) ;  /* 0xfffffdd00000c947 */ /* 0x000fea000383ffff */
[----:B------:R-:W-:Y:S05]  /*8ff0*/  BSYNC B2 ;  /* 0x0000000000027941 */ /* 0x000fea0003800000 */
.L_x_1316:
[----:B------:R-:W-:Y:S05]  /*9000*/  BSYNC B1 ;  /* 0x0000000000017941 */ /* 0x000fea0003800000 */
.L_x_1315:
[----:B------:R-:W-:Y:S01]  /*9010*/  ISETP.GE.U32.AND P1, PT, R23, c[0x0][0x168], PT ;  /* 0x00005a0017007a0c */ /* 0x000fe20003f26070 */
[----:B------:R-:W-:-:S12]  /*9020*/  BSSY B1, `(.L_x_1318) ;  /* 0x0000012000017945 */ /* 0x000fd80003800000 */
[----:B------:R-:W-:Y:S05]  /*9030*/  @P1 BRA `(.L_x_1319) ;  /* 0x0000010000001947 */ /* 0x000fea0003800000 */
[----:B------:R-:W-:-:S06]  /*9040*/  IMAD.WIDE.U32 R8, R23, 0x10, R28 ;  /* 0x0000001017087825 */ /* 0x000fcc00078e001c */
[----:B------:R-:W5:Y:S01]  /*9050*/  LDG.E.128 R8, [R8.64] ;  /* 0x0000002408087981 */ /* 0x000f62000c1e1d00 */
[----:B------:R-:W-:-:S04]  /*9060*/  IADD3 R25, R23, c[0x0][0x170], RZ ;  /* 0x00005c0017197a10 */ /* 0x000fc80007ffe0ff */
[----:B------:R-:W-:-:S13]  /*9070*/  ISETP.GE.U32.AND P0, PT, R25, c[0x0][0x168], PT ;  /* 0x00005a0019007a0c */ /* 0x000fda0003f06070 */
[----:B------:R-:W-:Y:S05]  /*9080*/  @P0 BRA `(.L_x_1319) ;  /* 0x000000b000000947 */ /* 0x000fea0003800000 */
[----:B------:R-:W-:-:S06]  /*9090*/  IMAD.WIDE.U32 R4, R25, 0x10, R28 ;  /* 0x0000001019047825 */ /* 0x000fcc00078e001c */
[----:B------:R-:W5:Y:S01]  /*90a0*/  LDG.E.128 R4, [R4.64] ;  /* 0x0000002404047981 */ /* 0x000f62000c1e1d00 */
[----:B------:R-:W-:-:S04]  /*90b0*/  IADD3 R25, R25, c[0x0][0x170], RZ ;  /* 0x00005c0019197a10 */ /* 0x000fc80007ffe0ff */
[----:B------:R-:W-:-:S13]  /*90c0*/  ISETP.GE.U32.AND P0, PT, R25, c[0x0][0x168], PT ;  /* 0x00005a0019007a0c */ /* 0x000fda0003f06070 */
[----:B------:R-:W-:Y:S05]  /*90d0*/  @P0 BRA `(.L_x_1319) ;  /* 0x0000006000000947 */ /* 0x000fea0003800000 */
[C---:B------:R-:W-:Y:S01]  /*90e0*/  IADD3 R19, R25.reuse, c[0x0][0x170], RZ ;  /* 0x00005c0019137a10 */ /* 0x040fe20007ffe0ff */
[----:B------:R-:W-:-:S03]  /*90f0*/  IMAD.WIDE.U32 R16, R25, 0x10, R28 ;  /* 0x0000001019107825 */ /* 0x000fc600078e001c */
[----:B------:R-:W-:-:S13]  /*9100*/  ISETP.GE.U32.AND P0, PT, R19, c[0x0][0x168], PT ;  /* 0x00005a0013007a0c */ /* 0x000fda0003f06070 */
[----:B------:R-:W-:Y:S02]  /*9110*/  @!P0 IMAD.WIDE.U32 R28, R19, 0x10, R28 ;  /* 0x00000010131c8825 */ /* 0x000fe400078e001c */
[----:B------:R-:W5:Y:S04]  /*9120*/  LDG.E.128 R16, [R16.64] ;  /* 0x0000002410107981 */ /* 0x000f68000c1e1d00 */
[----:B------:R0:W5:Y:S02]  /*9130*/  @!P0 LDG.E.128 R12, [R28.64] ;  /* 0x000000241c0c8981 */ /* 0x000164000c1e1d00 */
.L_x_1319:
[----:B------:R-:W-:Y:S05]  /*9140*/  BSYNC B1 ;  /* 0x0000000000017941 */ /* 0x000fea0003800000 */
.L_x_1318:
[----:B------:R-:W-:Y:S01]  /*9150*/  BSSY B1, `(.L_x_1320) ;  /* 0x000001f000017945 */ /* 0x000fe20003800000 */
[----:B------:R-:W-:Y:S05]  /*9160*/  @P1 BRA `(.L_x_1321) ;  /* 0x000001d000001947 */ /* 0x000fea0003800000 */
[----:B-----5:R-:W1:Y:S01]  /*9170*/  DSETP.NEU.AND P0, PT, R10, RZ, PT ;  /* 0x000000ff0a00722a */ /* 0x020e620003f0d000 */
[----:B------:R-:W-:-:S05]  /*9180*/  IADD3 R2, R23, c[0x0][0x170], RZ ;  /* 0x00005c0017027a10 */ /* 0x000fca0007ffe0ff */
[----:B-1----:R-:W1:Y:S01]  /*9190*/  DSETP.NEU.OR P1, PT, R8, RZ, P0 ;  /* 0x000000ff0800722a */ /* 0x002e62000072d400 */
[----:B------:R-:W-:-:S05]  /*91a0*/  LOP3.LUT P0, RZ, R24, 0xff, RZ, 0xc0, !PT ;  /* 0x000000ff18ff7812 */ /* 0x000fca000780c0ff */
        /* <DEDUP_REMOVED lines=25> */
.L_x_1321:
[----:B------:R-:W-:Y:S05]  /*9340*/  BSYNC B1 ;  /* 0x0000000000017941 */ /* 0x000fea0003800000 */
.L_x_1320:
[----:B------:R-:W-:-:S04]  /*9350*/  LOP3.LUT R21, R21, R22, R24, 0xfe, !PT ;  /* 0x0000001615157212 */ /* 0x000fc800078efe18 */
[----:B------:R-:W-:-:S04]  /*9360*/  LOP3.LUT P0, RZ, R20, 0xff, R21, 0xc8, !PT ;  /* 0x000000ff14ff7812 */ /* 0x000fc8000780c815 */
[----:B-----5:R-:W-:-:S04]  /*9370*/  SEL R17, RZ, 0x1, !P0 ;  /* 0x00000001ff117807 */ /* 0x020fc80004000000 */
.L_x_1275:
[----:B------:R-:W-:Y:S05]  /*9380*/  BSYNC B0 ;  /* 0x0000000000007941 */ /* 0x000fea0003800000 */
.L_x_1274:
        /* <DEDUP_REMOVED lines=8> */
[----:B-1----:R-:W-:-:S05]  /*9410*/  MOV R4, UR4 ;  /* 0x0000000400047c02 */ /* 0x002fca0008000f00 */
.L_x_1323:
[----:B------:R-:W-:Y:S01]  /*9420*/  IMAD.IADD R5, R3, 0x1, R4 ;  /* 0x0000000103057824 */ /* 0x000fe200078e0204 */
[----:B------:R-:W-:Y:S04]  /*9430*/  BAR.SYNC.DEFER_BLOCKING 0x0 ;  /* 0x0000000000007b1d */ /* 0x000fe80000010000 */
[----:B------:R-:W-:-:S04]  /*9440*/  ISETP.GE.U32.AND P0, PT, R5, c[0x0][0x4], PT ;  /* 0x0000010005007a0c */ /* 0x000fc80003f06070 */
[----:B------:R-:W-:-:S13]  /*9450*/  ISETP.GE.U32.OR P0, PT, R3, R4, P0 ;  /* 0x000000040300720c */ /* 0x000fda0000706470 */
[----:B------:R-:W-:-:S05]  /*9460*/  @!P0 IMAD R5, R5, c[0x0][0x0], R0 ;  /* 0x0000000005058a24 */ /* 0x000fca00078e0200 */
[----:B------:R-:W1:Y:S02]  /*9470*/  @!P0 LDS.U8 R6, [R5+0x10] ;  /* 0x0000100005068984 */ /* 0x000e640000000000 */
[----:B-1----:R-:W-:-:S04]  /*9480*/  @!P0 LOP3.LUT P1, RZ, R6, 0xff, R17, 0xc8, !PT ;  /* 0x000000ff06ff8812 */ /* 0x002fc8000782c811 */
[----:B------:R-:W-:Y:S02]  /*9490*/  @!P0 SEL R7, RZ, 0x1, !P1 ;  /* 0x00000001ff078807 */ /* 0x000fe40004800000 */
[----:B------:R-:W-:Y:S02]  /*94a0*/  ISETP.GT.AND P1, PT, R4, 0x1, PT ;  /* 0x000000010400780c */ /* 0x000fe40003f24270 */
[----:B------:R-:W-:Y:S01]  /*94b0*/  SHF.R.S32.HI R4, RZ, 0x1, R4 ;  /* 0x00000001ff047819 */ /* 0x000fe20000011404 */
[----:B------:R1:W-:Y:S01]  /*94c0*/  @!P0 STS.U8 [R2+0x10], R7 ;  /* 0x0000100702008388 */ /* 0x0003e20000000000 */
[----:B------:R-:W-:-:S09]  /*94d0*/  @!P0 PRMT R17, R7, 0x7610, R17 ;  /* 0x0000761007118816 */ /* 0x000fd20000000011 */
[----:B-1----:R-:W-:Y:S05]  /*94e0*/  @P1 BRA `(.L_x_1323) ;  /* 0xffffff3000001947 */ /* 0x002fea000383ffff */
.L_x_1322:
[----:B-1----:R-:W-:-:S13]  /*94f0*/  ISETP.NE.AND P0, PT, RZ, c[0x0][0x17c], PT ;  /* 0x00005f00ff007a0c */ /* 0x002fda0003f05270 */
        /* <DEDUP_REMOVED lines=9> */
[----:B------:R-:W-:-:S03]  /*9590*/  HFMA2.MMA R2, -RZ, RZ, 0, 1.9073486328125e-06 ;  /* 0x00000020ff027435 */ /* 0x000fc600000001ff */
[----:B------:R-:W-:-:S13]  /*95a0*/  ISETP.GE.AND P0, PT, R4, 0x20, PT ;  /* 0x000000200400780c */ /* 0x000fda0003f06270 */
[----:B-1----:R-:W-:Y:S05]  /*95b0*/  @!P0 BRA `(.L_x_1325) ;  /* 0x000000e000008947 */ /* 0x002fea0003800000 */
.L_x_1326:
[----:B------:R-:W-:Y:S01]  /*95c0*/  IMAD.IADD R2, R0, 0x1, R4 ;  /* 0x0000000100027824 */ /* 0x000fe200078e0204 */
[----:B------:R-:W-:Y:S04]  /*95d0*/  BAR.SYNC.DEFER_BLOCKING 0x0 ;  /* 0x0000000000007b1d */ /* 0x000fe80000010000 */
[----:B------:R-:W-:-:S04]  /*95e0*/  ISETP.GE.U32.AND P0, PT, R2, c[0x0][0x0], PT ;  /* 0x0000000002007a0c */ /* 0x000fc80003f06070 */
[----:B------:R-:W-:-:S13]  /*95f0*/  ISETP.GE.U32.OR P0, PT, R0, R4, P0 ;  /* 0x000000040000720c */ /* 0x000fda0000706470 */
[----:B------:R-:W-:Y:S02]  /*9600*/  @!P0 IADD3 R5, R7, R4, RZ ;  /* 0x0000000407058210 */ /* 0x000fe40007ffe0ff */
[----:B------:R-:W-:-:S03]  /*9610*/  SHF.R.S32.HI R4, RZ, 0x1, R4 ;  /* 0x00000001ff047819 */ /* 0x000fc60000011404 */
[----:B------:R-:W1:Y:S02]  /*9620*/  @!P0 LDS.U8 R2, [R5+0x10] ;  /* 0x0000100005028984 */ /* 0x000e640000000000 */
[----:B-1----:R-:W-:-:S04]  /*9630*/  @!P0 LOP3.LUT P1, RZ, R2, 0xff, R17, 0xc8, !PT ;  /* 0x000000ff02ff8812 */ /* 0x002fc8000782c811 */
[----:B------:R-:W-:Y:S02]  /*9640*/  @!P0 SEL R2, RZ, 0x1, !P1 ;  /* 0x00000001ff028807 */ /* 0x000fe40004800000 */
[----:B------:R-:W-:Y:S02]  /*9650*/  ISETP.GE.AND P1, PT, R4, 0x20, PT ;  /* 0x000000200400780c */ /* 0x000fe40003f26270 */
[----:B------:R-:W-:Y:S01]  /*9660*/  @!P0 PRMT R17, R2, 0x7610, R17 ;  /* 0x0000761002118816 */ /* 0x000fe20000000011 */
[----:B------:R1:W-:Y:S10]  /*9670*/  @!P0 STS.U8 [R7+0x10], R2 ;  /* 0x0000100207008388 */ /* 0x0003f40000000000 */
[----:B-1----:R-:W-:Y:S05]  /*9680*/  @P1 BRA `(.L_x_1326) ;  /* 0xffffff3000001947 */ /* 0x002fea000383ffff */
[----:B------:R-:W-:-:S04]  /*9690*/  IMAD.MOV.U32 R2, RZ, RZ, 0x20 ;  /* 0x00000020ff027424 */ /* 0x000fc800078e00ff */
.L_x_1325:
[----:B------:R-:W-:Y:S01]  /*96a0*/  BAR.SYNC.DEFER_BLOCKING 0x0 ;  /* 0x0000000000007b1d */ /* 0x000fe20000010000 */
[----:B------:R-:W-:-:S13]  /*96b0*/  ISETP.GE.AND P0, PT, R2, 0x2, PT ;  /* 0x000000020200780c */ /* 0x000fda0003f06270 */
[----:B------:R-:W-:Y:S05]  /*96c0*/  @!P0 BRA `(.L_x_1324) ;  /* 0x000000a000008947 */ /* 0x000fea0003800000 */
[----:B------:R-:W-:Y:S02]  /*96d0*/  MOV R5, 0x1 ;  /* 0x0000000100057802 */ /* 0x000fe40000000f00 */
.L_x_1327:
[C---:B------:R-:W-:Y:S02]  /*96e0*/  LOP3.LUT R4, R17.reuse, 0xffff, RZ, 0xc0, !PT ;  /* 0x0000ffff11047812 */ /* 0x040fe400078ec0ff */
[----:B------:R-:W-:Y:S02]  /*96f0*/  LOP3.LUT P0, RZ, R17, 0xff, RZ, 0xc0, !PT ;  /* 0x000000ff11ff7812 */ /* 0x000fe4000780c0ff */
[----:B------:R-:W-:-:S06]  /*9700*/  PRMT R4, R4, 0x8880, RZ ;  /* 0x0000888004047816 */ /* 0x000fcc00000000ff */
[----:B------:R1:W2:Y:S02]  /*9710*/  SHFL.DOWN PT, R4, R4, R5, 0x1f ;  /* 0x08001f0504047589 */ /* 0x0002a400000e0000 */
[----:B-1----:R-:W-:-:S05]  /*9720*/  IMAD.SHL.U32 R5, R5, 0x2, RZ ;  /* 0x0000000205057824 */ /* 0x002fca00078e00ff */
[----:B------:R-:W-:Y:S02]  /*9730*/  ISETP.GE.AND P1, PT, R5, R2, PT ;  /* 0x000000020500720c */ /* 0x000fe40003f26270 */
[----:B--2---:R-:W-:-:S04]  /*9740*/  ISETP.NE.OR P0, PT, R4, RZ, P0 ;  /* 0x000000ff0400720c */ /* 0x004fc80000705670 */
[----:B------:R-:W-:-:S07]  /*9750*/  SEL R17, RZ, 0x1, !P0 ;  /* 0x00000001ff117807 */ /* 0x000fce0004000000 */
[----:B------:R-:W-:Y:S05]  /*9760*/  @!P1 BRA `(.L_x_1327) ;  /* 0xffffff7000009947 */ /* 0x000fea000383ffff */
.L_x_1324:
[----:B------:R-:W-:Y:S01]  /*9770*/  ISETP.NE.AND P1, PT, RZ, c[0x0][0x338], PT ;  /* 0x0000ce00ff007a0c */ /* 0x000fe20003f25270 */
[----:B------:R-:W-:-:S12]  /*9780*/  HFMA2.MMA R16, -RZ, RZ, 0, 0 ;  /* 0x00000000ff107435 */ /* 0x000fd800000001ff */
        /* <DEDUP_REMOVED lines=200> */
.L_x_1328:
[----:B------:R-:W-:Y:S01]  /*a410*/  ISETP.NE.U32.AND P0, PT, RZ, c[0x0][0x548], PT ;  /* 0x00015200ff007a0c */ /* 0x000fe20003f05070 */
[----:B------:R-:W-:Y:S01]  /*a420*/  CS2R R4, SRZ ;  /* 0x0000000000047805 */ /* 0x000fe2000001ff00 */
[----:B------:R-:W-:Y:S01]  /*a430*/  ISETP.NE.AND P3, PT, RZ, c[0x0][0x184], PT ;  /* 0x00006100ff007a0c */ /* 0x000fe20003f65270 */
[----:B------:R-:W-:Y:S01]  /*a440*/  IMAD.MOV.U32 R12, RZ, RZ, RZ ;  /* 0x000000ffff0c7224 */ /* 0x000fe200078e00ff */
[----:B------:R-:W-:-:S13]  /*a450*/  ISETP.NE.AND.EX P0, PT, RZ, c[0x0][0x54c], PT, P0 ;  /* 0x00015300ff007a0c */ /* 0x000fda0003f05300 */
[----:B------:R-:W-:-:S04]  /*a460*/  @P0 IADD3 R4, P2, R16, c[0x0][0x548], RZ ;  /* 0x0001520010040a10 */ /* 0x000fc80007f5e0ff */
[----:B------:R-:W-:-:S05]  /*a470*/  @P0 IADD3.X R5, RZ, c[0x0][0x54c], RZ, P2, !PT ;  /* 0x00015300ff050a10 */ /* 0x000fca00017fe4ff */
[----:B------:R-:W-:Y:S01]  /*a480*/  @P0 IMAD.MOV.U32 R12, RZ, RZ, R5 ;  /* 0x000000ffff0c0224 */ /* 0x000fe200078e0005 */
[----:B------:R-:W-:Y:S05]  /*a490*/  @!P3 BRA `(.L_x_1329) ;  /* 0x00001c200000b947 */ /* 0x000fea0003800000 */
[----:B------:R-:W1:Y:S01]  /*a4a0*/  S2R R2, SR_CTAID.X ;  /* 0x0000000000027919 */ /* 0x000e620000002500 */
[----:B------:R-:W-:Y:S01]  /*a4b0*/  IMAD R6, R0, c[0x0][0x188], RZ ;  /* 0x0000620000067a24 */ /* 0x000fe200078e02ff */
[----:B------:R-:W-:-:S03]  /*a4c0*/  HFMA2.MMA R16, -RZ, RZ, 0, 0 ;  /* 0x00000000ff107435 */ /* 0x000fc600000001ff */
[----:B------:R-:W-:-:S04]  /*a4d0*/  IMAD R7, R3, c[0x0][0x18c], R6 ;  /* 0x0000630003077a24 */ /* 0x000fc800078e0206 */
[----:B-1----:R-:W-:Y:S01]  /*a4e0*/  IMAD R7, R2, c[0x0][0x174], R7 ;  /* 0x00005d0002077a24 */ /* 0x002fe200078e0207 */
        /* <DEDUP_REMOVED lines=199> */
.L_x_1330:
[----:B------:R-:W-:Y:S01]  /*b160*/  ISETP.NE.AND P0, PT, RZ, c[0x0][0x17c], PT ;  /* 0x00005f00ff007a0c */ /* 0x000fe20003f05270 */
[----:B------:R-:W-:Y:S01]  /*b170*/  BSSY B0, `(.L_x_1331) ;  /* 0x000000a000007945 */ /* 0x000fe20003800000 */
[----:B------:R-:W-:Y:S02]  /*b180*/  PRMT R6, RZ, 0x7610, R6 ;  /* 0x00007610ff067816 */ /* 0x000fe40000000006 */
[----:B------:R-:W-:-:S04]  /*b190*/  ISETP.NE.AND P0, PT, R0, RZ, P0 ;  /* 0x000000ff0000720c */ /* 0x000fc80000705270 */
[----:B------:R-:W-:-:S13]  /*b1a0*/  ISETP.GE.OR P0, PT, R7, c[0x0][0x16c], P0 ;  /* 0x00005b0007007a0c */ /* 0x000fda0000706670 */
[----:B------:R-:W-:Y:S05]  /*b1b0*/  @P0 BRA `(.L_x_1332) ;  /* 0x0000005000000947 */ /* 0x000fea0003800000 */
[----:B------:R-:W-:Y:S02]  /*b1c0*/  ISETP.NE.AND P1, PT, RZ, c[0x0][0x180], PT ;  /* 0x00006000ff007a0c */ /* 0x000fe40003f25270 */
[----:B------:R-:W-:-:S11]  /*b1d0*/  MOV R6, 0x1 ;  /* 0x0000000100067802 */ /* 0x000fd60000000f00 */
[----:B------:R-:W-:-:S04]  /*b1e0*/  @P1 ISETP.NE.AND P0, PT, R3, RZ, PT ;  /* 0x000000ff0300120c */ /* 0x000fc80003f05270 */
[----:B------:R-:W-:-:S04]  /*b1f0*/  @P1 SEL R7, RZ, 0x1, P0 ;  /* 0x00000001ff071807 */ /* 0x000fc80000000000 */
[----:B------:R-:W-:Y:S02]  /*b200*/  @P1 PRMT R6, R7, 0x7610, R6 ;  /* 0x0000761007061816 */ /* 0x000fe40000000006 */
.L_x_1332:
[----:B------:R-:W-:Y:S05]  /*b210*/  BSYNC B0 ;  /* 0x0000000000007941 */ /* 0x000fea0003800000 */
.L_x_1331:
        /* <DEDUP_REMOVED lines=12> */
.L_x_1334:
[----:B------:R-:W-:Y:S05]  /*b2e0*/  BSYNC B0 ;  /* 0x0000000000007941 */ /* 0x000fea0003800000 */
.L_x_1333:
        /* <DEDUP_REMOVED lines=25> */
[----:B--2---:R-:W1:Y:S02]  /*b480*/  SHFL.IDX PT, R8, R7, R10, 0x1f ;  /* 0x00001f0a07087589 */ /* 0x004e6400000e0000 */
[----:B-1----:R-:W-:-:S05]  /*b490*/  IMAD.IADD R8, R8, 0x1, R11 ;  /* 0x0000000108087824 */ /* 0x002fca00078e020b */
[----:B------:R-:W-:-:S04]  /*b4a0*/  ISETP.NE.AND P0, PT, R8, UR4, PT ;  /* 0x0000000408007c0c */ /* 0x000fc8000bf05270 */
[----:B------:R-:W-:-:S05]  /*b4b0*/  SEL R8, RZ, 0x1, P0 ;  /* 0x00000001ff087807 */ /* 0x000fca0000000000 */
[----:B------:R1:W-:Y:S04]  /*b4c0*/  STS.U8 [RZ], R8 ;  /* 0x00000008ff007388 */ /* 0x0003e80000000000 */
.L_x_1336:
[----:B------:R-:W-:Y:S05]  /*b4d0*/  BSYNC B0 ;  /* 0x0000000000007941 */ /* 0x000fea0003800000 */
.L_x_1335:
        /* <DEDUP_REMOVED lines=17> */
[----:B------:R-:W-:Y:S04]  /*b5f0*/  BSSY B1, `(.L_x_1339) ;  /* 0x000000d000017945 */ /* 0x000fe80003800000 */
[----:B------:R-:W-:-:S13]  /*b600*/  ISETP.GE.U32.AND P0, PT, R9, c[0x0][0x178], PT ;  /* 0x00005e0009007a0c */ /* 0x000fda0003f06070 */
[----:B------:R-:W-:Y:S05]  /*b610*/  @P0 BRA `(.L_x_1340) ;  /* 0x000000a000000947 */ /* 0x000fea0003800000 */
.L_x_1341:
[----:B------:R-:W-:-:S05]  /*b620*/  IMAD R6, R2, c[0x0][0x10], R9 ;  /* 0x0000040002067a24 */ /* 0x000fca00078e0209 */
[----:B------:R-:W-:-:S05]  /*b630*/  IADD3 R6, P0, R6, c[0x0][0x550], RZ ;  /* 0x0001540006067a10 */ /* 0x000fca0007f1e0ff */
[----:B------:R-:W-:-:S05]  /*b640*/  IMAD.X R7, RZ, RZ, c[0x0][0x554], P0 ;  /* 0x00015500ff077624 */ /* 0x000fca00000e06ff */
[----:B------:R-:W2:Y:S01]  /*b650*/  LDG.E.U8 R6, [R6.64] ;  /* 0x0000002406067981 */ /* 0x000ea2000c1e1100 */
[----:B------:R-:W-:-:S05]  /*b660*/  MOV R8, c[0x0][0x0] ;  /* 0x0000000000087a02 */ /* 0x000fca0000000f00 */
[----:B------:R-:W-:-:S05]  /*b670*/  IMAD R9, R8, c[0x0][0x4], R9 ;  /* 0x0000010008097a24 */ /* 0x000fca00078e0209 */
[----:B------:R-:W-:Y:S02]  /*b680*/  ISETP.GE.U32.AND P2, PT, R9, c[0x0][0x178], PT ;  /* 0x00005e0009007a0c */ /* 0x000fe40003f46070 */
[----:B--2---:R-:W-:-:S04]  /*b690*/  LOP3.LUT P0, RZ, R17, 0xff, R6, 0xc8, !PT ;  /* 0x000000ff11ff7812 */ /* 0x004fc8000780c806 */
[----:B------:R-:W-:-:S07]  /*b6a0*/  SEL R17, RZ, 0x1, !P0 ;  /* 0x00000001ff117807 */ /* 0x000fce0004000000 */
[----:B------:R-:W-:Y:S05]  /*b6b0*/  @!P2 BRA `(.L_x_1341) ;  /* 0xffffff600000a947 */ /* 0x000fea000383ffff */
.L_x_1340:
[----:B------:R-:W-:Y:S05]  /*b6c0*/  BSYNC B1 ;  /* 0x0000000000017941 */ /* 0x000fea0003800000 */
.L_x_1339:
[----:B------:R-:W-:Y:S05]  /*b6d0*/  BRA `(.L_x_1342) ;  /* 0x000000d000007947 */ /* 0x000fea0003800000 */
.L_x_1338:
[----:B------:R-:W-:-:S13]  /*b6e0*/  ISETP.GE.U32.AND P0, PT, R3, c[0x0][0x178], PT ;  /* 0x00005e0003007a0c */ /* 0x000fda0003f06070 */
[----:B------:R-:W-:Y:S05]  /*b6f0*/  @P0 BRA `(.L_x_1342) ;  /* 0x000000b000000947 */ /* 0x000fea0003800000 */
[----:B------:R-:W-:-:S04]  /*b700*/  IMAD.MOV.U32 R9, RZ, RZ, R3 ;  /* 0x000000ffff097224 */ /* 0x000fc800078e0003 */
.L_x_1343:
[----:B------:R-:W-:-:S04]  /*b710*/  IMAD R7, R2, c[0x0][0x10], R9 ;  /* 0x0000040002077a24 */ /* 0x000fc800078e0209 */
[----:B------:R-:W-:-:S05]  /*b720*/  IMAD R7, R7, c[0x0][0x0], R0 ;  /* 0x0000000007077a24 */ /* 0x000fca00078e0200 */
[----:B------:R-:W-:-:S04]  /*b730*/  IADD3 R6, P0, R7, c[0x0][0x550], RZ ;  /* 0x0001540007067a10 */ /* 0x000fc80007f1e0ff */
[----:B------:R-:W-:-:S05]  /*b740*/  IADD3.X R7, RZ, c[0x0][0x554], RZ, P0, !PT ;  /* 0x00015500ff077a10 */ /* 0x000fca00007fe4ff */
[----:B------:R-:W2:Y:S01]  /*b750*/  LDG.E.U8 R6, [R6.64] ;  /* 0x0000002406067981 */ /* 0x000ea2000c1e1100 */
[----:B------:R-:W-:-:S04]  /*b760*/  IADD3 R9, R9, c[0x0][0x4], RZ ;  /* 0x0000010009097a10 */ /* 0x000fc80007ffe0ff */
[----:B------:R-:W-:Y:S02]  /*b770*/  ISETP.GE.U32.AND P2, PT, R9, c[0x0][0x178], PT ;  /* 0x00005e0009007a0c */ /* 0x000fe40003f46070 */
[----:B--2---:R-:W-:-:S04]  /*b780*/  LOP3.LUT P0, RZ, R17, 0xff, R6, 0xc8, !PT ;  /* 0x000000ff11ff7812 */ /* 0x004fc8000780c806 */
[----:B------:R-:W-:-:S07]  /*b790*/  SEL R17, RZ, 0x1, !P0 ;  /* 0x00000001ff117807 */ /* 0x000fce0004000000 */
[----:B------:R-:W-:Y:S05]  /*b7a0*/  @!P2 BRA `(.L_x_1343) ;  /* 0xffffff600000a947 */ /* 0x000fea000383ffff */
.L_x_1342:
[----:B------:R-:W-:Y:S05]  /*b7b0*/  BSYNC B0 ;  /* 0x0000000000007941 */ /* 0x000fea0003800000 */
.L_x_1337:
[----:B------:R-:W-:Y:S01]  /*b7c0*/  IMAD R8, R3, c[0x0][0x0], R0 ;  /* 0x0000000003087a24 */ /* 0x000fe200078e0200 */
[----:B------:R-:W-:Y:S01]  /*b7d0*/  ULDC UR4, c[0x0][0x4] ;  /* 0x0000010000047ab9 */ /* 0x000fe20000000800 */
[----:B------:R-:W-:Y:S01]  /*b7e0*/  ISETP.NE.AND P3, PT, RZ, c[0x0][0x17c], PT ;  /* 0x00005f00ff007a0c */ /* 0x000fe20003f65270 */
[----:B------:R-:W-:Y:S02]  /*b7f0*/  USHF.R.U32.HI UR4, URZ, 0x1, UR4 ;  /* 0x000000013f047899 */ /* 0x000fe40008011604 */
[----:B------:R1:W-:Y:S04]  /*b800*/  STS.U8 [R8+0x10], R17 ;  /* 0x0000101108007388 */ /* 0x0003e80000000000 */
[----:B------:R-:W-:-:S13]  /*b810*/  ISETP.NE.AND P0, PT, RZ, UR4, PT ;  /* 0x00000004ff007c0c */ /* 0x000fda000bf05270 */
[----:B------:R-:W-:Y:S05]  /*b820*/  @!P0 BRA `(.L_x_1344) ;  /* 0x000000e000008947 */ /* 0x000fea0003800000 */
[----:B-1----:R-:W-:-:S05]  /*b830*/  IMAD.U32 R2, RZ, RZ, UR4 ;  /* 0x00000004ff027e24 */ /* 0x002fca000f8e00ff */
.L_x_1345:
[----:B------:R-:W-:Y:S01]  /*b840*/  IADD3 R7, R3, R2, RZ ;  /* 0x0000000203077210 */ /* 0x000fe20007ffe0ff */
[----:B------:R-:W-:Y:S03]  /*b850*/  BAR.SYNC.DEFER_BLOCKING 0x0 ;  /* 0x0000000000007b1d */ /* 0x000fe60000010000 */
[----:B------:R-:W-:-:S04]  /*b860*/  ISETP.GE.U32.AND P0, PT, R7, c[0x0][0x4], PT ;  /* 0x0000010007007a0c */ /* 0x000fc80003f06070 */
[----:B------:R-:W-:-:S13]  /*b870*/  ISETP.GE.U32.OR P0, PT, R3, R2, P0 ;  /* 0x000000020300720c */ /* 0x000fda0000706470 */
[----:B------:R-:W-:-:S06]  /*b880*/  @!P0 IMAD R6, R7, c[0x0][0x0], R0 ;  /* 0x0000000007068a24 */ /* 0x000fcc00078e0200 */
        /* <DEDUP_REMOVED lines=8> */
.L_x_1344:
[----:B-1----:R-:W-:Y:S05]  /*b910*/  @!P3 BRA `(.L_x_1346) ;  /* 0x000002500000b947 */ /* 0x002fea0003800000 */
[----:B------:R-:W-:Y:S01]  /*b920*/  IMAD.MOV.U32 R3, RZ, RZ, c[0x0][0x0] ;  /* 0x00000000ff037624 */ /* 0x000fe200078e00ff */
[----:B------:R-:W-:-:S04]  /*b930*/  MOV R2, c[0x0][0x0] ;  /* 0x0000000000027a02 */ /* 0x000fc80000000f00 */
[----:B------:R-:W-:-:S13]  /*b940*/  ISETP.GT.AND P0, PT, R3, 0x20, PT ;  /* 0x000000200300780c */ /* 0x000fda0003f04270 */
[----:B------:R-:W-:Y:S05]  /*b950*/  @!P0 BRA `(.L_x_1347) ;  /* 0x0000014000008947 */ /* 0x000fea0003800000 */
[----:B------:R-:W-:Y:S01]  /*b960*/  LEA.HI R3, R3, c[0x0][0x0], RZ, 0x1 ;  /* 0x0000000003037a11 */ /* 0x000fe200078f08ff */
[----:B------:R1:W-:Y:S01]  /*b970*/  STS.U8 [R8+0x10], R17 ;  /* 0x0000101108007388 */ /* 0x0003e20000000000 */
[----:B------:R-:W-:Y:S02]  /*b980*/  IMAD.MOV.U32 R2, RZ, RZ, 0x20 ;  /* 0x00000020ff027424 */ /* 0x000fe400078e00ff */
[----:B------:R-:W-:-:S04]  /*b990*/  SHF.R.S32.HI R3, RZ, 0x1, R3 ;  /* 0x00000001ff037819 */ /* 0x000fc80000011403 */
[----:B------:R-:W-:-:S13]  /*b9a0*/  ISETP.GE.AND P0, PT, R3, 0x20, PT ;  /* 0x000000200300780c */ /* 0x000fda0003f06270 */
[----:B-1----:R-:W-:Y:S05]  /*b9b0*/  @!P0 BRA `(.L_x_1347) ;  /* 0x000000e000008947 */ /* 0x002fea0003800000 */
.L_x_1348:
[----:B------:R-:W-:Y:S01]  /*b9c0*/  IADD3 R2, R0, R3, RZ ;  /* 0x0000000300027210 */ /* 0x000fe20007ffe0ff */
[----:B------:R-:W-:Y:S03]  /*b9d0*/  BAR.SYNC.DEFER_BLOCKING 0x0 ;  /* 0x0000000000007b1d */ /* 0x000fe60000010000 */
[----:B------:R-:W-:-:S04]  /*b9e0*/  ISETP.GE.U32.AND P0, PT, R2, c[0x0][0x0], PT ;  /* 0x0000000002007a0c */ /* 0x000fc80003f06070 */
[----:B------:R-:W-:-:S13]  /*b9f0*/  ISETP.GE.U32.OR P0, PT, R0, R3, P0 ;  /* 0x000000030000720c */ /* 0x000fda0000706470 */
[--C-:B------:R-:W-:Y:S01]  /*ba00*/  @!P0 IMAD.IADD R6, R8, 0x1, R3.reuse ;  /* 0x0000000108068824 */ /* 0x100fe200078e0203 */
[----:B------:R-:W-:-:S04]  /*ba10*/  SHF.R.S32.HI R3, RZ, 0x1, R3 ;  /* 0x00000001ff037819 */ /* 0x000fc80000011403 */
[----:B------:R-:W1:Y:S02]  /*ba20*/  @!P0 LDS.U8 R2, [R6+0x10] ;  /* 0x0000100006028984 */ /* 0x000e640000000000 */
[----:B-1----:R-:W-:-:S04]  /*ba30*/  @!P0 LOP3.LUT P2, RZ, R2, 0xff, R17, 0xc8, !PT ;  /* 0x000000ff02ff8812 */ /* 0x002fc8000784c811 */
[----:B------:R-:W-:Y:S02]  /*ba40*/  @!P0 SEL R2, RZ, 0x1, !P2 ;  /* 0x00000001ff028807 */ /* 0x000fe40005000000 */
[----:B------:R-:W-:Y:S02]  /*ba50*/  ISETP.GE.AND P2, PT, R3, 0x20, PT ;  /* 0x000000200300780c */ /* 0x000fe40003f46270 */
[----:B------:R-:W-:Y:S01]  /*ba60*/  @!P0 PRMT R17, R2, 0x7610, R17 ;  /* 0x0000761002118816 */ /* 0x000fe20000000011 */
[----:B------:R1:W-:Y:S10]  /*ba70*/  @!P0 STS.U8 [R8+0x10], R2 ;  /* 0x0000100208008388 */ /* 0x0003f40000000000 */
[----:B-1----:R-:W-:Y:S05]  /*ba80*/  @P2 BRA `(.L_x_1348) ;  /* 0xffffff3000002947 */ /* 0x002fea000383ffff */
[----:B------:R-:W-:-:S09]  /*ba90*/  HFMA2.MMA R2, -RZ, RZ, 0, 1.9073486328125e-06 ;  /* 0x00000020ff027435 */ /* 0x000fd200000001ff */
.L_x_1347:
[----:B------:R-:W-:Y:S01]  /*baa0*/  BAR.SYNC.DEFER_BLOCKING 0x0 ;  /* 0x0000000000007b1d */ /* 0x000fe20000010000 */
[----:B------:R-:W-:-:S13]  /*bab0*/  ISETP.GE.AND P0, PT, R2, 0x2, PT ;  /* 0x000000020200780c */ /* 0x000fda0003f06270 */
[----:B------:R-:W-:Y:S05]  /*bac0*/  @!P0 BRA `(.L_x_1346) ;  /* 0x000000a000008947 */ /* 0x000fea0003800000 */
[----:B------:R-:W-:Y:S02]  /*bad0*/  IMAD.MOV.U32 R3, RZ, RZ, 0x1 ;  /* 0x00000001ff037424 */ /* 0x000fe400078e00ff */
.L_x_1349:
[C---:B------:R-:W-:Y:S02]  /*bae0*/  LOP3.LUT R0, R17.reuse, 0xffff, RZ, 0xc0, !PT ;  /* 0x0000ffff11007812 */ /* 0x040fe400078ec0ff */
[----:B------:R-:W-:Y:S02]  /*baf0*/  LOP3.LUT P0, RZ, R17, 0xff, RZ, 0xc0, !PT ;  /* 0x000000ff11ff7812 */ /* 0x000fe4000780c0ff */
[----:B------:R-:W-:-:S06]  /*bb00*/  PRMT R0, R0, 0x8880, RZ ;  /* 0x0000888000007816 */ /* 0x000fcc00000000ff */
[----:B------:R1:W2:Y:S02]  /*bb10*/  SHFL.DOWN PT, R0, R0, R3, 0x1f ;  /* 0x08001f0300007589 */ /* 0x0002a400000e0000 */
[----:B-1----:R-:W-:-:S04]  /*bb20*/  SHF.L.U32 R3, R3, 0x1, RZ ;  /* 0x0000000103037819 */ /* 0x002fc800000006ff */
[----:B------:R-:W-:Y:S02]  /*bb30*/  ISETP.GE.AND P2, PT, R3, R2, PT ;  /* 0x000000020300720c */ /* 0x000fe40003f46270 */
[----:B--2---:R-:W-:-:S04]  /*bb40*/  ISETP.NE.OR P0, PT, R0, RZ, P0 ;  /* 0x000000ff0000720c */ /* 0x004fc80000705670 */
[----:B------:R-:W-:-:S07]  /*bb50*/  SEL R17, RZ, 0x1, !P0 ;  /* 0x00000001ff117807 */ /* 0x000fce0004000000 */
[----:B------:R-:W-:Y:S05]  /*bb60*/  @!P2 BRA `(.L_x_1349) ;  /* 0xffffff700000a947 */ /* 0x000fea000383ffff */
.L_x_1346:
        /* <DEDUP_REMOVED lines=12> */
.L_x_1351:
        /* <DEDUP_REMOVED lines=10> */
[----:B------:R-:W1:Y:S01]  /*bcd0*/  LDC.64 R2, c[0x4][R2] ;  /* 0x0100000002027b82 */ /* 0x000e620000000a00 */
        /* <DEDUP_REMOVED lines=11> */
[----:B01----:R-:W-:Y:S05]  /*bd90*/  CALL.ABS.NOINC R2 ;  /* 0x0000000002007343 */ /* 0x003fea0003c00000 */
.L_x_1353:
[----:B------:R-:W-:Y:S02]  /*bda0*/  IADD3 R16, P1, R16, c[0x0][0x538], RZ ;  /* 0x00014e0010107a10 */ /* 0x000fe40007f3e0ff */
[----:B------:R-:W-:-:S03]  /*bdb0*/  LOP3.LUT P0, RZ, R17, 0xff, RZ, 0xc0, !PT ;  /* 0x000000ff11ff7812 */ /* 0x000fc6000780c0ff */
[----:B------:R-:W-:Y:S01]  /*bdc0*/  IMAD.X R17, RZ, RZ, c[0x0][0x53c], P1 ;  /* 0x00014f00ff117624 */ /* 0x000fe200008e06ff */
[----:B------:R-:W-:-:S05]  /*bdd0*/  SEL R3, RZ, 0x1, !P0 ;  /* 0x00000001ff037807 */ /* 0x000fca0004000000 */
[----:B------:R-:W-:Y:S01]  /*bde0*/  STG.E.U8 [R16.64], R3 ;  /* 0x0000000310007986 */ /* 0x000fe2000c101124 */
[----:B------:R-:W-:Y:S05]  /*bdf0*/  EXIT ;  /* 0x000000000000794d */ /* 0x000fea0003800000 */
.L_x_1352:
[----:B------:R-:W-:Y:S01]  /*be00*/  STG.E.U8 [R4.64], R17 ;  /* 0x0000001104007986 */ /* 0x000fe2000c101124 */
[----:B------:R-:W-:Y:S05]  /*be10*/  EXIT ;  /* 0x000000000000794d */ /* 0x000fea0003800000 */
.L_x_1350:
        /* <DEDUP_REMOVED lines=9> */
.L_x_1354:
        /* <DEDUP_REMOVED lines=23> */
.L_x_1356:
[----:B------:R-:W-:Y:S02]  /*c020*/  IADD3 R16, P1, R16, c[0x0][0x538], RZ ;  /* 0x00014e0010107a10 */ /* 0x000fe40007f3e0ff */
[----:B------:R-:W-:-:S03]  /*c030*/  LOP3.LUT P0, RZ, R17, 0xff, RZ, 0xc0, !PT ;  /* 0x000000ff11ff7812 */ /* 0x000fc6000780c0ff */
[----:B------:R-:W-:Y:S01]  /*c040*/  IMAD.X R17, RZ, RZ, c[0x0][0x53c], P1 ;  /* 0x00014f00ff117624 */ /* 0x000fe200008e06ff */
[----:B------:R-:W-:-:S05]  /*c050*/  SEL R3, RZ, 0x1, !P0 ;  /* 0x00000001ff037807 */ /* 0x000fca0004000000 */
[----:B------:R-:W-:Y:S01]  /*c060*/  STG.E.U8 [R16.64], R3 ;  /* 0x0000000310007986 */ /* 0x000fe2000c101124 */
[----:B------:R-:W-:Y:S05]  /*c070*/  EXIT ;  /* 0x000000000000794d */ /* 0x000fea0003800000 */
.L_x_1355:
[----:B------:R-:W-:-:S04]  /*c080*/  LOP3.LUT P0, RZ, R17, 0xff, RZ, 0xc0, !PT ;  /* 0x000000ff11ff7812 */ /* 0x000fc8000780c0ff */
[----:B------:R-:W-:-:S05]  /*c090*/  SEL R5, RZ, 0x1, !P0 ;  /* 0x00000001ff057807 */ /* 0x000fca0004000000 */
[----:B------:R-:W-:Y:S01]  /*c0a0*/  STG.E.U8 [R2.64], R5 ;  /* 0x0000000502007986 */ /* 0x000fe2000c101124 */
[----:B------:R-:W-:Y:S05]  /*c0b0*/  EXIT ;  /* 0x000000000000794d */ /* 0x000fea0003800000 */
.L_x_1329:
        /* <DEDUP_REMOVED lines=19> */
.L_x_1358:
        /* <DEDUP_REMOVED lines=10> */
[----:B------:R-:W1:Y:S01]  /*c290*/  LDC.64 R2, c[0x4][R2] ;  /* 0x0100000002027b82 */ /* 0x000e620000000a00 */
        /* <DEDUP_REMOVED lines=12> */
.L_x_1360:
[----:B------:R-:W-:Y:S02]  /*c360*/  IADD3 R16, P1, R16, c[0x0][0x538], RZ ;  /* 0x00014e0010107a10 */ /* 0x000fe40007f3e0ff */
[----:B------:R-:W-:Y:S02]  /*c370*/  LOP3.LUT P0, RZ, R17, 0xff, RZ, 0xc0, !PT ;  /* 0x000000ff11ff7812 */ /* 0x000fe4000780c0ff */
[----:B------:R-:W-:Y:S02]  /*c380*/  IADD3.X R17, RZ, c[0x0][0x53c], RZ, P1, !PT ;  /* 0x00014f00ff117a10 */ /* 0x000fe40000ffe4ff */
[----:B------:R-:W-:-:S05]  /*c390*/  SEL R3, RZ, 0x1, !P0 ;  /* 0x00000001ff037807 */ /* 0x000fca0004000000 */
[----:B------:R-:W-:Y:S01]  /*c3a0*/  STG.E.U8 [R16.64], R3 ;  /* 0x0000000310007986 */ /* 0x000fe2000c101124 */
[----:B------:R-:W-:Y:S05]  /*c3b0*/  EXIT ;  /* 0x000000000000794d */ /* 0x000fea0003800000 */
.L_x_1359:
[----:B------:R-:W-:Y:S01]  /*c3c0*/  STG.E.U8 [R4.64], R17 ;  /* 0x0000001104007986 */ /* 0x000fe2000c101124 */
[----:B------:R-:W-:Y:S05]  /*c3d0*/  EXIT ;  /* 0x000000000000794d */ /* 0x000fea0003800000 */
.L_x_1357:
        /* <DEDUP_REMOVED lines=9> */
.L_x_1361:
        /* <DEDUP_REMOVED lines=25> */
.L_x_1363:
[----:B------:R-:W-:-:S04]  /*c600*/  IADD3 R16, P0, R16, c[0x0][0x538], RZ ;  /* 0x00014e0010107a10 */ /* 0x000fc80007f1e0ff */
[----:B------:R-:W-:-:S05]  /*c610*/  IADD3.X R17, RZ, c[0x0][0x53c], RZ, P0, !PT ;  /* 0x00014f00ff117a10 */ /* 0x000fca00007fe4ff */
[----:B------:R-:W-:Y:S01]  /*c620*/  STG.E.U8 [R16.64], R19 ;  /* 0x0000001310007986 */ /* 0x000fe2000c101124 */
[----:B------:R-:W-:Y:S05]  /*c630*/  EXIT ;  /* 0x000000000000794d */ /* 0x000fea0003800000 */
.L_x_1362:
[----:B------:R-:W-:Y:S01]  /*c640*/  STG.E.U8 [R2.64], R19 ;  /* 0x0000001302007986 */ /* 0x000fe2000c101124 */
[----:B------:R-:W-:Y:S05]  /*c650*/  EXIT ;  /* 0x000000000000794d */ /* 0x000fea0003800000 */
.L_x_1364:
        /* <DEDUP_REMOVED lines=10> */
.L_x_7625:


//--------------------- .text._ZN2at6native13reduce_kernelILi128ELi2ENS0_8ReduceOpIN3c107complexIdEENS0_14func_wrapper_tIbZZZNS0_14or_kernel_cudaERNS_14TensorIteratorEENKUlvE_clEvENKUlvE6_clEvEUlbS5_E_EEjbLi4ELi4EEEEEvT1_ --------------------------
	.section	.text._ZN2at6native13reduce_kernelILi128ELi2ENS0_8ReduceOpIN3c107complexIdEENS0_14func_wrapper_tIbZZZNS0_14or_kernel_cudaERNS_14TensorIteratorEENKUlvE_clEvENKUlvE6_clEvEUlbS5_E_EEjbLi4ELi4EEEEEvT1_,"ax",@progbits
	.sectioninfo	@"SHI_REGISTERS=56"
	.align	128
        .global         _ZN2at6native13reduce_kernelILi128ELi2ENS0_8ReduceOpIN3c107complexIdEENS0_14func_wrapper_tIbZZZNS0_14or_kernel_cudaERNS_14TensorIteratorEENKUlvE_clEvENKUlvE6_clEvEUlbS5_E_EEjbLi4ELi4EEEEEvT1_
        .type           _ZN2at6native13reduce_kernelILi128ELi2ENS0_8ReduceOpIN3c107complexIdEENS0_14func_wrapper_tIbZZZNS0_14or_kernel_cudaERNS_14TensorIteratorEENKUlvE_clEvENKUlvE6_clEvEUlbS5_E_EEjbLi4ELi4EEEEEvT1_,@function
        .size           _ZN2at6native13reduce_kernelILi128ELi2ENS0_8ReduceOpIN3c107complexIdEENS0_14func_wrapper_tIbZZZNS0_14or_kernel_cudaERNS_14TensorIteratorEENKUlvE_clEvENKUlvE6_clEvEUlbS5_E_EEjbLi4ELi4EEEEEvT1_,(.L_x_7626 - _ZN2at6native13reduce_kernelILi128ELi2ENS0_8ReduceOpIN3c107complexIdEENS0_14func_wrapper_tIbZZZNS0_14or_kernel_cudaERNS_14TensorIteratorEENKUlvE_clEvENKUlvE6_clEvEUlbS5_E_EEjbLi4ELi4EEEEEvT1_)
        .other          _ZN2at6native13reduce_kernelILi128ELi2ENS0_8ReduceOpIN3c107complexIdEENS0_14func_wrapper_tIbZZZNS0_14or_kernel_cudaERNS_14TensorIteratorEENKUlvE_clEvENKUlvE6_clEvEUlbS5_E_EEjbLi4ELi4EEEEEvT1_,@"STO_CUDA_ENTRY STV_DEFAULT"
_ZN2at6native13reduce_kernelILi128ELi2ENS0_8ReduceOpIN3c107complexIdEENS0_14func_wrapper_tIbZZZNS0_14or_kernel_cudaERNS_14TensorIteratorEENKUlvE_clEvENKUlvE6_clEvEUlbS5_E_EEjbLi4ELi4EEEEEvT1_:
.text._ZN2at6native13reduce_kernelILi128ELi2ENS0_8ReduceOpIN3c107complexIdEENS0_14func_wrapper_tIbZZZNS0_14or_kernel_cudaERNS_14TensorIteratorEENKUlvE_clEvENKUlvE6_clEvEUlbS5_E_EEjbLi4ELi4EEEEEvT1_:
        /* <DEDUP_REMOVED lines=12> */
[----:B---3--:R-:W-:Y:S01]  /*00c0*/  IMAD R47, R22, c[0x0][0x184], R5 ;  /* 0x00006100162f7a24 */ /* 0x008fe200078e0205 */
[----:B------:R-:W-:Y:S01]  /*00d0*/  SHF.L.U32 R19, R3, 0x1, RZ ;  /* 0x0000000103137819 */ /* 0x000fe200000006ff */
[----:B------:R-:W-:Y:S05]  /*00e0*/  @!P0 BRA `(.L_x_1365) ;  /* 0x00000c6000008947 */ /* 0x000fea0003800000 */
[----:B------:R-:W-:Y:S02]  /*00f0*/  IMAD.MOV.U32 R18, RZ, RZ, RZ ;  /* 0x000000ffff127224 */ /* 0x000fe400078e00ff */
[----:B------:R-:W-:-:S02]  /*0100*/  IMAD.MOV.U32 R3, RZ, RZ, c[0x0][0x338] ;  /* 0x0000ce00ff037624 */ /* 0x000fc400078e00ff */
        /* <DEDUP_REMOVED lines=196> */
.L_x_1365:
        /* <DEDUP_REMOVED lines=11> */
[----:B------:R-:W-:Y:S01]  /*0e00*/  HFMA2.MMA R8, -RZ, RZ, 0, 2.8789043426513671875e-05 ;  /* 0x000001e3ff087435 */ /* 0x000fe200000001ff */
[----:B------:R-:W-:Y:S01]  /*0e10*/  IMAD.MOV.U32 R4, RZ, RZ, c[0x4][0x628] ;  /* 0x01018a00ff047624 */ /* 0x000fe200078e00ff */
[----:B------:R-:W-:Y:S01]  /*0e20*/  MOV R5, c[0x4][0x62c] ;  /* 0x01018b0000057a02 */ /* 0x000fe20000000f00 */
[----:B------:R0:W1:Y:S01]  /*0e30*/  LDC.64 R14, c[0x4][R0] ;  /* 0x01000000000e7b82 */ /* 0x0000620000000a00 */
[----:B------:R-:W-:Y:S01]  /*0e40*/  IMAD.MOV.U32 R6, RZ, RZ, c[0x4][0x630] ;  /* 0x01018c00ff067624 */ /* 0x000fe200078e00ff */
[----:B------:R-:W-:Y:S01]  /*0e50*/  MOV R12, 0x1 ;  /* 0x00000001000c7802 */ /* 0x000fe20000000f00 */
[----:B------:R-:W-:Y:S02]  /*0e60*/  IMAD.MOV.U32 R7, RZ, RZ, c[0x4][0x634] ;  /* 0x01018d00ff077624 */ /* 0x000fe400078e00ff */
[----:B------:R-:W-:Y:S02]  /*0e70*/  IMAD.MOV.U32 R10, RZ, RZ, c[0x4][0x450] ;  /* 0x01011400ff0a7624 */ /* 0x000fe400078e00ff */
[----:B------:R-:W-:-:S02]  /*0e80*/  IMAD.MOV.U32 R11, RZ, RZ, c[0x4][0x454] ;  /* 0x01011500ff0b7624 */ /* 0x000fc400078e00ff */
        /* <DEDUP_REMOVED lines=31> */
.L_x_1374:
[----:B------:R-:W-:Y:S05]  /*1080*/  BSYNC B2 ;  /* 0x0000000000027941 */ /* 0x000fea0003800000 */
.L_x_1373:
        /* <DEDUP_REMOVED lines=15> */
.L_x_1372:
[----:B------:R-:W-:Y:S05]  /*1180*/  BSYNC B1 ;  /* 0x0000000000017941 */ /* 0x000fea0003800000 */
.L_x_1371:
[C---:B------:R-:W-:Y:S02]  /*1190*/  IADD3 R5, P0, -R8.reuse, 0x4, RZ ;  /* 0x0000000408057810 */ /* 0x040fe40007f1e1ff */
[----:B------:R-:W-:Y:S02]  /*11a0*/  IADD3 R3, R8, c[0x0][0x168], RZ ;  /* 0x00005a0008037a10 */ /* 0x000fe40007ffe0ff */
[----:B------:R-:W-:Y:S02]  /*11b0*/  LEA R40, P1, R5, R40, 0x4 ;  /* 0x0000002805287211 */ /* 0x000fe400078220ff */
[----:B------:R-:W-:Y:S02]  /*11c0*/  IADD3.X R4, RZ, -0x1, RZ, P0, !PT ;  /* 0xffffffffff047810 */ /* 0x000fe400007fe4ff */
[----:B------:R-:W-:Y:S02]  /*11d0*/  IADD3 R3, R3, -0x4, RZ ;  /* 0xfffffffc03037810 */ /* 0x000fe40007ffe0ff */
[----:B------:R-:W-:-:S02]  /*11e0*/  LEA.HI.X R41, R5, R41, R4, 0x4, P1 ;  /* 0x0000002905297211 */ /* 0x000fc400008f2404 */
.L_x_1370:
[----:B------:R-:W-:Y:S05]  /*11f0*/  BSYNC B0 ;  /* 0x0000000000007941 */ /* 0x000fea0003800000 */
.L_x_1369:
[----:B------:R-:W-:Y:S01]  /*1200*/  IMAD R5, R17, c[0x0][0x17c], RZ ;  /* 0x00005f0011057a24 */ /* 0x000fe200078e02ff */
[----:B------:R-:W-:Y:S01]  /*1210*/  BSSY B0, `(.L_x_1375) ;  /* 0x0000029000007945 */ /* 0x000fe20003800000 */
[----:B------:R-:W-:-:S02]  /*1220*/  ISETP.NE.AND P5, PT, RZ, c[0x0][0x180], PT ;  /* 0x00006000ff007a0c */ /* 0x000fc40003fa5270 */
[C---:B------:R-:W-:Y:S01]  /*1230*/  IMAD R5, R2.reuse, c[0x0][0x180], R5 ;  /* 0x0000600002057a24 */ /* 0x040fe200078e0205 */
[----:B------:R-:W-:Y:S02]  /*1240*/  ISETP.NE.AND P6, PT, R2, RZ, PT ;  /* 0x000000ff0200720c */ /* 0x000fe40003fc5270 */
        /* <DEDUP_REMOVED lines=8> */
.L_x_1377:
        /* <DEDUP_REMOVED lines=29> */
.L_x_1376:
[----:B------:R-:W-:Y:S05]  /*14a0*/  BSYNC B0 ;  /* 0x0000000000007941 */ /* 0x000fea0003800000 */
.L_x_1375:
        /* <DEDUP_REMOVED lines=8> */
.L_x_1379:
[----:B------:R-:W-:Y:S05]  /*1530*/  BSYNC B0 ;  /* 0x0000000000007941 */ /* 0x000fea0003800000 */
.L_x_1378:
        /* <DEDUP_REMOVED lines=15> */
.L_x_1381:
[----:B------:R-:W-:Y:S05]  /*1630*/  BSYNC B0 ;  /* 0x0000000000007941 */ /* 0x000fea0003800000 */
.L_x_1380:
[----:B------:R-:W-:Y:S02]  /*1640*/  LOP3.LUT R29, R29, R28, R0, 0xfe, !PT ;  /* 0x0000001c1d1d7212 */ /* 0x000fe400078efe00 */
[----:B------:R-:W-:Y:S02]  /*1650*/  PRMT R22, RZ, 0x7610, R22 ;  /* 0x00007610ff167816 */ /* 0x000fe40000000016 */
[----:B------:R-:W-:-:S04]  /*1660*/  LOP3.LUT P0, RZ, R16, 0xff, R29, 0xc8, !PT ;  /* 0x000000ff10ff7812 */ /* 0x000fc8000780c81d */
[----:B------:R-:W-:Y:S01]  /*1670*/  SEL R23, RZ, 0x1, !P0 ;  /* 0x00000001ff177807 */ /* 0x000fe20004000000 */
[----:B------:R-:W-:Y:S05]  /*1680*/  BRA `(.L_x_1367) ;  /* 0x00008bf000007947 */ /* 0x000fea0003800000 */
.L_x_1368:
        /* <DEDUP_REMOVED lines=9> */
[----:B------:R-:W-:Y:S01]  /*1720*/  MOV R0, UR4 ;  /* 0x0000000400007c02 */ /* 0x000fe20008000f00 */
[--C-:B------:R-:W-:Y:S02]  /*1730*/  IMAD.MOV.U32 R3, RZ, RZ, R47.reuse ;  /* 0x000000ffff037224 */ /* 0x100fe400078e002f */
        /* <DEDUP_REMOVED lines=37> */
.L_x_1391:
[----:B------:R-:W-:Y:S01]  /*1990*/  CS2R R4, SRZ ;  /* 0x0000000000047805 */ /* 0x000fe2000001ff00 */
        /* <DEDUP_REMOVED lines=210> */
.L_x_1386:
[----:B------:R-:W-:-:S04]  /*26c0*/  LOP3.LUT R5, R5, 0xffffffe0, RZ, 0xc0, !PT ;  /* 0xffffffe005057812 */ /* 0x000fc800078ec0ff */
[----:B------:R-:W-:-:S04]  /*26d0*/  IADD3 R6, P0, R40, R5, RZ ;  /* 0x0000000528067210 */ /* 0x000fc80007f1e0ff */
[----:B------:R-:W-:-:S05]  /*26e0*/  IADD3.X R7, RZ, R41, RZ, P0, !PT ;  /* 0x00000029ff077210 */ /* 0x000fca00007fe4ff */
[----:B------:R0:W5:Y:S04]  /*26f0*/  LDG.E.128 R32, [R6.64] ;  /* 0x0000002406207981 */ /* 0x000168000c1e1d00 */
[----:B------:R0:W5:Y:S01]  /*2700*/  LDG.E.128 R28, [R6.64+0x10] ;  /* 0x00001024061c7981 */ /* 0x000162000c1e1d00 */
[----:B------:R-:W-:Y:S01]  /*2710*/  IADD3 R3, R3, c[0x0][0x170], RZ ;  /* 0x00005c0003037a10 */ /* 0x000fe20007ffe0ff */
[----:B------:R-:W-:Y:S05]  /*2720*/  @!P5 BRA `(.L_x_1387) ;  /* 0x00000d100000d947 */ /* 0x000fea0003800000 */
[----:B------:R-:W-:Y:S02]  /*2730*/  IMAD.MOV.U32 R4, RZ, RZ, RZ ;  /* 0x000000ffff047224 */ /* 0x000fe400078e00ff */
[----:B------:R-:W-:Y:S02]  /*2740*/  IMAD.MOV.U32 R5, RZ, RZ, R3 ;  /* 0x000000ffff057224 */ /* 0x000fe400078e0003 */
[----:B------:R-:W-:-:S02]  /*2750*/  IMAD.MOV.U32 R8, RZ, RZ, c[0x0][0x1a4] ;  /* 0x00006900ff087624 */ /* 0x000fc400078e00ff */
[----:B------:R-:W-:-:S03]  /*2760*/  IMAD.HI.U32 R4, R3, c[0x0][0x1ac], R4 ;  /* 0x00006b0003047a27 */ /* 0x000fc600078e0004 */
[----:B------:R-:W-:Y:S02]  /*2770*/  ISETP.NE.AND P0, PT, R8, 0x2, PT ;  /* 0x000000020800780c */ /* 0x000fe40003f05270 */
[----:B------:R-:W-:Y:S01]  /*2780*/  SHF.R.U32.HI R5, RZ, c[0x0][0x1b0], R4 ;  /* 0x00006c00ff057a19 */ /* 0x000fe20000011604 */
[----:B------:R-:W-:-:S04]  /*2790*/  HFMA2.MMA R4, -RZ, RZ, 0, 0 ;  /* 0x00000000ff047435 */ /* 0x000fc800000001ff */
[----:B0-----:R-:W-:-:S06]  /*27a0*/  IMAD.MOV R6, RZ, RZ, -R5 ;  /* 0x000000ffff067224 */ /* 0x001fcc00078e0a05 */
        /* <DEDUP_REMOVED lines=201> */
.L_x_1387:
[----:B------:R-:W-:-:S04]  /*3440*/  LOP3.LUT R9, R4, 0xffffffe0, RZ, 0xc0, !PT ;  /* 0xffffffe004097812 */ /* 0x000fc800078ec0ff */
[----:B------:R-:W-:-:S05]  /*3450*/  IADD3 R8, P0, R40, R9, RZ ;  /* 0x0000000928087210 */ /* 0x000fca0007f1e0ff */
[----:B------:R-:W-:-:S05]  /*3460*/  IMAD.X R9, RZ, RZ, R41, P0 ;  /* 0x000000ffff097224 */ /* 0x000fca00000e0629 */
[----:B------:R1:W5:Y:S04]  /*3470*/  LDG.E.128 R24, [R8.64] ;  /* 0x0000002408187981 */ /* 0x000368000c1e1d00 */
[----:B------:R1:W5:Y:S01]  /*3480*/  LDG.E.128 R20, [R8.64+0x10] ;  /* 0x0000102408147981 */ /* 0x000362000c1e1d00 */
[----:B------:R-:W-:Y:S01]  /*3490*/  IADD3 R3, R3, c[0x0][0x170], RZ ;  /* 0x00005c0003037a10 */ /* 0x000fe20007ffe0ff */
[----:B------:R-:W-:Y:S01]  /*34a0*/  IMAD.MOV.U32 R4, RZ, RZ, RZ ;  /* 0x000000ffff047224 */ /* 0x000fe200078e00ff */
[----:B0-----:R-:W-:Y:S01]  /*34b0*/  MOV R7, RZ ;  /* 0x000000ff00077202 */ /* 0x001fe20000000f00 */
        /* <DEDUP_REMOVED lines=9> */
[----:B-1----:R-:W-:Y:S01]  /*3550*/  IMAD.MOV R8, RZ, RZ, -R5 ;  /* 0x000000ffff087224 */ /* 0x002fe200078e0a05 */
        /* <DEDUP_REMOVED lines=200> */
.L_x_1388:
[----:B------:R-:W-:-:S04]  /*41e0*/  LOP3.LUT R5, R4, 0xffffffe0, RZ, 0xc0, !PT ;  /* 0xffffffe004057812 */ /* 0x000fc800078ec0ff */
[----:B------:R-:W-:-:S04]  /*41f0*/  IADD3 R4, P0, R40, R5, RZ ;  /* 0x0000000528047210 */ /* 0x000fc80007f1e0ff */
[----:B------:R-:W-:-:S05]  /*4200*/  IADD3.X R5, RZ, R41, RZ, P0, !PT ;  /* 0x00000029ff057210 */ /* 0x000fca00007fe4ff */
[----:B------:R0:W5:Y:S04]  /*4210*/  LDG.E.128 R12, [R4.64] ;  /* 0x00000024040c7981 */ /* 0x000168000c1e1d00 */
[----:B-1----:R0:W5:Y:S01]  /*4220*/  LDG.E.128 R8, [R4.64+0x10] ;  /* 0x0000102404087981 */ /* 0x002162000c1e1d00 */
[----:B------:R-:W-:Y:S01]  /*4230*/  IADD3 R3, R3, c[0x0][0x170], RZ ;  /* 0x00005c0003037a10 */ /* 0x000fe20007ffe0ff */
[----:B------:R-:W-:Y:S05]  /*4240*/  @!P5 BRA `(.L_x_1389) ;  /* 0x00000d100000d947 */ /* 0x000fea0003800000 */
[----:B0-----:R-:W-:Y:S02]  /*4250*/  IMAD.MOV.U32 R4, RZ, RZ, RZ ;  /* 0x000000ffff047224 */ /* 0x001fe400078e00ff */
[----:B------:R-:W-:Y:S02]  /*4260*/  IMAD.MOV.U32 R5, RZ, RZ, R3 ;  /* 0x000000ffff057224 */ /* 0x000fe400078e0003 */
[----:B------:R-:W-:-:S02]  /*4270*/  IMAD.MOV.U32 R6, RZ, RZ, c[0x0][0x1a4] ;  /* 0x00006900ff067624 */ /* 0x000fc400078e00ff */
        /* <DEDUP_REMOVED lines=206> */
.L_x_1389:
[----:B------:R-:W-:-:S04]  /*4f60*/  LOP3.LUT R7, R7, 0xffffffe0, RZ, 0xc0, !PT ;  /* 0xffffffe007077812 */ /* 0x000fc800078ec0ff */
[----:B------:R-:W-:-:S05]  /*4f70*/  IADD3 R48, P0, R40, R7, RZ ;  /* 0x0000000728307210 */ /* 0x000fca0007f1e0ff */
[----:B------:R-:W-:-:S05]  /*4f80*/  IMAD.X R49, RZ, RZ, R41, P0 ;  /* 0x000000ffff317224 */ /* 0x000fca00000e0629 */
[----:B0-----:R-:W2:Y:S04]  /*4f90*/  LDG.E.128 R4, [R48.64] ;  /* 0x0000002430047981 */ /* 0x001ea8000c1e1d00 */
[----:B------:R-:W3:Y:S01]  /*4fa0*/  LDG.E.128 R36, [R48.64+0x10] ;  /* 0x0000102430247981 */ /* 0x000ee2000c1e1d00 */
[----:B-----5:R-:W0:Y:S01]  /*4fb0*/  DSETP.NEU.AND P0, PT, R34, RZ, PT ;  /* 0x000000ff2200722a */ /* 0x020e220003f0d000 */
[----:B------:R-:W-:Y:S02]  /*4fc0*/  LOP3.LUT P3, RZ, R45, 0xff, RZ, 0xc0, !PT ;  /* 0x000000ff2dff7812 */ /* 0x000fe4000786c0ff */
[----:B------:R-:W-:Y:S01]  /*4fd0*/  IADD3 R3, R3, c[0x0][0x170], RZ ;  /* 0x00005c0003037a10 */ /* 0x000fe20007ffe0ff */
[----:B------:R-:W-:-:S04]  /*4fe0*/  DSETP.NEU.AND P4, PT, R30, RZ, PT ;  /* 0x000000ff1e00722a */ /* 0x000fc80003f8d000 */
[----:B0-----:R-:W0:-:S04]  /*4ff0*/  DSETP.NEU.OR P6, PT, R32, RZ, P0 ;  /* 0x000000ff2000722a */ /* 0x001e0800007cd400 */
[----:B------:R-:W1:Y:S02]  /*5000*/  DSETP.NEU.AND P1, PT, R26, RZ, PT ;  /* 0x000000ff1a00722a */ /* 0x000e640003f2d000 */
[----:B0-----:R-:W-:Y:S02]  /*5010*/  PLOP3.LUT P6, PT, P3, P6, PT, 0xa8, 0x0 ;  /* 0x000000000000781c */ /* 0x001fe40001fcd570 */
[----:B------:R-:W0:Y:S02]  /*5020*/  DSETP.NEU.OR P4, PT, R28, RZ, P4 ;  /* 0x000000ff1c00722a */ /* 0x000e24000278d400 */
[----:B------:R-:W-:Y:S02]  /*5030*/  SEL R45, RZ, 0x1, !P6 ;  /* 0x00000001ff2d7807 */ /* 0x000fe40007000000 */
[----:B------:R-:W-:Y:S01]  /*5040*/  LOP3.LUT P6, RZ, R43, 0xff, RZ, 0xc0, !PT ;  /* 0x000000ff2bff7812 */ /* 0x000fe200078cc0ff */
[----:B-1----:R-:W1:-:S03]  /*5050*/  DSETP.NEU.OR P1, PT, R24, RZ, P1 ;  /* 0x000000ff1800722a */ /* 0x002e460000f2d400 */
[----:B0-----:R-:W-:Y:S01]  /*5060*/  PLOP3.LUT P4, PT, P6, P4, PT, 0xa8, 0x0 ;  /* 0x000000000000781c */ /* 0x001fe20003789570 */
[----:B------:R-:W0:Y:S01]  /*5070*/  DSETP.NEU.AND P0, PT, R22, RZ, PT ;  /* 0x000000ff1600722a */ /* 0x000e220003f0d000 */
[----:B------:R-:W-:Y:S02]  /*5080*/  LOP3.LUT P6, RZ, R16, 0xff, RZ, 0xc0, !PT ;  /* 0x000000ff10ff7812 */ /* 0x000fe400078cc0ff */
[----:B------:R-:W-:Y:S01]  /*5090*/  SEL R43, RZ, 0x1, !P4 ;  /* 0x00000001ff2b7807 */ /* 0x000fe20006000000 */
[----:B------:R-:W-:Y:S01]  /*50a0*/  DSETP.NEU.AND P3, PT, R10, RZ, PT ;  /* 0x000000ff0a00722a */ /* 0x000fe20003f6d000 */
[----:B-1----:R-:W-:Y:S02]  /*50b0*/  PLOP3.LUT P1, PT, P6, P1, PT, 0xa8, 0x0 ;  /* 0x000000000000781c */ /* 0x002fe40003723570 */
[----:B------:R-:W-:Y:S01]  /*50c0*/  LOP3.LUT P6, RZ, R46, 0xff, RZ, 0xc0, !PT ;  /* 0x000000ff2eff7812 */ /* 0x000fe200078cc0ff */
[----:B0-----:R-:W0:Y:S01]  /*50d0*/  DSETP.NEU.OR P0, PT, R20, RZ, P0 ;  /* 0x000000ff1400722a */ /* 0x001e22000070d400 */
[----:B------:R-:W-:-:S02]  /*50e0*/  SEL R16, RZ, 0x1, !P1 ;  /* 0x00000001ff107807 */ /* 0x000fc40004800000 */
[----:B------:R-:W-:Y:S01]  /*50f0*/  LOP3.LUT P1, RZ, R0, 0xff, RZ, 0xc0, !PT ;  /* 0x000000ff00ff7812 */ /* 0x000fe2000782c0ff */
[----:B------:R-:W1:Y:S01]  /*5100*/  DSETP.NEU.AND P2, PT, R14, RZ, PT ;  /* 0x000000ff0e00722a */ /* 0x000e620003f4d000 */
[----:B------:R-:W-:Y:S02]  /*5110*/  MOV R0, c[0x0][0x170] ;  /* 0x00005c0000007a02 */ /* 0x000fe40000000f00 */
[----:B0-----:R-:W-:Y:S01]  /*5120*/  PLOP3.LUT P0, PT, P6, P0, PT, 0xa8, 0x0 ;  /* 0x000000000000781c */ /* 0x001fe20003701570 */
[----:B------:R-:W0:Y:S01]  /*5130*/  DSETP.NEU.OR P3, PT, R8, RZ, P3 ;  /* 0x000000ff0800722a */ /* 0x000e220001f6d400 */
[----:B------:R-:W-:Y:S01]  /*5140*/  LOP3.LUT P4, RZ, R47, 0xff, RZ, 0xc0, !PT ;  /* 0x000000ff2fff7812 */ /* 0x000fe2000788c0ff */
[----:B------:R-:W-:Y:S01]  /*5150*/  IMAD R0, R0, 0x3, R3 ;  /* 0x0000000300007824 */ /* 0x000fe200078e0203 */
[----:B------:R-:W-:Y:S01]  /*5160*/  SEL R46, RZ, 0x1, !P0 ;  /* 0x00000001ff2e7807 */ /* 0x000fe20004000000 */
[----:B-1----:R-:W1:Y:S02]  /*5170*/  DSETP.NEU.OR P2, PT, R12, RZ, P2 ;  /* 0x000000ff0c00722a */ /* 0x002e64000174d400 */
[----:B0-----:R-:W-:-:S02]  /*5180*/  PLOP3.LUT P1, PT, P1, P3, PT, 0xa8, 0x0 ;  /* 0x000000000000781c */ /* 0x001fc40000f27570 */
[----:B------:R-:W-:Y:S02]  /*5190*/  ISETP.GE.U32.AND P3, PT, R0, c[0x0][0x168], PT ;  /* 0x00005a0000007a0c */ /* 0x000fe40003f66070 */
[----:B-1----:R-:W-:Y:S02]  /*51a0*/  PLOP3.LUT P2, PT, P4, P2, PT, 0xa8, 0x0 ;  /* 0x000000000000781c */ /* 0x002fe40002745570 */
[----:B------:R-:W-:Y:S02]  /*51b0*/  LOP3.LUT P4, RZ, R42, 0xff, RZ, 0xc0, !PT ;  /* 0x000000ff2aff7812 */ /* 0x000fe4000788c0ff */
[----:B------:R-:W-:Y:S02]  /*51c0*/  SEL R47, RZ, 0x1, !P2 ;  /* 0x00000001ff2f7807 */ /* 0x000fe40005000000 */
[----:B------:R-:W-:Y:S02]  /*51d0*/  LOP3.LUT P2, RZ, R44, 0xff, RZ, 0xc0, !PT ;  /* 0x000000ff2cff7812 */ /* 0x000fe4000784c0ff */
[----:B------:R-:W-:Y:S01]  /*51e0*/  SEL R0, RZ, 0x1, !P1 ;  /* 0x00000001ff007807 */ /* 0x000fe20004800000 */
[----:B--2---:R-:W0:-:S04]  /*51f0*/  DSETP.NEU.AND P6, PT, R6, RZ, PT ;  /* 0x000000ff0600722a */ /* 0x004e080003fcd000 */
[----:B---3--:R-:W1:-:S04]  /*5200*/  DSETP.NEU.AND P0, PT, R38, RZ, PT ;  /* 0x000000ff2600722a */ /* 0x008e480003f0d000 */
[----:B0-----:R-:W0:-:S04]  /*5210*/  DSETP.NEU.OR P6, PT, R4, RZ, P6 ;  /* 0x000000ff0400722a */ /* 0x001e0800037cd400 */
[----:B-1----:R-:W1:Y:S02]  /*5220*/  DSETP.NEU.OR P0, PT, R36, RZ, P0 ;  /* 0x000000ff2400722a */ /* 0x002e64000070d400 */
[----:B0-----:R-:W-:-:S04]  /*5230*/  PLOP3.LUT P4, PT, P4, P6, PT, 0xa8, 0x0 ;  /* 0x000000000000781c */ /* 0x001fc8000278d570 */
[----:B-1----:R-:W-:Y:S02]  /*5240*/  PLOP3.LUT P0, PT, P2, P0, PT, 0xa8, 0x0 ;  /* 0x000000000000781c */ /* 0x002fe40001701570 */
[----:B------:R-:W-:Y:S02]  /*5250*/  SEL R42, RZ, 0x1, !P4 ;  /* 0x00000001ff2a7807 */ /* 0x000fe40006000000 */
[----:B------:R-:W-:Y:S01]  /*5260*/  SEL R44, RZ, 0x1, !P0 ;  /* 0x00000001ff2c7807 */ /* 0x000fe20004000000 */
[----:B------:R-:W-:Y:S01]  /*5270*/  @P3 CALL.REL.NOINC `(.L_x_1390) ;  /* 0x0000001000003944 */ /* 0x000fe20003c00000 */
[----:B------:R-:W-:Y:S05]  /*5280*/  BRA `(.L_x_1391) ;  /* 0xffffc70000007947 */ /* 0x000fea000383ffff */
.L_x_1390:
[----:B------:R-:W-:Y:S05]  /*5290*/  BSYNC B1 ;  /* 0x0000000000017941 */ /* 0x000fea0003800000 */
.L_x_1385:
[----:B------:R-:W-:Y:S05]  /*52a0*/  BSYNC B0 ;  /* 0x0000000000007941 */ /* 0x000fea0003800000 */
.L_x_1384:
        /* <DEDUP_REMOVED lines=205> */
.L_x_1394:
        /* <DEDUP_REMOVED lines=208> */
.L_x_1395:
        /* <DEDUP_REMOVED lines=8> */
[----:B0-----:R-:W-:Y:S01]  /*6d00*/  MOV R13, RZ ;  /* 0x000000ff000d7202 */ /* 0x001fe20000000f00 */
        /* <DEDUP_REMOVED lines=199> */
.L_x_1396:
        /* <DEDUP_REMOVED lines=208> */
.L_x_1397:
[----:B------:R-:W-:-:S04]  /*8680*/  LOP3.LUT R37, R37, 0xffffffe0, RZ, 0xc0, !PT ;  /* 0xffffffe025257812 */ /* 0x000fc800078ec0ff */
[----:B------:R-:W-:-:S04]  /*8690*/  IADD3 R40, P1, R40, R37, RZ ;  /* 0x0000002528287210 */ /* 0x000fc80007f3e0ff */
[----:B------:R-:W-:-:S05]  /*86a0*/  IADD3.X R41, RZ, R41, RZ, P1, !PT ;  /* 0x00000029ff297210 */ /* 0x000fca0000ffe4ff */
[----:B------:R0:W5:Y:S04]  /*86b0*/  LDG.E.128 R4, [R40.64] ;  /* 0x0000002428047981 */ /* 0x000168000c1e1d00 */
[----:B------:R0:W5:Y:S02]  /*86c0*/  LDG.E.128 R36, [R40.64+0x10] ;  /* 0x0000102428247981 */ /* 0x000164000c1e1d00 */
.L_x_1393:
[----:B0-----:R-:W-:Y:S05]  /*86d0*/  BSYNC B0 ;  /* 0x0000000000007941 */ /* 0x001fea0003800000 */
.L_x_1392:
[----:B------:R-:W-:Y:S01]  /*86e0*/  BSSY B0, `(.L_x_1398) ;  /* 0x0000033000007945 */ /* 0x000fe20003800000 */
[----:B------:R-:W-:Y:S05]  /*86f0*/  @P0 BRA `(.L_x_1399) ;  /* 0x0000031000000947 */ /* 0x000fea0003800000 */
[----:B-----5:R-:W0:Y:S01]  /*8700*/  DSETP.NEU.AND P0, PT, R34, RZ, PT ;  /* 0x000000ff2200722a */ /* 0x020e220003f0d000 */
[----:B------:R-:W-:Y:S02]  /*8710*/  IADD3 R3, R3, c[0x0][0x170], RZ ;  /* 0x00005c0003037a10 */ /* 0x000fe40007ffe0ff */
[----:B------:R-:W-:Y:S01]  /*8720*/  LOP3.LUT P3, RZ, R43, 0xff, RZ, 0xc0, !PT ;  /* 0x000000ff2bff7812 */ /* 0x000fe2000786c0ff */
[----:B------:R-:W1:-:S04]  /*8730*/  DSETP.NEU.AND P2, PT, R30, RZ, PT ;  /* 0x000000ff1e00722a */ /* 0x000e480003f4d000 */
[----:B0-----:R-:W0:Y:S01]  /*8740*/  DSETP.NEU.OR P1, PT, R32, RZ, P0 ;  /* 0x000000ff2000722a */ /* 0x001e22000072d400 */
[----:B------:R-:W-:-:S03]  /*8750*/  LOP3.LUT P0, RZ, R45, 0xff, RZ, 0xc0, !PT ;  /* 0x000000ff2dff7812 */ /* 0x000fc6000780c0ff */
[----:B-1----:R-:W1:Y:S02]  /*8760*/  DSETP.NEU.OR P2, PT, R28, RZ, P2 ;  /* 0x000000ff1c00722a */ /* 0x002e64000174d400 */
[----:B0-----:R-:W-:Y:S02]  /*8770*/  PLOP3.LUT P0, PT, P0, P1, PT, 0xa8, 0x0 ;  /* 0x000000000000781c */ /* 0x001fe40000703570 */
[----:B------:R-:W-:Y:S02]  /*8780*/  ISETP.GE.U32.AND P1, PT, R3, c[0x0][0x168], PT ;  /* 0x00005a0003007a0c */ /* 0x000fe40003f26070 */
[----:B-1----:R-:W-:Y:S02]  /*8790*/  PLOP3.LUT P2, PT, P3, P2, PT, 0xa8, 0x0 ;  /* 0x000000000000781c */ /* 0x002fe40001f45570 */
[----:B------:R-:W-:Y:S02]  /*87a0*/  SEL R45, RZ, 0x1, !P0 ;  /* 0x00000001ff2d7807 */ /* 0x000fe40004000000 */
[----:B------:R-:W-:-:S07]  /*87b0*/  SEL R43, RZ, 0x1, !P2 ;  /* 0x00000001ff2b7807 */ /* 0x000fce0005000000 */
[----:B------:R-:W-:Y:S05]  /*87c0*/  @P1 BRA `(.L_x_1399) ;  /* 0x0000024000001947 */ /* 0x000fea0003800000 */
[----:B------:R-:W0:Y:S01]  /*87d0*/  DSETP.NEU.AND P0, PT, R26, RZ, PT ;  /* 0x000000ff1a00722a */ /* 0x000e220003f0d000 */
        /* <DEDUP_REMOVED lines=13> */
[----:B------:R-:W-:Y:S02]  /*88b0*/  LOP3.LUT P3, RZ, R0, 0xff, RZ, 0xc0, !PT ;  /* 0x000000ff00ff7812 */ /* 0x000fe4000786c0ff */
[----:B------:R-:W-:Y:S01]  /*88c0*/  IADD3 R0, R3, c[0x0][0x170], RZ ;  /* 0x00005c0003007a10 */ /* 0x000fe20007ffe0ff */
        /* <DEDUP_REMOVED lines=11> */
[----:B------:R-:W-:-:S03]  /*8980*/  LOP3.LUT P3, RZ, R44, 0xff, RZ, 0xc0, !PT ;  /* 0x000000ff2cff7812 */ /* 0x000fc6000786c0ff */
[----:B------:R-:W1:-:S04]  /*8990*/  DSETP.NEU.AND P2, PT, R38, RZ, PT ;  /* 0x000000ff2600722a */ /* 0x000e480003f4d000 */
[----:B0-----:R-:W0:Y:S01]  /*89a0*/  DSETP.NEU.OR P1, PT, R4, RZ, P0 ;  /* 0x000000ff0400722a */ /* 0x001e22000072d400 */
[----:B------:R-:W-:-:S03]  /*89b0*/  LOP3.LUT P0, RZ, R42, 0xff, RZ, 0xc0, !PT ;  /* 0x000000ff2aff7812 */ /* 0x000fc6000780c0ff */
[----:B-1----:R-:W1:Y:S02]  /*89c0*/  DSETP.NEU.OR P2, PT, R36, RZ, P2 ;  /* 0x000000ff2400722a */ /* 0x002e64000174d400 */
[----:B0-----:R-:W-:-:S04]  /*89d0*/  PLOP3.LUT P0, PT, P0, P1, PT, 0xa8, 0x0 ;  /* 0x000000000000781c */ /* 0x001fc80000703570 */
[----:B-1----:R-:W-:Y:S02]  /*89e0*/  PLOP3.LUT P2, PT, P3, P2, PT, 0xa8, 0x0 ;  /* 0x000000000000781c */ /* 0x002fe40001f45570 */
[----:B------:R-:W-:Y:S02]  /*89f0*/  SEL R42, RZ, 0x1, !P0 ;  /* 0x00000001ff2a7807 */ /* 0x000fe40004000000 */
[----:B------:R-:W-:-:S04]  /*8a00*/  SEL R44, RZ, 0x1, !P2 ;  /* 0x00000001ff2c7807 */ /* 0x000fc80005000000 */
.L_x_1399:
[----:B------:R-:W-:Y:S05]  /*8a10*/  BSYNC B0 ;  /* 0x0000000000007941 */ /* 0x000fea0003800000 */
.L_x_1398:
[----:B------:R-:W-:Y:S02]  /*8a20*/  LOP3.LUT R43, R0, R46, R43, 0xfe, !PT ;  /* 0x0000002e002b7212 */ /* 0x000fe400078efe2b */
[----:B------:R-:W-:Y:S02]  /*8a30*/  LOP3.LUT R45, R47, R16, R45, 0xfe, !PT ;  /* 0x000000102f2d7212 */ /* 0x000fe400078efe2d */
[----:B------:R-:W-:Y:S02]  /*8a40*/  LOP3.LUT P1, RZ, R44, 0xff, R43, 0xc8, !PT ;  /* 0x000000ff2cff7812 */ /* 0x000fe4000782c82b */
[----:B------:R-:W-:-:S02]  /*8a50*/  LOP3.LUT P0, RZ, R42, 0xff, R45, 0xc8, !PT ;  /* 0x000000ff2aff7812 */ /* 0x000fc4000780c82d */
[----:B-----5:R-:W-:Y:S02]  /*8a60*/  SEL R22, RZ, 0x1, !P1 ;  /* 0x00000001ff167807 */ /* 0x020fe40004800000 */
[----:B------:R-:W-:Y:S01]  /*8a70*/  SEL R23, RZ, 0x1, !P0 ;  /* 0x00000001ff177807 */ /* 0x000fe20004000000 */
[----:B------:R-:W-:Y:S05]  /*8a80*/  BRA `(.L_x_1367) ;  /* 0x000017f000007947 */ /* 0x000fea0003800000 */
.L_x_1383:
        /* <DEDUP_REMOVED lines=34> */
.L_x_1402:
[----:B------:R-:W-:Y:S01]  /*8cb0*/  IMAD R4, R50, R3, RZ ;  /* 0x0000000332047224 */ /* 0x000fe200078e02ff */
[----:B------:R-:W-:-:S04]  /*8cc0*/  IADD3 R3, R3, c[0x0][0x170], RZ ;  /* 0x00005c0003037a10 */ /* 0x000fc80007ffe0ff */
[----:B------:R-:W-:Y:S01]  /*8cd0*/  SHF.R.U32.HI R29, RZ, 0x1, R4 ;  /* 0x00000001ff1d7819 */ /* 0x000fe20000011604 */
[----:B------:R-:W-:Y:S01]  /*8ce0*/  IMAD R4, R50, R3, RZ ;  /* 0x0000000332047224 */ /* 0x000fe200078e02ff */
[----:B------:R-:W-:-:S03]  /*8cf0*/  IADD3 R3, R3, c[0x0][0x170], RZ ;  /* 0x00005c0003037a10 */ /* 0x000fc60007ffe0ff */
[----:B------:R-:W-:Y:S01]  /*8d00*/  IMAD.WIDE.U32 R28, R29, 0x20, R40 ;  /* 0x000000201d1c7825 */ /* 0x000fe200078e0028 */
[----:B------:R-:W-:-:S03]  /*8d10*/  SHF.R.U32.HI R5, RZ, 0x1, R4 ;  /* 0x00000001ff057819 */ /* 0x000fc60000011604 */
[----:B------:R-:W-:Y:S01]  /*8d20*/  IMAD R6, R50, R3, RZ ;  /* 0x0000000332067224 */ /* 0x000fe200078e02ff */
[----:B------:R0:W2:Y:S01]  /*8d30*/  LDG.E.128 R20, [R28.64] ;  /* 0x000000241c147981 */ /* 0x0000a2000c1e1d00 */
[----:B------:R-:W-:-:S03]  /*8d40*/  IMAD.WIDE.U32 R4, R5, 0x20, R40 ;  /* 0x0000002005047825 */ /* 0x000fc600078e0028 */
[----:B------:R0:W3:Y:S01]  /*8d50*/  LDG.E.128 R12, [R28.64+0x10] ;  /* 0x000010241c0c7981 */ /* 0x0000e2000c1e1d00 */
[----:B------:R-:W-:Y:S02]  /*8d60*/  SHF.R.U32.HI R25, RZ, 0x1, R6 ;  /* 0x00000001ff197819 */ /* 0x000fe40000011606 */
[----:B------:R-:W-:Y:S01]  /*8d70*/  IADD3 R3, R3, c[0x0][0x170], RZ ;  /* 0x00005c0003037a10 */ /* 0x000fe20007ffe0ff */
[----:B------:R1:W4:Y:S02]  /*8d80*/  LDG.E.128 R8, [R4.64] ;  /* 0x0000002404087981 */ /* 0x000324000c1e1d00 */
[----:B------:R-:W-:-:S04]  /*8d90*/  IMAD.WIDE.U32 R24, R25, 0x20, R40 ;  /* 0x0000002019187825 */ /* 0x000fc800078e0028 */
[----:B------:R-:W-:Y:S01]  /*8da0*/  IMAD R30, R50, R3, RZ ;  /* 0x00000003321e7224 */ /* 0x000fe200078e02ff */
[----:B------:R5:W4:Y:S04]  /*8db0*/  LDG.E.128 R36, [R24.64] ;  /* 0x0000002418247981 */ /* 0x000b28000c1e1d00 */
[----:B-1----:R-:W4:Y:S01]  /*8dc0*/  LDG.E.128 R4, [R4.64+0x10] ;  /* 0x0000102404047981 */ /* 0x002f22000c1e1d00 */
[----:B------:R-:W-:-:S03]  /*8dd0*/  SHF.R.U32.HI R53, RZ, 0x1, R30 ;  /* 0x00000001ff357819 */ /* 0x000fc6000001161e */
[----:B-----5:R-:W5:Y:S02]  /*8de0*/  LDG.E.128 R24, [R24.64+0x10] ;  /* 0x0000102418187981 */ /* 0x020f64000c1e1d00 */
[----:B------:R-:W-:-:S05]  /*8df0*/  IMAD.WIDE.U32 R52, R53, 0x20, R40 ;  /* 0x0000002035347825 */ /* 0x000fca00078e0028 */
[----:B0-----:R-:W5:Y:S04]  /*8e00*/  LDG.E.128 R28, [R52.64] ;  /* 0x00000024341c7981 */ /* 0x001f68000c1e1d00 */
[----:B------:R-:W5:Y:S01]  /*8e10*/  LDG.E.128 R32, [R52.64+0x10] ;  /* 0x0000102434207981 */ /* 0x000f62000c1e1d00 */
[----:B------:R-:W-:Y:S02]  /*8e20*/  LOP3.LUT P1, RZ, R44, 0xff, RZ, 0xc0, !PT ;  /* 0x000000ff2cff7812 */ /* 0x000fe4000782c0ff */
[----:B------:R-:W-:Y:S02]  /*8e30*/  LOP3.LUT P6, RZ, R45, 0xff, RZ, 0xc0, !PT ;  /* 0x000000ff2dff7812 */ /* 0x000fe400078cc0ff */
[----:B------:R-:W-:Y:S01]  /*8e40*/  IADD3 R3, R3, c[0x0][0x170], RZ ;  /* 0x00005c0003037a10 */ /* 0x000fe20007ffe0ff */
[----:B--2---:R-:W0:-:S04]  /*8e50*/  DSETP.NEU.AND P4, PT, R22, RZ, PT ;  /* 0x000000ff1600722a */ /* 0x004e080003f8d000 */
[----:B---3--:R-:W-:-:S04]  /*8e60*/  DSETP.NEU.AND P2, PT, R14, RZ, PT ;  /* 0x000000ff0e00722a */ /* 0x008fc80003f4d000 */
[----:B0-----:R-:W0:-:S04]  /*8e70*/  DSETP.NEU.OR P4, PT, R20, RZ, P4 ;  /* 0x000000ff1400722a */ /* 0x001e08000278d400 */
[----:B----4-:R-:W1:Y:S02]  /*8e80*/  DSETP.NEU.AND P3, PT, R10, RZ, PT ;  /* 0x000000ff0a00722a */ /* 0x010e640003f6d000 */
[----:B0-----:R-:W-:Y:S02]  /*8e90*/  PLOP3.LUT P4, PT, P1, P4, PT, 0xa8, 0x0 ;  /* 0x000000000000781c */ /* 0x001fe40000f89570 */
[----:B------:R-:W0:-:S04]  /*8ea0*/  DSETP.NEU.OR P2, PT, R12, RZ, P2 ;  /* 0x000000ff0c00722a */ /* 0x000e08000174d400 */
[----:B------:R-:W2:Y:S01]  /*8eb0*/  DSETP.NEU.AND P5, PT, R6, RZ, PT ;  /* 0x000000ff0600722a */ /* 0x000ea20003fad000 */
[----:B------:R-:W-:-:S03]  /*8ec0*/  SEL R44, RZ, 0x1, !P4 ;  /* 0x00000001ff2c7807 */ /* 0x000fc60006000000 */
[----:B-1----:R-:W1:Y:S01]  /*8ed0*/  DSETP.NEU.OR P3, PT, R8, RZ, P3 ;  /* 0x000000ff0800722a */ /* 0x002e620001f6d400 */
[----:B0-----:R-:W-:Y:S02]  /*8ee0*/  PLOP3.LUT P2, PT, P6, P2, PT, 0xa8, 0x0 ;  /* 0x000000000000781c */ /* 0x001fe40003745570 */
[----:B------:R-:W-:Y:S01]  /*8ef0*/  LOP3.LUT P4, RZ, R47, 0xff, RZ, 0xc0, !PT ;  /* 0x000000ff2fff7812 */ /* 0x000fe2000788c0ff */
[----:B--2---:R-:W0:Y:S01]  /*8f00*/  DSETP.NEU.OR P5, PT, R4, RZ, P5 ;  /* 0x000000ff0400722a */ /* 0x004e220002fad400 */
[----:B------:R-:W-:-:S03]  /*8f10*/  LOP3.LUT P6, RZ, R46, 0xff, RZ, 0xc0, !PT ;  /* 0x000000ff2eff7812 */ /* 0x000fc600078cc0ff */
[----:B-----5:R-:W2:Y:S01]  /*8f20*/  DSETP.NEU.AND P1, PT, R26, RZ, PT ;  /* 0x000000ff1a00722a */ /* 0x020ea20003f2d000 */
[----:B-1----:R-:W-:Y:S02]  /*8f30*/  PLOP3.LUT P3, PT, P4, P3, PT, 0xa8, 0x0 ;  /* 0x000000000000781c */ /* 0x002fe40002767570 */
[----:B0-----:R-:W-:Y:S01]  /*8f40*/  PLOP3.LUT P5, PT, P6, P5, PT, 0xa8, 0x0 ;  /* 0x000000000000781c */ /* 0x001fe200037ab570 */
[----:B------:R-:W-:Y:S01]  /*8f50*/  DSETP.NEU.AND P0, PT, R38, RZ, PT ;  /* 0x000000ff2600722a */ /* 0x000fe20003f0d000 */
[----:B------:R-:W-:Y:S01]  /*8f60*/  LOP3.LUT P6, RZ, R0, 0xff, RZ, 0xc0, !PT ;  /* 0x000000ff00ff7812 */ /* 0x000fe200078cc0ff */
[----:B------:R-:W-:Y:S02]  /*8f70*/  IMAD R0, R16, 0x3, R3 ;  /* 0x0000000310007824 */ /* 0x000fe400078e0203 */
[----:B--2---:R-:W0:Y:S01]  /*8f80*/  DSETP.NEU.OR P1, PT, R24, RZ, P1 ;  /* 0x000000ff1800722a */ /* 0x004e220000f2d400 */
[----:B------:R-:W-:-:S03]  /*8f90*/  SEL R47, RZ, 0x1, !P3 ;  /* 0x00000001ff2f7807 */ /* 0x000fc60005800000 */
[----:B------:R-:W1:Y:S02]  /*8fa0*/  DSETP.NEU.AND P4, PT, R30, RZ, PT ;  /* 0x000000ff1e00722a */ /* 0x000e640003f8d000 */
[----:B0-----:R-:W-:Y:S02]  /*8fb0*/  PLOP3.LUT P1, PT, P6, P1, PT, 0xa8, 0x0 ;  /* 0x000000000000781c */ /* 0x001fe40003723570 */
[----:B------:R-:W-:Y:S01]  /*8fc0*/  DSETP.NEU.AND P3, PT, R34, RZ, PT ;  /* 0x000000ff2200722a */ /* 0x000fe20003f6d000 */
[----:B------:R-:W-:Y:S02]  /*8fd0*/  ISETP.GE.U32.AND P6, PT, R0, c[0x0][0x168], PT ;  /* 0x00005a0000007a0c */ /* 0x000fe40003fc6070 */
[----:B------:R-:W-:Y:S01]  /*8fe0*/  SEL R45, RZ, 0x1, !P2 ;  /* 0x00000001ff2d7807 */ /* 0x000fe20005000000 */
[----:B------:R-:W0:Y:S01]  /*8ff0*/  DSETP.NEU.OR P0, PT, R36, RZ, P0 ;  /* 0x000000ff2400722a */ /* 0x000e22000070d400 */
[----:B------:R-:W-:Y:S02]  /*9000*/  LOP3.LUT P2, RZ, R48, 0xff, RZ, 0xc0, !PT ;  /* 0x000000ff30ff7812 */ /* 0x000fe4000784c0ff */
[----:B------:R-:W-:Y:S01]  /*9010*/  SEL R46, RZ, 0x1, !P5 ;  /* 0x00000001ff2e7807 */ /* 0x000fe20006800000 */
[----:B-1----:R-:W1:Y:S01]  /*9020*/  DSETP.NEU.OR P4, PT, R28, RZ, P4 ;  /* 0x000000ff1c00722a */ /* 0x002e62000278d400 */
[----:B------:R-:W-:-:S02]  /*9030*/  LOP3.LUT P5, RZ, R43, 0xff, RZ, 0xc0, !PT ;  /* 0x000000ff2bff7812 */ /* 0x000fc400078ac0ff */
[----:B0-----:R-:W-:Y:S01]  /*9040*/  PLOP3.LUT P0, PT, P2, P0, PT, 0xa8, 0x0 ;  /* 0x000000000000781c */ /* 0x001fe20001701570 */
        /* <DEDUP_REMOVED lines=10> */
.L_x_1401:
[----:B------:R-:W-:Y:S05]  /*90f0*/  BSYNC B0 ;  /* 0x0000000000007941 */ /* 0x000fea0003800000 */
.L_x_1400:
        /* <DEDUP_REMOVED lines=31> */
.L_x_1404:
[----:B0-----:R-:W-:Y:S05]  /*92f0*/  BSYNC B0 ;  /* 0x0000000000007941 */ /* 0x001fea0003800000 */
.L_x_1403:
[----:B------:R-:W-:Y:S01]  /*9300*/  BSSY B0, `(.L_x_1405) ;  /* 0x0000033000007945 */ /* 0x000fe20003800000 */
[----:B------:R-:W-:Y:S05]  /*9310*/  @P1 BRA `(.L_x_1406) ;  /* 0x0000031000001947 */ /* 0x000fea0003800000 */
[----:B-----5:R-:W0:Y:S01]  /*9320*/  DSETP.NEU.AND P0, PT, R22, RZ, PT ;  /* 0x000000ff1600722a */ /* 0x020e220003f0d000 */
[----:B------:R-:W-:-:S02]  /*9330*/  IADD3 R3, R3, c[0x0][0x170], RZ ;  /* 0x00005c0003037a10 */ /* 0x000fc40007ffe0ff */
        /* <DEDUP_REMOVED lines=47> */
.L_x_1406:
[----:B------:R-:W-:Y:S05]  /*9630*/  BSYNC B0 ;  /* 0x0000000000007941 */ /* 0x000fea0003800000 */
.L_x_1405:
[----:B------:R-:W-:Y:S02]  /*9640*/  LOP3.LUT R45, R0, R46, R45, 0xfe, !PT ;  /* 0x0000002e002d7212 */ /* 0x000fe400078efe2d */
[----:B------:R-:W-:Y:S02]  /*9650*/  LOP3.LUT R44, R48, R47, R44, 0xfe, !PT ;  /* 0x0000002f302c7212 */ /* 0x000fe400078efe2c */
[----:B------:R-:W-:Y:S02]  /*9660*/  LOP3.LUT P1, RZ, R42, 0xff, R45, 0xc8, !PT ;  /* 0x000000ff2aff7812 */ /* 0x000fe4000782c82d */
[----:B------:R-:W-:-:S02]  /*9670*/  LOP3.LUT P0, RZ, R43, 0xff, R44, 0xc8, !PT ;  /* 0x000000ff2bff7812 */ /* 0x000fc4000780c82c */
[----:B-----5:R-:W-:Y:S02]  /*9680*/  SEL R22, RZ, 0x1, !P1 ;  /* 0x00000001ff167807 */ /* 0x020fe40004800000 */
[----:B------:R-:W-:Y:S01]  /*9690*/  SEL R23, RZ, 0x1, !P0 ;  /* 0x00000001ff177807 */ /* 0x000fe20004000000 */
[----:B------:R-:W-:Y:S05]  /*96a0*/  BRA `(.L_x_1367) ;  /* 0x00000bd000007947 */ /* 0x000fea0003800000 */
.L_x_1382:
        /* <DEDUP_REMOVED lines=12> */
[----:B------:R-:W-:Y:S01]  /*9770*/  MOV R3, UR4 ;  /* 0x0000000400037c02 */ /* 0x000fe20008000f00 */
        /* <DEDUP_REMOVED lines=25> */
.L_x_1409:
[----:B------:R-:W-:Y:S02]  /*9910*/  SHF.R.U32.HI R33, RZ, 0x1, R47 ;  /* 0x00000001ff217819 */ /* 0x000fe4000001162f */
[----:B------:R-:W-:-:S03]  /*9920*/  IADD3 R47, R47, c[0x0][0x170], RZ ;  /* 0x00005c002f2f7a10 */ /* 0x000fc60007ffe0ff */
[----:B------:R-:W-:Y:S01]  /*9930*/  IMAD.WIDE.U32 R32, R33, 0x20, R40 ;  /* 0x0000002021207825 */ /* 0x000fe200078e0028 */
[----:B------:R-:W-:Y:S02]  /*9940*/  SHF.R.U32.HI R53, RZ, 0x1, R47 ;  /* 0x00000001ff357819 */ /* 0x000fe4000001162f */
[----:B------:R-:W-:Y:S02]  /*9950*/  IADD3 R47, R47, c[0x0][0x170], RZ ;  /* 0x00005c002f2f7a10 */ /* 0x000fe40007ffe0ff */
[----:B------:R0:W2:Y:S01]  /*9960*/  LDG.E.128 R20, [R32.64] ;  /* 0x0000002420147981 */ /* 0x0000a2000c1e1d00 */
[----:B------:R-:W-:-:S03]  /*9970*/  IMAD.WIDE.U32 R52, R53, 0x20, R40 ;  /* 0x0000002035347825 */ /* 0x000fc600078e0028 */
[----:B------:R0:W3:Y:S01]  /*9980*/  LDG.E.128 R12, [R32.64+0x10] ;  /* 0x00001024200c7981 */ /* 0x0000e2000c1e1d00 */
[----:B------:R-:W-:-:S03]  /*9990*/  SHF.R.U32.HI R25, RZ, 0x1, R47 ;  /* 0x00000001ff197819 */ /* 0x000fc6000001162f */
[----:B------:R-:W4:Y:S02]  /*99a0*/  LDG.E.128 R4, [R52.64+0x10] ;  /* 0x0000102434047981 */ /* 0x000f24000c1e1d00 */
[----:B------:R-:W-:Y:S02]  /*99b0*/  IMAD.WIDE.U32 R24, R25, 0x20, R40 ;  /* 0x0000002019187825 */ /* 0x000fe400078e0028 */
[----:B------:R-:W5:Y:S01]  /*99c0*/  LDG.E.128 R8, [R52.64] ;  /* 0x0000002434087981 */ /* 0x000f62000c1e1d00 */
[----:B------:R-:W-:-:S03]  /*99d0*/  IADD3 R47, R47, c[0x0][0x170], RZ ;  /* 0x00005c002f2f7a10 */ /* 0x000fc60007ffe0ff */
[----:B------:R1:W5:Y:S01]  /*99e0*/  LDG.E.128 R36, [R24.64] ;  /* 0x0000002418247981 */ /* 0x000362000c1e1d00 */
[----:B------:R-:W-:-:S03]  /*99f0*/  SHF.R.U32.HI R51, RZ, 0x1, R47 ;  /* 0x00000001ff337819 */ /* 0x000fc6000001162f */
[----:B-1----:R-:W5:Y:S02]  /*9a00*/  LDG.E.128 R24, [R24.64+0x10] ;  /* 0x0000102418187981 */ /* 0x002f64000c1e1d00 */
[----:B------:R-:W-:-:S05]  /*9a10*/  IMAD.WIDE.U32 R50, R51, 0x20, R40 ;  /* 0x0000002033327825 */ /* 0x000fca00078e0028 */
[----:B------:R-:W5:Y:S04]  /*9a20*/  LDG.E.128 R28, [R50.64] ;  /* 0x00000024321c7981 */ /* 0x000f68000c1e1d00 */
[----:B0-----:R-:W5:Y:S01]  /*9a30*/  LDG.E.128 R32, [R50.64+0x10] ;  /* 0x0000102432207981 */ /* 0x001f62000c1e1d00 */
[----:B------:R-:W-:Y:S02]  /*9a40*/  LOP3.LUT P1, RZ, R42, 0xff, RZ, 0xc0, !PT ;  /* 0x000000ff2aff7812 */ /* 0x000fe4000782c0ff */
[----:B------:R-:W-:Y:S02]  /*9a50*/  LOP3.LUT P6, RZ, R43, 0xff, RZ, 0xc0, !PT ;  /* 0x000000ff2bff7812 */ /* 0x000fe400078cc0ff */
[----:B------:R-:W-:Y:S01]  /*9a60*/  IADD3 R47, R47, c[0x0][0x170], RZ ;  /* 0x00005c002f2f7a10 */ /* 0x000fe20007ffe0ff */
[----:B--2---:R-:W0:-:S04]  /*9a70*/  DSETP.NEU.AND P4, PT, R22, RZ, PT ;  /* 0x000000ff1600722a */ /* 0x004e080003f8d000 */
[----:B---3--:R-:W1:-:S04]  /*9a80*/  DSETP.NEU.AND P2, PT, R14, RZ, PT ;  /* 0x000000ff0e00722a */ /* 0x008e480003f4d000 */
[----:B0-----:R-:W0:-:S04]  /*9a90*/  DSETP.NEU.OR P4, PT, R20, RZ, P4 ;  /* 0x000000ff1400722a */ /* 0x001e08000278d400 */
[----:B----4-:R-:W-:-:S04]  /*9aa0*/  DSETP.NEU.AND P5, PT, R6, RZ, PT ;  /* 0x000000ff0600722a */ /* 0x010fc80003fad000 */
[----:B-1----:R-:W1:Y:S01]  /*9ab0*/  DSETP.NEU.OR P2, PT, R12, RZ, P2 ;  /* 0x000000ff0c00722a */ /* 0x002e62000174d400 */
[----:B0-----:R-:W-:-:S03]  /*9ac0*/  PLOP3.LUT P4, PT, P1, P4, PT, 0xa8, 0x0 ;  /* 0x000000000000781c */ /* 0x001fc60000f89570 */
[----:B-----5:R-:W0:Y:S02]  /*9ad0*/  DSETP.NEU.AND P3, PT, R10, RZ, PT ;  /* 0x000000ff0a00722a */ /* 0x020e240003f6d000 */
[----:B-1----:R-:W-:Y:S02]  /*9ae0*/  PLOP3.LUT P2, PT, P6, P2, PT, 0xa8, 0x0 ;  /* 0x000000000000781c */ /* 0x002fe40003745570 */
[----:B------:R-:W1:Y:S01]  /*9af0*/  DSETP.NEU.OR P5, PT, R4, RZ, P5 ;  /* 0x000000ff0400722a */ /* 0x000e620002fad400 */
[----:B------:R-:W-:Y:S02]  /*9b00*/  LOP3.LUT P6, RZ, R44, 0xff, RZ, 0xc0, !PT ;  /* 0x000000ff2cff7812 */ /* 0x000fe400078cc0ff */
[----:B------:R-:W-:Y:S01]  /*9b10*/  SEL R42, RZ, 0x1, !P4 ;  /* 0x00000001ff2a7807 */ /* 0x000fe20006000000 */
[----:B0-----:R-:W0:Y:S01]  /*9b20*/  DSETP.NEU.OR P3, PT, R8, RZ, P3 ;  /* 0x000000ff0800722a */ /* 0x001e220001f6d400 */
[----:B------:R-:W-:-:S03]  /*9b30*/  LOP3.LUT P4, RZ, R45, 0xff, RZ, 0xc0, !PT ;  /* 0x000000ff2dff7812 */ /* 0x000fc6000788c0ff */
[----:B------:R-:W2:Y:S01]  /*9b40*/  DSETP.NEU.AND P1, PT, R26, RZ, PT ;  /* 0x000000ff1a00722a */ /* 0x000ea20003f2d000 */
[----:B-1----:R-:W-:Y:S02]  /*9b50*/  PLOP3.LUT P5, PT, P6, P5, PT, 0xa8, 0x0 ;  /* 0x000000000000781c */ /* 0x002fe400037ab570 */
[----:B0-----:R-:W-:Y:S01]  /*9b60*/  PLOP3.LUT P3, PT, P4, P3, PT, 0xa8, 0x0 ;  /* 0x000000000000781c */ /* 0x001fe20002767570 */
[----:B------:R-:W-:Y:S01]  /*9b70*/  DSETP.NEU.AND P0, PT, R38, RZ, PT ;  /* 0x000000ff2600722a */ /* 0x000fe20003f0d000 */
[----:B------:R-:W-:Y:S02]  /*9b80*/  SEL R44, RZ, 0x1, !P5 ;  /* 0x00000001ff2c7807 */ /* 0x000fe40006800000 */
[----:B------:R-:W-:Y:S01]  /*9b90*/  LOP3.LUT P5, RZ, R16, 0xff, RZ, 0xc0, !PT ;  /* 0x000000ff10ff7812 */ /* 0x000fe200078ac0ff */
[----:B--2---:R-:W0:Y:S01]  /*9ba0*/  DSETP.NEU.OR P1, PT, R24, RZ, P1 ;  /* 0x000000ff1800722a */ /* 0x004e220000f2d400 */
[----:B------:R-:W-:Y:S01]  /*9bb0*/  LOP3.LUT P6, RZ, R48, 0xff, RZ, 0xc0, !PT ;  /* 0x000000ff30ff7812 */ /* 0x000fe200078cc0ff */
[----:B------:R-:W-:Y:S01]  /*9bc0*/  IMAD R16, R0, 0x3, R47 ;  /* 0x0000000300107824 */ /* 0x000fe200078e022f */
[----:B------:R-:W-:Y:S01]  /*9bd0*/  SEL R45, RZ, 0x1, !P3 ;  /* 0x00000001ff2d7807 */ /* 0x000fe20005800000 */
[----:B------:R-:W1:-:S02]  /*9be0*/  DSETP.NEU.AND P4, PT, R30, RZ, PT ;  /* 0x000000ff1e00722a */ /* 0x000e440003f8d000 */
[----:B0-----:R-:W-:Y:S02]  /*9bf0*/  PLOP3.LUT P1, PT, P6, P1, PT, 0xa8, 0x0 ;  /* 0x000000000000781c */ /* 0x001fe40003723570 */
[----:B------:R-:W-:Y:S01]  /*9c00*/  DSETP.NEU.AND P3, PT, R34, RZ, PT ;  /* 0x000000ff2200722a */ /* 0x000fe20003f6d000 */
[----:B------:R-:W-:Y:S02]  /*9c10*/  ISETP.GE.U32.AND P6, PT, R16, c[0x0][0x168], PT ;  /* 0x00005a0010007a0c */ /* 0x000fe40003fc6070 */
[----:B------:R-:W-:Y:S01]  /*9c20*/  SEL R43, RZ, 0x1, !P2 ;  /* 0x00000001ff2b7807 */ /* 0x000fe20005000000 */
[----:B------:R-:W0:Y:S01]  /*9c30*/  DSETP.NEU.OR P0, PT, R36, RZ, P0 ;  /* 0x000000ff2400722a */ /* 0x000e22000070d400 */
[----:B------:R-:W-:-:S03]  /*9c40*/  LOP3.LUT P2, RZ, R46, 0xff, RZ, 0xc0, !PT ;  /* 0x000000ff2eff7812 */ /* 0x000fc6000784c0ff */
        /* <DEDUP_REMOVED lines=12> */
.L_x_1408:
[----:B------:R-:W-:Y:S05]  /*9d10*/  BSYNC B0 ;  /* 0x0000000000007941 */ /* 0x000fea0003800000 */
.L_x_1407:
        /* <DEDUP_REMOVED lines=21> */
[----:B------:R0:W5:Y:S05]  /*9e70*/  LDG.E.128 R36, [R50.64] ;  /* 0x0000002432247981 */ /* 0x00016a000c1e1d00 */
[----:B------:R-:W-:-:S05]  /*9e80*/  @!P0 SHF.R.U32.HI R25, RZ, 0x1, R25 ;  /* 0x00000001ff198819 */ /* 0x000fca0000011619 */
[----:B------:R-:W-:Y:S02]  /*9e90*/  @!P0 IMAD.WIDE.U32 R40, R25, 0x20, R40 ;  /* 0x0000002019288825 */ /* 0x000fe400078e0028 */
[----:B------:R0:W5:Y:S04]  /*9ea0*/  LDG.E.128 R24, [R50.64+0x10] ;  /* 0x0000102432187981 */ /* 0x000168000c1e1d00 */
[----:B------:R0:W5:Y:S04]  /*9eb0*/  @!P0 LDG.E.128 R28, [R40.64] ;  /* 0x00000024281c8981 */ /* 0x000168000c1e1d00 */
[----:B------:R0:W5:Y:S02]  /*9ec0*/  @!P0 LDG.E.128 R32, [R40.64+0x10] ;  /* 0x0000102428208981 */ /* 0x000164000c1e1d00 */
.L_x_1411:
[----:B0-----:R-:W-:Y:S05]  /*9ed0*/  BSYNC B0 ;  /* 0x0000000000007941 */ /* 0x001fea0003800000 */
.L_x_1410:
        /* <DEDUP_REMOVED lines=51> */
.L_x_1413:
[----:B------:R-:W-:Y:S05]  /*a210*/  BSYNC B0 ;  /* 0x0000000000007941 */ /* 0x000fea0003800000 */
.L_x_1412:
[----:B------:R-:W-:Y:S02]  /*a220*/  LOP3.LUT R44, R48, R44, R43, 0xfe, !PT ;  /* 0x0000002c302c7212 */ /* 0x000fe400078efe2b */
[----:B------:R-:W-:Y:S02]  /*a230*/  LOP3.LUT R45, R46, R45, R42, 0xfe, !PT ;  /* 0x0000002d2e2d7212 */ /* 0x000fe400078efe2a */
[----:B------:R-:W-:Y:S02]  /*a240*/  LOP3.LUT P1, RZ, R3, 0xff, R44, 0xc8, !PT ;  /* 0x000000ff03ff7812 */ /* 0x000fe4000782c82c */
[----:B------:R-:W-:-:S02]  /*a250*/  LOP3.LUT P0, RZ, R16, 0xff, R45, 0xc8, !PT ;  /* 0x000000ff10ff7812 */ /* 0x000fc4000780c82d */
[----:B-----5:R-:W-:Y:S02]  /*a260*/  SEL R22, RZ, 0x1, !P1 ;  /* 0x00000001ff167807 */ /* 0x020fe40004800000 */
[----:B------:R-:W-:-:S04]  /*a270*/  SEL R23, RZ, 0x1, !P0 ;  /* 0x00000001ff177807 */ /* 0x000fc80004000000 */
.L_x_1367:
[----:B------:R-:W-:Y:S05]  /*a280*/  BSYNC B6 ;  /* 0x0000000000067941 */ /* 0x000fea0003800000 */
.L_x_1366:
        /* <DEDUP_REMOVED lines=11> */
[----:B0-----:R-:W-:-:S05]  /*a340*/  IMAD.U32 R3, RZ, RZ, UR4 ;  /* 0x00000004ff037e24 */ /* 0x001fca000f8e00ff */
.L_x_1417:
[-C--:B------:R-:W-:Y:S01]  /*a350*/  IADD3 R4, R2, R3.reuse, RZ ;  /* 0x0000000302047210 */ /* 0x080fe20007ffe0ff */
        /* <DEDUP_REMOVED lines=19> */
.L_x_1416:
[----:B------:R-:W-:Y:S05]  /*a490*/  BSYNC B0 ;  /* 0x0000000000007941 */ /* 0x000fea0003800000 */
.L_x_1415:
[----:B0-----:R-:W-:Y:S01]  /*a4a0*/  IMAD.MOV.U32 R3, RZ, RZ, R5 ;  /* 0x000000ffff037224 */ /* 0x001fe200078e0005 */
[----:B------:R-:W-:Y:S05]  /*a4b0*/  @P2 BRA `(.L_x_1417) ;  /* 0xfffffe9000002947 */ /* 0x000fea000383ffff */
.L_x_1414:
[----:B0-----:R-:W-:-:S13]  /*a4c0*/  ISETP.NE.AND P0, PT, RZ, c[0x0][0x17c], PT ;  /* 0x00005f00ff007a0c */ /* 0x001fda0003f05270 */
[----:B------:R-:W-:Y:S05]  /*a4d0*/  @!P0 BRA `(.L_x_1418) ;  /* 0x0000038000008947 */ /* 0x000fea0003800000 */
[----:B------:R-:W-:Y:S01]  /*a4e0*/  MOV R3, c[0x0][0x0] ;  /* 0x0000000000037a02 */ /* 0x000fe20000000f00 */
        /* <DEDUP_REMOVED lines=9> */
[----:B------:R-:W-:Y:S01]  /*a580*/  HFMA2.MMA R0, -RZ, RZ, 0, 1.9073486328125e-06 ;  /* 0x00000020ff007435 */ /* 0x000fe200000001ff */
[----:B------:R0:W-:Y:S02]  /*a590*/  STS.U16 [R5+0x10], R8 ;  /* 0x0000100805007388 */ /* 0x0001e40000000400 */
[----:B------:R-:W-:-:S13]  /*a5a0*/  ISETP.GE.AND P0, PT, R3, 0x20, PT ;  /* 0x000000200300780c */ /* 0x000fda0003f06270 */
[----:B0-----:R-:W-:Y:S05]  /*a5b0*/  @!P0 BRA `(.L_x_1419) ;  /* 0x0000016000008947 */ /* 0x001fea0003800000 */
.L_x_1422:
        /* <DEDUP_REMOVED lines=17> */
.L_x_1421:
[----:B------:R-:W-:Y:S05]  /*a6d0*/  BSYNC B0 ;  /* 0x0000000000007941 */ /* 0x000fea0003800000 */
.L_x_1420:
[----:B------:R-:W-:-:S04]  /*a6e0*/  SHF.R.S32.HI R3, RZ, 0x1, R3 ;  /* 0x00000001ff037819 */ /* 0x000fc80000011403 */
[----:B------:R-:W-:-:S13]  /*a6f0*/  ISETP.GE.AND P0, PT, R3, 0x20, PT ;  /* 0x000000200300780c */ /* 0x000fda0003f06270 */
[----:B------:R-:W-:Y:S05]  /*a700*/  @P0 BRA `(.L_x_1422) ;  /* 0xfffffeb000000947 */ /* 0x000fea000383ffff */
[----:B------:R-:W-:-:S04]  /*a710*/  MOV R0, 0x20 ;  /* 0x0000002000007802 */ /* 0x000fc80000000f00 */
.L_x_1419:
[----:B------:R-:W-:Y:S01]  /*a720*/  ISETP.GE.AND P0, PT, R0, 0x2, PT ;  /* 0x000000020000780c */ /* 0x000fe20003f06270 */
[----:B------:R-:W-:Y:S01]  /*a730*/  WARPSYNC 0xffffffff ;  /* 0xffffffff00007948 */ /* 0x000fe20003800000 */
[----:B------:R-:W-:Y:S11]  /*a740*/  BAR.SYNC.DEFER_BLOCKING 0x0 ;  /* 0x0000000000007b1d */ /* 0x000ff60000010000 */
[----:B------:R-:W-:Y:S05]  /*a750*/  @!P0 BRA `(.L_x_1418) ;  /* 0x0000010000008947 */ /* 0x000fea0003800000 */
[----:B------:R-:W-:Y:S02]  /*a760*/  IMAD.MOV.U32 R3, RZ, RZ, 0x1 ;  /* 0x00000001ff037424 */ /* 0x000fe400078e00ff */
.L_x_1423:
[----:B0-----:R-:W-:Y:S02]  /*a770*/  LOP3.LUT R4, R23, 0xffff, RZ, 0xc0, !PT ;  /* 0x0000ffff17047812 */ /* 0x001fe400078ec0ff */
[----:B------:R-:W-:-:S02]  /*a780*/  LOP3.LUT R5, R22, 0xffff, RZ, 0xc0, !PT ;  /* 0x0000ffff16057812 */ /* 0x000fc400078ec0ff */
[----:B------:R-:W-:Y:S02]  /*a790*/  PRMT R4, R4, 0x8880, RZ ;  /* 0x0000888004047816 */ /* 0x000fe400000000ff */
[----:B------:R-:W-:Y:S02]  /*a7a0*/  PRMT R6, R5, 0x8880, RZ ;  /* 0x0000888005067816 */ /* 0x000fe400000000ff */
[----:B------:R-:W-:Y:S02]  /*a7b0*/  LOP3.LUT P0, RZ, R23, 0xff, RZ, 0xc0, !PT ;  /* 0x000000ff17ff7812 */ /* 0x000fe4000780c0ff */
[----:B------:R-:W0:Y:S01]  /*a7c0*/  SHFL.DOWN PT, R4, R4, R3, 0x1f ;  /* 0x08001f0304047589 */ /* 0x000e2200000e0000 */
[----:B------:R-:W-:-:S03]  /*a7d0*/  LOP3.LUT P1, RZ, R22, 0xff, RZ, 0xc0, !PT ;  /* 0x000000ff16ff7812 */ /* 0x000fc6000782c0ff */
[----:B------:R1:W2:Y:S02]  /*a7e0*/  SHFL.DOWN PT, R6, R6, R3, 0x1f ;  /* 0x08001f0306067589 */ /* 0x0002a400000e0000 */
[----:B-1----:R-:W-:-:S05]  /*a7f0*/  IMAD.SHL.U32 R3, R3, 0x2, RZ ;  /* 0x0000000203037824 */ /* 0x002fca00078e00ff */
[----:B------:R-:W-:Y:S02]  /*a800*/  ISETP.GE.AND P2, PT, R3, R0, PT ;  /* 0x000000000300720c */ /* 0x000fe40003f46270 */
[----:B0-----:R-:W-:Y:S02]  /*a810*/  ISETP.NE.OR P0, PT, R4, RZ, P0 ;  /* 0x000000ff0400720c */ /* 0x001fe40000705670 */
[----:B--2---:R-:W-:Y:S02]  /*a820*/  ISETP.NE.OR P1, PT, R6, RZ, P1 ;  /* 0x000000ff0600720c */ /* 0x004fe40000f25670 */
[----:B------:R-:W-:Y:S02]  /*a830*/  SEL R23, RZ, 0x1, !P0 ;  /* 0x00000001ff177807 */ /* 0x000fe40004000000 */
[----:B------:R-:W-:-:S05]  /*a840*/  SEL R22, RZ, 0x1, !P1 ;  /* 0x00000001ff167807 */ /* 0x000fca0004800000 */
[----:B------:R-:W-:Y:S05]  /*a850*/  @!P2 BRA `(.L_x_1423) ;  /* 0xffffff100000a947 */ /* 0x000fea000383ffff */
.L_x_1418:
[----:B------:R-:W-:Y:S01]  /*a860*/  ISETP.NE.AND P1, PT, RZ, c[0x0][0x338], PT ;  /* 0x0000ce00ff007a0c */ /* 0x000fe20003f25270 */
[----:B------:R-:W-:Y:S01]  /*a870*/  HFMA2.MMA R16, -RZ, RZ, 0, 0 ;  /* 0x00000000ff107435 */ /* 0x000fe200000001ff */
[----:B------:R-:W-:-:S11]  /*a880*/  IMAD.MOV.U32 R24, RZ, RZ, RZ ;  /* 0x000000ffff187224 */ /* 0x000fd600078e00ff */
[----:B------:R-:W-:Y:S05]  /*a890*/  @!P1 BRA `(.L_x_1424) ;  /* 0x00000c8000009947 */ /* 0x000fea0003800000 */
[----:B------:R-:W-:Y:S01]  /*a8a0*/  MOV R5, R19 ;  /* 0x0000001300057202 */ /* 0x000fe20000000f00 */
[----:B0-----:R-:W-:Y:S02]  /*a8b0*/  IMAD.MOV.U32 R4, RZ, RZ, RZ ;  /* 0x000000ffff047224 */ /* 0x001fe400078e00ff */
        /* <DEDUP_REMOVED lines=198> */
.L_x_1424:
        /* <DEDUP_REMOVED lines=200> */
.L_x_1425:
        /* <DEDUP_REMOVED lines=10> */
[----:B------:R-:W-:Y:S02]  /*c240*/  IMAD R7, R17, c[0x0][0x188], RZ ;  /* 0x0000620011077a24 */ /* 0x000fe400078e02ff */
[----:B------:R-:W-:Y:S02]  /*c250*/  IMAD.MOV.U32 R16, RZ, RZ, RZ ;  /* 0x000000ffff107224 */ /* 0x000fe400078e00ff */
[----:B------:R-:W-:Y:S02]  /*c260*/  IMAD R7, R2, c[0x0][0x18c], R7 ;  /* 0x0000630002077a24 */ /* 0x000fe400078e0207 */
[----:B------:R-:W-:Y:S02]  /*c270*/  IMAD.MOV.U32 R19, RZ, RZ, RZ ;  /* 0x000000ffff137224 */ /* 0x000fe400078e00ff */
[----:B0-----:R-:W-:-:S05]  /*c280*/  IMAD R7, R0, c[0x0][0x174], R7 ;  /* 0x00005d0000077a24 */ /* 0x001fca00078e0207 */
[----:B------:R-:W-:Y:S01]  /*c290*/  SHF.L.U32 R7, R7, 0x1, RZ ;  /* 0x0000000107077819 */ /* 0x000fe200000006ff */
        /* <DEDUP_REMOVED lines=199> */
.L_x_1427:
        /* <DEDUP_REMOVED lines=200> */
.L_x_1428:
        /* <DEDUP_REMOVED lines=11> */
.L_x_1430:
[----:B------:R-:W-:Y:S05]  /*dc40*/  BSYNC B0 ;  /* 0x0000000000007941 */ /* 0x000fea0003800000 */
.L_x_1429:
        /* <DEDUP_REMOVED lines=13> */
.L_x_1432:
[----:B------:R-:W-:Y:S05]  /*dd20*/  BSYNC B0 ;  /* 0x0000000000007941 */ /* 0x000fea0003800000 */
.L_x_1431:
        /* <DEDUP_REMOVED lines=31> */
.L_x_1434:
[----:B------:R-:W-:Y:S05]  /*df20*/  BSYNC B0 ;  /* 0x0000000000007941 */ /* 0x000fea0003800000 */
.L_x_1433:
        /* <DEDUP_REMOVED lines=22> */
.L_x_1439:
[----:B------:R-:W-:Y:S02]  /*e090*/  IMAD.MOV.U32 R7, RZ, RZ, 0x2 ;  /* 0x00000002ff077424 */ /* 0x000fe400078e00ff */
[----:B------:R-:W-:-:S04]  /*e0a0*/  IMAD R6, R0, c[0x0][0x10], R9 ;  /* 0x0000040000067a24 */ /* 0x000fc800078e0209 */
[----:B------:R-:W-:-:S05]  /*e0b0*/  IMAD.WIDE.U32 R6, R6, R7, c[0x0][0x550] ;  /* 0x0001540006067625 */ /* 0x000fca00078e0007 */
[----:B------:R-:W2:Y:S04]  /*e0c0*/  LDG.E.U8 R8, [R6.64] ;  /* 0x0000002406087981 */ /* 0x000ea8000c1e1100 */
[----:B------:R-:W3:Y:S01]  /*e0d0*/  LDG.E.U8 R11, [R6.64+0x1] ;  /* 0x00000124060b7981 */ /* 0x000ee2000c1e1100 */
[----:B------:R-:W-:-:S05]  /*e0e0*/  MOV R10, c[0x0][0x0] ;  /* 0x00000000000a7a02 */ /* 0x000fca0000000f00 */
[----:B------:R-:W-:-:S05]  /*e0f0*/  IMAD R9, R10, c[0x0][0x4], R9 ;  /* 0x000001000a097a24 */ /* 0x000fca00078e0209 */
[----:B------:R-:W-:Y:S02]  /*e100*/  ISETP.GE.U32.AND P3, PT, R9, c[0x0][0x178], PT ;  /* 0x00005e0009007a0c */ /* 0x000fe40003f66070 */
[----:B--2---:R-:W-:Y:S02]  /*e110*/  LOP3.LUT P0, RZ, R8, 0xff, R23, 0xc8, !PT ;  /* 0x000000ff08ff7812 */ /* 0x004fe4000780c817 */
[----:B---3--:R-:W-:Y:S02]  /*e120*/  LOP3.LUT P2, RZ, R11, 0xff, R18, 0xc8, !PT ;  /* 0x000000ff0bff7812 */ /* 0x008fe4000784c812 */
[----:B------:R-:W-:Y:S02]  /*e130*/  SEL R23, RZ, 0x1, !P0 ;  /* 0x00000001ff177807 */ /* 0x000fe40004000000 */
[----:B------:R-:W-:-:S05]  /*e140*/  SEL R18, RZ, 0x1, !P2 ;  /* 0x00000001ff127807 */ /* 0x000fca0005000000 */
[----:B------:R-:W-:Y:S05]  /*e150*/  @!P3 BRA `(.L_x_1439) ;  /* 0xffffff300000b947 */ /* 0x000fea000383ffff */
.L_x_1438:
[----:B------:R-:W-:Y:S05]  /*e160*/  BSYNC B1 ;  /* 0x0000000000017941 */ /* 0x000fea0003800000 */
.L_x_1437:
[----:B------:R-:W-:Y:S05]  /*e170*/  BRA `(.L_x_1440) ;  /* 0x0000012000007947 */ /* 0x000fea0003800000 */
.L_x_1436:
[----:B------:R-:W-:Y:S02]  /*e180*/  ISETP.GE.U32.AND P0, PT, R2, c[0x0][0x178], PT ;  /* 0x00005e0002007a0c */ /* 0x000fe40003f06070 */
[----:B------:R-:W-:-:S11]  /*e190*/  PRMT R18, R23, 0x7610, R18 ;  /* 0x0000761017127816 */ /* 0x000fd60000000012 */
[----:B------:R-:W-:Y:S05]  /*e1a0*/  @P0 BRA `(.L_x_1440) ;  /* 0x000000f000000947 */ /* 0x000fea0003800000 */
[----:B------:R-:W-:Y:S01]  /*e1b0*/  PRMT R18, R23, 0x7610, R18 ;  /* 0x0000761017127816 */ /* 0x000fe20000000012 */
[----:B------:R-:W-:-:S03]  /*e1c0*/  IMAD.MOV.U32 R9, RZ, RZ, R2 ;  /* 0x000000ffff097224 */ /* 0x000fc600078e0002 */
.L_x_1441:
[----:B------:R-:W-:Y:S01]  /*e1d0*/  HFMA2.MMA R7, -RZ, RZ, 0, 1.1920928955078125e-07 ;  /* 0x00000002ff077435 */ /* 0x000fe200000001ff */
[----:B------:R-:W-:-:S04]  /*e1e0*/  IMAD R6, R0, c[0x0][0x10], R9 ;  /* 0x0000040000067a24 */ /* 0x000fc800078e0209 */
[----:B------:R-:W-:-:S05]  /*e1f0*/  IMAD R6, R6, c[0x0][0x0], R17 ;  /* 0x0000000006067a24 */ /* 0x000fca00078e0211 */
        /* <DEDUP_REMOVED lines=10> */
.L_x_1440:
[----:B------:R-:W-:Y:S05]  /*e2a0*/  BSYNC B0 ;  /* 0x0000000000007941 */ /* 0x000fea0003800000 */
.L_x_1435:
        /* <DEDUP_REMOVED lines=10> */
.L_x_1445:
        /* <DEDUP_REMOVED lines=19> */
.L_x_1444:
[----:B------:R-:W-:Y:S05]  /*e480*/  BSYNC B0 ;  /* 0x0000000000007941 */ /* 0x000fea0003800000 */
.L_x_1443:
[----:B------:R-:W-:Y:S01]  /*e490*/  IMAD.MOV.U32 R7, RZ, RZ, R6 ;  /* 0x000000ffff077224 */ /* 0x000fe200078e0006 */
[----:B------:R-:W-:Y:S05]  /*e4a0*/  @P3 BRA `(.L_x_1445) ;  /* 0xfffffea000003947 */ /* 0x000fea000383ffff */
.L_x_1442:
[----:B0-----:R-:W-:-:S13]  /*e4b0*/  ISETP.NE.AND P0, PT, RZ, c[0x0][0x17c], PT ;  /* 0x00005f00ff007a0c */ /* 0x001fda0003f05270 */
[----:B------:R-:W-:Y:S05]  /*e4c0*/  @!P0 BRA `(.L_x_1446) ;  /* 0x0000034000008947 */ /* 0x000fea0003800000 */
[----:B------:R-:W-:Y:S01]  /*e4d0*/  MOV R2, c[0x0][0x0] ;  /* 0x0000000000027a02 */ /* 0x000fe20000000f00 */
        /* <DEDUP_REMOVED lines=10> */
[----:B0-----:R-:W-:-:S05]  /*e580*/  IMAD.MOV.U32 R0, RZ, RZ, R2 ;  /* 0x000000ffff007224 */ /* 0x001fca00078e0002 */
.L_x_1450:
[----:B------:R-:W-:Y:S01]  /*e590*/  IADD3 R2, R17, R0, RZ ;  /* 0x0000000011027210 */ /* 0x000fe20007ffe0ff */
        /* <DEDUP_REMOVED lines=15> */
.L_x_1449:
[----:B------:R-:W-:Y:S05]  /*e690*/  BSYNC B0 ;  /* 0x0000000000007941 */ /* 0x000fea0003800000 */
.L_x_1448:
[----:B------:R-:W-:-:S04]  /*e6a0*/  SHF.R.S32.HI R0, RZ, 0x1, R0 ;  /* 0x00000001ff007819 */ /* 0x000fc80000011400 */
[----:B------:R-:W-:-:S13]  /*e6b0*/  ISETP.GE.AND P0, PT, R0, 0x20, PT ;  /* 0x000000200000780c */ /* 0x000fda0003f06270 */
[----:B------:R-:W-:Y:S05]  /*e6c0*/  @P0 BRA `(.L_x_1450) ;  /* 0xfffffec000000947 */ /* 0x000fea000383ffff */
[----:B------:R-:W-:-:S03]  /*e6d0*/  MOV R0, 0x20 ;  /* 0x0000002000007802 */ /* 0x000fc60000000f00 */
.L_x_1447:
[----:B0-----:R-:W-:Y:S01]  /*e6e0*/  BAR.SYNC.DEFER_BLOCKING 0x0 ;  /* 0x0000000000007b1d */ /* 0x001fe20000010000 */
[----:B------:R-:W-:-:S13]  /*e6f0*/  ISETP.GE.AND P0, PT, R0, 0x2, PT ;  /* 0x000000020000780c */ /* 0x000fda0003f06270 */
[----:B------:R-:W-:Y:S05]  /*e700*/  @!P0 BRA `(.L_x_1446) ;  /* 0x0000010000008947 */ /* 0x000fea0003800000 */
[----:B------:R-:W-:Y:S02]  /*e710*/  IMAD.MOV.U32 R7, RZ, RZ, 0x1 ;  /* 0x00000001ff077424 */ /* 0x000fe400078e00ff */
.L_x_1451:
        /* <DEDUP_REMOVED lines=15> */
.L_x_1446:
        /* <DEDUP_REMOVED lines=15> */
.L_x_1453:
[----:B------:R-:W-:Y:S05]  /*e900*/  @!P2 BRA `(.L_x_1454) ;  /* 0x000003700000a947 */ /* 0x000fea0003800000 */
[----:B------:R-:W-:-:S05]  /*e910*/  IMAD.MOV.U32 R17, RZ, RZ, 0x1 ;  /* 0x00000001ff117424 */ /* 0x000fca00078e00ff */
[----:B------:R-:W-:-:S04]  /*e920*/  ISETP.NE.AND P0, PT, R17, c[0x0][0x56c], PT ;  /* 0x00015b0011007a0c */ /* 0x000fc80003f05270 */
[----:B------:R-:W-:-:S09]  /*e930*/  P2R R0, PR, RZ, 0x1 ;  /* 0x00000001ff007803 */ /* 0x000fd20000000000 */
[----:B------:R-:W-:Y:S05]  /*e940*/  @!P0 BRA `(.L_x_1455) ;  /* 0x0000013000008947 */ /* 0x000fea0003800000 */
[----:B------:R-:W-:Y:S01]  /*e950*/  MOV R0, 0x0 ;  /* 0x0000000000007802 */ /* 0x000fe20000000f00 */
[----:B------:R-:W-:Y:S01]  /*e960*/  HFMA2.MMA R8, -RZ, RZ, 0, 4.4763088226318359375e-05 ;  /* 0x000002efff087435 */ /* 0x000fe200000001ff */
[----:B------:R-:W-:Y:S01]  /*e970*/  MOV R4, c[0x4][0x640] ;  /* 0x0101900000047a02 */ /* 0x000fe20000000f00 */
[----:B------:R-:W-:Y:S01]  /*e980*/  HFMA2.MMA R13, -RZ, RZ, 0, 0 ;  /* 0x00000000ff0d7435 */ /* 0x000fe200000001ff */
[----:B------:R0:W1:Y:S01]  /*e990*/  LDC.64 R2, c[0x4][R0] ;  /* 0x0100000000027b82 */ /* 0x0000620000000a00 */
[----:B------:R-:W-:Y:S01]  /*e9a0*/  IMAD.MOV.U32 R5, RZ, RZ, c[0x4][0x644] ;  /* 0x01019100ff057624 */ /* 0x000fe200078e00ff */
[----:B------:R-:W-:Y:S01]  /*e9b0*/  MOV R6, c[0x4][0x630] ;  /* 0x01018c0000067a02 */ /* 0x000fe20000000f00 */
[----:B------:R-:W-:Y:S01]  /*e9c0*/  IMAD.MOV.U32 R7, RZ, RZ, c[0x4][0x634] ;  /* 0x01018d00ff077624 */ /* 0x000fe200078e00ff */
[----:B------:R-:W-:Y:S01]  /*e9d0*/  MOV R11, c[0x4][0x444] ;  /* 0x01011100000b7a02 */ /* 0x000fe20000000f00 */
[----:B------:R-:W-:Y:S02]  /*e9e0*/  IMAD.MOV.U32 R10, RZ, RZ, c[0x4][0x440] ;  /* 0x01011000ff0a7624 */ /* 0x000fe400078e00ff */
[----:B------:R-:W-:-:S02]  /*e9f0*/  IMAD.MOV.U32 R12, RZ, RZ, 0x1 ;  /* 0x00000001ff0c7424 */ /* 0x000fc400078e00ff */
[----:B------:R-:W-:Y:S01]  /*ea00*/  LEPC R14 ;  /* 0x00000000000e734e */ /* 0x000fe20000000000 */
[----:B------:R-:W-:-:S02]  /*ea10*/  MOV R9, 0xea80 ;  /* 0x0000ea8000097802 */ /* 0x000fc40000000f00 */
[----:B------:R-:W-:Y:S02]  /*ea20*/  MOV R20, 0xea00 ;  /* 0x0000ea0000147802 */ /* 0x000fe40000000f00 */
[----:B------:R-:W-:Y:S02]  /*ea30*/  MOV R21, 0x0 ;  /* 0x0000000000157802 */ /* 0x000fe40000000f00 */
[----:B0-----:R-:W-:Y:S02]  /*ea40*/  MOV R0, 0x0 ;  /* 0x0000000000007802 */ /* 0x001fe40000000f00 */
[----:B------:R-:W-:-:S04]  /*ea50*/  IADD3 R20, P0, P1, -R20, R9, R14 ;  /* 0x0000000914147210 */ /* 0x000fc8000791e10e */
[----:B------:R-:W-:-:S04]  /*ea60*/  IADD3.X R21, ~R0, R21, R15, P0, P1 ;  /* 0x0000001500157210 */ /* 0x000fc800007e250f */
[----:B-1----:R-:W-:Y:S05]  /*ea70*/  CALL.ABS.NOINC R2 ;  /* 0x0000000002007343 */ /* 0x002fea0003c00000 */
.L_x_1455:
        /* <DEDUP_REMOVED lines=10> */
[----:B------:R-:W-:Y:S01]  /*eb20*/  HFMA2.MMA R13, -RZ, RZ, 0, 0 ;  /* 0x00000000ff0d7435 */ /* 0x000fe200000001ff */
[----:B0-----:R0:W1:Y:S01]  /*eb30*/  LDC.64 R2, c[0x4][R0] ;  /* 0x0100000000027b82 */ /* 0x0010620000000a00 */
[----:B------:R-:W-:Y:S01]  /*eb40*/  IMAD.MOV.U32 R5, RZ, RZ, c[0x4][0x644] ;  /* 0x01019100ff057624 */ /* 0x000fe200078e00ff */
[----:B------:R-:W-:Y:S01]  /*eb50*/  MOV R6, c[0x4][0x630] ;  /* 0x01018c0000067a02 */ /* 0x000fe20000000f00 */
[----:B------:R-:W-:Y:S01]  /*eb60*/  IMAD.MOV.U32 R7, RZ, RZ, c[0x4][0x634] ;  /* 0x01018d00ff077624 */ /* 0x000fe200078e00ff */
[----:B------:R-:W-:Y:S01]  /*eb70*/  MOV R11, c[0x4][0x444] ;  /* 0x01011100000b7a02 */ /* 0x000fe20000000f00 */
[----:B------:R-:W-:-:S02]  /*eb80*/  IMAD.MOV.U32 R10, RZ, RZ, c[0x4][0x440] ;  /* 0x01011000ff0a7624 */ /* 0x000fc400078e00ff */
[----:B------:R-:W-:Y:S02]  /*eb90*/  IMAD.MOV.U32 R12, RZ, RZ, 0x1 ;  /* 0x00000001ff0c7424 */ /* 0x000fe400078e00ff */
[----:B------:R-:W-:Y:S01]  /*eba0*/  LEPC R14 ;  /* 0x00000000000e734e */ /* 0x000fe20000000000 */
[----:B------:R-:W-:Y:S02]  /*ebb0*/  MOV R9, 0xec20 ;  /* 0x0000ec2000097802 */ /* 0x000fe40000000f00 */
[----:B------:R-:W-:Y:S02]  /*ebc0*/  MOV R20, 0xeba0 ;  /* 0x0000eba000147802 */ /* 0x000fe40000000f00 */
[----:B------:R-:W-:Y:S02]  /*ebd0*/  MOV R21, 0x0 ;  /* 0x0000000000157802 */ /* 0x000fe40000000f00 */
[----:B0-----:R-:W-:Y:S02]  /*ebe0*/  MOV R0, 0x0 ;  /* 0x0000000000007802 */ /* 0x001fe40000000f00 */
[----:B------:R-:W-:-:S04]  /*ebf0*/  IADD3 R20, P0, P1, -R20, R9, R14 ;  /* 0x0000000914147210 */ /* 0x000fc8000791e10e */
[----:B------:R-:W-:-:S04]  /*ec00*/  IADD3.X R21, ~R0, R21, R15, P0, P1 ;  /* 0x0000001500157210 */ /* 0x000fc800007e250f */
[----:B-1----:R-:W-:Y:S05]  /*ec10*/  CALL.ABS.NOINC R2 ;  /* 0x0000000002007343 */ /* 0x002fea0003c00000 */
.L_x_1456:
[----:B------:R-:W-:Y:S02]  /*ec20*/  IADD3 R16, P1, R16, c[0x0][0x538], RZ ;  /* 0x00014e0010107a10 */ /* 0x000fe40007f3e0ff */
[----:B------:R-:W-:-:S03]  /*ec30*/  LOP3.LUT P0, RZ, R18, 0xff, RZ, 0xc0, !PT ;  /* 0x000000ff12ff7812 */ /* 0x000fc6000780c0ff */
[----:B------:R-:W-:Y:S01]  /*ec40*/  IMAD.X R17, RZ, RZ, c[0x0][0x53c], P1 ;  /* 0x00014f00ff117624 */ /* 0x000fe200008e06ff */
[----:B0-----:R-:W-:-:S05]  /*ec50*/  SEL R3, RZ, 0x1, !P0 ;  /* 0x00000001ff037807 */ /* 0x001fca0004000000 */
[----:B------:R-:W-:Y:S01]  /*ec60*/  STG.E.U8 [R16.64], R3 ;  /* 0x0000000310007986 */ /* 0x000fe2000c101124 */
[----:B------:R-:W-:Y:S05]  /*ec70*/  EXIT ;  /* 0x000000000000794d */ /* 0x000fea0003800000 */
.L_x_1454:
[----:B------:R-:W-:Y:S04]  /*ec80*/  STG.E.U8 [R4.64], R23 ;  /* 0x0000001704007986 */ /* 0x000fe8000c101124 */
[----:B------:R-:W-:Y:S01]  /*ec90*/  STG.E.U8 [R4.64+0x1], R18 ;  /* 0x0000011204007986 */ /* 0x000fe2000c101124 */
[----:B------:R-:W-:Y:S05]  /*eca0*/  EXIT ;  /* 0x000000000000794d */ /* 0x000fea0003800000 */
.L_x_1452:
[----:B------:R-:W-:Y:S02]  /*ecb0*/  ISETP.NE.AND P2, PT, RZ, UR38, PT ;  /* 0x00000026ff007c0c */ /* 0x000fe4000bf45270 */
        /* <DEDUP_REMOVED lines=24> */
[----:B------:R-:W-:Y:S01]  /*ee40*/  MOV R7, c[0x4][0x634] ;  /* 0x01018d0000077a02 */ /* 0x000fe20000000f00 */
[----:B------:R-:W-:Y:S01]  /*ee50*/  IMAD.MOV.U32 R8, RZ, RZ, 0x2ef ;  /* 0x000002efff087424 */ /* 0x000fe200078e00ff */
[----:B------:R-:W-:Y:S01]  /*ee60*/  MOV R10, c[0x4][0x440] ;  /* 0x01011000000a7a02 */ /* 0x000fe20000000f00 */
[----:B------:R-:W-:Y:S01]  /*ee70*/  IMAD.MOV.U32 R11, RZ, RZ, c[0x4][0x444] ;  /* 0x01011100ff0b7624 */ /* 0x000fe200078e00ff */
[----:B------:R-:W-:Y:S01]  /*ee80*/  MOV R12, 0x1 ;  /* 0x00000001000c7802 */ /* 0x000fe20000000f00 */
[----:B------:R-:W-:-:S02]  /*ee90*/  IMAD.MOV.U32 R13, RZ, RZ, RZ ;  /* 0x000000ffff0d7224 */ /* 0x000fc400078e00ff */
        /* <DEDUP_REMOVED lines=8> */
.L_x_1458:
        /* <DEDUP_REMOVED lines=10> */
[----:B0-----:R-:W-:Y:S01]  /*efc0*/  MOV R5, c[0x4][0x644] ;  /* 0x0101910000057a02 */ /* 0x001fe20000000f00 */
[----:B------:R0:W1:Y:S01]  /*efd0*/  LDC.64 R2, c[0x4][R0] ;  /* 0x0100000000027b82 */ /* 0x0000620000000a00 */
[----:B------:R-:W-:Y:S01]  /*efe0*/  IMAD.MOV.U32 R6, RZ, RZ, c[0x4][0x630] ;  /* 0x01018c00ff067624 */ /* 0x000fe200078e00ff */
[----:B------:R-:W-:Y:S01]  /*eff0*/  MOV R7, c[0x4][0x634] ;  /* 0x01018d0000077a02 */ /* 0x000fe20000000f00 */
[----:B------:R-:W-:Y:S01]  /*f000*/  IMAD.MOV.U32 R8, RZ, RZ, 0x2ef ;  /* 0x000002efff087424 */ /* 0x000fe200078e00ff */
[----:B------:R-:W-:Y:S01]  /*f010*/  MOV R10, c[0x4][0x440] ;  /* 0x01011000000a7a02 */ /* 0x000fe20000000f00 */
[----:B------:R-:W-:-:S02]  /*f020*/  IMAD.MOV.U32 R11, RZ, RZ, c[0x4][0x444] ;  /* 0x01011100ff0b7624 */ /* 0x000fc400078e00ff */
[----:B------:R-:W-:Y:S02]  /*f030*/  IMAD.MOV.U32 R13, RZ, RZ, RZ ;  /* 0x000000ffff0d7224 */ /* 0x000fe400078e00ff */
        /* <DEDUP_REMOVED lines=8> */
.L_x_1459:
[----:B------:R-:W-:Y:S02]  /*f0c0*/  IADD3 R16, P1, R16, c[0x0][0x538], RZ ;  /* 0x00014e0010107a10 */ /* 0x000fe40007f3e0ff */
[----:B------:R-:W-:Y:S02]  /*f0d0*/  LOP3.LUT P0, RZ, R18, 0xff, RZ, 0xc0, !PT ;  /* 0x000000ff12ff7812 */ /* 0x000fe4000780c0ff */
[----:B------:R-:W-:Y:S02]  /*f0e0*/  IADD3.X R17, RZ, c[0x0][0x53c], RZ, P1, !PT ;  /* 0x00014f00ff117a10 */ /* 0x000fe40000ffe4ff */
[----:B0-----:R-:W-:-:S05]  /*f0f0*/  SEL R3, RZ, 0x1, !P0 ;  /* 0x00000001ff037807 */ /* 0x001fca0004000000 */
[----:B------:R-:W-:Y:S01]  /*f100*/  STG.E.U8 [R16.64], R3 ;  /* 0x0000000310007986 */ /* 0x000fe2000c101124 */
[----:B------:R-:W-:Y:S05]  /*f110*/  EXIT ;  /* 0x000000000000794d */ /* 0x000fea0003800000 */
.L_x_1457:
[----:B------:R-:W-:Y:S02]  /*f120*/  LOP3.LUT P0, RZ, R23, 0xff, RZ, 0xc0, !PT ;  /* 0x000000ff17ff7812 */ /* 0x000fe4000780c0ff */
[----:B------:R-:W-:Y:S02]  /*f130*/  LOP3.LUT P1, RZ, R18, 0xff, RZ, 0xc0, !PT ;  /* 0x000000ff12ff7812 */ /* 0x000fe4000782c0ff */
[----:B------:R-:W-:Y:S02]  /*f140*/  SEL R7, RZ, 0x1, !P0 ;  /* 0x00000001ff077807 */ /* 0x000fe40004000000 */
[----:B------:R-:W-:-:S03]  /*f150*/  SEL R9, RZ, 0x1, !P1 ;  /* 0x00000001ff097807 */ /* 0x000fc60004800000 */
[----:B------:R-:W-:Y:S04]  /*f160*/  STG.E.U8 [R2.64], R7 ;  /* 0x0000000702007986 */ /* 0x000fe8000c101124 */
[----:B------:R-:W-:Y:S01]  /*f170*/  STG.E.U8 [R4.64], R9 ;  /* 0x0000000904007986 */ /* 0x000fe2000c101124 */
[----:B------:R-:W-:Y:S05]  /*f180*/  EXIT ;  /* 0x000000000000794d */ /* 0x000fea0003800000 */
.L_x_1426:
        /* <DEDUP_REMOVED lines=22> */
.L_x_1461:
        /* <DEDUP_REMOVED lines=24> */
.L_x_1463:
        /* <DEDUP_REMOVED lines=26> */
.L_x_1464:
[----:B------:R-:W-:Y:S02]  /*f610*/  IADD3 R16, P1, R16, c[0x0][0x538], RZ ;  /* 0x00014e0010107a10 */ /* 0x000fe40007f3e0ff */
[----:B------:R-:W-:-:S03]  /*f620*/  LOP3.LUT P0, RZ, R22, 0xff, RZ, 0xc0, !PT ;  /* 0x000000ff16ff7812 */ /* 0x000fc6000780c0ff */
[----:B------:R-:W-:Y:S01]  /*f630*/  IMAD.X R17, RZ, RZ, c[0x0][0x53c], P1 ;  /* 0x00014f00ff117624 */ /* 0x000fe200008e06ff */
[----:B0-----:R-:W-:-:S05]  /*f640*/  SEL R3, RZ, 0x1, !P0 ;  /* 0x00000001ff037807 */ /* 0x001fca0004000000 */
[----:B------:R-:W-:Y:S01]  /*f650*/  STG.E.U8 [R16.64], R3 ;  /* 0x0000000310007986 */ /* 0x000fe2000c101124 */
[----:B------:R-:W-:Y:S05]  /*f660*/  EXIT ;  /* 0x000000000000794d */ /* 0x000fea0003800000 */
.L_x_1462:
[----:B------:R-:W-:Y:S04]  /*f670*/  STG.E.U8 [R4.64], R23 ;  /* 0x0000001704007986 */ /* 0x000fe8000c101124 */
[----:B------:R-:W-:Y:S01]  /*f680*/  STG.E.U8 [R4.64+0x1], R22 ;  /* 0x0000011604007986 */ /* 0x000fe2000c101124 */
[----:B------:R-:W-:Y:S05]  /*f690*/  EXIT ;  /* 0x000000000000794d */ /* 0x000fea0003800000 */
.L_x_1460:
        /* <DEDUP_REMOVED lines=39> */
.L_x_1466:
        /* <DEDUP_REMOVED lines=11> */
[----:B0-----:R0:W1:Y:S01]  /*f9c0*/  LDC.64 R2, c[0x4][R0] ;  /* 0x0100000000027b82 */ /* 0x0010620000000a00 */
        /* <DEDUP_REMOVED lines=14> */
.L_x_1467:
[----:B------:R-:W-:Y:S02]  /*fab0*/  IADD3 R16, P1, R16, c[0x0][0x538], RZ ;  /* 0x00014e0010107a10 */ /* 0x000fe40007f3e0ff */
[----:B------:R-:W-:Y:S02]  /*fac0*/  LOP3.LUT P0, RZ, R22, 0xff, RZ, 0xc0, !PT ;  /* 0x000000ff16ff7812 */ /* 0x000fe4000780c0ff */
[----:B------:R-:W-:Y:S02]  /*fad0*/  IADD3.X R17, RZ, c[0x0][0x53c], RZ, P1, !PT ;  /* 0x00014f00ff117a10 */ /* 0x000fe40000ffe4ff */
[----:B0-----:R-:W-:-:S05]  /*fae0*/  SEL R3, RZ, 0x1, !P0 ;  /* 0x00000001ff037807 */ /* 0x001fca0004000000 */
[----:B------:R-:W-:Y:S01]  /*faf0*/  STG.E.U8 [R16.64], R3 ;  /* 0x0000000310007986 */ /* 0x000fe2000c101124 */
[----:B------:R-:W-:Y:S05]  /*fb00*/  EXIT ;  /* 0x000000000000794d */ /* 0x000fea0003800000 */
.L_x_1465:
[----:B------:R-:W-:Y:S02]  /*fb10*/  LOP3.LUT P0, RZ, R23, 0xff, RZ, 0xc0, !PT ;  /* 0x000000ff17ff7812 */ /* 0x000fe4000780c0ff */
[----:B------:R-:W-:Y:S02]  /*fb20*/  LOP3.LUT P1, RZ, R22, 0xff, RZ, 0xc0, !PT ;  /* 0x000000ff16ff7812 */ /* 0x000fe4000782c0ff */
[----:B------:R-:W-:Y:S02]  /*fb30*/  SEL R7, RZ, 0x1, !P0 ;  /* 0x00000001ff077807 */ /* 0x000fe40004000000 */
[----:B------:R-:W-:-:S03]  /*fb40*/  SEL R9, RZ, 0x1, !P1 ;  /* 0x00000001ff097807 */ /* 0x000fc60004800000 */
[----:B------:R-:W-:Y:S04]  /*fb50*/  STG.E.U8 [R2.64], R7 ;  /* 0x0000000702007986 */ /* 0x000fe8000c101124 */
[----:B------:R-:W-:Y:S01]  /*fb60*/  STG.E.U8 [R4.64], R9 ;  /* 0x0000000904007986 */ /* 0x000fe2000c101124 */
[----:B------:R-:W-:Y:S05]  /*fb70*/  EXIT ;  /* 0x000000000000794d */ /* 0x000fea0003800000 */
.L_x_1468:
        /* <DEDUP_REMOVED lines=16> */
.L_x_7626:


//--------------------- .text._ZN2at6native13reduce_kernelILi64ELi4ENS0_8ReduceOpIN3c107complexIdEENS0_14func_wrapper_tIbZZZNS0_14or_kernel_cudaERNS_14TensorIteratorEENKUlvE_clEvENKUlvE6_clEvEUlbS5_E_EEjbLi4ELi4EEEEEvT1_ --------------------------
	.section	.text._ZN2at6native13reduce_kernelILi64ELi4ENS0_8ReduceOpIN3c107complexIdEENS0_14func_wrapper_tIbZZZNS0_14or_kernel_cudaERNS_14TensorIteratorEENKUlvE_clEvENKUlvE6_clEvEUlbS5_E_EEjbLi4ELi4EEEEEvT1_,"ax",@progbits
	.sectioninfo	@"SHI_REGISTERS=96"
	.align	128
        .global         _ZN2at6native13reduce_kernelILi64ELi4ENS0_8ReduceOpIN3c107complexIdEENS0_14func_wrapper_tIbZZZNS0_14or_kernel_cudaERNS_14TensorIteratorEENKUlvE_clEvENKUlvE6_clEvEUlbS5_E_EEjbLi4ELi4EEEEEvT1_
        .type           _ZN2at6native13reduce_kernelILi64ELi4ENS0_8ReduceOpIN3c107complexIdEENS0_14func_wrapper_tIbZZZNS0_14or_kernel_cudaERNS_14TensorIteratorEENKUlvE_clEvENKUlvE6_clEvEUlbS5_E_EEjbLi4ELi4EEEEEvT1_,@function
        .size           _ZN2at6native13reduce_kernelILi64ELi4ENS0_8ReduceOpIN3c107complexIdEENS0_14func_wrapper_tIbZZZNS0_14or_kernel_cudaERNS_14TensorIteratorEENKUlvE_clEvENKUlvE6_clEvEUlbS5_E_EEjbLi4ELi4EEEEEvT1_,(.L_x_7627 - _ZN2at6native13reduce_kernelILi64ELi4ENS0_8ReduceOpIN3c107complexIdEENS0_14func_wrapper_tIbZZZNS0_14or_kernel_cudaERNS_14TensorIteratorEENKUlvE_clEvENKUlvE6_clEvEUlbS5_E_EEjbLi4ELi4EEEEEvT1_)
        .other          _ZN2at6native13reduce_kernelILi64ELi4ENS0_8ReduceOpIN3c107complexIdEENS0_14func_wrapper_tIbZZZNS0_14or_kernel_cudaERNS_14TensorIteratorEENKUlvE_clEvENKUlvE6_clEvEUlbS5_E_EEjbLi4ELi4EEEEEvT1_,@"STO_CUDA_ENTRY STV_DEFAULT"
_ZN2at6native13reduce_kernelILi64ELi4ENS0_8ReduceOpIN3c107complexIdEENS0_14func_wrapper_tIbZZZNS0_14or_kernel_cudaERNS_14TensorIteratorEENKUlvE_clEvENKUlvE6_clEvEUlbS5_E_EEjbLi4ELi4EEEEEvT1_:
.text._ZN2at6native13reduce_kernelILi64ELi4ENS0_8ReduceOpIN3c107complexIdEENS0_14func_wrapper_tIbZZZNS0_14or_kernel_cudaERNS_14TensorIteratorEENKUlvE_clEvENKUlvE6_clEvEUlbS5_E_EEjbLi4ELi4EEEEEvT1_:
        /* <DEDUP_REMOVED lines=213> */
.L_x_1469:
        /* <DEDUP_REMOVED lines=12> */
[----:B------:R-:W-:Y:S01]  /*0e10*/  MOV R4, c[0x4][0x628] ;  /* 0x01018a0000047a02 */ /* 0x000fe20000000f00 */
[----:B------:R-:W-:Y:S01]  /*0e20*/  IMAD.MOV.U32 R5, RZ, RZ, c[0x4][0x62c] ;  /* 0x01018b00ff057624 */ /* 0x000fe200078e00ff */
[----:B------:R0:W1:Y:S01]  /*0e30*/  LDC.64 R14, c[0x4][R0] ;  /* 0x01000000000e7b82 */ /* 0x0000620000000a00 */
[----:B------:R-:W-:Y:S01]  /*0e40*/  IMAD.MOV.U32 R6, RZ, RZ, c[0x4][0x630] ;  /* 0x01018c00ff067624 */ /* 0x000fe200078e00ff */
[----:B------:R-:W-:Y:S01]  /*0e50*/  MOV R13, RZ ;  /* 0x000000ff000d7202 */ /* 0x000fe20000000f00 */
[----:B------:R-:W-:Y:S02]  /*0e60*/  IMAD.MOV.U32 R7, RZ, RZ, c[0x4][0x634] ;  /* 0x01018d00ff077624 */ /* 0x000fe400078e00ff */
[----:B------:R-:W-:Y:S02]  /*0e70*/  IMAD.MOV.U32 R10, RZ, RZ, c[0x4][0x430] ;  /* 0x01010c00ff0a7624 */ /* 0x000fe400078e00ff */
[----:B------:R-:W-:-:S02]  /*0e80*/  IMAD.MOV.U32 R11, RZ, RZ, c[0x4][0x434] ;  /* 0x01010d00ff0b7624 */ /* 0x000fc400078e00ff */
        /* <DEDUP_REMOVED lines=31> */
.L_x_1478:
[----:B------:R-:W-:Y:S05]  /*1080*/  BSYNC B2 ;  /* 0x0000000000027941 */ /* 0x000fea0003800000 */
.L_x_1477:
[----:B------:R-:W-:-:S04]  /*1090*/  PRMT R0, R0, 0x9910, RZ ;  /* 0x0000991000007816 */ /* 0x000fc800000000ff */
[----:B------:R-:W-:-:S13]  /*10a0*/  ISETP.NE.AND P0, PT, R0, RZ, PT ;  /* 0x000000ff0000720c */ /* 0x000fda0003f05270 */
[----:B------:R-:W-:Y:S05]  /*10b0*/  @!P0 BRA `(.L_x_1476) ;  /* 0x000000c000008947 */ /* 0x000fea0003800000 */
[----:B------:R-:W-:Y:S01]  /*10c0*/  PRMT R0, R3, 0x9910, RZ ;  /* 0x0000991003007816 */ /* 0x000fe200000000ff */
[----:B------:R-:W-:-:S03]  /*10d0*/  IMAD.MOV.U32 R3, RZ, RZ, 0x1 ;  /* 0x00000001ff037424 */ /* 0x000fc600078e00ff */
[----:B------:R-:W-:-:S13]  /*10e0*/  ISETP.NE.AND P0, PT, R0, RZ, PT ;  /* 0x000000ff0000720c */ /* 0x000fda0003f05270 */
[----:B------:R-:W-:Y:S05]  /*10f0*/  @P0 BRA `(.L_x_1476) ;  /* 0x0000008000000947 */ /* 0x000fea0003800000 */
[----:B------:R-:W-:-:S04]  /*1100*/  IADD3 R3, P0, R17, -R8, RZ ;  /* 0x8000000811037210 */ /* 0x000fc80007f1e0ff */
[----:B------:R-:W-:Y:S02]  /*1110*/  IADD3.X R0, RZ, -0x1, RZ, P0, !PT ;  /* 0xffffffffff007810 */ /* 0x000fe400007fe4ff */
[----:B------:R-:W-:-:S04]  /*1120*/  LEA R4, P0, R3, R90, 0x4 ;  /* 0x0000005a03047211 */ /* 0x000fc800078020ff */
[----:B------:R-:W-:-:S06]  /*1130*/  LEA.HI.X R5, R3, R91, R0, 0x4, P0 ;  /* 0x0000005b03057211 */ /* 0x000fcc00000f2400 */
[----:B------:R-:W2:Y:S02]  /*1140*/  LDG.E.128 R4, [R4.64] ;  /* 0x0000002404047981 */ /* 0x000ea4000c1e1d00 */
[----:B--2---:R-:W0:-:S06]  /*1150*/  DSETP.NEU.AND P0, PT, R6, RZ, PT ;  /* 0x000000ff0600722a */ /* 0x004e0c0003f0d000 */
[----:B0-----:R-:W0:-:S06]  /*1160*/  DSETP.NEU.OR P0, PT, R4, RZ, P0 ;  /* 0x000000ff0400722a */ /* 0x001e0c000070d400 */
[----:B0-----:R-:W-:-:S03]  /*1170*/  SEL R3, RZ, 0x1, !P0 ;  /* 0x00000001ff037807 */ /* 0x001fc60004000000 */
.L_x_1476:
[----:B------:R-:W-:Y:S05]  /*1180*/  BSYNC B1 ;  /* 0x0000000000017941 */ /* 0x000fea0003800000 */
.L_x_1475:
[C---:B------:R-:W-:Y:S02]  /*1190*/  IADD3 R5, P0, -R8.reuse, 0x4, RZ ;  /* 0x0000000408057810 */ /* 0x040fe40007f1e1ff */
[----:B------:R-:W-:Y:S02]  /*11a0*/  IADD3 R0, R8, c[0x0][0x168], RZ ;  /* 0x00005a0008007a10 */ /* 0x000fe40007ffe0ff */
[----:B------:R-:W-:Y:S01]  /*11b0*/  LEA R90, P1, R5, R90, 0x4 ;  /* 0x0000005a055a7211 */ /* 0x000fe200078220ff */
[----:B------:R-:W-:Y:S01]  /*11c0*/  IMAD.X R4, RZ, RZ, -0x1, P0 ;  /* 0xffffffffff047424 */ /* 0x000fe200000e06ff */
[----:B------:R-:W-:-:S04]  /*11d0*/  IADD3 R0, R0, -0x4, RZ ;  /* 0xfffffffc00007810 */ /* 0x000fc80007ffe0ff */
[----:B------:R-:W-:Y:S02]  /*11e0*/  LEA.HI.X R91, R5, R91, R4, 0x4, P1 ;  /* 0x0000005b055b7211 */ /* 0x000fe400008f2404 */
.L_x_1474:
[----:B------:R-:W-:Y:S05]  /*11f0*/  BSYNC B0 ;  /* 0x0000000000007941 */ /* 0x000fea0003800000 */
.L_x_1473:
        /* <DEDUP_REMOVED lines=13> */
.L_x_1481:
[----:B------:R-:W-:-:S05]  /*12d0*/  IMAD.WIDE.U32 R4, R7, 0x40, R90 ;  /* 0x0000004007047825 */ /* 0x000fca00078e005a */
[----:B------:R0:W2:Y:S04]  /*12e0*/  LDG.E.128 R28, [R4.64] ;  /* 0x00000024041c7981 */ /* 0x0000a8000c1e1d00 */
[----:B------:R0:W3:Y:S04]  /*12f0*/  LDG.E.128 R8, [R4.64+0x10] ;  /* 0x0000102404087981 */ /* 0x0000e8000c1e1d00 */
[----:B------:R0:W4:Y:S04]  /*1300*/  LDG.E.128 R12, [R4.64+0x20] ;  /* 0x00002024040c7981 */ /* 0x000128000c1e1d00 */
[----:B------:R0:W5:Y:S01]  /*1310*/  LDG.E.128 R20, [R4.64+0x30] ;  /* 0x0000302404147981 */ /* 0x000162000c1e1d00 */
[----:B------:R-:W-:-:S02]  /*1320*/  LOP3.LUT P4, RZ, R3, 0xff, RZ, 0xc0, !PT ;  /* 0x000000ff03ff7812 */ /* 0x000fc4000788c0ff */
[----:B------:R-:W-:-:S04]  /*1330*/  IADD3 R7, R7, c[0x0][0x170], RZ ;  /* 0x00005c0007077a10 */ /* 0x000fc80007ffe0ff */
[----:B0-----:R-:W-:Y:S01]  /*1340*/  LEA R5, R7, 0x3, 0x2 ;  /* 0x0000000307057811 */ /* 0x001fe200078e10ff */
[----:B--2---:R-:W0:-:S04]  /*1350*/  DSETP.NEU.AND P0, PT, R30, RZ, PT ;  /* 0x000000ff1e00722a */ /* 0x004e080003f0d000 */
[----:B---3--:R-:W-:-:S04]  /*1360*/  DSETP.NEU.AND P3, PT, R10, RZ, PT ;  /* 0x000000ff0a00722a */ /* 0x008fc80003f6d000 */
[----:B0-----:R-:W0:-:S04]  /*1370*/  DSETP.NEU.OR P0, PT, R28, RZ, P0 ;  /* 0x000000ff1c00722a */ /* 0x001e08000070d400 */
[----:B----4-:R-:W-:Y:S02]  /*1380*/  DSETP.NEU.AND P1, PT, R14, RZ, PT ;  /* 0x000000ff0e00722a */ /* 0x010fe40003f2d000 */
[----:B0-----:R-:W-:Y:S02]  /*1390*/  PLOP3.LUT P0, PT, P4, P0, PT, 0xa8, 0x0 ;  /* 0x000000000000781c */ /* 0x001fe40002701570 */
[----:B------:R-:W0:Y:S01]  /*13a0*/  DSETP.NEU.OR P3, PT, R8, RZ, P3 ;  /* 0x000000ff0800722a */ /* 0x000e220001f6d400 */
[----:B------:R-:W-:Y:S02]  /*13b0*/  LOP3.LUT P4, RZ, R19, 0xff, RZ, 0xc0, !PT ;  /* 0x000000ff13ff7812 */ /* 0x000fe4000788c0ff */
[----:B------:R-:W-:Y:S01]  /*13c0*/  SEL R3, RZ, 0x1, !P0 ;  /* 0x00000001ff037807 */ /* 0x000fe20004000000 */
[----:B-----5:R-:W1:Y:S01]  /*13d0*/  DSETP.NEU.AND P2, PT, R22, RZ, PT ;  /* 0x000000ff1600722a */ /* 0x020e620003f4d000 */
[----:B------:R-:W-:Y:S02]  /*13e0*/  ISETP.GE.U32.AND P0, PT, R5, R0, PT ;  /* 0x000000000500720c */ /* 0x000fe40003f06070 */
[----:B0-----:R-:W-:Y:S01]  /*13f0*/  PLOP3.LUT P3, PT, P4, P3, PT, 0xa8, 0x0 ;  /* 0x000000000000781c */ /* 0x001fe20002767570 */
[----:B------:R-:W0:Y:S01]  /*1400*/  DSETP.NEU.OR P1, PT, R12, RZ, P1 ;  /* 0x000000ff0c00722a */ /* 0x000e220000f2d400 */
[----:B------:R-:W-:-:S02]  /*1410*/  LOP3.LUT P4, RZ, R24, 0xff, RZ, 0xc0, !PT ;  /* 0x000000ff18ff7812 */ /* 0x000fc4000788c0ff */
[----:B------:R-:W-:Y:S01]  /*1420*/  SEL R19, RZ, 0x1, !P3 ;  /* 0x00000001ff137807 */ /* 0x000fe20005800000 */
[----:B-1----:R-:W1:Y:S02]  /*1430*/  DSETP.NEU.OR P2, PT, R20, RZ, P2 ;  /* 0x000000ff1400722a */ /* 0x002e64000174d400 */
[----:B0-----:R-:W-:Y:S02]  /*1440*/  PLOP3.LUT P1, PT, P4, P1, PT, 0xa8, 0x0 ;  /* 0x000000000000781c */ /* 0x001fe40002723570 */
[----:B------:R-:W-:Y:S02]  /*1450*/  LOP3.LUT P4, RZ, R18, 0xff, RZ, 0xc0, !PT ;  /* 0x000000ff12ff7812 */ /* 0x000fe4000788c0ff */
[----:B------:R-:W-:Y:S02]  /*1460*/  SEL R24, RZ, 0x1, !P1 ;  /* 0x00000001ff187807 */ /* 0x000fe40004800000 */
[----:B-1----:R-:W-:-:S04]  /*1470*/  PLOP3.LUT P2, PT, P4, P2, PT, 0xa8, 0x0 ;  /* 0x000000000000781c */ /* 0x002fc80002745570 */
[----:B------:R-:W-:Y:S01]  /*1480*/  SEL R18, RZ, 0x1, !P2 ;  /* 0x00000001ff127807 */ /* 0x000fe20005000000 */
[----:B------:R-:W-:Y:S05]  /*1490*/  @!P0 BRA `(.L_x_1481) ;  /* 0xfffffe3000008947 */ /* 0x000fea000383ffff */
.L_x_1480:
[----:B------:R-:W-:Y:S05]  /*14a0*/  BSYNC B0 ;  /* 0x0000000000007941 */ /* 0x000fea0003800000 */
.L_x_1479:
        /* <DEDUP_REMOVED lines=8> */
.L_x_1483:
[----:B------:R-:W-:Y:S05]  /*1530*/  BSYNC B0 ;  /* 0x0000000000007941 */ /* 0x000fea0003800000 */
.L_x_1482:
        /* <DEDUP_REMOVED lines=8> */
[----:B------:R-:W-:-:S05]  /*15c0*/  IMAD.WIDE R90, R5, 0x10, R90 ;  /* 0x00000010055a7825 */ /* 0x000fca00078e025a */
[----:B------:R-:W2:Y:S01]  /*15d0*/  LDG.E.128 R4, [R90.64] ;  /* 0x000000245a047981 */ /* 0x000ea2000c1e1d00 */
[----:B------:R-:W-:Y:S01]  /*15e0*/  LOP3.LUT P1, RZ, R3, 0xff, RZ, 0xc0, !PT ;  /* 0x000000ff03ff7812 */ /* 0x000fe2000782c0ff */
[----:B--2---:R-:W0:-:S06]  /*15f0*/  DSETP.NEU.AND P0, PT, R6, RZ, PT ;  /* 0x000000ff0600722a */ /* 0x004e0c0003f0d000 */
[----:B0-----:R-:W0:-:S06]  /*1600*/  DSETP.NEU.OR P0, PT, R4, RZ, P0 ;  /* 0x000000ff0400722a */ /* 0x001e0c000070d400 */
[----:B0-----:R-:W-:-:S04]  /*1610*/  PLOP3.LUT P0, PT, P1, P0, PT, 0xa8, 0x0 ;  /* 0x000000000000781c */ /* 0x001fc80000f01570 */
[----:B------:R-:W-:-:S04]  /*1620*/  SEL R3, RZ, 0x1, !P0 ;  /* 0x00000001ff037807 */ /* 0x000fc80004000000 */
.L_x_1485:
[----:B------:R-:W-:Y:S05]  /*1630*/  BSYNC B0 ;  /* 0x0000000000007941 */ /* 0x000fea0003800000 */
.L_x_1484:
[----:B------:R-:W-:Y:S02]  /*1640*/  LOP3.LUT R3, R24, R19, R3, 0xfe, !PT ;  /* 0x0000001318037212 */ /* 0x000fe400078efe03 */
[----:B------:R-:W-:Y:S02]  /*1650*/  PRMT R23, RZ, 0x7610, R23 ;  /* 0x00007610ff177816 */ /* 0x000fe40000000017 */
[----:B------:R-:W-:Y:S02]  /*1660*/  LOP3.LUT P0, RZ, R18, 0xff, R3, 0xc8, !PT ;  /* 0x000000ff12ff7812 */ /* 0x000fe4000780c803 */
[----:B------:R-:W-:Y:S02]  /*1670*/  PRMT R19, RZ, 0x7610, R19 ;  /* 0x00007610ff137816 */ /* 0x000fe40000000013 */
[----:B------:R-:W-:Y:S02]  /*1680*/  SEL R26, RZ, 0x1, !P0 ;  /* 0x00000001ff1a7807 */ /* 0x000fe40004000000 */
[----:B------:R-:W-:Y:S01]  /*1690*/  PRMT R16, RZ, 0x7610, R16 ;  /* 0x00007610ff107816 */ /* 0x000fe20000000010 */
[----:B------:R-:W-:Y:S05]  /*16a0*/  BRA `(.L_x_1471) ;  /* 0x0000a4d000007947 */ /* 0x000fea0003800000 */
.L_x_1472:
        /* <DEDUP_REMOVED lines=11> */
[----:B------:R-:W-:-:S03]  /*1760*/  IMAD R3, R5, 0x3, R84 ;  /* 0x0000000305037824 */ /* 0x000fc600078e0254 */
[----:B------:R-:W-:Y:S01]  /*1770*/  PRMT R84, R0, 0x7610, R84 ;  /* 0x0000761000547816 */ /* 0x000fe20000000054 */
        /* <DEDUP_REMOVED lines=68> */
.L_x_1495:
[----:B------:R-:W-:Y:S01]  /*1bc0*/  CS2R R4, SRZ ;  /* 0x0000000000047805 */ /* 0x000fe2000001ff00 */
        /* <DEDUP_REMOVED lines=209> */
.L_x_1490:
[----:B------:R-:W-:-:S04]  /*28e0*/  LOP3.LUT R5, R5, 0xffffffc0, RZ, 0xc0, !PT ;  /* 0xffffffc005057812 */ /* 0x000fc800078ec0ff */
[----:B------:R-:W-:-:S04]  /*28f0*/  IADD3 R6, P0, R90, R5, RZ ;  /* 0x000000055a067210 */ /* 0x000fc80007f1e0ff */
[----:B------:R-:W-:-:S05]  /*2900*/  IADD3.X R7, RZ, R91, RZ, P0, !PT ;  /* 0x0000005bff077210 */ /* 0x000fca00007fe4ff */
[----:B------:R0:W5:Y:S04]  /*2910*/  LDG.E.128 R60, [R6.64] ;  /* 0x00000024063c7981 */ /* 0x000168000c1e1d00 */
[----:B------:R0:W5:Y:S04]  /*2920*/  LDG.E.128 R56, [R6.64+0x10] ;  /* 0x0000102406387981 */ /* 0x000168000c1e1d00 */
[----:B------:R0:W5:Y:S04]  /*2930*/  LDG.E.128 R52, [R6.64+0x20] ;  /* 0x0000202406347981 */ /* 0x000168000c1e1d00 */
[----:B------:R0:W5:Y:S01]  /*2940*/  LDG.E.128 R48, [R6.64+0x30] ;  /* 0x0000302406307981 */ /* 0x000162000c1e1d00 */
[----:B------:R-:W-:Y:S01]  /*2950*/  IADD3 R83, R83, c[0x0][0x170], RZ ;  /* 0x00005c0053537a10 */ /* 0x000fe20007ffe0ff */
        /* <DEDUP_REMOVED lines=8> */
[----:B0-----:R-:W-:Y:S01]  /*29e0*/  IMAD.MOV R6, RZ, RZ, -R5 ;  /* 0x000000ffff067224 */ /* 0x001fe200078e0a05 */
        /* <DEDUP_REMOVED lines=200> */
.L_x_1491:
        /* <DEDUP_REMOVED lines=8> */
[----:B0-----:R-:W-:-:S02]  /*36f0*/  IMAD.MOV.U32 R7, RZ, RZ, RZ ;  /* 0x000000ffff077224 */ /* 0x001fc400078e00ff */
        /* <DEDUP_REMOVED lines=8> */
[--C-:B-1----:R-:W-:Y:S02]  /*3780*/  IMAD.MOV R8, RZ, RZ, -R5.reuse ;  /* 0x000000ffff087224 */ /* 0x102fe400078e0a05 */
        /* <DEDUP_REMOVED lines=201> */
.L_x_1492:
[----:B------:R-:W-:-:S04]  /*4420*/  LOP3.LUT R5, R4, 0xffffffc0, RZ, 0xc0, !PT ;  /* 0xffffffc004057812 */ /* 0x000fc800078ec0ff */
[----:B------:R-:W-:-:S05]  /*4430*/  IADD3 R4, P0, R90, R5, RZ ;  /* 0x000000055a047210 */ /* 0x000fca0007f1e0ff */
[----:B------:R-:W-:-:S05]  /*4440*/  IMAD.X R5, RZ, RZ, R91, P0 ;  /* 0x000000ffff057224 */ /* 0x000fca00000e065b */
[----:B------:R0:W5:Y:S04]  /*4450*/  LDG.E.128 R28, [R4.64] ;  /* 0x00000024041c7981 */ /* 0x000168000c1e1d00 */
[----:B------:R0:W5:Y:S04]  /*4460*/  LDG.E.128 R24, [R4.64+0x10] ;  /* 0x0000102404187981 */ /* 0x000168000c1e1d00 */
[----:B------:R0:W5:Y:S04]  /*4470*/  LDG.E.128 R20, [R4.64+0x20] ;  /* 0x0000202404147981 */ /* 0x000168000c1e1d00 */
[----:B------:R0:W5:Y:S01]  /*4480*/  LDG.E.128 R12, [R4.64+0x30] ;  /* 0x00003024040c7981 */ /* 0x000162000c1e1d00 */
[----:B------:R-:W-:Y:S01]  /*4490*/  IADD3 R83, R83, c[0x0][0x170], RZ ;  /* 0x00005c0053537a10 */ /* 0x000fe20007ffe0ff */
[----:B------:R-:W-:Y:S05]  /*44a0*/  @!P6 BRA `(.L_x_1493) ;  /* 0x00000d000000e947 */ /* 0x000fea0003800000 */
[----:B------:R-:W-:Y:S02]  /*44b0*/  IMAD.MOV.U32 R82, RZ, RZ, RZ ;  /* 0x000000ffff527224 */ /* 0x000fe400078e00ff */
[----:B------:R-:W-:-:S02]  /*44c0*/  IMAD.MOV.U32 R6, RZ, RZ, c[0x0][0x1a4] ;  /* 0x00006900ff067624 */ /* 0x000fc400078e00ff */
[----:B0-----:R-:W-:-:S03]  /*44d0*/  IMAD.HI.U32 R4, R83, c[0x0][0x1ac], R82 ;  /* 0x00006b0053047a27 */ /* 0x001fc600078e0052 */
[----:B------:R-:W-:Y:S02]  /*44e0*/  ISETP.NE.AND P0, PT, R6, 0x2, PT ;  /* 0x000000020600780c */ /* 0x000fe40003f05270 */
[----:B------:R-:W-:Y:S01]  /*44f0*/  SHF.R.U32.HI R5, RZ, c[0x0][0x1b0], R4 ;  /* 0x00006c00ff057a19 */ /* 0x000fe20000011604 */
[----:B------:R-:W-:-:S04]  /*4500*/  HFMA2.MMA R4, -RZ, RZ, 0, 0 ;  /* 0x00000000ff047435 */ /* 0x000fc800000001ff */
[----:B-1----:R-:W-:-:S06]  /*4510*/  IMAD.MOV R8, RZ, RZ, -R5 ;  /* 0x000000ffff087224 */ /* 0x002fcc00078e0a05 */
        /* <DEDUP_REMOVED lines=201> */
.L_x_1493:
[----:B------:R-:W-:-:S04]  /*51b0*/  LOP3.LUT R7, R7, 0xffffffc0, RZ, 0xc0, !PT ;  /* 0xffffffc007077812 */ /* 0x000fc800078ec0ff */
[----:B------:R-:W-:-:S05]  /*51c0*/  IADD3 R86, P0, R90, R7, RZ ;  /* 0x000000075a567210 */ /* 0x000fca0007f1e0ff */
[----:B------:R-:W-:-:S05]  /*51d0*/  IMAD.X R87, RZ, RZ, R91, P0 ;  /* 0x000000ffff577224 */ /* 0x000fca00000e065b */
[----:B------:R-:W2:Y:S04]  /*51e0*/  LDG.E.128 R68, [R86.64+0x20] ;  /* 0x0000202456447981 */ /* 0x000ea8000c1e1d00 */
[----:B0-----:R-:W3:Y:S04]  /*51f0*/  LDG.E.128 R4, [R86.64+0x10] ;  /* 0x0000102456047981 */ /* 0x001ee8000c1e1d00 */
[----:B-1----:R-:W4:Y:S04]  /*5200*/  LDG.E.128 R8, [R86.64] ;  /* 0x0000002456087981 */ /* 0x002f28000c1e1d00 */
[----:B------:R-:W4:Y:S01]  /*5210*/  LDG.E.128 R64, [R86.64+0x30] ;  /* 0x0000302456407981 */ /* 0x000f22000c1e1d00 */
[----:B-----5:R-:W0:Y:S01]  /*5220*/  DSETP.NEU.AND P0, PT, R62, RZ, PT ;  /* 0x000000ff3e00722a */ /* 0x020e220003f0d000 */
[----:B------:R-:W-:-:S05]  /*5230*/  LOP3.LUT P5, RZ, R19, 0xff, RZ, 0xc0, !PT ;  /* 0x000000ff13ff7812 */ /* 0x000fca00078ac0ff */
[----:B0-----:R-:W0:-:S04]  /*5240*/  DSETP.NEU.OR P0, PT, R60, RZ, P0 ;  /* 0x000000ff3c00722a */ /* 0x001e08000070d400 */
[----:B------:R-:W1:Y:S02]  /*5250*/  DSETP.NEU.AND P4, PT, R58, RZ, PT ;  /* 0x000000ff3a00722a */ /* 0x000e640003f8d000 */
[----:B0-----:R-:W-:Y:S02]  /*5260*/  PLOP3.LUT P5, PT, P5, P0, PT, 0xa8, 0x0 ;  /* 0x000000000000781c */ /* 0x001fe40002fa1570 */
[----:B------:R-:W-:Y:S02]  /*5270*/  DSETP.NEU.AND P2, PT, R54, RZ, PT ;  /* 0x000000ff3600722a */ /* 0x000fe40003f4d000 */
[----:B------:R-:W-:Y:S02]  /*5280*/  SEL R19, RZ, 0x1, !P5 ;  /* 0x00000001ff137807 */ /* 0x000fe40006800000 */
[----:B-1----:R-:W0:Y:S01]  /*5290*/  DSETP.NEU.OR P4, PT, R56, RZ, P4 ;  /* 0x000000ff3800722a */ /* 0x002e22000278d400 */
[----:B------:R-:W-:-:S03]  /*52a0*/  LOP3.LUT P5, RZ, R18, 0xff, RZ, 0xc0, !PT ;  /* 0x000000ff12ff7812 */ /* 0x000fc600078ac0ff */
[----:B------:R-:W1:Y:S02]  /*52b0*/  DSETP.NEU.AND P3, PT, R50, RZ, PT ;  /* 0x000000ff3200722a */ /* 0x000e640003f6d000 */
[----:B0-----:R-:W-:Y:S02]  /*52c0*/  PLOP3.LUT P4, PT, P5, P4, PT, 0xa8, 0x0 ;  /* 0x000000000000781c */ /* 0x001fe40002f89570 */
[----:B------:R-:W0:Y:S01]  /*52d0*/  DSETP.NEU.OR P2, PT, R52, RZ, P2 ;  /* 0x000000ff3400722a */ /* 0x000e22000174d400 */
[----:B------:R-:W-:-:S03]  /*52e0*/  LOP3.LUT P5, RZ, R16, 0xff, RZ, 0xc0, !PT ;  /* 0x000000ff10ff7812 */ /* 0x000fc600078ac0ff */
[----:B-1----:R-:W1:Y:S02]  /*52f0*/  DSETP.NEU.OR P3, PT, R48, RZ, P3 ;  /* 0x000000ff3000722a */ /* 0x002e640001f6d400 */
[----:B0-----:R-:W-:Y:S02]  /*5300*/  PLOP3.LUT P2, PT, P5, P2, PT, 0xa8, 0x0 ;  /* 0x000000000000781c */ /* 0x001fe40002f45570 */
[----:B------:R-:W-:Y:S01]  /*5310*/  LOP3.LUT P5, RZ, R3, 0xff, RZ, 0xc0, !PT ;  /* 0x000000ff03ff7812 */ /* 0x000fe200078ac0ff */
[----:B------:R-:W0:-:S03]  /*5320*/  DSETP.NEU.AND P1, PT, R46, RZ, PT ;  /* 0x000000ff2e00722a */ /* 0x000e060003f2d000 */
[----:B-1----:R-:W-:-:S03]  /*5330*/  PLOP3.LUT P3, PT, P5, P3, PT, 0xa8, 0x0 ;  /* 0x000000000000781c */ /* 0x002fc60002f67570 */
[----:B0-----:R-:W0:Y:S01]  /*5340*/  DSETP.NEU.OR P1, PT, R44, RZ, P1 ;  /* 0x000000ff2c00722a */ /* 0x001e220000f2d400 */
[----:B------:R-:W-:Y:S02]  /*5350*/  SEL R3, RZ, 0x1, !P3 ;  /* 0x00000001ff037807 */ /* 0x000fe40005800000 */
[----:B------:R-:W-:Y:S01]  /*5360*/  SEL R18, RZ, 0x1, !P4 ;  /* 0x00000001ff127807 */ /* 0x000fe20006000000 */
[----:B------:R-:W1:Y:S01]  /*5370*/  DSETP.NEU.AND P4, PT, R38, RZ, PT ;  /* 0x000000ff2600722a */ /* 0x000e620003f8d000 */
[----:B------:R-:W-:-:S03]  /*5380*/  LOP3.LUT P3, RZ, R0, 0xff, RZ, 0xc0, !PT ;  /* 0x000000ff00ff7812 */ /* 0x000fc6000786c0ff */
[----:B------:R-:W1:Y:S01]  /*5390*/  DSETP.NEU.AND P0, PT, R42, RZ, PT ;  /* 0x000000ff2a00722a */ /* 0x000e620003f0d000 */
[----:B0-----:R-:W-:-:S03]  /*53a0*/  PLOP3.LUT P1, PT, P3, P1, PT, 0xa8, 0x0 ;  /* 0x000000000000781c */ /* 0x001fc60001f23570 */
[----:B-1----:R-:W0:Y:S01]  /*53b0*/  DSETP.NEU.OR P4, PT, R36, RZ, P4 ;  /* 0x000000ff2400722a */ /* 0x002e22000278d400 */
[----:B------:R-:W-:Y:S02]  /*53c0*/  SEL R0, RZ, 0x1, !P1 ;  /* 0x00000001ff007807 */ /* 0x000fe40004800000 */
[----:B------:R-:W-:Y:S01]  /*53d0*/  SEL R16, RZ, 0x1, !P2 ;  /* 0x00000001ff107807 */ /* 0x000fe20005000000 */
[----:B------:R-:W1:Y:S01]  /*53e0*/  DSETP.NEU.OR P0, PT, R40, RZ, P0 ;  /* 0x000000ff2800722a */ /* 0x000e62000070d400 */
[----:B------:R-:W-:Y:S02]  /*53f0*/  LOP3.LUT P1, RZ, R75, 0xff, RZ, 0xc0, !PT ;  /* 0x000000ff4bff7812 */ /* 0x000fe4000782c0ff */
[----:B------:R-:W-:Y:S01]  /*5400*/  LOP3.LUT P3, RZ, R73, 0xff, RZ, 0xc0, !PT ;  /* 0x000000ff49ff7812 */ /* 0x000fe2000786c0ff */
[----:B------:R-:W1:Y:S01]  /*5410*/  DSETP.NEU.AND P2, PT, R34, RZ, PT ;  /* 0x000000ff2200722a */ /* 0x000e620003f4d000 */
[----:B0-----:R-:W-:Y:S02]  /*5420*/  PLOP3.LUT P4, PT, P1, P4, PT, 0xa8, 0x0 ;  /* 0x000000000000781c */ /* 0x001fe40000f89570 */
[----:B-1----:R-:W-:Y:S01]  /*5430*/  PLOP3.LUT P0, PT, P3, P0, PT, 0xa8, 0x0 ;  /* 0x000000000000781c */ /* 0x002fe20001f01570 */
[----:B------:R-:W-:Y:S01]  /*5440*/  DSETP.NEU.AND P5, PT, R30, RZ, PT ;  /* 0x000000ff1e00722a */ /* 0x000fe20003fad000 */
[----:B------:R-:W-:-:S03]  /*5450*/  SEL R75, RZ, 0x1, !P4 ;  /* 0x00000001ff4b7807 */ /* 0x000fc60006000000 */
[----:B------:R-:W0:Y:S01]  /*5460*/  DSETP.NEU.OR P2, PT, R32, RZ, P2 ;  /* 0x000000ff2000722a */ /* 0x000e22000174d400 */
[----:B------:R-:W-:-:S03]  /*5470*/  LOP3.LUT P4, RZ, R72, 0xff, RZ, 0xc0, !PT ;  /* 0x000000ff48ff7812 */ /* 0x000fc6000788c0ff */
[----:B------:R-:W1:Y:S01]  /*5480*/  DSETP.NEU.AND P3, PT, R26, RZ, PT ;  /* 0x000000ff1a00722a */ /* 0x000e620003f6d000 */
[----:B------:R-:W-:Y:S02]  /*5490*/  SEL R73, RZ, 0x1, !P0 ;  /* 0x00000001ff497807 */ /* 0x000fe40004000000 */
[----:B0-----:R-:W-:Y:S01]  /*54a0*/  PLOP3.LUT P2, PT, P4, P2, PT, 0xa8, 0x0 ;  /* 0x000000000000781c */ /* 0x001fe20002745570 */
[----:B------:R-:W-:Y:S01]  /*54b0*/  DSETP.NEU.AND P0, PT, R22, RZ, PT ;  /* 0x000000ff1600722a */ /* 0x000fe20003f0d000 */
[----:B------:R-:W-:-:S03]  /*54c0*/  LOP3.LUT P4, RZ, R74, 0xff, RZ, 0xc0, !PT ;  /* 0x000000ff4aff7812 */ /* 0x000fc6000788c0ff */
[----:B------:R-:W0:Y:S01]  /*54d0*/  DSETP.NEU.OR P5, PT, R28, RZ, P5 ;  /* 0x000000ff1c00722a */ /* 0x000e220002fad400 */
[----:B------:R-:W-:-:S03]  /*54e0*/  SEL R72, RZ, 0x1, !P2 ;  /* 0x00000001ff487807 */ /* 0x000fc60005000000 */
[----:B-1----:R-:W1:Y:S01]  /*54f0*/  DSETP.NEU.OR P3, PT, R24, RZ, P3 ;  /* 0x000000ff1800722a */ /* 0x002e620001f6d400 */
[----:B------:R-:W-:-:S03]  /*5500*/  LOP3.LUT P2, RZ, R76, 0xff, RZ, 0xc0, !PT ;  /* 0x000000ff4cff7812 */ /* 0x000fc6000784c0ff */
[----:B------:R-:W1:Y:S01]  /*5510*/  DSETP.NEU.AND P1, PT, R14, RZ, PT ;  /* 0x000000ff0e00722a */ /* 0x000e620003f2d000 */
[----:B0-----:R-:W-:-:S03]  /*5520*/  PLOP3.LUT P4, PT, P4, P5, PT, 0xa8, 0x0 ;  /* 0x000000000000781c */ /* 0x001fc6000278b570 */
[----:B------:R-:W0:Y:S01]  /*5530*/  DSETP.NEU.OR P0, PT, R20, RZ, P0 ;  /* 0x000000ff1400722a */ /* 0x000e22000070d400 */
[----:B------:R-:W-:Y:S02]  /*5540*/  LOP3.LUT P5, RZ, R77, 0xff, RZ, 0xc0, !PT ;  /* 0x000000ff4dff7812 */ /* 0x000fe400078ac0ff */
[----:B-1----:R-:W-:Y:S01]  /*5550*/  PLOP3.LUT P3, PT, P2, P3, PT, 0xa8, 0x0 ;  /* 0x000000000000781c */ /* 0x002fe20001767570 */
[----:B------:R-:W1:Y:S02]  /*5560*/  DSETP.NEU.OR P1, PT, R12, RZ, P1 ;  /* 0x000000ff0c00722a */ /* 0x000e640000f2d400 */
[----:B0-----:R-:W-:Y:S02]  /*5570*/  PLOP3.LUT P0, PT, P5, P0, PT, 0xa8, 0x0 ;  /* 0x000000000000781c */ /* 0x001fe40002f01570 */
[----:B------:R-:W-:Y:S02]  /*5580*/  LOP3.LUT P5, RZ, R78, 0xff, RZ, 0xc0, !PT ;  /* 0x000000ff4eff7812 */ /* 0x000fe400078ac0ff */
[----:B------:R-:W-:-:S02]  /*5590*/  SEL R76, RZ, 0x1, !P3 ;  /* 0x00000001ff4c7807 */ /* 0x000fc40005800000 */
[----:B-1----:R-:W-:Y:S01]  /*55a0*/  PLOP3.LUT P5, PT, P5, P1, PT, 0xa8, 0x0 ;  /* 0x000000000000781c */ /* 0x002fe20002fa3570 */
[----:B------:R-:W-:Y:S01]  /*55b0*/  IMAD.MOV.U32 R82, RZ, RZ, c[0x0][0x170] ;  /* 0x00005c00ff527624 */ /* 0x000fe200078e00ff */
[----:B------:R-:W-:Y:S02]  /*55c0*/  IADD3 R83, R83, c[0x0][0x170], RZ ;  /* 0x00005c0053537a10 */ /* 0x000fe40007ffe0ff */
[----:B------:R-:W-:Y:S02]  /*55d0*/  SEL R78, RZ, 0x1, !P5 ;  /* 0x00000001ff4e7807 */ /* 0x000fe40006800000 */
[----:B------:R-:W-:Y:S02]  /*55e0*/  LOP3.LUT P5, RZ, R81, 0xff, RZ, 0xc0, !PT ;  /* 0x000000ff51ff7812 */ /* 0x000fe400078ac0ff */
[----:B------:R-:W-:Y:S02]  /*55f0*/  SEL R74, RZ, 0x1, !P4 ;  /* 0x00000001ff4a7807 */ /* 0x000fe40006000000 */
[----:B------:R-:W-:-:S02]  /*5600*/  SEL R77, RZ, 0x1, !P0 ;  /* 0x00000001ff4d7807 */ /* 0x000fc40004000000 */
[----:B------:R-:W-:Y:S01]  /*5610*/  LOP3.LUT P0, RZ, R79, 0xff, RZ, 0xc0, !PT ;  /* 0x000000ff4fff7812 */ /* 0x000fe2000780c0ff */
[----:B------:R-:W-:Y:S01]  /*5620*/  IMAD R79, R82, 0x3, R83 ;  /* 0x00000003524f7824 */ /* 0x000fe200078e0253 */
[----:B------:R-:W-:Y:S01]  /*5630*/  LOP3.LUT P1, RZ, R80, 0xff, RZ, 0xc0, !PT ;  /* 0x000000ff50ff7812 */ /* 0x000fe2000782c0ff */
[----:B--2---:R-:W0:-:S04]  /*5640*/  DSETP.NEU.AND P3, PT, R70, RZ, PT ;  /* 0x000000ff4600722a */ /* 0x004e080003f6d000 */
[----:B---3--:R-:W1:-:S04]  /*5650*/  DSETP.NEU.AND P2, PT, R6, RZ, PT ;  /* 0x000000ff0600722a */ /* 0x008e480003f4d000 */
[----:B0-----:R-:W0:-:S04]  /*5660*/  DSETP.NEU.OR P3, PT, R68, RZ, P3 ;  /* 0x000000ff4400722a */ /* 0x001e080001f6d400 */
[----:B-1----:R-:W1:-:S04]  /*5670*/  DSETP.NEU.OR P2, PT, R4, RZ, P2 ;  /* 0x000000ff0400722a */ /* 0x002e48000174d400 */
[----:B----4-:R-:W2:Y:S01]  /*5680*/  DSETP.NEU.AND P4, PT, R10, RZ, PT ;  /* 0x000000ff0a00722a */ /* 0x010ea20003f8d000 */
[----:B0-----:R-:W-:Y:S02]  /*5690*/  PLOP3.LUT P3, PT, P5, P3, PT, 0xa8, 0x0 ;  /* 0x000000000000781c */ /* 0x001fe40002f67570 */
[----:B-1----:R-:W-:Y:S01]  /*56a0*/  PLOP3.LUT P1, PT, P1, P2, PT, 0xa8, 0x0 ;  /* 0x000000000000781c */ /* 0x002fe20000f25570 */
[----:B------:R-:W0:Y:S01]  /*56b0*/  DSETP.NEU.AND P5, PT, R66, RZ, PT ;  /* 0x000000ff4200722a */ /* 0x000e220003fad000 */
[----:B------:R-:W-:-:S03]  /*56c0*/  ISETP.GE.U32.AND P2, PT, R79, c[0x0][0x168], PT ;  /* 0x00005a004f007a0c */ /* 0x000fc60003f46070 */
[----:B--2---:R-:W1:-:S04]  /*56d0*/  DSETP.NEU.OR P4, PT, R8, RZ, P4 ;  /* 0x000000ff0800722a */ /* 0x004e48000278d400 */
[----:B0-----:R-:W0:Y:S02]  /*56e0*/  DSETP.NEU.OR P5, PT, R64, RZ, P5 ;  /* 0x000000ff4000722a */ /* 0x001e240002fad400 */
[----:B-1----:R-:W-:Y:S02]  /*56f0*/  PLOP3.LUT P0, PT, P0, P4, PT, 0xa8, 0x0 ;  /* 0x000000000000781c */ /* 0x002fe40000709570 */
[----:B------:R-:W-:-:S04]  /*5700*/  LOP3.LUT P4, RZ, R84, 0xff, RZ, 0xc0, !PT ;  /* 0x000000ff54ff7812 */ /* 0x000fc8000788c0ff */
[----:B0-----:R-:W-:Y:S02]  /*5710*/  PLOP3.LUT P4, PT, P4, P5, PT, 0xa8, 0x0 ;  /* 0x000000000000781c */ /* 0x001fe4000278b570 */
[----:B------:R-:W-:Y:S02]  /*5720*/  SEL R79, RZ, 0x1, !P0 ;  /* 0x00000001ff4f7807 */ /* 0x000fe40004000000 */
[----:B------:R-:W-:Y:S02]  /*5730*/  SEL R80, RZ, 0x1, !P1 ;  /* 0x00000001ff507807 */ /* 0x000fe40004800000 */
[----:B------:R-:W-:Y:S02]  /*5740*/  SEL R81, RZ, 0x1, !P3 ;  /* 0x00000001ff517807 */ /* 0x000fe40005800000 */
[----:B------:R-:W-:Y:S01]  /*5750*/  SEL R84, RZ, 0x1, !P4 ;  /* 0x00000001ff547807 */ /* 0x000fe20006000000 */
[----:B------:R-:W-:Y:S01]  /*5760*/  @P2 CALL.REL.NOINC `(.L_x_1494) ;  /* 0x0000001000002944 */ /* 0x000fe20003c00000 */
[----:B------:R-:W-:Y:S05]  /*5770*/  BRA `(.L_x_1495) ;  /* 0xffffc44000007947 */ /* 0x000fea000383ffff */
.L_x_1494:
[----:B------:R-:W-:Y:S05]  /*5780*/  BSYNC B1 ;  /* 0x0000000000017941 */ /* 0x000fea0003800000 */
.L_x_1489:
[----:B------:R-:W-:Y:S05]  /*5790*/  BSYNC B0 ;  /* 0x0000000000007941 */ /* 0x000fea0003800000 */
.L_x_1488:
[----:B------:R-:W-:Y:S01]  /*57a0*/  ISETP.GE.U32.AND P0, PT, R83, c[0x0][0x168], PT ;  /* 0x00005a0053007a0c */ /* 0x000fe20003f06070 */
[----:B------:R-:W-:-:S12]  /*57b0*/  BSSY B0, `(.L_x_1496) ;  /* 0x0000348000007945 */ /* 0x000fd80003800000 */
[----:B------:R-:W-:Y:S05]  /*57c0*/  @P0 BRA `(.L_x_1497) ;  /* 0x0000346000000947 */ /* 0x000fea0003800000 */
[----:B------:R-:W-:Y:S02]  /*57d0*/  ISETP.NE.AND P1, PT, RZ, c[0x0][0x1a4], PT ;  /* 0x00006900ff007a0c */ /* 0x000fe40003f25270 */
[----:B------:R-:W-:-:S11]  /*57e0*/  MOV R53, RZ ;  /* 0x000000ff00357202 */ /* 0x000fd60000000f00 */
        /* <DEDUP_REMOVED lines=199> */
.L_x_1498:
[----:B------:R-:W-:-:S04]  /*6460*/  LOP3.LUT R53, R53, 0xffffffc0, RZ, 0xc0, !PT ;  /* 0xffffffc035357812 */ /* 0x000fc800078ec0ff */
[----:B------:R-:W-:-:S04]  /*6470*/  IADD3 R92, P2, R90, R53, RZ ;  /* 0x000000355a5c7210 */ /* 0x000fc80007f5e0ff */
[----:B------:R-:W-:-:S05]  /*6480*/  IADD3.X R93, RZ, R91, RZ, P2, !PT ;  /* 0x0000005bff5d7210 */ /* 0x000fca00017fe4ff */
[----:B------:R0:W5:Y:S04]  /*6490*/  LDG.E.128 R60, [R92.64] ;  /* 0x000000245c3c7981 */ /* 0x000168000c1e1d00 */
[----:B------:R0:W5:Y:S04]  /*64a0*/  LDG.E.128 R56, [R92.64+0x10] ;  /* 0x000010245c387981 */ /* 0x000168000c1e1d00 */
[----:B------:R0:W5:Y:S04]  /*64b0*/  LDG.E.128 R52, [R92.64+0x20] ;  /* 0x000020245c347981 */ /* 0x000168000c1e1d00 */
        /* <DEDUP_REMOVED lines=199> */
[----:B------:R-:W-:-:S03]  /*7130*/  IMAD R32, R39, c[0x0][0x2bc], R33 ;  /* 0x0000af0027207a24 */ /* 0x000fc600078e0221 */
[----:B------:R-:W-:Y:S01]  /*7140*/  @P2 IADD3 R34, -R34, RZ, RZ ;  /* 0x000000ff22222210 */ /* 0x000fe20007ffe1ff */
[----:B------:R-:W-:-:S04]  /*7150*/  IMAD R37, R32, c[0x0][0x330], R37 ;  /* 0x0000cc0020257a24 */ /* 0x000fc800078e0225 */
[----:B------:R-:W-:-:S04]  /*7160*/  @P2 IMAD R34, R34, c[0x0][0x2c8], R35 ;  /* 0x0000b20022222a24 */ /* 0x000fc800078e0223 */
[----:B------:R-:W-:-:S05]  /*7170*/  @P2 IMAD R37, R34, c[0x0][0x334], R37 ;  /* 0x0000cd0022252a24 */ /* 0x000fca00078e0225 */
.L_x_1499:
[----:B------:R-:W-:-:S04]  /*7180*/  LOP3.LUT R37, R37, 0xffffffc0, RZ, 0xc0, !PT ;  /* 0xffffffc025257812 */ /* 0x000fc800078ec0ff */
[----:B------:R-:W-:-:S05]  /*7190*/  IADD3 R92, P2, R90, R37, RZ ;  /* 0x000000255a5c7210 */ /* 0x000fca0007f5e0ff */
[----:B------:R-:W-:-:S05]  /*71a0*/  IMAD.X R93, RZ, RZ, R91, P2 ;  /* 0x000000ffff5d7224 */ /* 0x000fca00010e065b */
        /* <DEDUP_REMOVED lines=207> */
.L_x_1500:
        /* <DEDUP_REMOVED lines=210> */
.L_x_1501:
[----:B------:R-:W-:-:S04]  /*8bc0*/  LOP3.LUT R9, R9, 0xffffffc0, RZ, 0xc0, !PT ;  /* 0xffffffc009097812 */ /* 0x000fc800078ec0ff */
[----:B------:R-:W-:-:S05]  /*8bd0*/  IADD3 R86, P1, R90, R9, RZ ;  /* 0x000000095a567210 */ /* 0x000fca0007f3e0ff */
[----:B------:R-:W-:-:S05]  /*8be0*/  IMAD.X R87, RZ, RZ, R91, P1 ;  /* 0x000000ffff577224 */ /* 0x000fca00008e065b */
[----:B------:R0:W5:Y:S04]  /*8bf0*/  LDG.E.128 R8, [R86.64] ;  /* 0x0000002456087981 */ /* 0x000168000c1e1d00 */
[----:B------:R0:W5:Y:S04]  /*8c00*/  LDG.E.128 R4, [R86.64+0x10] ;  /* 0x0000102456047981 */ /* 0x000168000c1e1d00 */
[----:B------:R0:W5:Y:S04]  /*8c10*/  LDG.E.128 R68, [R86.64+0x20] ;  /* 0x0000202456447981 */ /* 0x000168000c1e1d00 */
[----:B------:R0:W5:Y:S02]  /*8c20*/  LDG.E.128 R64, [R86.64+0x30] ;  /* 0x0000302456407981 */ /* 0x000164000c1e1d00 */
.L_x_1497:
[----:B0-----:R-:W-:Y:S05]  /*8c30*/  BSYNC B0 ;  /* 0x0000000000007941 */ /* 0x001fea0003800000 */
.L_x_1496:
[----:B------:R-:W-:Y:S01]  /*8c40*/  BSSY B0, `(.L_x_1502) ;  /* 0x000005b000007945 */ /* 0x000fe20003800000 */
[----:B------:R-:W-:Y:S05]  /*8c50*/  @P0 BRA `(.L_x_1503) ;  /* 0x0000059000000947 */ /* 0x000fea0003800000 */
[----:B-----5:R-:W0:Y:S01]  /*8c60*/  DSETP.NEU.AND P3, PT, R58, RZ, PT ;  /* 0x000000ff3a00722a */ /* 0x020e220003f6d000 */
[----:B------:R-:W-:-:S02]  /*8c70*/  LOP3.LUT P4, RZ, R18, 0xff, RZ, 0xc0, !PT ;  /* 0x000000ff12ff7812 */ /* 0x000fc4000788c0ff */
[----:B------:R-:W-:Y:S01]  /*8c80*/  IADD3 R83, R83, c[0x0][0x170], RZ ;  /* 0x00005c0053537a10 */ /* 0x000fe20007ffe0ff */
[----:B------:R-:W-:Y:S01]  /*8c90*/  DSETP.NEU.AND P5, PT, R62, RZ, PT ;  /* 0x000000ff3e00722a */ /* 0x000fe20003fad000 */
[----:B------:R-:W-:Y:S02]  /*8ca0*/  LOP3.LUT P6, RZ, R19, 0xff, RZ, 0xc0, !PT ;  /* 0x000000ff13ff7812 */ /* 0x000fe400078cc0ff */
[----:B------:R-:W-:Y:S01]  /*8cb0*/  LOP3.LUT P2, RZ, R16, 0xff, RZ, 0xc0, !PT ;  /* 0x000000ff10ff7812 */ /* 0x000fe2000784c0ff */
[----:B0-----:R-:W0:-:S04]  /*8cc0*/  DSETP.NEU.OR P3, PT, R56, RZ, P3 ;  /* 0x000000ff3800722a */ /* 0x001e080001f6d400 */
[----:B------:R-:W1:Y:S02]  /*8cd0*/  DSETP.NEU.AND P0, PT, R54, RZ, PT ;  /* 0x000000ff3600722a */ /* 0x000e640003f0d000 */
[----:B0-----:R-:W-:Y:S02]  /*8ce0*/  PLOP3.LUT P3, PT, P4, P3, PT, 0xa8, 0x0 ;  /* 0x000000000000781c */ /* 0x001fe40002767570 */
[----:B------:R-:W-:Y:S01]  /*8cf0*/  DSETP.NEU.AND P1, PT, R50, RZ, PT ;  /* 0x000000ff3200722a */ /* 0x000fe20003f2d000 */
[----:B------:R-:W-:Y:S02]  /*8d00*/  ISETP.GE.U32.AND P4, PT, R83, c[0x0][0x168], PT ;  /* 0x00005a0053007a0c */ /* 0x000fe40003f86070 */
[----:B------:R-:W-:Y:S01]  /*8d10*/  SEL R18, RZ, 0x1, !P3 ;  /* 0x00000001ff127807 */ /* 0x000fe20005800000 */
[----:B------:R-:W0:-:S04]  /*8d20*/  DSETP.NEU.OR P5, PT, R60, RZ, P5 ;  /* 0x000000ff3c00722a */ /* 0x000e080002fad400 */
[----:B-1----:R-:W1:Y:S02]  /*8d30*/  DSETP.NEU.OR P0, PT, R52, RZ, P0 ;  /* 0x000000ff3400722a */ /* 0x002e64000070d400 */
[----:B0-----:R-:W-:Y:S02]  /*8d40*/  PLOP3.LUT P5, PT, P6, P5, PT, 0xa8, 0x0 ;  /* 0x000000000000781c */ /* 0x001fe400037ab570 */
[----:B------:R-:W0:Y:S01]  /*8d50*/  DSETP.NEU.OR P1, PT, R48, RZ, P1 ;  /* 0x000000ff3000722a */ /* 0x000e220000f2d400 */
[----:B------:R-:W-:Y:S02]  /*8d60*/  LOP3.LUT P6, RZ, R3, 0xff, RZ, 0xc0, !PT ;  /* 0x000000ff03ff7812 */ /* 0x000fe400078cc0ff */
[----:B-1----:R-:W-:Y:S02]  /*8d70*/  PLOP3.LUT P0, PT, P2, P0, PT, 0xa8, 0x0 ;  /* 0x000000000000781c */ /* 0x002fe40001701570 */
[----:B------:R-:W-:Y:S02]  /*8d80*/  SEL R19, RZ, 0x1, !P5 ;  /* 0x00000001ff137807 */ /* 0x000fe40006800000 */
[----:B0-----:R-:W-:-:S02]  /*8d90*/  PLOP3.LUT P1, PT, P6, P1, PT, 0xa8, 0x0 ;  /* 0x000000000000781c */ /* 0x001fc40003723570 */
[----:B------:R-:W-:Y:S02]  /*8da0*/  SEL R16, RZ, 0x1, !P0 ;  /* 0x00000001ff107807 */ /* 0x000fe40004000000 */
[----:B------:R-:W-:Y:S01]  /*8db0*/  SEL R3, RZ, 0x1, !P1 ;  /* 0x00000001ff037807 */ /* 0x000fe20004800000 */
[----:B------:R-:W-:Y:S05]  /*8dc0*/  @P4 BRA `(.L_x_1503) ;  /* 0x0000042000004947 */ /* 0x000fea0003800000 */
[----:B------:R-:W0:Y:S01]  /*8dd0*/  DSETP.NEU.AND P3, PT, R42, RZ, PT ;  /* 0x000000ff2a00722a */ /* 0x000e220003f6d000 */
[----:B------:R-:W-:Y:S02]  /*8de0*/  LOP3.LUT P4, RZ, R73, 0xff, RZ, 0xc0, !PT ;  /* 0x000000ff49ff7812 */ /* 0x000fe4000788c0ff */
[----:B------:R-:W-:Y:S01]  /*8df0*/  LOP3.LUT P6, RZ, R0, 0xff, RZ, 0xc0, !PT ;  /* 0x000000ff00ff7812 */ /* 0x000fe200078cc0ff */
[----:B------:R-:W-:Y:S01]  /*8e00*/  DSETP.NEU.AND P1, PT, R34, RZ, PT ;  /* 0x000000ff2200722a */ /* 0x000fe20003f2d000 */
[----:B------:R-:W-:-:S03]  /*8e10*/  LOP3.LUT P2, RZ, R75, 0xff, RZ, 0xc0, !PT ;  /* 0x000000ff4bff7812 */ /* 0x000fc6000784c0ff */
[----:B0-----:R-:W0:-:S04]  /*8e20*/  DSETP.NEU.OR P3, PT, R40, RZ, P3 ;  /* 0x000000ff2800722a */ /* 0x001e080001f6d400 */
[----:B------:R-:W1:Y:S02]  /*8e30*/  DSETP.NEU.AND P5, PT, R46, RZ, PT ;  /* 0x000000ff2e00722a */ /* 0x000e640003fad000 */
[----:B0-----:R-:W-:Y:S02]  /*8e40*/  PLOP3.LUT P3, PT, P4, P3, PT, 0xa8, 0x0 ;  /* 0x000000000000781c */ /* 0x001fe40002767570 */
[----:B------:R0:W-:Y:S02]  /*8e50*/  DSETP.NEU.OR P1, PT, R32, RZ, P1 ;  /* 0x000000ff2000722a */ /* 0x0001e40000f2d400 */
[----:B0-----:R-:W-:Y:S02]  /*8e60*/  IADD3 R32, R83, c[0x0][0x170], RZ ;  /* 0x00005c0053207a10 */ /* 0x001fe40007ffe0ff */
[----:B------:R-:W0:Y:S01]  /*8e70*/  DSETP.NEU.AND P0, PT, R38, RZ, PT ;  /* 0x000000ff2600722a */ /* 0x000e220003f0d000 */
[----:B------:R-:W-:Y:S02]  /*8e80*/  SEL R73, RZ, 0x1, !P3 ;  /* 0x00000001ff497807 */ /* 0x000fe40005800000 */
[----:B------:R-:W-:Y:S01]  /*8e90*/  ISETP.GE.U32.AND P4, PT, R32, c[0x0][0x168], PT ;  /* 0x00005a0020007a0c */ /* 0x000fe20003f86070 */
[----:B-1----:R-:W1:-:S04]  /*8ea0*/  DSETP.NEU.OR P5, PT, R44, RZ, P5 ;  /* 0x000000ff2c00722a */ /* 0x002e480002fad400 */
[----:B0-----:R-:W0:Y:S02]  /*8eb0*/  DSETP.NEU.OR P0, PT, R36, RZ, P0 ;  /* 0x000000ff2400722a */ /* 0x001e24000070d400 */
[----:B-1----:R-:W-:Y:S02]  /*8ec0*/  PLOP3.LUT P5, PT, P6, P5, PT, 0xa8, 0x0 ;  /* 0x000000000000781c */ /* 0x002fe400037ab570 */
[----:B------:R-:W-:Y:S02]  /*8ed0*/  LOP3.LUT P6, RZ, R72, 0xff, RZ, 0xc0, !PT ;  /* 0x000000ff48ff7812 */ /* 0x000fe400078cc0ff */
[----:B0-----:R-:W-:Y:S02]  /*8ee0*/  PLOP3.LUT P0, PT, P2, P0, PT, 0xa8, 0x0 ;  /* 0x000000000000781c */ /* 0x001fe40001701570 */
[----:B------:R-:W-:Y:S02]  /*8ef0*/  PLOP3.LUT P1, PT, P6, P1, PT, 0xa8, 0x0 ;  /* 0x000000000000781c */ /* 0x000fe40003723570 */
[----:B------:R-:W-:-:S02]  /*8f00*/  SEL R0, RZ, 0x1, !P5 ;  /* 0x00000001ff007807 */ /* 0x000fc40006800000 */
        /* <DEDUP_REMOVED lines=29> */
[----:B------:R-:W1:Y:S01]  /*90e0*/  DSETP.NEU.AND P2, PT, R6, RZ, PT ;  /* 0x000000ff0600722a */ /* 0x000e620003f4d000 */
[----:B------:R-:W-:-:S03]  /*90f0*/  LOP3.LUT P3, RZ, R81, 0xff, RZ, 0xc0, !PT ;  /* 0x000000ff51ff7812 */ /* 0x000fc6000786c0ff */
[----:B------:R-:W-:-:S04]  /*9100*/  DSETP.NEU.AND P1, PT, R70, RZ, PT ;  /* 0x000000ff4600722a */ /* 0x000fc80003f2d000 */
[----:B------:R-:W-:-:S04]  /*9110*/  DSETP.NEU.AND P0, PT, R66, RZ, PT ;  /* 0x000000ff4200722a */ /* 0x000fc80003f0d000 */
[----:B0-----:R-:W0:-:S04]  /*9120*/  DSETP.NEU.OR P5, PT, R8, RZ, P5 ;  /* 0x000000ff0800722a */ /* 0x001e080002fad400 */
[----:B-1----:R-:W1:Y:S02]  /*9130*/  DSETP.NEU.OR P2, PT, R4, RZ, P2 ;  /* 0x000000ff0400722a */ /* 0x002e64000174d400 */
[----:B0-----:R-:W-:Y:S02]  /*9140*/  PLOP3.LUT P5, PT, P6, P5, PT, 0xa8, 0x0 ;  /* 0x000000000000781c */ /* 0x001fe400037ab570 */
[----:B------:R-:W0:Y:S01]  /*9150*/  DSETP.NEU.OR P1, PT, R68, RZ, P1 ;  /* 0x000000ff4400722a */ /* 0x000e220000f2d400 */
[----:B------:R-:W-:Y:S02]  /*9160*/  LOP3.LUT P6, RZ, R84, 0xff, RZ, 0xc0, !PT ;  /* 0x000000ff54ff7812 */ /* 0x000fe400078cc0ff */
[----:B-1----:R-:W-:Y:S01]  /*9170*/  PLOP3.LUT P2, PT, P4, P2, PT, 0xa8, 0x0 ;  /* 0x000000000000781c */ /* 0x002fe20002745570 */
[----:B------:R-:W1:Y:S01]  /*9180*/  DSETP.NEU.OR P0, PT, R64, RZ, P0 ;  /* 0x000000ff4000722a */ /* 0x000e62000070d400 */
[----:B------:R-:W-:Y:S02]  /*9190*/  SEL R79, RZ, 0x1, !P5 ;  /* 0x00000001ff4f7807 */ /* 0x000fe40006800000 */
[----:B0-----:R-:W-:-:S02]  /*91a0*/  PLOP3.LUT P1, PT, P3, P1, PT, 0xa8, 0x0 ;  /* 0x000000000000781c */ /* 0x001fc40001f23570 */
[----:B------:R-:W-:Y:S02]  /*91b0*/  SEL R80, RZ, 0x1, !P2 ;  /* 0x00000001ff507807 */ /* 0x000fe40005000000 */
[----:B-1----:R-:W-:Y:S02]  /*91c0*/  PLOP3.LUT P0, PT, P6, P0, PT, 0xa8, 0x0 ;  /* 0x000000000000781c */ /* 0x002fe40003701570 */
[----:B------:R-:W-:Y:S02]  /*91d0*/  SEL R81, RZ, 0x1, !P1 ;  /* 0x00000001ff517807 */ /* 0x000fe40004800000 */
[----:B------:R-:W-:-:S04]  /*91e0*/  SEL R84, RZ, 0x1, !P0 ;  /* 0x00000001ff547807 */ /* 0x000fc80004000000 */
.L_x_1503:
[----:B------:R-:W-:Y:S05]  /*91f0*/  BSYNC B0 ;  /* 0x0000000000007941 */ /* 0x000fea0003800000 */
.L_x_1502:
[----:B------:R-:W-:Y:S02]  /*9200*/  LOP3.LUT R3, R78, R72, R3, 0xfe, !PT ;  /* 0x000000484e037212 */ /* 0x000fe400078efe03 */
[----:B------:R-:W-:Y:S02]  /*9210*/  LOP3.LUT R16, R77, R75, R16, 0xfe, !PT ;  /* 0x0000004b4d107212 */ /* 0x000fe400078efe10 */
[----:B------:R-:W-:-:S02]  /*9220*/  LOP3.LUT R73, R76, R73, R18, 0xfe, !PT ;  /* 0x000000494c497212 */ /* 0x000fc400078efe12 */
[----:B------:R-:W-:Y:S02]  /*9230*/  LOP3.LUT R0, R74, R0, R19, 0xfe, !PT ;  /* 0x000000004a007212 */ /* 0x000fe400078efe13 */
[----:B------:R-:W-:Y:S02]  /*9240*/  LOP3.LUT P3, RZ, R84, 0xff, R3, 0xc8, !PT ;  /* 0x000000ff54ff7812 */ /* 0x000fe4000786c803 */
[----:B------:R-:W-:Y:S02]  /*9250*/  LOP3.LUT P2, RZ, R81, 0xff, R16, 0xc8, !PT ;  /* 0x000000ff51ff7812 */ /* 0x000fe4000784c810 */
[----:B------:R-:W-:Y:S02]  /*9260*/  LOP3.LUT P1, RZ, R80, 0xff, R73, 0xc8, !PT ;  /* 0x000000ff50ff7812 */ /* 0x000fe4000782c849 */
[----:B------:R-:W-:Y:S02]  /*9270*/  LOP3.LUT P0, RZ, R79, 0xff, R0, 0xc8, !PT ;  /* 0x000000ff4fff7812 */ /* 0x000fe4000780c800 */
[----:B------:R-:W-:-:S02]  /*9280*/  SEL R16, RZ, 0x1, !P3 ;  /* 0x00000001ff107807 */ /* 0x000fc40005800000 */
[----:B------:R-:W-:Y:S02]  /*9290*/  SEL R19, RZ, 0x1, !P2 ;  /* 0x00000001ff137807 */ /* 0x000fe40005000000 */
[----:B-----5:R-:W-:Y:S02]  /*92a0*/  SEL R23, RZ, 0x1, !P1 ;  /* 0x00000001ff177807 */ /* 0x020fe40004800000 */
[----:B------:R-:W-:Y:S01]  /*92b0*/  SEL R26, RZ, 0x1, !P0 ;  /* 0x00000001ff1a7807 */ /* 0x000fe20004000000 */
[----:B------:R-:W-:Y:S05]  /*92c0*/  BRA `(.L_x_1471) ;  /* 0x000028b000007947 */ /* 0x000fea0003800000 */
.L_x_1487:
        /* <DEDUP_REMOVED lines=66> */
.L_x_1506:
[----:B------:R-:W-:Y:S01]  /*96f0*/  IMAD R8, R86, R83, RZ ;  /* 0x0000005356087224 */ /* 0x000fe200078e02ff */
[----:B------:R-:W-:-:S04]  /*9700*/  IADD3 R83, R83, c[0x0][0x170], RZ ;  /* 0x00005c0053537a10 */ /* 0x000fc80007ffe0ff */
[----:B------:R-:W-:Y:S01]  /*9710*/  SHF.R.U32.HI R45, RZ, 0x2, R8 ;  /* 0x00000002ff2d7819 */ /* 0x000fe20000011608 */
[----:B------:R-:W-:-:S04]  /*9720*/  IMAD R8, R86, R83, RZ ;  /* 0x0000005356087224 */ /* 0x000fc800078e02ff */
[----:B------:R-:W-:Y:S01]  /*9730*/  IMAD.WIDE.U32 R44, R45, 0x40, R90 ;  /* 0x000000402d2c7825 */ /* 0x000fe200078e005a */
[----:B------:R-:W-:-:S04]  /*9740*/  SHF.R.U32.HI R57, RZ, 0x2, R8 ;  /* 0x00000002ff397819 */ /* 0x000fc80000011608 */
[----:B------:R0:W2:Y:S04]  /*9750*/  LDG.E.128 R40, [R44.64] ;  /* 0x000000242c287981 */ /* 0x0000a8000c1e1d00 */
[----:B------:R0:W3:Y:S04]  /*9760*/  LDG.E.128 R36, [R44.64+0x10] ;  /* 0x000010242c247981 */ /* 0x0000e8000c1e1d00 */
[----:B------:R0:W4:Y:S04]  /*9770*/  LDG.E.128 R32, [R44.64+0x20] ;  /* 0x000020242c207981 */ /* 0x000128000c1e1d00 */
[----:B------:R0:W5:Y:S01]  /*9780*/  LDG.E.128 R28, [R44.64+0x30] ;  /* 0x000030242c1c7981 */ /* 0x000162000c1e1d00 */
[----:B------:R-:W-:Y:S01]  /*9790*/  IMAD.WIDE.U32 R56, R57, 0x40, R90 ;  /* 0x0000004039387825 */ /* 0x000fe200078e005a */
[----:B------:R-:W-:-:S04]  /*97a0*/  IADD3 R83, R83, c[0x0][0x170], RZ ;  /* 0x00005c0053537a10 */ /* 0x000fc80007ffe0ff */
[----:B------:R1:W5:Y:S01]  /*97b0*/  LDG.E.128 R20, [R56.64+0x10] ;  /* 0x0000102438147981 */ /* 0x000362000c1e1d00 */
[----:B------:R-:W-:-:S03]  /*97c0*/  IMAD R46, R86, R83, RZ ;  /* 0x00000053562e7224 */ /* 0x000fc600078e02ff */
[----:B------:R1:W5:Y:S02]  /*97d0*/  LDG.E.128 R24, [R56.64] ;  /* 0x0000002438187981 */ /* 0x000364000c1e1d00 */
[----:B------:R-:W-:Y:S02]  /*97e0*/  SHF.R.U32.HI R53, RZ, 0x2, R46 ;  /* 0x00000002ff357819 */ /* 0x000fe4000001162e */
[----:B------:R1:W5:Y:S01]  /*97f0*/  LDG.E.128 R12, [R56.64+0x20] ;  /* 0x00002024380c7981 */ /* 0x000362000c1e1d00 */
[----:B------:R-:W-:Y:S02]  /*9800*/  IADD3 R83, R83, c[0x0][0x170], RZ ;  /* 0x00005c0053537a10 */ /* 0x000fe40007ffe0ff */
[----:B------:R-:W-:Y:S01]  /*9810*/  IMAD.WIDE.U32 R52, R53, 0x40, R90 ;  /* 0x0000004035347825 */ /* 0x000fe200078e005a */
[----:B------:R1:W5:Y:S03]  /*9820*/  LDG.E.128 R8, [R56.64+0x30] ;  /* 0x0000302438087981 */ /* 0x000366000c1e1d00 */
[----:B------:R-:W-:Y:S01]  /*9830*/  IMAD R58, R86, R83, RZ ;  /* 0x00000053563a7224 */ /* 0x000fe200078e02ff */
[----:B------:R1:W5:Y:S04]  /*9840*/  LDG.E.128 R72, [R52.64] ;  /* 0x0000002434487981 */ /* 0x000368000c1e1d00 */
[----:B0-----:R0:W5:Y:S01]  /*9850*/  LDG.E.128 R44, [R52.64+0x10] ;  /* 0x00001024342c7981 */ /* 0x001162000c1e1d00 */
[----:B------:R-:W-:-:S03]  /*9860*/  SHF.R.U32.HI R93, RZ, 0x2, R58 ;  /* 0x00000002ff5d7819 */ /* 0x000fc6000001163a */
[----:B------:R0:W5:Y:S02]  /*9870*/  LDG.E.128 R48, [R52.64+0x20] ;  /* 0x0000202434307981 */ /* 0x000164000c1e1d00 */
[----:B------:R-:W-:-:S05]  /*9880*/  IMAD.WIDE.U32 R92, R93, 0x40, R90 ;  /* 0x000000405d5c7825 */ /* 0x000fca00078e005a */
[----:B-1----:R-:W5:Y:S04]  /*9890*/  LDG.E.128 R56, [R92.64] ;  /* 0x000000245c387981 */ /* 0x002f68000c1e1d00 */
[----:B------:R-:W5:Y:S04]  /*98a0*/  LDG.E.128 R60, [R92.64+0x10] ;  /* 0x000010245c3c7981 */ /* 0x000f68000c1e1d00 */
[----:B0-----:R-:W5:Y:S04]  /*98b0*/  LDG.E.128 R52, [R52.64+0x30] ;  /* 0x0000302434347981 */ /* 0x001f68000c1e1d00 */
[----:B------:R-:W5:Y:S04]  /*98c0*/  LDG.E.128 R64, [R92.64+0x20] ;  /* 0x000020245c407981 */ /* 0x000f68000c1e1d00 */
[----:B------:R-:W5:Y:S01]  /*98d0*/  LDG.E.128 R68, [R92.64+0x30] ;  /* 0x000030245c447981 */ /* 0x000f62000c1e1d00 */
[----:B------:R-:W-:-:S02]  /*98e0*/  LOP3.LUT P3, RZ, R0, 0xff, RZ, 0xc0, !PT ;  /* 0x000000ff00ff7812 */ /* 0x000fc4000786c0ff */
[----:B------:R-:W-:Y:S01]  /*98f0*/  IADD3 R83, R83, c[0x0][0x170], RZ ;  /* 0x00005c0053537a10 */ /* 0x000fe20007ffe0ff */
[----:B--2---:R-:W0:-:S04]  /*9900*/  DSETP.NEU.AND P0, PT, R42, RZ, PT ;  /* 0x000000ff2a00722a */ /* 0x004e080003f0d000 */
[----:B---3--:R-:W1:-:S04]  /*9910*/  DSETP.NEU.AND P5, PT, R38, RZ, PT ;  /* 0x000000ff2600722a */ /* 0x008e480003fad000 */
[----:B0-----:R-:W0:-:S04]  /*9920*/  DSETP.NEU.OR P0, PT, R40, RZ, P0 ;  /* 0x000000ff2800722a */ /* 0x001e08000070d400 */
[----:B-1----:R-:W1:Y:S02]  /*9930*/  DSETP.NEU.OR P5, PT, R36, RZ, P5 ;  /* 0x000000ff2400722a */ /* 0x002e640002fad400 */
[----:B0-----:R-:W-:Y:S02]  /*9940*/  PLOP3.LUT P4, PT, P3, P0, PT, 0xa8, 0x0 ;  /* 0x000000000000781c */ /* 0x001fe40001f81570 */
[----:B------:R-:W-:Y:S01]  /*9950*/  LOP3.LUT P0, RZ, R3, 0xff, RZ, 0xc0, !PT ;  /* 0x000000ff03ff7812 */ /* 0x000fe2000780c0ff */
[----:B----4-:R-:W0:-:S03]  /*9960*/  DSETP.NEU.AND P1, PT, R34, RZ, PT ;  /* 0x000000ff2200722a */ /* 0x010e060003f2d000 */
[----:B-1----:R-:W-:Y:S01]  /*9970*/  PLOP3.LUT P5, PT, P0, P5, PT, 0xa8, 0x0 ;  /* 0x000000000000781c */ /* 0x002fe200007ab570 */
[----:B-----5:R-:W1:-:S03]  /*9980*/  DSETP.NEU.AND P6, PT, R30, RZ, PT ;  /* 0x000000ff1e00722a */ /* 0x020e460003fcd000 */
[----:B------:R-:W-:Y:S01]  /*9990*/  SEL R3, RZ, 0x1, !P5 ;  /* 0x00000001ff037807 */ /* 0x000fe20006800000 */
[----:B0-----:R-:W0:Y:S01]  /*99a0*/  DSETP.NEU.OR P1, PT, R32, RZ, P1 ;  /* 0x000000ff2000722a */ /* 0x001e220000f2d400 */
[----:B------:R-:W-:-:S03]  /*99b0*/  LOP3.LUT P5, RZ, R4, 0xff, RZ, 0xc0, !PT ;  /* 0x000000ff04ff7812 */ /* 0x000fc600078ac0ff */
[----:B-1----:R-:W1:Y:S02]  /*99c0*/  DSETP.NEU.OR P6, PT, R28, RZ, P6 ;  /* 0x000000ff1c00722a */ /* 0x002e6400037cd400 */
[----:B0-----:R-:W-:Y:S02]  /*99d0*/  PLOP3.LUT P1, PT, P5, P1, PT, 0xa8, 0x0 ;  /* 0x000000000000781c */ /* 0x001fe40002f23570 */
[----:B------:R-:W-:Y:S01]  /*99e0*/  LOP3.LUT P5, RZ, R6, 0xff, RZ, 0xc0, !PT ;  /* 0x000000ff06ff7812 */ /* 0x000fe200078ac0ff */
[----:B------:R-:W0:Y:S01]  /*99f0*/  DSETP.NEU.AND P3, PT, R22, RZ, PT ;  /* 0x000000ff1600722a */ /* 0x000e220003f6d000 */
[----:B------:R-:W-:Y:S02]  /*9a00*/  SEL R0, RZ, 0x1, !P4 ;  /* 0x00000001ff007807 */ /* 0x000fe40006000000 */
[----:B-1----:R-:W-:Y:S01]  /*9a10*/  PLOP3.LUT P6, PT, P5, P6, PT, 0xa8, 0x0 ;  /* 0x000000000000781c */ /* 0x002fe20002fcd570 */
[----:B------:R-:W1:-:S04]  /*9a20*/  DSETP.NEU.AND P2, PT, R26, RZ, PT ;  /* 0x000000ff1a00722a */ /* 0x000e480003f4d000 */
[----:B------:R-:W-:Y:S01]  /*9a30*/  DSETP.NEU.AND P4, PT, R14, RZ, PT ;  /* 0x000000ff0e00722a */ /* 0x000fe20003f8d000 */
[----:B------:R-:W-:-:S03]  /*9a40*/  SEL R6, RZ, 0x1, !P6 ;  /* 0x00000001ff067807 */ /* 0x000fc60007000000 */
[----:B0-----:R-:W0:Y:S01]  /*9a50*/  DSETP.NEU.OR P3, PT, R20, RZ, P3 ;  /* 0x000000ff1400722a */ /* 0x001e220001f6d400 */
[----:B------:R-:W-:Y:S02]  /*9a60*/  LOP3.LUT P6, RZ, R16, 0xff, RZ, 0xc0, !PT ;  /* 0x000000ff10ff7812 */ /* 0x000fe400078cc0ff */
[----:B------:R-:W-:Y:S01]  /*9a70*/  SEL R4, RZ, 0x1, !P1 ;  /* 0x00000001ff047807 */ /* 0x000fe20004800000 */
[----:B-1----:R-:W1:Y:S01]  /*9a80*/  DSETP.NEU.OR P2, PT, R24, RZ, P2 ;  /* 0x000000ff1800722a */ /* 0x002e62000174d400 */
[----:B------:R-:W-:-:S03]  /*9a90*/  LOP3.LUT P1, RZ, R7, 0xff, RZ, 0xc0, !PT ;  /* 0x000000ff07ff7812 */ /* 0x000fc6000782c0ff */
[----:B------:R-:W-:Y:S01]  /*9aa0*/  DSETP.NEU.AND P0, PT, R10, RZ, PT ;  /* 0x000000ff0a00722a */ /* 0x000fe20003f0d000 */
[----:B0-----:R-:W-:-:S03]  /*9ab0*/  PLOP3.LUT P3, PT, P6, P3, PT, 0xa8, 0x0 ;  /* 0x000000000000781c */ /* 0x001fc60003767570 */
[----:B------:R-:W0:Y:S01]  /*9ac0*/  DSETP.NEU.OR P4, PT, R12, RZ, P4 ;  /* 0x000000ff0c00722a */ /* 0x000e22000278d400 */
[----:B------:R-:W-:Y:S02]  /*9ad0*/  LOP3.LUT P6, RZ, R19, 0xff, RZ, 0xc0, !PT ;  /* 0x000000ff13ff7812 */ /* 0x000fe400078cc0ff */
[----:B-1----:R-:W-:Y:S01]  /*9ae0*/  PLOP3.LUT P2, PT, P1, P2, PT, 0xa8, 0x0 ;  /* 0x000000000000781c */ /* 0x002fe20000f45570 */
[----:B------:R-:W-:Y:S02]  /*9af0*/  DSETP.NEU.AND P5, PT, R74, RZ, PT ;  /* 0x000000ff4a00722a */ /* 0x000fe40003fad000 */
[----:B0-----:R-:W-:Y:S02]  /*9b00*/  PLOP3.LUT P4, PT, P6, P4, PT, 0xa8, 0x0 ;  /* 0x000000000000781c */ /* 0x001fe40003789570 */
[----:B------:R-:W0:Y:S01]  /*9b10*/  DSETP.NEU.OR P0, PT, R8, RZ, P0 ;  /* 0x000000ff0800722a */ /* 0x000e22000070d400 */
[----:B------:R-:W-:-:S03]  /*9b20*/  LOP3.LUT P6, RZ, R77, 0xff, RZ, 0xc0, !PT ;  /* 0x000000ff4dff7812 */ /* 0x000fc600078cc0ff */
[----:B------:R-:W1:Y:S01]  /*9b30*/  DSETP.NEU.AND P1, PT, R46, RZ, PT ;  /* 0x000000ff2e00722a */ /* 0x000e620003f2d000 */
[----:B------:R-:W-:Y:S02]  /*9b40*/  SEL R7, RZ, 0x1, !P2 ;  /* 0x00000001ff077807 */ /* 0x000fe40005000000 */
[----:B0-----:R-:W-:Y:S01]  /*9b50*/  PLOP3.LUT P0, PT, P6, P0, PT, 0xa8, 0x0 ;  /* 0x000000000000781c */ /* 0x001fe20003701570 */
[----:B------:R-:W0:Y:S01]  /*9b60*/  DSETP.NEU.OR P5, PT, R72, RZ, P5 ;  /* 0x000000ff4800722a */ /* 0x000e220002fad400 */
[----:B------:R-:W-:Y:S02]  /*9b70*/  SEL R19, RZ, 0x1, !P4 ;  /* 0x00000001ff137807 */ /* 0x000fe40006000000 */
[----:B------:R-:W-:Y:S01]  /*9b80*/  LOP3.LUT P6, RZ, R18, 0xff, RZ, 0xc0, !PT ;  /* 0x000000ff12ff7812 */ /* 0x000fe200078cc0ff */
[----:B------:R-:W2:Y:S01]  /*9b90*/  DSETP.NEU.AND P2, PT, R50, RZ, PT ;  /* 0x000000ff3200722a */ /* 0x000ea20003f4d000 */
[----:B------:R-:W-:-:S03]  /*9ba0*/  LOP3.LUT P4, RZ, R76, 0xff, RZ, 0xc0, !PT ;  /* 0x000000ff4cff7812 */ /* 0x000fc6000788c0ff */
[----:B-1----:R-:W1:Y:S01]  /*9bb0*/  DSETP.NEU.OR P1, PT, R44, RZ, P1 ;  /* 0x000000ff2c00722a */ /* 0x002e620000f2d400 */
[----:B0-----:R-:W-:Y:S02]  /*9bc0*/  PLOP3.LUT P6, PT, P6, P5, PT, 0xa8, 0x0 ;  /* 0x000000000000781c */ /* 0x001fe400037cb570 */
[----:B------:R-:W-:Y:S01]  /*9bd0*/  SEL R77, RZ, 0x1, !P0 ;  /* 0x00000001ff4d7807 */ /* 0x000fe20004000000 */
[----:B--2---:R-:W0:Y:S01]  /*9be0*/  DSETP.NEU.OR P2, PT, R48, RZ, P2 ;  /* 0x000000ff3000722a */ /* 0x004e22000174d400 */
[----:B------:R-:W-:Y:S02]  /*9bf0*/  LOP3.LUT P5, RZ, R78, 0xff, RZ, 0xc0, !PT ;  /* 0x000000ff4eff7812 */ /* 0x000fe400078ac0ff */
[----:B-1----:R-:W-:Y:S01]  /*9c00*/  PLOP3.LUT P1, PT, P4, P1, PT, 0xa8, 0x0 ;  /* 0x000000000000781c */ /* 0x002fe20002723570 */
[----:B------:R-:W1:Y:S01]  /*9c10*/  DSETP.NEU.AND P0, PT, R58, RZ, PT ;  /* 0x000000ff3a00722a */ /* 0x000e620003f0d000 */
[----:B------:R-:W-:-:S03]  /*9c20*/  SEL R16, RZ, 0x1, !P3 ;  /* 0x00000001ff107807 */ /* 0x000fc60005800000 */
[----:B------:R-:W2:Y:S01]  /*9c30*/  DSETP.NEU.AND P4, PT, R62, RZ, PT ;  /* 0x000000ff3e00722a */ /* 0x000ea20003f8d000 */
[----:B0-----:R-:W-:-:S03]  /*9c40*/  PLOP3.LUT P2, PT, P5, P2, PT, 0xa8, 0x0 ;  /* 0x000000000000781c */ /* 0x001fc60002f45570 */
[----:B------:R-:W0:Y:S01]  /*9c50*/  DSETP.NEU.AND P3, PT, R54, RZ, PT ;  /* 0x000000ff3600722a */ /* 0x000e220003f6d000 */
[----:B------:R-:W-:-:S03]  /*9c60*/  SEL R76, RZ, 0x1, !P1 ;  /* 0x00000001ff4c7807 */ /* 0x000fc60004800000 */
[----:B-1----:R-:W1:Y:S01]  /*9c70*/  DSETP.NEU.OR P5, PT, R56, RZ, P0 ;  /* 0x000000ff3800722a */ /* 0x002e6200007ad400 */
[----:B------:R-:W-:Y:S01]  /*9c80*/  LOP3.LUT P1, RZ, R80, 0xff, RZ, 0xc0, !PT ;  /* 0x000000ff50ff7812 */ /* 0x000fe2000782c0ff */
[----:B------:R-:W-:Y:S02]  /*9c90*/  IMAD R80, R5, 0x3, R83 ;  /* 0x0000000305507824 */ /* 0x000fe400078e0253 */
[----:B--2---:R-:W2:Y:S01]  /*9ca0*/  DSETP.NEU.OR P4, PT, R60, RZ, P4 ;  /* 0x000000ff3c00722a */ /* 0x004ea2000278d400 */
[----:B------:R-:W-:Y:S02]  /*9cb0*/  LOP3.LUT P0, RZ, R81, 0xff, RZ, 0xc0, !PT ;  /* 0x000000ff51ff7812 */ /* 0x000fe4000780c0ff */
[----:B------:R-:W-:Y:S01]  /*9cc0*/  SEL R18, RZ, 0x1, !P6 ;  /* 0x00000001ff127807 */ /* 0x000fe20007000000 */
[----:B0-----:R-:W0:Y:S01]  /*9cd0*/  DSETP.NEU.OR P3, PT, R52, RZ, P3 ;  /* 0x000000ff3400722a */ /* 0x001e220001f6d400 */
[----:B------:R-:W-:Y:S02]  /*9ce0*/  LOP3.LUT P6, RZ, R79, 0xff, RZ, 0xc0, !PT ;  /* 0x000000ff4fff7812 */ /* 0x000fe400078cc0ff */
[----:B------:R-:W-:Y:S01]  /*9cf0*/  SEL R78, RZ, 0x1, !P2 ;  /* 0x00000001ff4e7807 */ /* 0x000fe20005000000 */
[----:B------:R-:W3:Y:S01]  /*9d00*/  DSETP.NEU.AND P2, PT, R66, RZ, PT ;  /* 0x000000ff4200722a */ /* 0x000ee20003f4d000 */
[----:B-1----:R-:W-:-:S02]  /*9d10*/  PLOP3.LUT P1, PT, P1, P5, PT, 0xa8, 0x0 ;  /* 0x000000000000781c */ /* 0x002fc40000f2b570 */
[----:B--2---:R-:W-:Y:S01]  /*9d20*/  PLOP3.LUT P0, PT, P0, P4, PT, 0xa8, 0x0 ;  /* 0x000000000000781c */ /* 0x004fe20000709570 */
[----:B------:R-:W1:Y:S01]  /*9d30*/  DSETP.NEU.AND P5, PT, R70, RZ, PT ;  /* 0x000000ff4600722a */ /* 0x000e620003fad000 */
[----:B------:R-:W-:Y:S02]  /*9d40*/  ISETP.GE.U32.AND P4, PT, R80, c[0x0][0x168], PT ;  /* 0x00005a0050007a0c */ /* 0x000fe40003f86070 */
[----:B0-----:R-:W-:Y:S01]  /*9d50*/  PLOP3.LUT P3, PT, P6, P3, PT, 0xa8, 0x0 ;  /* 0x000000000000781c */ /* 0x001fe20003767570 */
[----:B---3--:R-:W0:Y:S01]  /*9d60*/  DSETP.NEU.OR P2, PT, R64, RZ, P2 ;  /* 0x000000ff4000722a */ /* 0x008e22000174d400 */
[----:B------:R-:W-:Y:S02]  /*9d70*/  LOP3.LUT P6, RZ, R82, 0xff, RZ, 0xc0, !PT ;  /* 0x000000ff52ff7812 */ /* 0x000fe400078cc0ff */
[----:B------:R-:W-:Y:S01]  /*9d80*/  SEL R79, RZ, 0x1, !P3 ;  /* 0x00000001ff4f7807 */ /* 0x000fe20005800000 */
[----:B-1----:R-:W1:Y:S01]  /*9d90*/  DSETP.NEU.OR P5, PT, R68, RZ, P5 ;  /* 0x000000ff4400722a */ /* 0x002e620002fad400 */
[----:B------:R-:W-:-:S02]  /*9da0*/  LOP3.LUT P3, RZ, R84, 0xff, RZ, 0xc0, !PT ;  /* 0x000000ff54ff7812 */ /* 0x000fc4000786c0ff */
[----:B0-----:R-:W-:-:S03]  /*9db0*/  PLOP3.LUT P2, PT, P6, P2, PT, 0xa8, 0x0 ;  /* 0x000000000000781c */ /* 0x001fc60003745570 */
[----:B-1----:R-:W-:Y:S02]  /*9dc0*/  PLOP3.LUT P3, PT, P3, P5, PT, 0xa8, 0x0 ;  /* 0x000000000000781c */ /* 0x002fe40001f6b570 */
[----:B------:R-:W-:Y:S02]  /*9dd0*/  SEL R80, RZ, 0x1, !P1 ;  /* 0x00000001ff507807 */ /* 0x000fe40004800000 */
[----:B------:R-:W-:Y:S02]  /*9de0*/  SEL R81, RZ, 0x1, !P0 ;  /* 0x00000001ff517807 */ /* 0x000fe40004000000 */
[----:B------:R-:W-:Y:S02]  /*9df0*/  SEL R82, RZ, 0x1, !P2 ;  /* 0x00000001ff527807 */ /* 0x000fe40005000000 */
[----:B------:R-:W-:Y:S01]  /*9e00*/  SEL R84, RZ, 0x1, !P3 ;  /* 0x00000001ff547807 */ /* 0x000fe20005800000 */
[----:B------:R-:W-:Y:S05]  /*9e10*/  @!P4 BRA `(.L_x_1506) ;  /* 0xfffff8d00000c947 */ /* 0x000fea000383ffff */
[----:B------:R-:W-:Y:S05]  /*9e20*/  BSYNC B1 ;  /* 0x0000000000017941 */ /* 0x000fea0003800000 */
.L_x_1505:
[----:B------:R-:W-:Y:S05]  /*9e30*/  BSYNC B0 ;  /* 0x0000000000007941 */ /* 0x000fea0003800000 */
.L_x_1504:
[----:B------:R-:W-:Y:S01]  /*9e40*/  ISETP.GE.U32.AND P1, PT, R83, c[0x0][0x168], PT ;  /* 0x00005a0053007a0c */ /* 0x000fe20003f26070 */
[----:B------:R-:W-:-:S12]  /*9e50*/  BSSY B0, `(.L_x_1507) ;  /* 0x0000026000007945 */ /* 0x000fd80003800000 */
[----:B------:R-:W-:Y:S05]  /*9e60*/  @P1 BRA `(.L_x_1508) ;  /* 0x0000024000001947 */ /* 0x000fea0003800000 */
[----:B------:R-:W-:-:S05]  /*9e70*/  IMAD R5, R86, R83, RZ ;  /* 0x0000005356057224 */ /* 0x000fca00078e02ff */
[----:B------:R-:W-:-:S05]  /*9e80*/  SHF.R.U32.HI R5, RZ, 0x2, R5 ;  /* 0x00000002ff057819 */ /* 0x000fca0000011605 */
[----:B------:R-:W-:-:S05]  /*9e90*/  IMAD.WIDE.U32 R92, R5, 0x40, R90 ;  /* 0x00000040055c7825 */ /* 0x000fca00078e005a */
[----:B------:R0:W5:Y:S04]  /*9ea0*/  LDG.E.128 R40, [R92.64] ;  /* 0x000000245c287981 */ /* 0x000168000c1e1d00 */
[----:B------:R0:W5:Y:S04]  /*9eb0*/  LDG.E.128 R36, [R92.64+0x10] ;  /* 0x000010245c247981 */ /* 0x000168000c1e1d00 */
[----:B------:R0:W5:Y:S04]  /*9ec0*/  LDG.E.128 R32, [R92.64+0x20] ;  /* 0x000020245c207981 */ /* 0x000168000c1e1d00 */
        /* <DEDUP_REMOVED lines=14> */
[----:B0-----:R-:W-:-:S04]  /*9fb0*/  IADD3 R5, R85, c[0x0][0x170], RZ ;  /* 0x00005c0055057a10 */ /* 0x001fc80007ffe0ff */
[----:B------:R-:W-:-:S13]  /*9fc0*/  ISETP.GE.U32.AND P0, PT, R5, c[0x0][0x168], PT ;  /* 0x00005a0005007a0c */ /* 0x000fda0003f06070 */
[C---:B------:R-:W-:Y:S02]  /*9fd0*/  @!P0 IMAD R5, R86.reuse, R5, RZ ;  /* 0x0000000556058224 */ /* 0x040fe400078e02ff */
[----:B------:R-:W-:-:S03]  /*9fe0*/  IMAD R86, R86, R85, RZ ;  /* 0x0000005556567224 */ /* 0x000fc600078e02ff */
[----:B------:R-:W-:Y:S02]  /*9ff0*/  @!P0 SHF.R.U32.HI R87, RZ, 0x2, R5 ;  /* 0x00000002ff578819 */ /* 0x000fe40000011605 */
[----:B------:R-:W-:-:S03]  /*a000*/  SHF.R.U32.HI R5, RZ, 0x2, R86 ;  /* 0x00000002ff057819 */ /* 0x000fc60000011656 */
[----:B------:R-:W-:-:S04]  /*a010*/  @!P0 IMAD.WIDE.U32 R86, R87, 0x40, R90 ;  /* 0x0000004057568825 */ /* 0x000fc800078e005a */
[----:B------:R-:W-:Y:S01]  /*a020*/  IMAD.WIDE.U32 R90, R5, 0x40, R90 ;  /* 0x00000040055a7825 */ /* 0x000fe200078e005a */
[----:B------:R0:W5:Y:S04]  /*a030*/  @!P0 LDG.E.128 R56, [R86.64] ;  /* 0x0000002456388981 */ /* 0x000168000c1e1d00 */
[----:B------:R0:W5:Y:S04]  /*a040*/  @!P0 LDG.E.128 R60, [R86.64+0x10] ;  /* 0x00001024563c8981 */ /* 0x000168000c1e1d00 */
[----:B------:R0:W5:Y:S04]  /*a050*/  @!P0 LDG.E.128 R64, [R86.64+0x20] ;  /* 0x0000202456408981 */ /* 0x000168000c1e1d00 */
[----:B------:R0:W5:Y:S04]  /*a060*/  @!P0 LDG.E.128 R68, [R86.64+0x30] ;  /* 0x0000302456448981 */ /* 0x000168000c1e1d00 */
[----:B------:R0:W5:Y:S04]  /*a070*/  LDG.E.128 R72, [R90.64] ;  /* 0x000000245a487981 */ /* 0x000168000c1e1d00 */
[----:B------:R0:W5:Y:S04]  /*a080*/  LDG.E.128 R44, [R90.64+0x10] ;  /* 0x000010245a2c7981 */ /* 0x000168000c1e1d00 */
[----:B------:R0:W5:Y:S04]  /*a090*/  LDG.E.128 R48, [R90.64+0x20] ;  /* 0x000020245a307981 */ /* 0x000168000c1e1d00 */
[----:B------:R0:W5:Y:S02]  /*a0a0*/  LDG.E.128 R52, [R90.64+0x30] ;  /* 0x000030245a347981 */ /* 0x000164000c1e1d00 */
.L_x_1508:
[----:B0-----:R-:W-:Y:S05]  /*a0b0*/  BSYNC B0 ;  /* 0x0000000000007941 */ /* 0x001fea0003800000 */
.L_x_1507:
        /* <DEDUP_REMOVED lines=91> */
.L_x_1510:
[----:B------:R-:W-:Y:S05]  /*a670*/  BSYNC B0 ;  /* 0x0000000000007941 */ /* 0x000fea0003800000 */
.L_x_1509:
        /* <DEDUP_REMOVED lines=13> */
.L_x_1486:
        /* <DEDUP_REMOVED lines=12> */
[----:B------:R-:W-:Y:S01]  /*a810*/  MOV R0, UR4 ;  /* 0x0000000400007c02 */ /* 0x000fe20008000f00 */
        /* <DEDUP_REMOVED lines=57> */
.L_x_1513:
[----:B------:R-:W-:Y:S02]  /*abb0*/  SHF.R.U32.HI R45, RZ, 0x2, R84 ;  /* 0x00000002ff2d7819 */ /* 0x000fe40000011654 */
[----:B------:R-:W-:-:S03]  /*abc0*/  IADD3 R84, R84, c[0x0][0x170], RZ ;  /* 0x00005c0054547a10 */ /* 0x000fc60007ffe0ff */
        /* <DEDUP_REMOVED lines=9> */
[----:B------:R-:W-:-:S03]  /*ac60*/  SHF.R.U32.HI R93, RZ, 0x2, R84 ;  /* 0x00000002ff5d7819 */ /* 0x000fc60000011654 */
[----:B------:R1:W5:Y:S04]  /*ac70*/  LDG.E.128 R20, [R52.64] ;  /* 0x0000002434147981 */ /* 0x000368000c1e1d00 */
[----:B------:R1:W5:Y:S01]  /*ac80*/  LDG.E.128 R8, [R52.64+0x20] ;  /* 0x0000202434087981 */ /* 0x000362000c1e1d00 */
[----:B------:R-:W-:-:S03]  /*ac90*/  IMAD.WIDE.U32 R92, R93, 0x40, R90 ;  /* 0x000000405d5c7825 */ /* 0x000fc600078e005a */
[----:B------:R1:W5:Y:S01]  /*aca0*/  LDG.E.128 R4, [R52.64+0x30] ;  /* 0x0000302434047981 */ /* 0x000362000c1e1d00 */
[----:B------:R-:W-:-:S03]  /*acb0*/  IADD3 R84, R84, c[0x0][0x170], RZ ;  /* 0x00005c0054547a10 */ /* 0x000fc60007ffe0ff */
[----:B------:R-:W5:Y:S01]  /*acc0*/  LDG.E.128 R68, [R92.64] ;  /* 0x000000245c447981 */ /* 0x000f62000c1e1d00 */
[----:B------:R-:W-:-:S03]  /*acd0*/  SHF.R.U32.HI R87, RZ, 0x2, R84 ;  /* 0x00000002ff577819 */ /* 0x000fc60000011654 */
[----:B------:R-:W5:Y:S02]  /*ace0*/  LDG.E.128 R40, [R92.64+0x10] ;  /* 0x000010245c287981 */ /* 0x000f64000c1e1d00 */
[----:B------:R-:W-:Y:S02]  /*acf0*/  IMAD.WIDE.U32 R86, R87, 0x40, R90 ;  /* 0x0000004057567825 */ /* 0x000fe400078e005a */
[----:B0-----:R-:W5:Y:S04]  /*ad00*/  LDG.E.128 R44, [R92.64+0x20] ;  /* 0x000020245c2c7981 */ /* 0x001f68000c1e1d00 */
[----:B-1----:R-:W5:Y:S04]  /*ad10*/  LDG.E.128 R52, [R86.64] ;  /* 0x0000002456347981 */ /* 0x002f68000c1e1d00 */
[----:B------:R-:W5:Y:S04]  /*ad20*/  LDG.E.128 R56, [R86.64+0x10] ;  /* 0x0000102456387981 */ /* 0x000f68000c1e1d00 */
[----:B------:R-:W5:Y:S04]  /*ad30*/  LDG.E.128 R48, [R92.64+0x30] ;  /* 0x000030245c307981 */ /* 0x000f68000c1e1d00 */
        /* <DEDUP_REMOVED lines=87> */
.L_x_1512:
[----:B------:R-:W-:Y:S05]  /*b2b0*/  BSYNC B0 ;  /* 0x0000000000007941 */ /* 0x000fea0003800000 */
.L_x_1511:
[----:B------:R-:W-:Y:S01]  /*b2c0*/  ISETP.GE.U32.AND P1, PT, R84, c[0x0][0x168], PT ;  /* 0x00005a0054007a0c */ /* 0x000fe20003f26070 */
[----:B------:R-:W-:-:S12]  /*b2d0*/  BSSY B0, `(.L_x_1514) ;  /* 0x0000022000007945 */ /* 0x000fd80003800000 */
[----:B------:R-:W-:Y:S05]  /*b2e0*/  @P1 BRA `(.L_x_1515) ;  /* 0x0000020000001947 */ /* 0x000fea0003800000 */
        /* <DEDUP_REMOVED lines=9> */
[----:B0-----:R-:W-:-:S05]  /*b380*/  SHF.R.U32.HI R87, RZ, 0x2, R3 ;  /* 0x00000002ff577819 */ /* 0x001fca0000011603 */
        /* <DEDUP_REMOVED lines=8> */
[----:B0-----:R-:W-:Y:S02]  /*b410*/  IADD3 R87, R3, c[0x0][0x170], RZ ;  /* 0x00005c0003577a10 */ /* 0x001fe40007ffe0ff */
[----:B------:R-:W-:Y:S02]  /*b420*/  SHF.R.U32.HI R3, RZ, 0x2, R3 ;  /* 0x00000002ff037819 */ /* 0x000fe40000011603 */
[----:B------:R-:W-:-:S13]  /*b430*/  ISETP.GE.U32.AND P0, PT, R87, c[0x0][0x168], PT ;  /* 0x00005a0057007a0c */ /* 0x000fda0003f06070 */
[----:B------:R-:W-:-:S05]  /*b440*/  @!P0 SHF.R.U32.HI R87, RZ, 0x2, R87 ;  /* 0x00000002ff578819 */ /* 0x000fca0000011657 */
        /* <DEDUP_REMOVED lines=10> */
.L_x_1515:
[----:B0-----:R-:W-:Y:S05]  /*b4f0*/  BSYNC B0 ;  /* 0x0000000000007941 */ /* 0x001fea0003800000 */
.L_x_1514:
        /* <DEDUP_REMOVED lines=91> */
.L_x_1517:
[----:B------:R-:W-:Y:S05]  /*bab0*/  BSYNC B0 ;  /* 0x0000000000007941 */ /* 0x000fea0003800000 */
.L_x_1516:
        /* <DEDUP_REMOVED lines=11> */
[----:B------:R-:W-:Y:S02]  /*bb70*/  SEL R26, RZ, 0x1, !P0 ;  /* 0x00000001ff1a7807 */ /* 0x000fe40004000000 */
.L_x_1471:
[----:B------:R-:W-:Y:S05]  /*bb80*/  BSYNC B6 ;  /* 0x0000000000067941 */ /* 0x000fea0003800000 */
.L_x_1470:
        /* <DEDUP_REMOVED lines=12> */
.L_x_1521:
        /* <DEDUP_REMOVED lines=27> */
.L_x_1520:
[----:B------:R-:W-:Y:S05]  /*be00*/  BSYNC B0 ;  /* 0x0000000000007941 */ /* 0x000fea0003800000 */
.L_x_1519:
[----:B0-----:R-:W-:Y:S01]  /*be10*/  IMAD.MOV.U32 R3, RZ, RZ, R7 ;  /* 0x000000ffff037224 */ /* 0x001fe200078e0007 */
[----:B------:R-:W-:Y:S05]  /*be20*/  @P3 BRA `(.L_x_1521) ;  /* 0xfffffe2000003947 */ /* 0x000fea000383ffff */
.L_x_1518:
        /* <DEDUP_REMOVED lines=17> */
.L_x_1526:
[----:B------:R-:W-:Y:S01]  /*bf40*/  IMAD.IADD R0, R17, 0x1, R3 ;  /* 0x0000000111007824 */ /* 0x000fe200078e0203 */
[----:B------:R-:W-:Y:S01]  /*bf50*/  WARPSYNC 0xffffffff ;  /* 0xffffffff00007948 */ /* 0x000fe20003800000 */
[----:B------:R-:W-:Y:S03]  /*bf60*/  BAR.SYNC.DEFER_BLOCKING 0x0 ;  /* 0x0000000000007b1d */ /* 0x000fe60000010000 */
[----:B------:R-:W-:-:S03]  /*bf70*/  ISETP.GE.U32.AND P0, PT, R0, c[0x0][0x0], PT ;  /* 0x0000000000007a0c */ /* 0x000fc60003f06070 */
[----:B------:R-:W-:Y:S01]  /*bf80*/  BSSY B0, `(.L_x_1524) ;  /* 0x0000015000007945 */ /* 0x000fe20003800000 */
[----:B------:R-:W-:-:S13]  /*bf90*/  ISETP.GE.U32.OR P0, PT, R17, R3, P0 ;  /* 0x000000031100720c */ /* 0x000fda0000706470 */
[----:B0-----:R-:W-:Y:S05]  /*bfa0*/  @P0 BRA `(.L_x_1525) ;  /* 0x0000012000000947 */ /* 0x001fea0003800000 */
[----:B------:R-:W-:-:S06]  /*bfb0*/  LEA R0, R3, R10, 0x2 ;  /* 0x0000000a03007211 */ /* 0x000fcc00078e10ff */
        /* <DEDUP_REMOVED lines=17> */
.L_x_1525:
[----:B------:R-:W-:Y:S05]  /*c0d0*/  BSYNC B0 ;  /* 0x0000000000007941 */ /* 0x000fea0003800000 */
.L_x_1524:
[----:B------:R-:W-:-:S04]  /*c0e0*/  SHF.R.S32.HI R3, RZ, 0x1, R3 ;  /* 0x00000001ff037819 */ /* 0x000fc80000011403 */
[----:B------:R-:W-:-:S13]  /*c0f0*/  ISETP.GE.AND P0, PT, R3, 0x20, PT ;  /* 0x000000200300780c */ /* 0x000fda0003f06270 */
[----:B------:R-:W-:Y:S05]  /*c100*/  @P0 BRA `(.L_x_1526) ;  /* 0xfffffe3000000947 */ /* 0x000fea000383ffff */
[----:B------:R-:W-:-:S05]  /*c110*/  IMAD.MOV.U32 R0, RZ, RZ, 0x20 ;  /* 0x00000020ff007424 */ /* 0x000fca00078e00ff */
.L_x_1523:
[----:B0-----:R-:W-:Y:S01]  /*c120*/  ISETP.GE.AND P0, PT, R0, 0x2, PT ;  /* 0x000000020000780c */ /* 0x001fe20003f06270 */
[----:B------:R-:W-:Y:S01]  /*c130*/  WARPSYNC 0xffffffff ;  /* 0xffffffff00007948 */ /* 0x000fe20003800000 */
[----:B------:R-:W-:Y:S11]  /*c140*/  BAR.SYNC.DEFER_BLOCKING 0x0 ;  /* 0x0000000000007b1d */ /* 0x000ff60000010000 */
[----:B------:R-:W-:Y:S05]  /*c150*/  @!P0 BRA `(.L_x_1522) ;  /* 0x000001f000008947 */ /* 0x000fea0003800000 */
[----:B------:R-:W-:Y:S02]  /*c160*/  IMAD.MOV.U32 R3, RZ, RZ, 0x1 ;  /* 0x00000001ff037424 */ /* 0x000fe400078e00ff */
.L_x_1527:
        /* <DEDUP_REMOVED lines=17> */
[----:B---3--:R-:W-:-:S02]  /*c280*/  SHF.L.U32 R3, R3, 0x1, RZ ;  /* 0x0000000103037819 */ /* 0x008fc400000006ff */
[----:B0-----:R-:W-:Y:S02]  /*c290*/  ISETP.NE.AND P1, PT, R6, RZ, PT ;  /* 0x000000ff0600720c */ /* 0x001fe40003f25270 */
[----:B------:R-:W-:Y:S02]  /*c2a0*/  ISETP.GE.AND P4, PT, R3, R0, PT ;  /* 0x000000000300720c */ /* 0x000fe40003f86270 */
[----:B-1----:R-:W-:Y:S02]  /*c2b0*/  ISETP.NE.AND P3, PT, R10, RZ, PT ;  /* 0x000000ff0a00720c */ /* 0x002fe40003f65270 */
[----:B------:R-:W-:Y:S02]  /*c2c0*/  ISETP.NE.OR P1, PT, R23, RZ, P1 ;  /* 0x000000ff1700720c */ /* 0x000fe40000f25670 */
[----:B--2---:R-:W-:Y:S02]  /*c2d0*/  ISETP.NE.OR P0, PT, R4, RZ, P0 ;  /* 0x000000ff0400720c */ /* 0x004fe40000705670 */
[----:B------:R-:W-:-:S02]  /*c2e0*/  ISETP.NE.OR P3, PT, R16, RZ, P3 ;  /* 0x000000ff1000720c */ /* 0x000fc40001f65670 */
[----:B----4-:R-:W-:Y:S02]  /*c2f0*/  ISETP.NE.OR P2, PT, R8, RZ, P2 ;  /* 0x000000ff0800720c */ /* 0x010fe40001745670 */
[----:B------:R-:W-:Y:S02]  /*c300*/  SEL R26, RZ, 0x1, !P0 ;  /* 0x00000001ff1a7807 */ /* 0x000fe40004000000 */
[----:B------:R-:W-:Y:S02]  /*c310*/  SEL R19, RZ, 0x1, !P2 ;  /* 0x00000001ff137807 */ /* 0x000fe40005000000 */
[----:B------:R-:W-:Y:S02]  /*c320*/  SEL R23, RZ, 0x1, !P1 ;  /* 0x00000001ff177807 */ /* 0x000fe40004800000 */
[----:B------:R-:W-:Y:S01]  /*c330*/  SEL R16, RZ, 0x1, !P3 ;  /* 0x00000001ff107807 */ /* 0x000fe20005800000 */
[----:B------:R-:W-:Y:S05]  /*c340*/  @!P4 BRA `(.L_x_1527) ;  /* 0xfffffe200000c947 */ /* 0x000fea000383ffff */
.L_x_1522:
[----:B------:R-:W-:Y:S01]  /*c350*/  ISETP.NE.AND P1, PT, RZ, c[0x0][0x338], PT ;  /* 0x0000ce00ff007a0c */ /* 0x000fe20003f25270 */
[----:B------:R-:W-:-:S12]  /*c360*/  CS2R R24, SRZ ;  /* 0x0000000000187805 */ /* 0x000fd8000001ff00 */
[----:B------:R-:W-:Y:S05]  /*c370*/  @!P1 BRA `(.L_x_1528) ;  /* 0x00000c8000009947 */ /* 0x000fea0003800000 */
[----:B------:R-:W-:Y:S02]  /*c380*/  IMAD.MOV.U32 R4, RZ, RZ, RZ ;  /* 0x000000ffff047224 */ /* 0x000fe400078e00ff */
[----:B------:R-:W-:Y:S02]  /*c390*/  IMAD.MOV.U32 R5, RZ, RZ, R89 ;  /* 0x000000ffff057224 */ /* 0x000fe400078e0059 */
[----:B------:R-:W-:Y:S02]  /*c3a0*/  IMAD.MOV.U32 R0, RZ, RZ, 0x1 ;  /* 0x00000001ff007424 */ /* 0x000fe400078e00ff */
[----:B------:R-:W-:-:S03]  /*c3b0*/  IMAD.HI.U32 R4, R89, c[0x0][0x340], R4 ;  /* 0x0000d00059047a27 */ /* 0x000fc600078e0004 */
[----:B------:R-:W-:Y:S02]  /*c3c0*/  ISETP.NE.AND P0, PT, R0, c[0x0][0x338], PT ;  /* 0x0000ce0000007a0c */ /* 0x000fe40003f05270 */
[----:B------:R-:W-:-:S04]  /*c3d0*/  SHF.R.U32.HI R5, RZ, c[0x0][0x344], R4 ;  /* 0x0000d100ff057a19 */ /* 0x000fc80000011604 */
[----:B------:R-:W-:-:S05]  /*c3e0*/  IADD3 R3, -R5, RZ, RZ ;  /* 0x000000ff05037210 */ /* 0x000fca0007ffe1ff */
        /* <DEDUP_REMOVED lines=193> */
.L_x_1528:
        /* <DEDUP_REMOVED lines=200> */
.L_x_1529:
[----:B------:R-:W-:Y:S02]  /*dc80*/  IMAD.MOV.U32 R18, RZ, RZ, RZ ;  /* 0x000000ffff127224 */ /* 0x000fe400078e00ff */
[----:B------:R-:W-:Y:S01]  /*dc90*/  IMAD.MOV.U32 R22, RZ, RZ, RZ ;  /* 0x000000ffff167224 */ /* 0x000fe200078e00ff */
        /* <DEDUP_REMOVED lines=200> */
.L_x_1530:
        /* <DEDUP_REMOVED lines=200> */
.L_x_1531:
        /* <DEDUP_REMOVED lines=214> */
.L_x_1533:
[----:B------:R-:W-:Y:S05]  /*10300*/  @!P1 BRA `(.L_x_1534) ;  /* 0x00000c7000009947 */ /* 0x000fea0003800000 */
[----:B------:R-:W-:Y:S01]  /*10310*/  IADD3 R9, R7, 0x1, RZ ;  /* 0x0000000107097810 */ /* 0x000fe20007ffe0ff */
[----:B------:R-:W-:Y:S01]  /*10320*/  IMAD.MOV.U32 R12, RZ, RZ, c[0x0][0x338] ;  /* 0x0000ce00ff0c7624 */ /* 0x000fe200078e00ff */
[----:B------:R-:W-:-:S04]  /*10330*/  MOV R8, RZ ;  /* 0x000000ff00087202 */ /* 0x000fc80000000f00 */
        /* <DEDUP_REMOVED lines=196> */
.L_x_1534:
        /* <DEDUP_REMOVED lines=202> */
.L_x_1535:
        /* <DEDUP_REMOVED lines=200> */
.L_x_1536:
        /* <DEDUP_REMOVED lines=11> */
.L_x_1538:
[----:B------:R-:W-:Y:S05]  /*12950*/  BSYNC B0 ;  /* 0x0000000000007941 */ /* 0x000fea0003800000 */
.L_x_1537:
        /* <DEDUP_REMOVED lines=15> */
.L_x_1540:
[----:B------:R-:W-:Y:S05]  /*12a50*/  BSYNC B0 ;  /* 0x0000000000007941 */ /* 0x000fea0003800000 */
.L_x_1539:
        /* <DEDUP_REMOVED lines=16> */
[----:B0-----:R-:W-:Y:S02]  /*12b60*/  ISETP.EQ.U32.AND P0, PT, R10, R7, PT ;  /* 0x000000070a00720c */ /* 0x001fe40003f02070 */
[----:B------:R-:W-:-:S05]  /*12b70*/  MOV R7, 0x4 ;  /* 0x0000000400077802 */ /* 0x000fca0000000f00 */
        /* <DEDUP_REMOVED lines=13> */
.L_x_1542:
[----:B------:R-:W-:Y:S05]  /*12c50*/  BSYNC B0 ;  /* 0x0000000000007941 */ /* 0x000fea0003800000 */
.L_x_1541:
        /* <DEDUP_REMOVED lines=26> */
.L_x_1547:
[----:B------:R-:W-:Y:S01]  /*12e00*/  HFMA2.MMA R7, -RZ, RZ, 0, 2.384185791015625e-07 ;  /* 0x00000004ff077435 */ /* 0x000fe200000001ff */
[----:B------:R-:W-:-:S09]  /*12e10*/  IMAD R6, R0, c[0x0][0x10], R9 ;  /* 0x0000040000067a24 */ /* 0x000fd200078e0209 */
        /* <DEDUP_REMOVED lines=17> */
.L_x_1546:
[----:B------:R-:W-:Y:S05]  /*12f30*/  BSYNC B1 ;  /* 0x0000000000017941 */ /* 0x000fea0003800000 */
.L_x_1545:
[----:B------:R-:W-:Y:S05]  /*12f40*/  BRA `(.L_x_1548) ;  /* 0x000001c000007947 */ /* 0x000fea0003800000 */
.L_x_1544:
        /* <DEDUP_REMOVED lines=9> */
.L_x_1549:
[----:B------:R-:W-:Y:S01]  /*12fe0*/  IMAD R6, R0, c[0x0][0x10], R9 ;  /* 0x0000040000067a24 */ /* 0x000fe200078e0209 */
[----:B------:R-:W-:-:S03]  /*12ff0*/  MOV R7, 0x4 ;  /* 0x0000000400077802 */ /* 0x000fc60000000f00 */
        /* <DEDUP_REMOVED lines=17> */
.L_x_1548:
[----:B------:R-:W-:Y:S05]  /*13110*/  BSYNC B0 ;  /* 0x0000000000007941 */ /* 0x000fea0003800000 */
.L_x_1543:
        /* <DEDUP_REMOVED lines=10> */
[----:B0-----:R-:W-:-:S04]  /*131c0*/  IMAD.U32 R7, RZ, RZ, UR4 ;  /* 0x00000004ff077e24 */ /* 0x001fc8000f8e00ff */
.L_x_1553:
[----:B------:R-:W-:Y:S01]  /*131d0*/  IMAD.IADD R0, R2, 0x1, R7 ;  /* 0x0000000102007824 */ /* 0x000fe200078e0207 */
        /* <DEDUP_REMOVED lines=25> */
.L_x_1552:
[----:B------:R-:W-:Y:S05]  /*13370*/  BSYNC B0 ;  /* 0x0000000000007941 */ /* 0x000fea0003800000 */
.L_x_1551:
[----:B0-----:R-:W-:Y:S01]  /*13380*/  MOV R7, R9 ;  /* 0x0000000900077202 */ /* 0x001fe20000000f00 */
[----:B------:R-:W-:Y:S05]  /*13390*/  @P4 BRA `(.L_x_1553) ;  /* 0xfffffe3000004947 */ /* 0x000fea000383ffff */
.L_x_1550:
        /* <DEDUP_REMOVED lines=14> */
[----:B------:R-:W-:Y:S05]  /*13480*/  @!P0 BRA `(.L_x_1555) ;  /* 0x000001e000008947 */ /* 0x000fea0003800000 */
[----:B0-----:R-:W-:-:S04]  /*13490*/  IMAD.MOV.U32 R0, RZ, RZ, R2 ;  /* 0x000000ffff007224 */ /* 0x001fc800078e0002 */
.L_x_1558:
[----:B------:R-:W-:Y:S01]  /*134a0*/  IMAD.IADD R2, R17, 0x1, R0 ;  /* 0x0000000111027824 */ /* 0x000fe200078e0200 */
[----:B------:R-:W-:Y:S04]  /*134b0*/  BAR.SYNC.DEFER_BLOCKING 0x0 ;  /* 0x0000000000007b1d */ /* 0x000fe80000010000 */
[----:B------:R-:W-:-:S02]  /*134c0*/  ISETP.GE.U32.AND P0, PT, R2, c[0x0][0x0], PT ;  /* 0x0000000002007a0c */ /* 0x000fc40003f06070 */
[----:B------:R-:W-:Y:S02]  /*134d0*/  BSSY B0, `(.L_x_1556) ;  /* 0x0000015000007945 */ /* 0x000fe40003800000 */
        /* <DEDUP_REMOVED lines=20> */
.L_x_1557:
[----:B------:R-:W-:Y:S05]  /*13620*/  BSYNC B0 ;  /* 0x0000000000007941 */ /* 0x000fea0003800000 */
.L_x_1556:
[----:B------:R-:W-:-:S04]  /*13630*/  SHF.R.S32.HI R0, RZ, 0x1, R0 ;  /* 0x00000001ff007819 */ /* 0x000fc80000011400 */
[----:B------:R-:W-:-:S13]  /*13640*/  ISETP.GE.AND P0, PT, R0, 0x20, PT ;  /* 0x000000200000780c */ /* 0x000fda0003f06270 */
[----:B------:R-:W-:Y:S05]  /*13650*/  @P0 BRA `(.L_x_1558) ;  /* 0xfffffe4000000947 */ /* 0x000fea000383ffff */
[----:B------:R-:W-:-:S04]  /*13660*/  IMAD.MOV.U32 R0, RZ, RZ, 0x20 ;  /* 0x00000020ff007424 */ /* 0x000fc800078e00ff */
.L_x_1555:
[----:B0-----:R-:W-:Y:S01]  /*13670*/  BAR.SYNC.DEFER_BLOCKING 0x0 ;  /* 0x0000000000007b1d */ /* 0x001fe20000010000 */
[----:B------:R-:W-:-:S13]  /*13680*/  ISETP.GE.AND P0, PT, R0, 0x2, PT ;  /* 0x000000020000780c */ /* 0x000fda0003f06270 */
[----:B------:R-:W-:Y:S05]  /*13690*/  @!P0 BRA `(.L_x_1554) ;  /* 0x000001e000008947 */ /* 0x000fea0003800000 */
[----:B------:R-:W-:Y:S02]  /*136a0*/  IMAD.MOV.U32 R7, RZ, RZ, 0x1 ;  /* 0x00000001ff077424 */ /* 0x000fe400078e00ff */
.L_x_1559:
        /* <DEDUP_REMOVED lines=29> */
.L_x_1554:
        /* <DEDUP_REMOVED lines=21> */
.L_x_1561:
        /* <DEDUP_REMOVED lines=24> */
.L_x_1563:
        /* <DEDUP_REMOVED lines=8> */
[----:B0-----:R-:W-:Y:S01]  /*13bd0*/  IMAD.MOV.U32 R5, RZ, RZ, c[0x4][0x644] ;  /* 0x01019100ff057624 */ /* 0x001fe200078e00ff */
[----:B------:R-:W-:Y:S01]  /*13be0*/  MOV R4, c[0x4][0x640] ;  /* 0x0101900000047a02 */ /* 0x000fe20000000f00 */
[----:B------:R-:W-:Y:S01]  /*13bf0*/  IMAD.MOV.U32 R6, RZ, RZ, c[0x4][0x630] ;  /* 0x01018c00ff067624 */ /* 0x000fe200078e00ff */
[----:B------:R0:W1:Y:S01]  /*13c00*/  LDC.64 R2, c[0x4][R0] ;  /* 0x0100000000027b82 */ /* 0x0000620000000a00 */
[----:B------:R-:W-:Y:S01]  /*13c10*/  MOV R7, c[0x4][0x634] ;  /* 0x01018d0000077a02 */ /* 0x000fe20000000f00 */
[----:B------:R-:W-:Y:S01]  /*13c20*/  IMAD.MOV.U32 R8, RZ, RZ, 0x2ef ;  /* 0x000002efff087424 */ /* 0x000fe200078e00ff */
[----:B------:R-:W-:Y:S01]  /*13c30*/  MOV R11, c[0x4][0x444] ;  /* 0x01011100000b7a02 */ /* 0x000fe20000000f00 */
        /* <DEDUP_REMOVED lines=11> */
.L_x_1564:
[----:B------:R-:W-:Y:S02]  /*13cf0*/  IADD3 R24, P1, R24, c[0x0][0x538], RZ ;  /* 0x00014e0018187a10 */ /* 0x000fe40007f3e0ff */
[----:B------:R-:W-:Y:S02]  /*13d00*/  LOP3.LUT P0, RZ, R23, 0xff, RZ, 0xc0, !PT ;  /* 0x000000ff17ff7812 */ /* 0x000fe4000780c0ff */
[----:B------:R-:W-:Y:S02]  /*13d10*/  IADD3.X R25, RZ, c[0x0][0x53c], RZ, P1, !PT ;  /* 0x00014f00ff197a10 */ /* 0x000fe40000ffe4ff */
[----:B0-----:R-:W-:Y:S02]  /*13d20*/  SEL R3, RZ, 0x1, !P0 ;  /* 0x00000001ff037807 */ /* 0x001fe40004000000 */
[----:B------:R-:W-:-:S03]  /*13d30*/  ISETP.NE.AND P6, PT, R17, c[0x0][0x56c], PT ;  /* 0x00015b0011007a0c */ /* 0x000fc60003fc5270 */
[----:B------:R0:W-:Y:S10]  /*13d40*/  STG.E.U8 [R24.64], R3 ;  /* 0x0000000318007986 */ /* 0x0001f4000c101124 */
[----:B------:R-:W-:Y:S05]  /*13d50*/  @!P6 BRA `(.L_x_1565) ;  /* 0x000001300000e947 */ /* 0x000fea0003800000 */
[----:B------:R-:W-:Y:S01]  /*13d60*/  MOV R0, 0x0 ;  /* 0x0000000000007802 */ /* 0x000fe20000000f00 */
[----:B------:R-:W-:Y:S01]  /*13d70*/  HFMA2.MMA R13, -RZ, RZ, 0, 0 ;  /* 0x00000000ff0d7435 */ /* 0x000fe200000001ff */
[----:B------:R-:W-:Y:S01]  /*13d80*/  IMAD.MOV.U32 R4, RZ, RZ, c[0x4][0x640] ;  /* 0x01019000ff047624 */ /* 0x000fe200078e00ff */
[----:B------:R-:W-:Y:S01]  /*13d90*/  MOV R6, c[0x4][0x630] ;  /* 0x01018c0000067a02 */ /* 0x000fe20000000f00 */
[----:B0-----:R0:W1:Y:S01]  /*13da0*/  LDC.64 R2, c[0x4][R0] ;  /* 0x0100000000027b82 */ /* 0x0010620000000a00 */
[----:B------:R-:W-:Y:S01]  /*13db0*/  IMAD.MOV.U32 R5, RZ, RZ, c[0x4][0x644] ;  /* 0x01019100ff057624 */ /* 0x000fe200078e00ff */
[----:B------:R-:W-:Y:S01]  /*13dc0*/  MOV R10, c[0x4][0x440] ;  /* 0x01011000000a7a02 */ /* 0x000fe20000000f00 */
[----:B------:R-:W-:-:S02]  /*13dd0*/  IMAD.MOV.U32 R7, RZ, RZ, c[0x4][0x634] ;  /* 0x01018d00ff077624 */ /* 0x000fc400078e00ff */
[----:B------:R-:W-:Y:S02]  /*13de0*/  IMAD.MOV.U32 R8, RZ, RZ, 0x2ef ;  /* 0x000002efff087424 */ /* 0x000fe400078e00ff */
[----:B------:R-:W-:Y:S02]  /*13df0*/  IMAD.MOV.U32 R11, RZ, RZ, c[0x4][0x444] ;  /* 0x01011100ff0b7624 */ /* 0x000fe400078e00ff */
[----:B------:R-:W-:Y:S02]  /*13e00*/  IMAD.MOV.U32 R12, RZ, RZ, 0x1 ;  /* 0x00000001ff0c7424 */ /* 0x000fe400078e00ff */
        /* <DEDUP_REMOVED lines=8> */
.L_x_1565:
        /* <DEDUP_REMOVED lines=9> */
[----:B------:R-:W-:Y:S01]  /*13f20*/  IMAD.MOV.U32 R4, RZ, RZ, c[0x4][0x640] ;  /* 0x01019000ff047624 */ /* 0x000fe200078e00ff */
[----:B------:R-:W-:Y:S01]  /*13f30*/  MOV R5, c[0x4][0x644] ;  /* 0x0101910000057a02 */ /* 0x000fe20000000f00 */
[----:B0-----:R0:W1:Y:S01]  /*13f40*/  LDC.64 R2, c[0x4][R0] ;  /* 0x0100000000027b82 */ /* 0x0010620000000a00 */
[----:B------:R-:W-:Y:S01]  /*13f50*/  IMAD.MOV.U32 R6, RZ, RZ, c[0x4][0x630] ;  /* 0x01018c00ff067624 */ /* 0x000fe200078e00ff */
[----:B------:R-:W-:Y:S01]  /*13f60*/  MOV R12, 0x1 ;  /* 0x00000001000c7802 */ /* 0x000fe20000000f00 */
[----:B------:R-:W-:-:S02]  /*13f70*/  IMAD.MOV.U32 R7, RZ, RZ, c[0x4][0x634] ;  /* 0x01018d00ff077624 */ /* 0x000fc400078e00ff */
[----:B------:R-:W-:Y:S02]  /*13f80*/  IMAD.MOV.U32 R10, RZ, RZ, c[0x4][0x440] ;  /* 0x01011000ff0a7624 */ /* 0x000fe400078e00ff */
[----:B------:R-:W-:Y:S02]  /*13f90*/  IMAD.MOV.U32 R11, RZ, RZ, c[0x4][0x444] ;  /* 0x01011100ff0b7624 */ /* 0x000fe400078e00ff */
        /* <DEDUP_REMOVED lines=9> */
.L_x_1566:
[----:B------:R-:W-:Y:S02]  /*14030*/  IADD3 R18, P1, R18, c[0x0][0x538], RZ ;  /* 0x00014e0012127a10 */ /* 0x000fe40007f3e0ff */
[----:B------:R-:W-:-:S03]  /*14040*/  LOP3.LUT P0, RZ, R16, 0xff, RZ, 0xc0, !PT ;  /* 0x000000ff10ff7812 */ /* 0x000fc6000780c0ff */
[----:B------:R-:W-:Y:S01]  /*14050*/  IMAD.X R19, RZ, RZ, c[0x0][0x53c], P1 ;  /* 0x00014f00ff137624 */ /* 0x000fe200008e06ff */
[----:B0-----:R-:W-:-:S05]  /*14060*/  SEL R3, RZ, 0x1, !P0 ;  /* 0x00000001ff037807 */ /* 0x001fca0004000000 */
[----:B------:R-:W-:Y:S01]  /*14070*/  STG.E.U8 [R18.64], R3 ;  /* 0x0000000312007986 */ /* 0x000fe2000c101124 */
[----:B------:R-:W-:Y:S05]  /*14080*/  EXIT ;  /* 0x000000000000794d */ /* 0x000fea0003800000 */
.L_x_1562:
[----:B------:R-:W-:Y:S04]  /*14090*/  STG.E.U8 [R4.64], R26 ;  /* 0x0000001a04007986 */ /* 0x000fe8000c101124 */
[----:B------:R-:W-:Y:S04]  /*140a0*/  STG.E.U8 [R4.64+0x1], R23 ;  /* 0x0000011704007986 */ /* 0x000fe8000c101124 */
[----:B------:R-:W-:Y:S04]  /*140b0*/  STG.E.U8 [R4.64+0x2], R19 ;  /* 0x0000021304007986 */ /* 0x000fe8000c101124 */
[----:B------:R-:W-:Y:S01]  /*140c0*/  STG.E.U8 [R4.64+0x3], R16 ;  /* 0x0000031004007986 */ /* 0x000fe2000c101124 */
[----:B------:R-:W-:Y:S05]  /*140d0*/  EXIT ;  /* 0x000000000000794d */ /* 0x000fea0003800000 */
.L_x_1560:
[----:B------:R-:W-:Y:S02]  /*140e0*/  ISETP.NE.AND P0, PT, RZ, UR38, PT ;  /* 0x00000026ff007c0c */ /* 0x000fe4000bf05270 */
[----:B------:R-:W-:-:S02]  /*140f0*/  IADD3 R4, P2, R24, c[0x0][0x538], RZ ;  /* 0x00014e0018047a10 */ /* 0x000fc40007f5e0ff */
[----:B------:R-:W-:Y:S02]  /*14100*/  IADD3 R6, P3, R22, c[0x0][0x538], RZ ;  /* 0x00014e0016067a10 */ /* 0x000fe40007f7e0ff */
[----:B------:R-:W-:Y:S01]  /*14110*/  IADD3 R2, P1, R25, c[0x0][0x538], RZ ;  /* 0x00014e0019027a10 */ /* 0x000fe20007f3e0ff */
[----:B------:R-:W-:Y:S01]  /*14120*/  IMAD.X R5, RZ, RZ, c[0x0][0x53c], P2 ;  /* 0x00014f00ff057624 */ /* 0x000fe200010e06ff */
[----:B------:R-:W-:Y:S01]  /*14130*/  IADD3 R8, P4, R18, c[0x0][0x538], RZ ;  /* 0x00014e0012087a10 */ /* 0x000fe20007f9e0ff */
[----:B------:R-:W-:Y:S01]  /*14140*/  IMAD.X R7, RZ, RZ, c[0x0][0x53c], P3 ;  /* 0x00014f00ff077624 */ /* 0x000fe200018e06ff */
[----:B------:R-:W-:Y:S02]  /*14150*/  IADD3.X R3, RZ, c[0x0][0x53c], RZ, P1, !PT ;  /* 0x00014f00ff037a10 */ /* 0x000fe40000ffe4ff */
        /* <DEDUP_REMOVED lines=43> */
.L_x_1568:
        /* <DEDUP_REMOVED lines=26> */
.L_x_1569:
        /* <DEDUP_REMOVED lines=26> */
.L_x_1570:
        /* <DEDUP_REMOVED lines=26> */
.L_x_1571:
[----:B------:R-:W-:Y:S02]  /*148f0*/  IADD3 R18, P1, R18, c[0x0][0x538], RZ ;  /* 0x00014e0012127a10 */ /* 0x000fe40007f3e0ff */
[----:B------:R-:W-:-:S03]  /*14900*/  LOP3.LUT P0, RZ, R16, 0xff, RZ, 0xc0, !PT ;  /* 0x000000ff10ff7812 */ /* 0x000fc6000780c0ff */
[----:B------:R-:W-:Y:S01]  /*14910*/  IMAD.X R19, RZ, RZ, c[0x0][0x53c], P1 ;  /* 0x00014f00ff137624 */ /* 0x000fe200008e06ff */
[----:B0-----:R-:W-:-:S05]  /*14920*/  SEL R3, RZ, 0x1, !P0 ;  /* 0x00000001ff037807 */ /* 0x001fca0004000000 */
[----:B------:R-:W-:Y:S01]  /*14930*/  STG.E.U8 [R18.64], R3 ;  /* 0x0000000312007986 */ /* 0x000fe2000c101124 */
[----:B------:R-:W-:Y:S05]  /*14940*/  EXIT ;  /* 0x000000000000794d */ /* 0x000fea0003800000 */
.L_x_1567:
        /* <DEDUP_REMOVED lines=13> */
.L_x_1532:
        /* <DEDUP_REMOVED lines=28> */
.L_x_1573:
        /* <DEDUP_REMOVED lines=10> */
[----:B------:R-:W-:Y:S01]  /*14c80*/  IMAD.MOV.U32 R7, RZ, RZ, c[0x4][0x634] ;  /* 0x01018d00ff077624 */ /* 0x000fe200078e00ff */
[----:B------:R-:W-:Y:S01]  /*14c90*/  MOV R10, c[0x4][0x440] ;  /* 0x01011000000a7a02 */ /* 0x000fe20000000f00 */
[----:B------:R-:W-:Y:S01]  /*14ca0*/  IMAD.MOV.U32 R8, RZ, RZ, 0x2ef ;  /* 0x000002efff087424 */ /* 0x000fe200078e00ff */
[----:B------:R-:W-:Y:S01]  /*14cb0*/  MOV R13, RZ ;  /* 0x000000ff000d7202 */ /* 0x000fe20000000f00 */
        /* <DEDUP_REMOVED lines=10> */
.L_x_1575:
        /* <DEDUP_REMOVED lines=10> */
[----:B0-----:R-:W-:Y:S01]  /*14e00*/  MOV R5, c[0x4][0x644] ;  /* 0x0101910000057a02 */ /* 0x001fe20000000f00 */
[----:B------:R0:W1:Y:S01]  /*14e10*/  LDC.64 R2, c[0x4][R0] ;  /* 0x0100000000027b82 */ /* 0x0000620000000a00 */
        /* <DEDUP_REMOVED lines=14> */
.L_x_1576:
        /* <DEDUP_REMOVED lines=26> */
.L_x_1577:
        /* <DEDUP_REMOVED lines=26> */
.L_x_1578:
[----:B------:R-:W-:Y:S02]  /*15240*/  IADD3 R18, P1, R18, c[0x0][0x538], RZ ;  /* 0x00014e0012127a10 */ /* 0x000fe40007f3e0ff */
[----:B------:R-:W-:-:S03]  /*15250*/  LOP3.LUT P0, RZ, R16, 0xff, RZ, 0xc0, !PT ;  /* 0x000000ff10ff7812 */ /* 0x000fc6000780c0ff */
[----:B------:R-:W-:Y:S01]  /*15260*/  IMAD.X R19, RZ, RZ, c[0x0][0x53c], P1 ;  /* 0x00014f00ff137624 */ /* 0x000fe200008e06ff */
[----:B0-----:R-:W-:-:S05]  /*15270*/  SEL R3, RZ, 0x1, !P0 ;  /* 0x00000001ff037807 */ /* 0x001fca0004000000 */
[----:B------:R-:W-:Y:S01]  /*15280*/  STG.E.U8 [R18.64], R3 ;  /* 0x0000000312007986 */ /* 0x000fe2000c101124 */
[----:B------:R-:W-:Y:S05]  /*15290*/  EXIT ;  /* 0x000000000000794d */ /* 0x000fea0003800000 */
.L_x_1574:
[----:B------:R-:W-:Y:S04]  /*152a0*/  STG.E.U8 [R4.64], R26 ;  /* 0x0000001a04007986 */ /* 0x000fe8000c101124 */
[----:B------:R-:W-:Y:S04]  /*152b0*/  STG.E.U8 [R4.64+0x1], R23 ;  /* 0x0000011704007986 */ /* 0x000fe8000c101124 */
[----:B------:R-:W-:Y:S04]  /*152c0*/  STG.E.U8 [R4.64+0x2], R19 ;  /* 0x0000021304007986 */ /* 0x000fe8000c101124 */
[----:B------:R-:W-:Y:S01]  /*152d0*/  STG.E.U8 [R4.64+0x3], R16 ;  /* 0x0000031004007986 */ /* 0x000fe2000c101124 */
[----:B------:R-:W-:Y:S05]  /*152e0*/  EXIT ;  /* 0x000000000000794d */ /* 0x000fea0003800000 */
.L_x_1572:
[----:B0-----:R-:W-:Y:S02]  /*152f0*/  ISETP.NE.AND P0, PT, R0, RZ, PT ;  /* 0x000000ff0000720c */ /* 0x001fe40003f05270 */
[----:B------:R-:W-:-:S02]  /*15300*/  IADD3 R2, P1, R25, c[0x0][0x538], RZ ;  /* 0x00014e0019027a10 */ /* 0x000fc40007f3e0ff */
[----:B------:R-:W-:Y:S02]  /*15310*/  IADD3 R6, P3, R22, c[0x0][0x538], RZ ;  /* 0x00014e0016067a10 */ /* 0x000fe40007f7e0ff */
[----:B------:R-:W-:Y:S01]  /*15320*/  IADD3 R8, P4, R18, c[0x0][0x538], RZ ;  /* 0x00014e0012087a10 */ /* 0x000fe20007f9e0ff */
[----:B------:R-:W-:Y:S01]  /*15330*/  IMAD.X R3, RZ, RZ, c[0x0][0x53c], P1 ;  /* 0x00014f00ff037624 */ /* 0x000fe200008e06ff */
        /* <DEDUP_REMOVED lines=46> */
.L_x_1580:
        /* <DEDUP_REMOVED lines=26> */
.L_x_1581:
        /* <DEDUP_REMOVED lines=26> */
.L_x_1582:
        /* <DEDUP_REMOVED lines=26> */
.L_x_1583:
[----:B------:R-:W-:Y:S02]  /*15b00*/  IADD3 R18, P1, R18, c[0x0][0x538], RZ ;  /* 0x00014e0012127a10 */ /* 0x000fe40007f3e0ff */
[----:B------:R-:W-:-:S03]  /*15b10*/  LOP3.LUT P0, RZ, R16, 0xff, RZ, 0xc0, !PT ;  /* 0x000000ff10ff7812 */ /* 0x000fc6000780c0ff */
[----:B------:R-:W-:Y:S01]  /*15b20*/  IMAD.X R19, RZ, RZ, c[0x0][0x53c], P1 ;  /* 0x00014f00ff137624 */ /* 0x000fe200008e06ff */
[----:B0-----:R-:W-:-:S05]  /*15b30*/  SEL R3, RZ, 0x1, !P0 ;  /* 0x00000001ff037807 */ /* 0x001fca0004000000 */
[----:B------:R-:W-:Y:S01]  /*15b40*/  STG.E.U8 [R18.64], R3 ;  /* 0x0000000312007986 */ /* 0x000fe2000c101124 */
[----:B------:R-:W-:Y:S05]  /*15b50*/  EXIT ;  /* 0x000000000000794d */ /* 0x000fea0003800000 */
.L_x_1579:
        /* <DEDUP_REMOVED lines=13> */
.L_x_1584:
        /* <DEDUP_REMOVED lines=13> */
.L_x_7627:


//--------------------- .text._ZN2at6native13reduce_kernelILi512ELi1ENS0_8ReduceOpIfNS0_14func_wrapper_tIbZZZNS0_14or_kernel_cudaERNS_14TensorIteratorEENKUlvE_clEvENKUlvE5_clEvEUlbfE_EEjbLi4ELi4EEEEEvT1_ --------------------------
	.section	.text._ZN2at6native13reduce_kernelILi512ELi1ENS0_8ReduceOpIfNS0_14func_wrapper_tIbZZZNS0_14or_kernel_cudaERNS_14TensorIteratorEENKUlvE_clEvENKUlvE5_clEvEUlbfE_EEjbLi4ELi4EEEEEvT1_,"ax",@progbits
	.sectioninfo	@"SHI_REGISTERS=26"
	.align	128
        .global         _ZN2at6native13reduce_kernelILi512ELi1ENS0_8ReduceOpIfNS0_14func_wrapper_tIbZZZNS0_14or_kernel_cudaERNS_14TensorIteratorEENKUlvE_clEvENKUlvE5_clEvEUlbfE_EEjbLi4ELi4EEEEEvT1_
        .type           _ZN2at6native13reduce_kernelILi512ELi1ENS0_8ReduceOpIfNS0_14func_wrapper_tIbZZZNS0_14or_kernel_cudaERNS_14TensorIteratorEENKUlvE_clEvENKUlvE5_clEvEUlbfE_EEjbLi4ELi4EEEEEvT1_,@function
        .size           _ZN2at6native13reduce_kernelILi512ELi1ENS0_8ReduceOpIfNS0_14func_wrapper_tIbZZZNS0_14or_kernel_cudaERNS_14TensorIteratorEENKUlvE_clEvENKUlvE5_clEvEUlbfE_EEjbLi4ELi4EEEEEvT1_,(.L_x_7628 - _ZN2at6native13reduce_kernelILi512ELi1ENS0_8ReduceOpIfNS0_14func_wrapper_tIbZZZNS0_14or_kernel_cudaERNS_14TensorIteratorEENKUlvE_clEvENKUlvE5_clEvEUlbfE_EEjbLi4ELi4EEEEEvT1_)
        .other          _ZN2at6native13reduce_kernelILi512ELi1ENS0_8ReduceOpIfNS0_14func_wrapper_tIbZZZNS0_14or_kernel_cudaERNS_14TensorIteratorEENKUlvE_clEvENKUlvE5_clEvEUlbfE_EEjbLi4ELi4EEEEEvT1_,@"STO_CUDA_ENTRY STV_DEFAULT"
_ZN2at6native13reduce_kernelILi512ELi1ENS0_8ReduceOpIfNS0_14func_wrapper_tIbZZZNS0_14or_kernel_cudaERNS_14TensorIteratorEENKUlvE_clEvENKUlvE5_clEvEUlbfE_EEjbLi4ELi4EEEEEvT1_:
.text._ZN2at6native13reduce_kernelILi512ELi1ENS0_8ReduceOpIfNS0_14func_wrapper_tIbZZZNS0_14or_kernel_cudaERNS_14TensorIteratorEENKUlvE_clEvENKUlvE5_clEvEUlbfE_EEjbLi4ELi4EEEEEvT1_:
        /* <DEDUP_REMOVED lines=208> */
.L_x_1585:
        /* <DEDUP_REMOVED lines=41> */
.L_x_1594:
[----:B------:R-:W-:Y:S05]  /*0f90*/  BSYNC B3 ;  /* 0x0000000000037941 */ /* 0x000fea0003800000 */
.L_x_1593:
[----:B------:R-:W-:-:S04]  /*0fa0*/  PRMT R3, R3, 0x9910, RZ ;  /* 0x0000991003037816 */ /* 0x000fc800000000ff */
[----:B------:R-:W-:-:S13]  /*0fb0*/  ISETP.NE.AND P0, PT, R3, RZ, PT ;  /* 0x000000ff0300720c */ /* 0x000fda0003f05270 */
[----:B------:R-:W-:Y:S05]  /*0fc0*/  @!P0 BRA `(.L_x_1592) ;  /* 0x0000009000008947 */ /* 0x000fea0003800000 */
[----:B------:R-:W-:-:S04]  /*0fd0*/  IADD3 R3, P0, R23, -R8, RZ ;  /* 0x8000000817037210 */ /* 0x000fc80007f1e0ff */
[----:B------:R-:W-:Y:S02]  /*0fe0*/  IADD3.X R5, RZ, -0x1, RZ, P0, !PT ;  /* 0xffffffffff057810 */ /* 0x000fe400007fe4ff */
[----:B------:R-:W-:-:S04]  /*0ff0*/  LEA R6, P0, R3, R14, 0x2 ;  /* 0x0000000e03067211 */ /* 0x000fc800078010ff */
[----:B------:R-:W-:-:S05]  /*1000*/  LEA.HI.X R7, R3, R15, R5, 0x2, P0 ;  /* 0x0000000f03077211 */ /* 0x000fca00000f1405 */
[----:B------:R-:W2:Y:S01]  /*1010*/  LDG.E R6, [R6.64] ;  /* 0x0000002406067981 */ /* 0x000ea2000c1e1900 */
[----:B------:R-:W-:Y:S02]  /*1020*/  PRMT R0, R0, 0x9910, RZ ;  /* 0x0000991000007816 */ /* 0x000fe400000000ff */
[----:B--2---:R-:W-:-:S04]  /*1030*/  FSETP.NEU.FTZ.AND P0, PT, R6, RZ, PT ;  /* 0x000000ff0600720b */ /* 0x004fc80003f1d000 */
[----:B------:R-:W-:-:S04]  /*1040*/  ISETP.NE.OR P0, PT, R0, RZ, P0 ;  /* 0x000000ff0000720c */ /* 0x000fc80000705670 */
[----:B------:R-:W-:-:S04]  /*1050*/  SEL R0, RZ, 0x1, !P0 ;  /* 0x00000001ff007807 */ /* 0x000fc80004000000 */
.L_x_1592:
[----:B------:R-:W-:Y:S05]  /*1060*/  BSYNC B2 ;  /* 0x0000000000027941 */ /* 0x000fea0003800000 */
.L_x_1591:
[C---:B------:R-:W-:Y:S02]  /*1070*/  IADD3 R5, P0, -R8.reuse, 0x4, RZ ;  /* 0x0000000408057810 */ /* 0x040fe40007f1e1ff */
[----:B------:R-:W-:Y:S02]  /*1080*/  IADD3 R3, R8, c[0x0][0x168], RZ ;  /* 0x00005a0008037a10 */ /* 0x000fe40007ffe0ff */
[----:B------:R-:W-:Y:S01]  /*1090*/  LEA R14, P1, R5, R14, 0x2 ;  /* 0x0000000e050e7211 */ /* 0x000fe200078210ff */
[----:B------:R-:W-:Y:S01]  /*10a0*/  IMAD.X R6, RZ, RZ, -0x1, P0 ;  /* 0xffffffffff067424 */ /* 0x000fe200000e06ff */
[----:B------:R-:W-:-:S04]  /*10b0*/  IADD3 R3, R3, -0x4, RZ ;  /* 0xfffffffc03037810 */ /* 0x000fc80007ffe0ff */
[----:B------:R-:W-:Y:S02]  /*10c0*/  LEA.HI.X R15, R5, R15, R6, 0x2, P1 ;  /* 0x0000000f050f7211 */ /* 0x000fe400008f1406 */
.L_x_1590:
[----:B------:R-:W-:Y:S05]  /*10d0*/  BSYNC B1 ;  /* 0x0000000000017941 */ /* 0x000fea0003800000 */
.L_x_1589:
[----:B------:R-:W-:Y:S01]  /*10e0*/  LEA R6, R13, 0x3, 0x2 ;  /* 0x000000030d067811 */ /* 0x000fe200078e10ff */
[----:B------:R-:W-:Y:S01]  /*10f0*/  BSSY B1, `(.L_x_1595) ;  /* 0x0000020000017945 */ /* 0x000fe20003800000 */
[----:B------:R-:W-:Y:S02]  /*1100*/  ISETP.NE.AND P5, PT, RZ, c[0x0][0x180], PT ;  /* 0x00006000ff007a0c */ /* 0x000fe40003fa5270 */
[----:B------:R-:W-:Y:S02]  /*1110*/  ISETP.GE.U32.AND P0, PT, R6, R3, PT ;  /* 0x000000030600720c */ /* 0x000fe40003f06070 */
[----:B------:R-:W-:Y:S02]  /*1120*/  ISETP.NE.AND P6, PT, R20, RZ, PT ;  /* 0x000000ff1400720c */ /* 0x000fe40003fc5270 */
[C---:B------:R-:W-:Y:S02]  /*1130*/  PRMT R8, R4.reuse, 0x7610, R8 ;  /* 0x0000761004087816 */ /* 0x040fe40000000008 */
[----:B------:R-:W-:-:S02]  /*1140*/  PRMT R9, R4, 0x7610, R9 ;  /* 0x0000761004097816 */ /* 0x000fc40000000009 */
[----:B------:R-:W-:-:S05]  /*1150*/  PRMT R11, R4, 0x7610, R11 ;  /* 0x00007610040b7816 */ /* 0x000fca000000000b */
[----:B------:R-:W-:Y:S05]  /*1160*/  @P0 BRA `(.L_x_1596) ;  /* 0x0000018000000947 */ /* 0x000fea0003800000 */
[C---:B------:R-:W-:Y:S02]  /*1170*/  PRMT R9, R8.reuse, 0x7610, R9 ;  /* 0x0000761008097816 */ /* 0x040fe40000000009 */
[----:B------:R-:W-:Y:S02]  /*1180*/  PRMT R11, R8, 0x7610, R11 ;  /* 0x00007610080b7816 */ /* 0x000fe4000000000b */
.L_x_1597:
[----:B------:R-:W-:-:S06]  /*1190*/  IMAD.WIDE.U32 R4, R13, 0x10, R14 ;  /* 0x000000100d047825 */ /* 0x000fcc00078e000e */
[----:B------:R-:W2:Y:S01]  /*11a0*/  LDG.E.128 R4, [R4.64] ;  /* 0x0000002404047981 */ /* 0x000ea2000c1e1d00 */
[----:B------:R-:W-:Y:S02]  /*11b0*/  LOP3.LUT P2, RZ, R0, 0xff, RZ, 0xc0, !PT ;  /* 0x000000ff00ff7812 */ /* 0x000fe4000784c0ff */
[----:B------:R-:W-:Y:S02]  /*11c0*/  LOP3.LUT P3, RZ, R11, 0xff, RZ, 0xc0, !PT ;  /* 0x000000ff0bff7812 */ /* 0x000fe4000786c0ff */
[----:B------:R-:W-:Y:S02]  /*11d0*/  LOP3.LUT P0, RZ, R9, 0xff, RZ, 0xc0, !PT ;  /* 0x000000ff09ff7812 */ /* 0x000fe4000780c0ff */
[----:B------:R-:W-:-:S04]  /*11e0*/  IADD3 R13, R13, c[0x0][0x170], RZ ;  /* 0x00005c000d0d7a10 */ /* 0x000fc80007ffe0ff */
[----:B------:R-:W-:Y:S02]  /*11f0*/  LEA R0, R13, 0x3, 0x2 ;  /* 0x000000030d007811 */ /* 0x000fe400078e10ff */
[----:B--2---:R-:W-:Y:S02]  /*1200*/  FSETP.NEU.FTZ.AND P1, PT, R4, RZ, PT ;  /* 0x000000ff0400720b */ /* 0x004fe40003f3d000 */
[----:B------:R-:W-:Y:S02]  /*1210*/  FSETP.NEU.FTZ.AND P4, PT, R5, RZ, PT ;  /* 0x000000ff0500720b */ /* 0x000fe40003f9d000 */
[----:B------:R-:W-:Y:S02]  /*1220*/  PLOP3.LUT P1, PT, P2, P1, PT, 0xa8, 0x0 ;  /* 0x000000000000781c */ /* 0x000fe40001723570 */
[----:B------:R-:W-:Y:S02]  /*1230*/  FSETP.NEU.FTZ.AND P2, PT, R6, RZ, PT ;  /* 0x000000ff0600720b */ /* 0x000fe40003f5d000 */
[----:B------:R-:W-:-:S02]  /*1240*/  PLOP3.LUT P3, PT, P3, P4, PT, 0xa8, 0x0 ;  /* 0x000000000000781c */ /* 0x000fc40001f69570 */
[----:B------:R-:W-:Y:S02]  /*1250*/  PLOP3.LUT P0, PT, P0, P2, PT, 0xa8, 0x0 ;  /* 0x000000000000781c */ /* 0x000fe40000705570 */
[----:B------:R-:W-:Y:S02]  /*1260*/  LOP3.LUT P4, RZ, R8, 0xff, RZ, 0xc0, !PT ;  /* 0x000000ff08ff7812 */ /* 0x000fe4000788c0ff */
[----:B------:R-:W-:Y:S02]  /*1270*/  FSETP.NEU.FTZ.AND P2, PT, R7, RZ, PT ;  /* 0x000000ff0700720b */ /* 0x000fe40003f5d000 */
[----:B------:R-:W-:Y:S02]  /*1280*/  SEL R11, RZ, 0x1, !P3 ;  /* 0x00000001ff0b7807 */ /* 0x000fe40005800000 */
[----:B------:R-:W-:Y:S02]  /*1290*/  PLOP3.LUT P2, PT, P4, P2, PT, 0xa8, 0x0 ;  /* 0x000000000000781c */ /* 0x000fe40002745570 */
[----:B------:R-:W-:-:S02]  /*12a0*/  ISETP.GE.U32.AND P4, PT, R0, R3, PT ;  /* 0x000000030000720c */ /* 0x000fc40003f86070 */
[----:B------:R-:W-:Y:S02]  /*12b0*/  SEL R0, RZ, 0x1, !P1 ;  /* 0x00000001ff007807 */ /* 0x000fe40004800000 */
[----:B------:R-:W-:Y:S02]  /*12c0*/  SEL R9, RZ, 0x1, !P0 ;  /* 0x00000001ff097807 */ /* 0x000fe40004000000 */
[----:B------:R-:W-:-:S07]  /*12d0*/  SEL R8, RZ, 0x1, !P2 ;  /* 0x00000001ff087807 */ /* 0x000fce0005000000 */
[----:B------:R-:W-:Y:S05]  /*12e0*/  @!P4 BRA `(.L_x_1597) ;  /* 0xfffffea00000c947 */ /* 0x000fea000383ffff */
.L_x_1596:
[----:B------:R-:W-:Y:S05]  /*12f0*/  BSYNC B1 ;  /* 0x0000000000017941 */ /* 0x000fea0003800000 */
.L_x_1595:
        /* <DEDUP_REMOVED lines=8> */
.L_x_1599:
[----:B------:R-:W-:Y:S05]  /*1380*/  BSYNC B1 ;  /* 0x0000000000017941 */ /* 0x000fea0003800000 */
.L_x_1598:
        /* <DEDUP_REMOVED lines=9> */
[----:B------:R-:W2:Y:S01]  /*1420*/  LDG.E R14, [R14.64] ;  /* 0x000000240e0e7981 */ /* 0x000ea2000c1e1900 */
[----:B------:R-:W-:Y:S02]  /*1430*/  LOP3.LUT P1, RZ, R0, 0xff, RZ, 0xc0, !PT ;  /* 0x000000ff00ff7812 */ /* 0x000fe4000782c0ff */
[----:B--2---:R-:W-:-:S04]  /*1440*/  FSETP.NEU.FTZ.AND P0, PT, R14, RZ, PT ;  /* 0x000000ff0e00720b */ /* 0x004fc80003f1d000 */
[----:B------:R-:W-:-:S04]  /*1450*/  PLOP3.LUT P0, PT, P0, P1, PT, 0xa8, 0x0 ;  /* 0x000000000000781c */ /* 0x000fc80000703570 */
[----:B------:R-:W-:-:S04]  /*1460*/  SEL R0, RZ, 0x1, !P0 ;  /* 0x00000001ff007807 */ /* 0x000fc80004000000 */
.L_x_1601:
[----:B------:R-:W-:Y:S05]  /*1470*/  BSYNC B1 ;  /* 0x0000000000017941 */ /* 0x000fea0003800000 */
.L_x_1600:
[----:B------:R-:W-:-:S04]  /*1480*/  LOP3.LUT P0, RZ, R11, 0xff, R0, 0xc8, !PT ;  /* 0x000000ff0bff7812 */ /* 0x000fc8000780c800 */
[----:B------:R-:W-:-:S04]  /*1490*/  SEL R0, RZ, 0x1, !P0 ;  /* 0x00000001ff007807 */ /* 0x000fc80004000000 */
[----:B------:R-:W-:-:S04]  /*14a0*/  LOP3.LUT P0, RZ, R9, 0xff, R0, 0xc8, !PT ;  /* 0x000000ff09ff7812 */ /* 0x000fc8000780c800 */
[----:B------:R-:W-:-:S04]  /*14b0*/  SEL R3, RZ, 0x1, !P0 ;  /* 0x00000001ff037807 */ /* 0x000fc80004000000 */
[----:B------:R-:W-:-:S04]  /*14c0*/  LOP3.LUT P0, RZ, R8, 0xff, R3, 0xc8, !PT ;  /* 0x000000ff08ff7812 */ /* 0x000fc8000780c803 */
[----:B------:R-:W-:Y:S01]  /*14d0*/  SEL R19, RZ, 0x1, !P0 ;  /* 0x00000001ff137807 */ /* 0x000fe20004000000 */
[----:B------:R-:W-:Y:S05]  /*14e0*/  BRA `(.L_x_1587) ;  /* 0x00007d7000007947 */ /* 0x000fea0003800000 */
.L_x_1588:
        /* <DEDUP_REMOVED lines=8> */
[----:B------:R-:W-:Y:S01]  /*1570*/  MOV R18, c[0x0][0x170] ;  /* 0x00005c0000127a02 */ /* 0x000fe20000000f00 */
[----:B------:R-:W-:Y:S02]  /*1580*/  IMAD.U32 R9, RZ, RZ, UR4 ;  /* 0x00000004ff097e24 */ /* 0x000fe4000f8e00ff */
[--C-:B------:R-:W-:Y:S02]  /*1590*/  IMAD.MOV.U32 R21, RZ, RZ, R13.reuse ;  /* 0x000000ffff157224 */ /* 0x100fe400078e000d */
[----:B------:R-:W-:Y:S01]  /*15a0*/  IMAD R0, R18, 0x3, R13 ;  /* 0x0000000312007824 */ /* 0x000fe200078e020d */
[----:B------:R-:W-:Y:S05]  /*15b0*/  @!P1 BRA `(.L_x_1603) ;  /* 0x00006f7000009947 */ /* 0x000fea0003800000 */
[----:B------:R-:W-:Y:S01]  /*15c0*/  ISETP.GE.U32.AND P0, PT, R0, c[0x0][0x168], PT ;  /* 0x00005a0000007a0c */ /* 0x000fe20003f06070 */
[----:B------:R-:W-:Y:S01]  /*15d0*/  BSSY B1, `(.L_x_1604) ;  /* 0x0000393000017945 */ /* 0x000fe20003800000 */
[C---:B------:R-:W-:Y:S02]  /*15e0*/  PRMT R8, R9.reuse, 0x7610, R8 ;  /* 0x0000761009087816 */ /* 0x040fe40000000008 */
[----:B------:R-:W-:-:S02]  /*15f0*/  PRMT R7, R9, 0x7610, R7 ;  /* 0x0000761009077816 */ /* 0x000fc40000000007 */
[----:B------:R-:W-:-:S07]  /*1600*/  PRMT R6, R9, 0x7610, R6 ;  /* 0x0000761009067816 */ /* 0x000fce0000000006 */
[----:B------:R-:W-:Y:S05]  /*1610*/  @P0 BRA `(.L_x_1605) ;  /* 0x000038e000000947 */ /* 0x000fea0003800000 */
[----:B------:R-:W-:Y:S01]  /*1620*/  BSSY B2, `(.L_x_1605) ;  /* 0x000038d000027945 */ /* 0x000fe20003800000 */
[----:B------:R-:W-:Y:S02]  /*1630*/  ISETP.NE.AND P6, PT, RZ, c[0x0][0x1a4], PT ;  /* 0x00006900ff007a0c */ /* 0x000fe40003fc5270 */
[C---:B------:R-:W-:Y:S02]  /*1640*/  PRMT R8, R9.reuse, 0x7610, R8 ;  /* 0x0000761009087816 */ /* 0x040fe40000000008 */
[C---:B------:R-:W-:Y:S02]  /*1650*/  PRMT R7, R9.reuse, 0x7610, R7 ;  /* 0x0000761009077816 */ /* 0x040fe40000000007 */
[----:B------:R-:W-:-:S05]  /*1660*/  PRMT R6, R9, 0x7610, R6 ;  /* 0x0000761009067816 */ /* 0x000fca0000000006 */
.L_x_1611:
[----:B------:R-:W-:Y:S01]  /*1670*/  HFMA2.MMA R0, -RZ, RZ, 0, 0 ;  /* 0x00000000ff007435 */ /* 0x000fe200000001ff */
[----:B------:R-:W-:Y:S01]  /*1680*/  IMAD.MOV.U32 R2, RZ, RZ, RZ ;  /* 0x000000ffff027224 */ /* 0x000fe200078e00ff */
[----:B0-----:R-:W-:Y:S05]  /*1690*/  @!P6 BRA `(.L_x_1606) ;  /* 0x00000d100000e947 */ /* 0x001fea0003800000 */
        /* <DEDUP_REMOVED lines=209> */
.L_x_1606:
[----:B------:R-:W-:-:S04]  /*23b0*/  LOP3.LUT R3, R2, 0xfffffffc, RZ, 0xc0, !PT ;  /* 0xfffffffc02037812 */ /* 0x000fc800078ec0ff */
[----:B------:R-:W-:-:S04]  /*23c0*/  IADD3 R2, P0, R14, R3, RZ ;  /* 0x000000030e027210 */ /* 0x000fc80007f1e0ff */
[----:B------:R-:W-:-:S05]  /*23d0*/  IADD3.X R3, RZ, R15, RZ, P0, !PT ;  /* 0x0000000fff037210 */ /* 0x000fca00007fe4ff */
[----:B------:R0:W5:Y:S01]  /*23e0*/  LDG.E R5, [R2.64] ;  /* 0x0000002402057981 */ /* 0x000162000c1e1900 */
[----:B------:R-:W-:Y:S01]  /*23f0*/  IADD3 R21, R21, c[0x0][0x170], RZ ;  /* 0x00005c0015157a10 */ /* 0x000fe20007ffe0ff */
        /* <DEDUP_REMOVED lines=220> */
.L_x_1607:
[----:B------:R-:W-:-:S04]  /*31c0*/  LOP3.LUT R11, R0, 0xfffffffc, RZ, 0xc0, !PT ;  /* 0xfffffffc000b7812 */ /* 0x000fc800078ec0ff */
[----:B------:R-:W-:-:S04]  /*31d0*/  IADD3 R10, P0, R14, R11, RZ ;  /* 0x0000000b0e0a7210 */ /* 0x000fc80007f1e0ff */
[----:B------:R-:W-:-:S05]  /*31e0*/  IADD3.X R11, RZ, R15, RZ, P0, !PT ;  /* 0x0000000fff0b7210 */ /* 0x000fca00007fe4ff */
[----:B------:R1:W5:Y:S01]  /*31f0*/  LDG.E R4, [R10.64] ;  /* 0x000000240a047981 */ /* 0x000362000c1e1900 */
[----:B------:R-:W-:Y:S01]  /*3200*/  IADD3 R21, R21, c[0x0][0x170], RZ ;  /* 0x00005c0015157a10 */ /* 0x000fe20007ffe0ff */
[----:B0-----:R-:W-:Y:S01]  /*3210*/  CS2R R2, SRZ ;  /* 0x0000000000027805 */ /* 0x001fe2000001ff00 */
[----:B------:R-:W-:Y:S05]  /*3220*/  @!P6 BRA `(.L_x_1608) ;  /* 0x00000db00000e947 */ /* 0x000fea0003800000 */
[----:B-1----:R-:W-:Y:S02]  /*3230*/  IMAD.MOV.U32 R10, RZ, RZ, RZ ;  /* 0x000000ffff0a7224 */ /* 0x002fe400078e00ff */
[----:B------:R-:W-:-:S04]  /*3240*/  IMAD.MOV.U32 R11, RZ, RZ, R21 ;  /* 0x000000ffff0b7224 */ /* 0x000fc800078e0015 */
[----:B------:R-:W-:-:S05]  /*3250*/  IMAD.HI.U32 R10, R21, c[0x0][0x1ac], R10 ;  /* 0x00006b00150a7a27 */ /* 0x000fca00078e000a */
[----:B------:R-:W-:Y:S01]  /*3260*/  SHF.R.U32.HI R11, RZ, c[0x0][0x1b0], R10 ;  /* 0x00006c00ff0b7a19 */ /* 0x000fe2000001160a */
[----:B------:R-:W-:-:S04]  /*3270*/  HFMA2.MMA R10, -RZ, RZ, 0, 0 ;  /* 0x00000000ff0a7435 */ /* 0x000fc800000001ff */
[----:B------:R-:W-:-:S04]  /*3280*/  IMAD.MOV R2, RZ, RZ, -R11 ;  /* 0x000000ffff027224 */ /* 0x000fc800078e0a0b */
[----:B------:R-:W-:Y:S02]  /*3290*/  IMAD R2, R2, c[0x0][0x1a8], R21 ;  /* 0x00006a0002027a24 */ /* 0x000fe400078e0215 */
[----:B------:R-:W-:-:S04]  /*32a0*/  IMAD.HI.U32 R0, R11, c[0x0][0x1b8], R10 ;  /* 0x00006e000b007a27 */ /* 0x000fc800078e000a */
[----:B------:R-:W-:Y:S01]  /*32b0*/  IMAD R2, R2, c[0x0][0x2d4], RZ ;  /* 0x0000b50002027a24 */ /* 0x000fe200078e02ff */
[----:B------:R-:W-:Y:S01]  /*32c0*/  SHF.R.U32.HI R12, RZ, c[0x0][0x1bc], R0 ;  /* 0x00006f00ff0c7a19 */ /* 0x000fe20000011600 */
[----:B------:R-:W-:-:S03]  /*32d0*/  IMAD.MOV.U32 R0, RZ, RZ, c[0x0][0x1a4] ;  /* 0x00006900ff007624 */ /* 0x000fc600078e00ff */
[----:B------:R-:W-:Y:S02]  /*32e0*/  IADD3 R10, -R12, RZ, RZ ;  /* 0x000000ff0c0a7210 */ /* 0x000fe40007ffe1ff */
[----:B------:R-:W-:-:S03]  /*32f0*/  ISETP.NE.AND P0, PT, R0, 0x2, PT ;  /* 0x000000020000780c */ /* 0x000fc60003f05270 */
[----:B------:R-:W-:-:S04]  /*3300*/  IMAD R11, R10, c[0x0][0x1b4], R11 ;  /* 0x00006d000a0b7a24 */ /* 0x000fc800078e020b */
[----:B------:R-:W-:-:S06]  /*3310*/  IMAD R2, R11, c[0x0][0x2d8], R2 ;  /* 0x0000b6000b027a24 */ /* 0x000fcc00078e0202 */
        /* <DEDUP_REMOVED lines=204> */
.L_x_1608:
[----:B-1----:R-:W-:-:S04]  /*3fe0*/  LOP3.LUT R11, R2, 0xfffffffc, RZ, 0xc0, !PT ;  /* 0xfffffffc020b7812 */ /* 0x002fc800078ec0ff */
[----:B------:R-:W-:-:S04]  /*3ff0*/  IADD3 R10, P0, R14, R11, RZ ;  /* 0x0000000b0e0a7210 */ /* 0x000fc80007f1e0ff */
[----:B------:R-:W-:-:S05]  /*4000*/  IADD3.X R11, RZ, R15, RZ, P0, !PT ;  /* 0x0000000fff0b7210 */ /* 0x000fca00007fe4ff */
[----:B------:R0:W5:Y:S01]  /*4010*/  LDG.E R0, [R10.64] ;  /* 0x000000240a007981 */ /* 0x000162000c1e1900 */
[----:B------:R-:W-:Y:S01]  /*4020*/  IADD3 R21, R21, c[0x0][0x170], RZ ;  /* 0x00005c0015157a10 */ /* 0x000fe20007ffe0ff */
[----:B------:R-:W-:Y:S05]  /*4030*/  @!P6 BRA `(.L_x_1609) ;  /* 0x00000d100000e947 */ /* 0x000fea0003800000 */
[----:B------:R-:W-:Y:S02]  /*4040*/  IMAD.MOV.U32 R2, RZ, RZ, RZ ;  /* 0x000000ffff027224 */ /* 0x000fe400078e00ff */
[----:B------:R-:W-:-:S04]  /*4050*/  IMAD.MOV.U32 R3, RZ, RZ, R21 ;  /* 0x000000ffff037224 */ /* 0x000fc800078e0015 */
[----:B------:R-:W-:-:S05]  /*4060*/  IMAD.HI.U32 R2, R21, c[0x0][0x1ac], R2 ;  /* 0x00006b0015027a27 */ /* 0x000fca00078e0002 */
[----:B------:R-:W-:Y:S01]  /*4070*/  SHF.R.U32.HI R3, RZ, c[0x0][0x1b0], R2 ;  /* 0x00006c00ff037a19 */ /* 0x000fe20000011602 */
[----:B------:R-:W-:-:S04]  /*4080*/  HFMA2.MMA R2, -RZ, RZ, 0, 0 ;  /* 0x00000000ff027435 */ /* 0x000fc800000001ff */
[----:B0-----:R-:W-:-:S04]  /*4090*/  IMAD.MOV R10, RZ, RZ, -R3 ;  /* 0x000000ffff0a7224 */ /* 0x001fc800078e0a03 */
        /* <DEDUP_REMOVED lines=193> */
[----:B------:R-:W-:Y:S02]  /*4cb0*/  SHF.R.U32.HI R11, RZ, c[0x0][0x2c4], R10 ;  /* 0x0000b100ff0b7a19 */ /* 0x000fe4000001160a */
[----:B------:R-:W-:-:S03]  /*4cc0*/  @P0 MOV R10, RZ ;  /* 0x000000ff000a0202 */ /* 0x000fc60000000f00 */
        /* <DEDUP_REMOVED lines=8> */
.L_x_1609:
[----:B------:R-:W-:-:S04]  /*4d50*/  LOP3.LUT R3, R3, 0xfffffffc, RZ, 0xc0, !PT ;  /* 0xfffffffc03037812 */ /* 0x000fc800078ec0ff */
[----:B------:R-:W-:-:S05]  /*4d60*/  IADD3 R2, P0, R14, R3, RZ ;  /* 0x000000030e027210 */ /* 0x000fca0007f1e0ff */
[----:B------:R-:W-:-:S06]  /*4d70*/  IMAD.X R3, RZ, RZ, R15, P0 ;  /* 0x000000ffff037224 */ /* 0x000fcc00000e060f */
[----:B------:R1:W2:Y:S01]  /*4d80*/  LDG.E R3, [R2.64] ;  /* 0x0000002402037981 */ /* 0x0002a2000c1e1900 */
[----:B------:R-:W-:Y:S02]  /*4d90*/  LOP3.LUT P3, RZ, R6, 0xff, RZ, 0xc0, !PT ;  /* 0x000000ff06ff7812 */ /* 0x000fe4000786c0ff */
[----:B------:R-:W-:Y:S02]  /*4da0*/  IADD3 R21, R21, c[0x0][0x170], RZ ;  /* 0x00005c0015157a10 */ /* 0x000fe40007ffe0ff */
[----:B-----5:R-:W-:Y:S02]  /*4db0*/  FSETP.NEU.FTZ.AND P2, PT, R5, RZ, PT ;  /* 0x000000ff0500720b */ /* 0x020fe40003f5d000 */
[----:B------:R-:W-:Y:S02]  /*4dc0*/  MOV R6, c[0x0][0x170] ;  /* 0x00005c0000067a02 */ /* 0x000fe40000000f00 */
[----:B------:R-:W-:Y:S02]  /*4dd0*/  PLOP3.LUT P2, PT, P3, P2, PT, 0xa8, 0x0 ;  /* 0x000000000000781c */ /* 0x000fe40001f45570 */
[----:B------:R-:W-:Y:S01]  /*4de0*/  LOP3.LUT P0, RZ, R8, 0xff, RZ, 0xc0, !PT ;  /* 0x000000ff08ff7812 */ /* 0x000fe2000780c0ff */
[----:B-1----:R-:W-:Y:S01]  /*4df0*/  IMAD R2, R6, 0x3, R21 ;  /* 0x0000000306027824 */ /* 0x002fe200078e0215 */
[----:B------:R-:W-:-:S02]  /*4e00*/  FSETP.NEU.FTZ.AND P3, PT, R0, RZ, PT ;  /* 0x000000ff0000720b */ /* 0x000fc40003f7d000 */
[----:B------:R-:W-:Y:S02]  /*4e10*/  LOP3.LUT P5, RZ, R7, 0xff, RZ, 0xc0, !PT ;  /* 0x000000ff07ff7812 */ /* 0x000fe400078ac0ff */
[----:B------:R-:W-:Y:S02]  /*4e20*/  PLOP3.LUT P0, PT, P0, P3, PT, 0xa8, 0x0 ;  /* 0x000000000000781c */ /* 0x000fe40000707570 */
[----:B------:R-:W-:Y:S02]  /*4e30*/  ISETP.GE.U32.AND P3, PT, R2, c[0x0][0x168], PT ;  /* 0x00005a0002007a0c */ /* 0x000fe40003f66070 */
[----:B------:R-:W-:Y:S02]  /*4e40*/  FSETP.NEU.FTZ.AND P4, PT, R4, RZ, PT ;  /* 0x000000ff0400720b */ /* 0x000fe40003f9d000 */
[----:B------:R-:W-:Y:S02]  /*4e50*/  LOP3.LUT P1, RZ, R9, 0xff, RZ, 0xc0, !PT ;  /* 0x000000ff09ff7812 */ /* 0x000fe4000782c0ff */
[----:B------:R-:W-:-:S02]  /*4e60*/  PLOP3.LUT P5, PT, P5, P4, PT, 0xa8, 0x0 ;  /* 0x000000000000781c */ /* 0x000fc40002fa9570 */
[----:B------:R-:W-:Y:S02]  /*4e70*/  SEL R6, RZ, 0x1, !P2 ;  /* 0x00000001ff067807 */ /* 0x000fe40005000000 */
[----:B------:R-:W-:Y:S02]  /*4e80*/  SEL R7, RZ, 0x1, !P5 ;  /* 0x00000001ff077807 */ /* 0x000fe40006800000 */
[----:B------:R-:W-:Y:S02]  /*4e90*/  SEL R8, RZ, 0x1, !P0 ;  /* 0x00000001ff087807 */ /* 0x000fe40004000000 */
[----:B--2---:R-:W-:-:S04]  /*4ea0*/  FSETP.NEU.FTZ.AND P4, PT, R3, RZ, PT ;  /* 0x000000ff0300720b */ /* 0x004fc80003f9d000 */
[----:B------:R-:W-:-:S04]  /*4eb0*/  PLOP3.LUT P1, PT, P1, P4, PT, 0xa8, 0x0 ;  /* 0x000000000000781c */ /* 0x000fc80000f29570 */
[----:B------:R-:W-:Y:S01]  /*4ec0*/  SEL R9, RZ, 0x1, !P1 ;  /* 0x00000001ff097807 */ /* 0x000fe20004800000 */
[----:B------:R-:W-:Y:S01]  /*4ed0*/  @P3 CALL.REL.NOINC `(.L_x_1610) ;  /* 0x0000001000003944 */ /* 0x000fe20003c00000 */
[----:B------:R-:W-:Y:S05]  /*4ee0*/  BRA `(.L_x_1611) ;  /* 0xffffc78000007947 */ /* 0x000fea000383ffff */
.L_x_1610:
[----:B------:R-:W-:Y:S05]  /*4ef0*/  BSYNC B2 ;  /* 0x0000000000027941 */ /* 0x000fea0003800000 */
.L_x_1605:
[----:B------:R-:W-:Y:S05]  /*4f00*/  BSYNC B1 ;  /* 0x0000000000017941 */ /* 0x000fea0003800000 */
.L_x_1604:
[----:B------:R-:W-:Y:S01]  /*4f10*/  ISETP.GE.U32.AND P0, PT, R21, c[0x0][0x168], PT ;  /* 0x00005a0015007a0c */ /* 0x000fe20003f06070 */
[----:B------:R-:W-:-:S12]  /*4f20*/  BSSY B1, `(.L_x_1612) ;  /* 0x000033d000017945 */ /* 0x000fd80003800000 */
[----:B------:R-:W-:Y:S05]  /*4f30*/  @P0 BRA `(.L_x_1613) ;  /* 0x000033b000000947 */ /* 0x000fea0003800000 */
[----:B------:R-:W-:Y:S01]  /*4f40*/  ISETP.NE.AND P1, PT, RZ, c[0x0][0x1a4], PT ;  /* 0x00006900ff007a0c */ /* 0x000fe20003f25270 */
[----:B------:R-:W-:-:S12]  /*4f50*/  IMAD.MOV.U32 R5, RZ, RZ, RZ ;  /* 0x000000ffff057224 */ /* 0x000fd800078e00ff */
[----:B------:R-:W-:Y:S05]  /*4f60*/  @!P1 BRA `(.L_x_1614) ;  /* 0x00000c7000009947 */ /* 0x000fea0003800000 */
[----:B0-----:R-:W-:Y:S01]  /*4f70*/  HFMA2.MMA R10, -RZ, RZ, 0, 0 ;  /* 0x00000000ff0a7435 */ /* 0x001fe200000001ff */
        /* <DEDUP_REMOVED lines=198> */
.L_x_1614:
[----:B------:R-:W-:-:S04]  /*5be0*/  LOP3.LUT R5, R5, 0xfffffffc, RZ, 0xc0, !PT ;  /* 0xfffffffc05057812 */ /* 0x000fc800078ec0ff */
[----:B0-----:R-:W-:-:S04]  /*5bf0*/  IADD3 R10, P2, R14, R5, RZ ;  /* 0x000000050e0a7210 */ /* 0x001fc80007f5e0ff */
[----:B------:R-:W-:-:S05]  /*5c00*/  IADD3.X R11, RZ, R15, RZ, P2, !PT ;  /* 0x0000000fff0b7210 */ /* 0x000fca00017fe4ff */
[----:B------:R0:W5:Y:S01]  /*5c10*/  LDG.E R5, [R10.64] ;  /* 0x000000240a057981 */ /* 0x000162000c1e1900 */
        /* <DEDUP_REMOVED lines=203> */
.L_x_1615:
[----:B------:R-:W-:-:S04]  /*68d0*/  LOP3.LUT R11, R4, 0xfffffffc, RZ, 0xc0, !PT ;  /* 0xfffffffc040b7812 */ /* 0x000fc800078ec0ff */
[----:B------:R-:W-:-:S05]  /*68e0*/  IADD3 R10, P2, R14, R11, RZ ;  /* 0x0000000b0e0a7210 */ /* 0x000fca0007f5e0ff */
[----:B------:R-:W-:-:S05]  /*68f0*/  IMAD.X R11, RZ, RZ, R15, P2 ;  /* 0x000000ffff0b7224 */ /* 0x000fca00010e060f */
[----:B------:R0:W5:Y:S01]  /*6900*/  LDG.E R4, [R10.64] ;  /* 0x000000240a047981 */ /* 0x000162000c1e1900 */
[----:B------:R-:W-:-:S04]  /*6910*/  IADD3 R13, R13, c[0x0][0x170], RZ ;  /* 0x00005c000d0d7a10 */ /* 0x000fc80007ffe0ff */
[----:B------:R-:W-:-:S13]  /*6920*/  ISETP.GE.U32.AND P2, PT, R13, c[0x0][0x168], PT ;  /* 0x00005a000d007a0c */ /* 0x000fda0003f46070 */
[----:B------:R-:W-:Y:S05]  /*6930*/  @P2 BRA `(.L_x_1613) ;  /* 0x000019b000002947 */ /* 0x000fea0003800000 */
[----:B0-----:R-:W-:Y:S01]  /*6940*/  HFMA2.MMA R2, -RZ, RZ, 0, 0 ;  /* 0x00000000ff027435 */ /* 0x001fe200000001ff */
        /* <DEDUP_REMOVED lines=199> */
.L_x_1616:
[----:B------:R-:W-:-:S04]  /*75c0*/  LOP3.LUT R11, R2, 0xfffffffc, RZ, 0xc0, !PT ;  /* 0xfffffffc020b7812 */ /* 0x000fc800078ec0ff */
[----:B------:R-:W-:-:S04]  /*75d0*/  IADD3 R10, P2, R14, R11, RZ ;  /* 0x0000000b0e0a7210 */ /* 0x000fc80007f5e0ff */
[----:B------:R-:W-:-:S05]  /*75e0*/  IADD3.X R11, RZ, R15, RZ, P2, !PT ;  /* 0x0000000fff0b7210 */ /* 0x000fca00017fe4ff */
[----:B------:R0:W5:Y:S01]  /*75f0*/  LDG.E R0, [R10.64] ;  /* 0x000000240a007981 */ /* 0x000162000c1e1900 */
[----:B------:R-:W-:-:S04]  /*7600*/  IADD3 R13, R13, c[0x0][0x170], RZ ;  /* 0x00005c000d0d7a10 */ /* 0x000fc80007ffe0ff */
[----:B------:R-:W-:-:S13]  /*7610*/  ISETP.GE.U32.AND P2, PT, R13, c[0x0][0x168], PT ;  /* 0x00005a000d007a0c */ /* 0x000fda0003f46070 */
[----:B------:R-:W-:Y:S05]  /*7620*/  @P2 BRA `(.L_x_1613) ;  /* 0x00000cc000002947 */ /* 0x000fea0003800000 */
[----:B0-----:R-:W-:Y:S01]  /*7630*/  IMAD.MOV.U32 R18, RZ, RZ, RZ ;  /* 0x000000ffff127224 */ /* 0x001fe200078e00ff */
[----:B------:R-:W-:Y:S05]  /*7640*/  @!P1 BRA `(.L_x_1617) ;  /* 0x00000c6000009947 */ /* 0x000fea0003800000 */
[----:B------:R-:W-:-:S05]  /*7650*/  MOV R12, RZ ;  /* 0x000000ff000c7202 */ /* 0x000fca0000000f00 */
        /* <DEDUP_REMOVED lines=197> */
.L_x_1617:
[----:B------:R-:W-:-:S04]  /*82b0*/  LOP3.LUT R3, R18, 0xfffffffc, RZ, 0xc0, !PT ;  /* 0xfffffffc12037812 */ /* 0x000fc800078ec0ff */
[----:B------:R-:W-:-:S05]  /*82c0*/  IADD3 R2, P1, R14, R3, RZ ;  /* 0x000000030e027210 */ /* 0x000fca0007f3e0ff */
[----:B------:R-:W-:-:S06]  /*82d0*/  IMAD.X R3, RZ, RZ, R15, P1 ;  /* 0x000000ffff037224 */ /* 0x000fcc00008e060f */
[----:B------:R0:W5:Y:S02]  /*82e0*/  LDG.E R3, [R2.64] ;  /* 0x0000002402037981 */ /* 0x000164000c1e1900 */
.L_x_1613:
[----:B0-----:R-:W-:Y:S05]  /*82f0*/  BSYNC B1 ;  /* 0x0000000000017941 */ /* 0x001fea0003800000 */
.L_x_1612:
[----:B------:R-:W-:Y:S01]  /*8300*/  BSSY B1, `(.L_x_1618) ;  /* 0x000001b000017945 */ /* 0x000fe20003800000 */
[----:B------:R-:W-:Y:S05]  /*8310*/  @P0 BRA `(.L_x_1619) ;  /* 0x0000019000000947 */ /* 0x000fea0003800000 */
[----:B------:R-:W-:Y:S02]  /*8320*/  LOP3.LUT P0, RZ, R6, 0xff, RZ, 0xc0, !PT ;  /* 0x000000ff06ff7812 */ /* 0x000fe4000780c0ff */
[----:B-----5:R-:W-:Y:S02]  /*8330*/  FSETP.NEU.FTZ.AND P1, PT, R5, RZ, PT ;  /* 0x000000ff0500720b */ /* 0x020fe40003f3d000 */
[----:B------:R-:W-:Y:S02]  /*8340*/  IADD3 R2, R21, c[0x0][0x170], RZ ;  /* 0x00005c0015027a10 */ /* 0x000fe40007ffe0ff */
[----:B------:R-:W-:Y:S02]  /*8350*/  PLOP3.LUT P0, PT, P0, P1, PT, 0xa8, 0x0 ;  /* 0x000000000000781c */ /* 0x000fe40000703570 */
[----:B------:R-:W-:Y:S02]  /*8360*/  ISETP.GE.U32.AND P1, PT, R2, c[0x0][0x168], PT ;  /* 0x00005a0002007a0c */ /* 0x000fe40003f26070 */
[----:B------:R-:W-:-:S11]  /*8370*/  SEL R6, RZ, 0x1, !P0 ;  /* 0x00000001ff067807 */ /* 0x000fd60004000000 */
[----:B------:R-:W-:Y:S05]  /*8380*/  @P1 BRA `(.L_x_1619) ;  /* 0x0000012000001947 */ /* 0x000fea0003800000 */
[----:B------:R-:W-:Y:S02]  /*8390*/  LOP3.LUT P0, RZ, R7, 0xff, RZ, 0xc0, !PT ;  /* 0x000000ff07ff7812 */ /* 0x000fe4000780c0ff */
[----:B------:R-:W-:Y:S02]  /*83a0*/  FSETP.NEU.FTZ.AND P1, PT, R4, RZ, PT ;  /* 0x000000ff0400720b */ /* 0x000fe40003f3d000 */
[----:B------:R-:W-:Y:S02]  /*83b0*/  IADD3 R2, R2, c[0x0][0x170], RZ ;  /* 0x00005c0002027a10 */ /* 0x000fe40007ffe0ff */
[----:B------:R-:W-:Y:S02]  /*83c0*/  PLOP3.LUT P0, PT, P0, P1, PT, 0xa8, 0x0 ;  /* 0x000000000000781c */ /* 0x000fe40000703570 */
[----:B------:R-:W-:Y:S02]  /*83d0*/  ISETP.GE.U32.AND P1, PT, R2, c[0x0][0x168], PT ;  /* 0x00005a0002007a0c */ /* 0x000fe40003f26070 */
[----:B------:R-:W-:-:S11]  /*83e0*/  SEL R7, RZ, 0x1, !P0 ;  /* 0x00000001ff077807 */ /* 0x000fd60004000000 */
[----:B------:R-:W-:Y:S05]  /*83f0*/  @P1 BRA `(.L_x_1619) ;  /* 0x000000b000001947 */ /* 0x000fea0003800000 */
[----:B------:R-:W-:Y:S02]  /*8400*/  IADD3 R2, R2, c[0x0][0x170], RZ ;  /* 0x00005c0002027a10 */ /* 0x000fe40007ffe0ff */
[----:B------:R-:W-:Y:S02]  /*8410*/  LOP3.LUT P0, RZ, R8, 0xff, RZ, 0xc0, !PT ;  /* 0x000000ff08ff7812 */ /* 0x000fe4000780c0ff */
[----:B------:R-:W-:Y:S02]  /*8420*/  ISETP.GE.U32.AND P4, PT, R2, c[0x0][0x168], PT ;  /* 0x00005a0002007a0c */ /* 0x000fe40003f86070 */
[----:B------:R-:W-:-:S04]  /*8430*/  FSETP.NEU.FTZ.AND P1, PT, R0, RZ, PT ;  /* 0x000000ff0000720b */ /* 0x000fc80003f3d000 */
[----:B------:R-:W-:-:S04]  /*8440*/  PLOP3.LUT P0, PT, P0, P1, PT, 0xa8, 0x0 ;  /* 0x000000000000781c */ /* 0x000fc80000703570 */
[----:B------:R-:W-:-:S03]  /*8450*/  SEL R8, RZ, 0x1, !P0 ;  /* 0x00000001ff087807 */ /* 0x000fc60004000000 */
[----:B------:R-:W-:Y:S02]  /*8460*/  @!P4 FSETP.NEU.FTZ.AND P3, PT, R3, RZ, PT ;  /* 0x000000ff0300c20b */ /* 0x000fe40003f7d000 */
[----:B------:R-:W-:-:S04]  /*8470*/  @!P4 LOP3.LUT P2, RZ, R9, 0xff, RZ, 0xc0, !PT ;  /* 0x000000ff09ffc812 */ /* 0x000fc8000784c0ff */
[----:B------:R-:W-:-:S04]  /*8480*/  @!P4 PLOP3.LUT P2, PT, P2, P3, PT, 0xa8, 0x0 ;  /* 0x000000000000c81c */ /* 0x000fc80001747570 */
[----:B------:R-:W-:-:S04]  /*8490*/  @!P4 SEL R0, RZ, 0x1, !P2 ;  /* 0x00000001ff00c807 */ /* 0x000fc80005000000 */
[----:B------:R-:W-:Y:S02]  /*84a0*/  @!P4 PRMT R9, R0, 0x7610, R9 ;  /* 0x000076100009c816 */ /* 0x000fe40000000009 */
.L_x_1619:
[----:B------:R-:W-:Y:S05]  /*84b0*/  BSYNC B1 ;  /* 0x0000000000017941 */ /* 0x000fea0003800000 */
.L_x_1618:
[----:B------:R-:W-:-:S04]  /*84c0*/  LOP3.LUT P0, RZ, R7, 0xff, R6, 0xc8, !PT ;  /* 0x000000ff07ff7812 */ /* 0x000fc8000780c806 */
[----:B-----5:R-:W-:-:S04]  /*84d0*/  SEL R3, RZ, 0x1, !P0 ;  /* 0x00000001ff037807 */ /* 0x020fc80004000000 */
[----:B------:R-:W-:-:S04]  /*84e0*/  LOP3.LUT P0, RZ, R8, 0xff, R3, 0xc8, !PT ;  /* 0x000000ff08ff7812 */ /* 0x000fc8000780c803 */
[----:B------:R-:W-:-:S04]  /*84f0*/  SEL R0, RZ, 0x1, !P0 ;  /* 0x00000001ff007807 */ /* 0x000fc80004000000 */
[----:B------:R-:W-:-:S04]  /*8500*/  LOP3.LUT P0, RZ, R9, 0xff, R0, 0xc8, !PT ;  /* 0x000000ff09ff7812 */ /* 0x000fc8000780c800 */
[----:B------:R-:W-:Y:S01]  /*8510*/  SEL R19, RZ, 0x1, !P0 ;  /* 0x00000001ff137807 */ /* 0x000fe20004000000 */
[----:B------:R-:W-:Y:S05]  /*8520*/  BRA `(.L_x_1587) ;  /* 0x00000d3000007947 */ /* 0x000fea0003800000 */
.L_x_1603:
        /* <DEDUP_REMOVED lines=10> */
.L_x_1623:
[----:B------:R-:W-:Y:S01]  /*85d0*/  IADD3 R3, R21, c[0x0][0x170], RZ ;  /* 0x00005c0015037a10 */ /* 0x000fe20007ffe0ff */
[----:B------:R-:W-:-:S03]  /*85e0*/  IMAD R13, R10, R21, RZ ;  /* 0x000000150a0d7224 */ /* 0x000fc600078e02ff */
[----:B------:R-:W-:Y:S01]  /*85f0*/  IADD3 R5, R3, c[0x0][0x170], RZ ;  /* 0x00005c0003057a10 */ /* 0x000fe20007ffe0ff */
[----:B------:R-:W-:Y:S02]  /*8600*/  IMAD R3, R10, R3, RZ ;  /* 0x000000030a037224 */ /* 0x000fe400078e02ff */
[----:B------:R-:W-:Y:S01]  /*8610*/  IMAD.WIDE.U32 R12, R13, 0x4, R14 ;  /* 0x000000040d0c7825 */ /* 0x000fe200078e000e */
[----:B------:R-:W-:-:S03]  /*8620*/  IADD3 R21, R5, c[0x0][0x170], RZ ;  /* 0x00005c0005157a10 */ /* 0x000fc60007ffe0ff */
[--C-:B------:R-:W-:Y:S02]  /*8630*/  IMAD.WIDE.U32 R2, R3, 0x4, R14.reuse ;  /* 0x0000000403027825 */ /* 0x100fe400078e000e */
[----:B------:R-:W2:Y:S02]  /*8640*/  LDG.E R12, [R12.64] ;  /* 0x000000240c0c7981 */ /* 0x000ea4000c1e1900 */
[C---:B------:R-:W-:Y:S02]  /*8650*/  IMAD R5, R10.reuse, R5, RZ ;  /* 0x000000050a057224 */ /* 0x040fe400078e02ff */
[----:B------:R-:W3:Y:S01]  /*8660*/  LDG.E R2, [R2.64] ;  /* 0x0000002402027981 */ /* 0x000ee2000c1e1900 */
[----:B------:R-:W-:Y:S02]  /*8670*/  IMAD R7, R10, R21, RZ ;  /* 0x000000150a077224 */ /* 0x000fe400078e02ff */
[----:B------:R-:W-:-:S04]  /*8680*/  IMAD.WIDE.U32 R4, R5, 0x4, R14 ;  /* 0x0000000405047825 */ /* 0x000fc800078e000e */
[----:B------:R-:W-:Y:S02]  /*8690*/  IMAD.WIDE.U32 R6, R7, 0x4, R14 ;  /* 0x0000000407067825 */ /* 0x000fe400078e000e */
[----:B------:R-:W4:Y:S04]  /*86a0*/  LDG.E R5, [R4.64] ;  /* 0x0000002404057981 */ /* 0x000f28000c1e1900 */
[----:B------:R-:W5:Y:S01]  /*86b0*/  LDG.E R7, [R6.64] ;  /* 0x0000002406077981 */ /* 0x000f62000c1e1900 */
[----:B------:R-:W-:Y:S02]  /*86c0*/  IADD3 R21, R21, c[0x0][0x170], RZ ;  /* 0x00005c0015157a10 */ /* 0x000fe40007ffe0ff */
[----:B------:R-:W-:Y:S02]  /*86d0*/  LOP3.LUT P0, RZ, R0, 0xff, RZ, 0xc0, !PT ;  /* 0x000000ff00ff7812 */ /* 0x000fe4000780c0ff */
[----:B------:R-:W-:Y:S01]  /*86e0*/  LOP3.LUT P5, RZ, R11, 0xff, RZ, 0xc0, !PT ;  /* 0x000000ff0bff7812 */ /* 0x000fe200078ac0ff */
[----:B------:R-:W-:Y:S01]  /*86f0*/  IMAD R0, R18, 0x3, R21 ;  /* 0x0000000312007824 */ /* 0x000fe200078e0215 */
[----:B------:R-:W-:-:S02]  /*8700*/  LOP3.LUT P4, RZ, R8, 0xff, RZ, 0xc0, !PT ;  /* 0x000000ff08ff7812 */ /* 0x000fc4000788c0ff */
[----:B------:R-:W-:Y:S02]  /*8710*/  LOP3.LUT P3, RZ, R9, 0xff, RZ, 0xc0, !PT ;  /* 0x000000ff09ff7812 */ /* 0x000fe4000786c0ff */
[----:B---3--:R-:W-:-:S04]  /*8720*/  FSETP.NEU.FTZ.AND P6, PT, R2, RZ, PT ;  /* 0x000000ff0200720b */ /* 0x008fc80003fdd000 */
[----:B------:R-:W-:Y:S02]  /*8730*/  PLOP3.LUT P5, PT, P5, P6, PT, 0xa8, 0x0 ;  /* 0x000000000000781c */ /* 0x000fe40002fad570 */
[----:B------:R-:W-:Y:S02]  /*8740*/  ISETP.GE.U32.AND P6, PT, R0, c[0x0][0x168], PT ;  /* 0x00005a0000007a0c */ /* 0x000fe40003fc6070 */
[----:B--2---:R-:W-:-:S04]  /*8750*/  FSETP.NEU.FTZ.AND P1, PT, R12, RZ, PT ;  /* 0x000000ff0c00720b */ /* 0x004fc80003f3d000 */
[----:B------:R-:W-:Y:S02]  /*8760*/  PLOP3.LUT P1, PT, P0, P1, PT, 0xa8, 0x0 ;  /* 0x000000000000781c */ /* 0x000fe40000723570 */
[----:B----4-:R-:W-:Y:S02]  /*8770*/  FSETP.NEU.FTZ.AND P0, PT, R5, RZ, PT ;  /* 0x000000ff0500720b */ /* 0x010fe40003f1d000 */
[----:B-----5:R-:W-:Y:S02]  /*8780*/  FSETP.NEU.FTZ.AND P2, PT, R7, RZ, PT ;  /* 0x000000ff0700720b */ /* 0x020fe40003f5d000 */
[----:B------:R-:W-:Y:S02]  /*8790*/  PLOP3.LUT P0, PT, P4, P0, PT, 0xa8, 0x0 ;  /* 0x000000000000781c */ /* 0x000fe40002701570 */
[----:B------:R-:W-:Y:S02]  /*87a0*/  PLOP3.LUT P2, PT, P3, P2, PT, 0xa8, 0x0 ;  /* 0x000000000000781c */ /* 0x000fe40001f45570 */
[----:B------:R-:W-:-:S02]  /*87b0*/  SEL R0, RZ, 0x1, !P1 ;  /* 0x00000001ff007807 */ /* 0x000fc40004800000 */
[----:B------:R-:W-:Y:S02]  /*87c0*/  SEL R11, RZ, 0x1, !P5 ;  /* 0x00000001ff0b7807 */ /* 0x000fe40006800000 */
[----:B------:R-:W-:Y:S02]  /*87d0*/  SEL R8, RZ, 0x1, !P0 ;  /* 0x00000001ff087807 */ /* 0x000fe40004000000 */
[----:B------:R-:W-:Y:S01]  /*87e0*/  SEL R9, RZ, 0x1, !P2 ;  /* 0x00000001ff097807 */ /* 0x000fe20005000000 */
[----:B------:R-:W-:Y:S05]  /*87f0*/  @!P6 BRA `(.L_x_1623) ;  /* 0xfffffdd00000e947 */ /* 0x000fea000383ffff */
[----:B------:R-:W-:Y:S05]  /*8800*/  BSYNC B2 ;  /* 0x0000000000027941 */ /* 0x000fea0003800000 */
.L_x_1622:
[----:B------:R-:W-:Y:S01]  /*8810*/  MOV R6, R2 ;  /* 0x0000000200067202 */ /* 0x000fe20000000f00 */
[----:B------:R-:W-:Y:S02]  /*8820*/  IMAD.MOV.U32 R4, RZ, RZ, R7 ;  /* 0x000000ffff047224 */ /* 0x000fe400078e0007 */
.L_x_1621:
[----:B------:R-:W-:Y:S05]  /*8830*/  BSYNC B1 ;  /* 0x0000000000017941 */ /* 0x000fea0003800000 */
.L_x_1620:
[----:B------:R-:W-:Y:S01]  /*8840*/  ISETP.GE.U32.AND P1, PT, R21, c[0x0][0x168], PT ;  /* 0x00005a0015007a0c */ /* 0x000fe20003f26070 */
[----:B------:R-:W-:-:S12]  /*8850*/  BSSY B1, `(.L_x_1624) ;  /* 0x0000016000017945 */ /* 0x000fd80003800000 */
[----:B------:R-:W-:Y:S05]  /*8860*/  @P1 BRA `(.L_x_1625) ;  /* 0x0000014000001947 */ /* 0x000fea0003800000 */
[----:B------:R-:W-:-:S04]  /*8870*/  IMAD R13, R10, R21, RZ ;  /* 0x000000150a0d7224 */ /* 0x000fc800078e02ff */
[----:B------:R-:W-:-:S06]  /*8880*/  IMAD.WIDE.U32 R12, R13, 0x4, R14 ;  /* 0x000000040d0c7825 */ /* 0x000fcc00078e000e */
[----:B------:R0:W5:Y:S01]  /*8890*/  LDG.E R12, [R12.64] ;  /* 0x000000240c0c7981 */ /* 0x000162000c1e1900 */
[----:B------:R-:W-:-:S04]  /*88a0*/  IADD3 R7, R21, c[0x0][0x170], RZ ;  /* 0x00005c0015077a10 */ /* 0x000fc80007ffe0ff */
[----:B------:R-:W-:-:S13]  /*88b0*/  ISETP.GE.U32.AND P0, PT, R7, c[0x0][0x168], PT ;  /* 0x00005a0007007a0c */ /* 0x000fda0003f06070 */
[----:B------:R-:W-:Y:S05]  /*88c0*/  @P0 BRA `(.L_x_1625) ;  /* 0x000000e000000947 */ /* 0x000fea0003800000 */
[----:B0-----:R-:W-:-:S04]  /*88d0*/  IMAD R3, R10, R7, RZ ;  /* 0x000000070a037224 */ /* 0x001fc800078e02ff */
[----:B------:R-:W-:-:S05]  /*88e0*/  IMAD.WIDE.U32 R2, R3, 0x4, R14 ;  /* 0x0000000403027825 */ /* 0x000fca00078e000e */
[----:B------:R0:W5:Y:S01]  /*88f0*/  LDG.E R6, [R2.64] ;  /* 0x0000002402067981 */ /* 0x000162000c1e1900 */
[----:B------:R-:W-:-:S04]  /*8900*/  IADD3 R7, R7, c[0x0][0x170], RZ ;  /* 0x00005c0007077a10 */ /* 0x000fc80007ffe0ff */
[----:B------:R-:W-:-:S13]  /*8910*/  ISETP.GE.U32.AND P0, PT, R7, c[0x0][0x168], PT ;  /* 0x00005a0007007a0c */ /* 0x000fda0003f06070 */
[----:B------:R-:W-:Y:S05]  /*8920*/  @P0 BRA `(.L_x_1625) ;  /* 0x0000008000000947 */ /* 0x000fea0003800000 */
[----:B0-----:R-:W-:Y:S01]  /*8930*/  IADD3 R5, R7, c[0x0][0x170], RZ ;  /* 0x00005c0007057a10 */ /* 0x001fe20007ffe0ff */
[----:B------:R-:W-:-:S03]  /*8940*/  IMAD R3, R10, R7, RZ ;  /* 0x000000070a037224 */ /* 0x000fc600078e02ff */
[----:B------:R-:W-:Y:S01]  /*8950*/  ISETP.GE.U32.AND P0, PT, R5, c[0x0][0x168], PT ;  /* 0x00005a0005007a0c */ /* 0x000fe20003f06070 */
[----:B------:R-:W-:-:S12]  /*8960*/  IMAD.WIDE.U32 R2, R3, 0x4, R14 ;  /* 0x0000000403027825 */ /* 0x000fd800078e000e */
[----:B------:R-:W-:-:S04]  /*8970*/  @!P0 IMAD R5, R10, R5, RZ ;  /* 0x000000050a058224 */ /* 0x000fc800078e02ff */
[----:B------:R-:W-:Y:S02]  /*8980*/  @!P0 IMAD.WIDE.U32 R14, R5, 0x4, R14 ;  /* 0x00000004050e8825 */ /* 0x000fe400078e000e */
[----:B------:R0:W5:Y:S04]  /*8990*/  LDG.E R5, [R2.64] ;  /* 0x0000002402057981 */ /* 0x000168000c1e1900 */
[----:B------:R0:W5:Y:S02]  /*89a0*/  @!P0 LDG.E R4, [R14.64] ;  /* 0x000000240e048981 */ /* 0x000164000c1e1900 */
.L_x_1625:
[----:B0-----:R-:W-:Y:S05]  /*89b0*/  BSYNC B1 ;  /* 0x0000000000017941 */ /* 0x001fea0003800000 */
.L_x_1624:
[----:B------:R-:W-:Y:S01]  /*89c0*/  BSSY B1, `(.L_x_1626) ;  /* 0x000001b000017945 */ /* 0x000fe20003800000 */
[----:B------:R-:W-:Y:S05]  /*89d0*/  @P1 BRA `(.L_x_1627) ;  /* 0x0000019000001947 */ /* 0x000fea0003800000 */
[----:B------:R-:W-:Y:S02]  /*89e0*/  LOP3.LUT P0, RZ, R0, 0xff, RZ, 0xc0, !PT ;  /* 0x000000ff00ff7812 */ /* 0x000fe4000780c0ff */
[----:B-----5:R-:W-:Y:S02]  /*89f0*/  FSETP.NEU.FTZ.AND P1, PT, R12, RZ, PT ;  /* 0x000000ff0c00720b */ /* 0x020fe40003f3d000 */
[----:B------:R-:W-:-:S02]  /*8a00*/  IADD3 R2, R21, c[0x0][0x170], RZ ;  /* 0x00005c0015027a10 */ /* 0x000fc40007ffe0ff */
        /* <DEDUP_REMOVED lines=22> */
.L_x_1627:
[----:B------:R-:W-:Y:S05]  /*8b70*/  BSYNC B1 ;  /* 0x0000000000017941 */ /* 0x000fea0003800000 */
.L_x_1626:
[----:B------:R-:W-:-:S04]  /*8b80*/  LOP3.LUT P0, RZ, R11, 0xff, R0, 0xc8, !PT ;  /* 0x000000ff0bff7812 */ /* 0x000fc8000780c800 */
[----:B------:R-:W-:-:S04]  /*8b90*/  SEL R3, RZ, 0x1, !P0 ;  /* 0x00000001ff037807 */ /* 0x000fc80004000000 */
[----:B------:R-:W-:-:S04]  /*8ba0*/  LOP3.LUT P0, RZ, R8, 0xff, R3, 0xc8, !PT ;  /* 0x000000ff08ff7812 */ /* 0x000fc8000780c803 */
[----:B------:R-:W-:-:S04]  /*8bb0*/  SEL R0, RZ, 0x1, !P0 ;  /* 0x00000001ff007807 */ /* 0x000fc80004000000 */
[----:B------:R-:W-:-:S04]  /*8bc0*/  LOP3.LUT P0, RZ, R9, 0xff, R0, 0xc8, !PT ;  /* 0x000000ff09ff7812 */ /* 0x000fc8000780c800 */
[----:B------:R-:W-:Y:S01]  /*8bd0*/  SEL R19, RZ, 0x1, !P0 ;  /* 0x00000001ff137807 */ /* 0x000fe20004000000 */
[----:B------:R-:W-:Y:S05]  /*8be0*/  BRA `(.L_x_1587) ;  /* 0x0000067000007947 */ /* 0x000fea0003800000 */
.L_x_1602:
[----:B------:R-:W-:Y:S01]  /*8bf0*/  MOV R5, c[0x0][0x170] ;  /* 0x00005c0000057a02 */ /* 0x000fe20000000f00 */
[----:B------:R-:W-:Y:S01]  /*8c00*/  ULDC.U8 UR4, c[0x0][0x161] ;  /* 0x0000584000047ab9 */ /* 0x000fe20000000000 */
[----:B------:R-:W-:Y:S01]  /*8c10*/  BSSY B1, `(.L_x_1628) ;  /* 0x000002e000017945 */ /* 0x000fe20003800000 */
[----:B------:R-:W-:Y:S01]  /*8c20*/  IMAD.U32 R4, RZ, RZ, UR4 ;  /* 0x00000004ff047e24 */ /* 0x000fe2000f8e00ff */
[----:B------:R-:W-:Y:S01]  /*8c30*/  MOV R2, UR4 ;  /* 0x0000000400027c02 */ /* 0x000fe20008000f00 */
[----:B------:R-:W-:Y:S02]  /*8c40*/  IMAD R0, R5, 0x3, R13 ;  /* 0x0000000305007824 */ /* 0x000fe400078e020d */
        /* <DEDUP_REMOVED lines=8> */
.L_x_1631:
[C---:B------:R-:W-:Y:S01]  /*8cd0*/  IADD3 R7, R13.reuse, c[0x0][0x170], RZ ;  /* 0x00005c000d077a10 */ /* 0x040fe20007ffe0ff */
[----:B------:R-:W-:-:S03]  /*8ce0*/  IMAD.WIDE.U32 R18, R13, 0x4, R14 ;  /* 0x000000040d127825 */ /* 0x000fc600078e000e */
[C---:B------:R-:W-:Y:S01]  /*8cf0*/  IADD3 R9, R7.reuse, c[0x0][0x170], RZ ;  /* 0x00005c0007097a10 */ /* 0x040fe20007ffe0ff */
[----:B------:R-:W-:Y:S02]  /*8d00*/  IMAD.WIDE.U32 R6, R7, 0x4, R14 ;  /* 0x0000000407067825 */ /* 0x000fe400078e000e */
[----:B------:R-:W2:Y:S01]  /*8d10*/  LDG.E R18, [R18.64] ;  /* 0x0000002412127981 */ /* 0x000ea2000c1e1900 */
[----:B------:R-:W-:-:S03]  /*8d20*/  IADD3 R13, R9, c[0x0][0x170], RZ ;  /* 0x00005c00090d7a10 */ /* 0x000fc60007ffe0ff */
[----:B------:R-:W3:Y:S01]  /*8d30*/  LDG.E R6, [R6.64] ;  /* 0x0000002406067981 */ /* 0x000ee2000c1e1900 */
[----:B------:R-:W-:-:S04]  /*8d40*/  IMAD.WIDE.U32 R8, R9, 0x4, R14 ;  /* 0x0000000409087825 */ /* 0x000fc800078e000e */
[C---:B------:R-:W-:Y:S02]  /*8d50*/  IMAD.WIDE.U32 R10, R13.reuse, 0x4, R14 ;  /* 0x000000040d0a7825 */ /* 0x040fe400078e000e */
        /* <DEDUP_REMOVED lines=11> */
[----:B--2---:R-:W-:Y:S02]  /*8e10*/  FSETP.NEU.FTZ.AND P1, PT, R18, RZ, PT ;  /* 0x000000ff1200720b */ /* 0x004fe40003f3d000 */
[----:B-----5:R-:W-:Y:S02]  /*8e20*/  FSETP.NEU.FTZ.AND P2, PT, R10, RZ, PT ;  /* 0x000000ff0a00720b */ /* 0x020fe40003f5d000 */
[----:B------:R-:W-:Y:S02]  /*8e30*/  PLOP3.LUT P1, PT, P0, P1, PT, 0xa8, 0x0 ;  /* 0x000000000000781c */ /* 0x000fe40000723570 */
[----:B----4-:R-:W-:-:S02]  /*8e40*/  FSETP.NEU.FTZ.AND P0, PT, R8, RZ, PT ;  /* 0x000000ff0800720b */ /* 0x010fc40003f1d000 */
[----:B------:R-:W-:Y:S02]  /*8e50*/  PLOP3.LUT P2, PT, P3, P2, PT, 0xa8, 0x0 ;  /* 0x000000000000781c */ /* 0x000fe40001f45570 */
[----:B------:R-:W-:Y:S02]  /*8e60*/  PLOP3.LUT P0, PT, P4, P0, PT, 0xa8, 0x0 ;  /* 0x000000000000781c */ /* 0x000fe40002701570 */
[----:B------:R-:W-:Y:S02]  /*8e70*/  SEL R2, RZ, 0x1, !P1 ;  /* 0x00000001ff027807 */ /* 0x000fe40004800000 */
[----:B------:R-:W-:Y:S02]  /*8e80*/  SEL R3, RZ, 0x1, !P5 ;  /* 0x00000001ff037807 */ /* 0x000fe40006800000 */
[----:B------:R-:W-:Y:S02]  /*8e90*/  SEL R0, RZ, 0x1, !P0 ;  /* 0x00000001ff007807 */ /* 0x000fe40004000000 */
[----:B------:R-:W-:Y:S01]  /*8ea0*/  SEL R4, RZ, 0x1, !P2 ;  /* 0x00000001ff047807 */ /* 0x000fe20005000000 */
[----:B------:R-:W-:Y:S05]  /*8eb0*/  @!P6 BRA `(.L_x_1631) ;  /* 0xfffffe100000e947 */ /* 0x000fea000383ffff */
[----:B------:R-:W-:Y:S05]  /*8ec0*/  BSYNC B2 ;  /* 0x0000000000027941 */ /* 0x000fea0003800000 */
.L_x_1630:
[----:B------:R-:W-:Y:S01]  /*8ed0*/  IMAD.MOV.U32 R9, RZ, RZ, R6 ;  /* 0x000000ffff097224 */ /* 0x000fe200078e0006 */
[----:B------:R-:W-:-:S02]  /*8ee0*/  MOV R5, R10 ;  /* 0x0000000a00057202 */ /* 0x000fc40000000f00 */
.L_x_1629:
[----:B------:R-:W-:Y:S05]  /*8ef0*/  BSYNC B1 ;  /* 0x0000000000017941 */ /* 0x000fea0003800000 */
.L_x_1628:
[----:B------:R-:W-:Y:S01]  /*8f00*/  ISETP.GE.U32.AND P1, PT, R13, c[0x0][0x168], PT ;  /* 0x00005a000d007a0c */ /* 0x000fe20003f26070 */
[----:B------:R-:W-:-:S12]  /*8f10*/  BSSY B1, `(.L_x_1632) ;  /* 0x0000012000017945 */ /* 0x000fd80003800000 */
[----:B------:R-:W-:Y:S05]  /*8f20*/  @P1 BRA `(.L_x_1633) ;  /* 0x0000010000001947 */ /* 0x000fea0003800000 */
[----:B------:R-:W-:-:S05]  /*8f30*/  IMAD.WIDE.U32 R6, R13, 0x4, R14 ;  /* 0x000000040d067825 */ /* 0x000fca00078e000e */
[----:B------:R0:W5:Y:S01]  /*8f40*/  LDG.E R18, [R6.64] ;  /* 0x0000002406127981 */ /* 0x000162000c1e1900 */
[----:B------:R-:W-:-:S04]  /*8f50*/  IADD3 R11, R13, c[0x0][0x170], RZ ;  /* 0x00005c000d0b7a10 */ /* 0x000fc80007ffe0ff */
[----:B------:R-:W-:-:S13]  /*8f60*/  ISETP.GE.U32.AND P0, PT, R11, c[0x0][0x168], PT ;  /* 0x00005a000b007a0c */ /* 0x000fda0003f06070 */
[----:B------:R-:W-:Y:S05]  /*8f70*/  @P0 BRA `(.L_x_1633) ;  /* 0x000000b000000947 */ /* 0x000fea0003800000 */
[----:B0-----:R-:W-:-:S05]  /*8f80*/  IMAD.WIDE.U32 R6, R11, 0x4, R14 ;  /* 0x000000040b067825 */ /* 0x001fca00078e000e */
[----:B------:R0:W5:Y:S01]  /*8f90*/  LDG.E R9, [R6.64] ;  /* 0x0000002406097981 */ /* 0x000162000c1e1900 */
[----:B------:R-:W-:-:S04]  /*8fa0*/  IADD3 R11, R11, c[0x0][0x170], RZ ;  /* 0x00005c000b0b7a10 */ /* 0x000fc80007ffe0ff */
[----:B------:R-:W-:-:S13]  /*8fb0*/  ISETP.GE.U32.AND P0, PT, R11, c[0x0][0x168], PT ;  /* 0x00005a000b007a0c */ /* 0x000fda0003f06070 */
[----:B------:R-:W-:Y:S05]  /*8fc0*/  @P0 BRA `(.L_x_1633) ;  /* 0x0000006000000947 */ /* 0x000fea0003800000 */
[C---:B0-----:R-:W-:Y:S01]  /*8fd0*/  IADD3 R19, R11.reuse, c[0x0][0x170], RZ ;  /* 0x00005c000b137a10 */ /* 0x041fe20007ffe0ff */
[----:B------:R-:W-:-:S03]  /*8fe0*/  IMAD.WIDE.U32 R6, R11, 0x4, R14 ;  /* 0x000000040b067825 */ /* 0x000fc600078e000e */
[C---:B------:R-:W-:Y:S02]  /*8ff0*/  ISETP.GE.U32.AND P0, PT, R19.reuse, c[0x0][0x168], PT ;  /* 0x00005a0013007a0c */ /* 0x040fe40003f06070 */
[----:B------:R0:W5:Y:S11]  /*9000*/  LDG.E R8, [R6.64] ;  /* 0x0000002406087981 */ /* 0x000176000c1e1900 */
[----:B------:R-:W-:-:S05]  /*9010*/  @!P0 IMAD.WIDE.U32 R14, R19, 0x4, R14 ;  /* 0x00000004130e8825 */ /* 0x000fca00078e000e */
[----:B------:R0:W5:Y:S02]  /*9020*/  @!P0 LDG.E R5, [R14.64] ;  /* 0x000000240e058981 */ /* 0x000164000c1e1900 */
.L_x_1633:
[----:B0-----:R-:W-:Y:S05]  /*9030*/  BSYNC B1 ;  /* 0x0000000000017941 */ /* 0x001fea0003800000 */
.L_x_1632:
        /* <DEDUP_REMOVED lines=27> */
.L_x_1635:
[----:B------:R-:W-:Y:S05]  /*91f0*/  BSYNC B1 ;  /* 0x0000000000017941 */ /* 0x000fea0003800000 */
.L_x_1634:
[----:B------:R-:W-:-:S04]  /*9200*/  LOP3.LUT P0, RZ, R3, 0xff, R2, 0xc8, !PT ;  /* 0x000000ff03ff7812 */ /* 0x000fc8000780c802 */
[----:B------:R-:W-:-:S04]  /*9210*/  SEL R3, RZ, 0x1, !P0 ;  /* 0x00000001ff037807 */ /* 0x000fc80004000000 */
[----:B------:R-:W-:-:S04]  /*9220*/  LOP3.LUT P0, RZ, R0, 0xff, R3, 0xc8, !PT ;  /* 0x000000ff00ff7812 */ /* 0x000fc8000780c803 */
[----:B------:R-:W-:-:S04]  /*9230*/  SEL R3, RZ, 0x1, !P0 ;  /* 0x00000001ff037807 */ /* 0x000fc80004000000 */
[----:B------:R-:W-:-:S04]  /*9240*/  LOP3.LUT P0, RZ, R4, 0xff, R3, 0xc8, !PT ;  /* 0x000000ff04ff7812 */ /* 0x000fc8000780c803 */
[----:B------:R-:W-:-:S04]  /*9250*/  SEL R19, RZ, 0x1, !P0 ;  /* 0x00000001ff137807 */ /* 0x000fc80004000000 */
.L_x_1587:
[----:B------:R-:W-:Y:S05]  /*9260*/  BSYNC B0 ;  /* 0x0000000000007941 */ /* 0x000fea0003800000 */
.L_x_1586:
        /* <DEDUP_REMOVED lines=9> */
.L_x_1637:
[----:B------:R-:W-:Y:S01]  /*9300*/  IADD3 R2, R20, R3, RZ ;  /* 0x0000000314027210 */ /* 0x000fe20007ffe0ff */
[----:B------:R-:W-:Y:S03]  /*9310*/  BAR.SYNC.DEFER_BLOCKING 0x0 ;  /* 0x0000000000007b1d */ /* 0x000fe60000010000 */
[----:B------:R-:W-:-:S04]  /*9320*/  ISETP.GE.U32.AND P0, PT, R2, c[0x0][0x4], PT ;  /* 0x0000010002007a0c */ /* 0x000fc80003f06070 */
[----:B------:R-:W-:-:S13]  /*9330*/  ISETP.GE.U32.OR P0, PT, R20, R3, P0 ;  /* 0x000000031400720c */ /* 0x000fda0000706470 */
[----:B------:R-:W-:-:S06]  /*9340*/  @!P0 IMAD R2, R2, c[0x0][0x0], R23 ;  /* 0x0000000002028a24 */ /* 0x000fcc00078e0217 */
[----:B------:R-:W0:Y:S02]  /*9350*/  @!P0 LDS.U8 R2, [R2+0x10] ;  /* 0x0000100002028984 */ /* 0x000e240000000000 */
[----:B0-----:R-:W-:-:S04]  /*9360*/  @!P0 LOP3.LUT P1, RZ, R2, 0xff, R19, 0xc8, !PT ;  /* 0x000000ff02ff8812 */ /* 0x001fc8000782c813 */
[----:B-----5:R-:W-:Y:S02]  /*9370*/  @!P0 SEL R5, RZ, 0x1, !P1 ;  /* 0x00000001ff058807 */ /* 0x020fe40004800000 */
[----:B------:R-:W-:Y:S02]  /*9380*/  ISETP.GT.AND P1, PT, R3, 0x1, PT ;  /* 0x000000010300780c */ /* 0x000fe40003f24270 */
[----:B------:R-:W-:Y:S01]  /*9390*/  SHF.R.S32.HI R3, RZ, 0x1, R3 ;  /* 0x00000001ff037819 */ /* 0x000fe20000011403 */
[----:B------:R0:W-:Y:S01]  /*93a0*/  @!P0 STS.U8 [R0+0x10], R5 ;  /* 0x0000100500008388 */ /* 0x0001e20000000000 */
[----:B------:R-:W-:-:S09]  /*93b0*/  @!P0 PRMT R19, R5, 0x7610, R19 ;  /* 0x0000761005138816 */ /* 0x000fd20000000013 */
[----:B0-----:R-:W-:Y:S05]  /*93c0*/  @P1 BRA `(.L_x_1637) ;  /* 0xffffff3000001947 */ /* 0x001fea000383ffff */
.L_x_1636:
[----:B0-----:R-:W-:-:S13]  /*93d0*/  ISETP.NE.AND P0, PT, RZ, c[0x0][0x17c], PT ;  /* 0x00005f00ff007a0c */ /* 0x001fda0003f05270 */
[----:B------:R-:W-:Y:S05]  /*93e0*/  @!P0 BRA `(.L_x_1638) ;  /* 0x0000026000008947 */ /* 0x000fea0003800000 */
[----:B------:R-:W-:Y:S01]  /*93f0*/  IMAD.MOV.U32 R2, RZ, RZ, c[0x0][0x0] ;  /* 0x00000000ff027624 */ /* 0x000fe200078e00ff */
[----:B------:R-:W-:-:S04]  /*9400*/  MOV R0, c[0x0][0x0] ;  /* 0x0000000000007a02 */ /* 0x000fc80000000f00 */
[----:B------:R-:W-:-:S13]  /*9410*/  ISETP.GT.AND P0, PT, R2, 0x20, PT ;  /* 0x000000200200780c */ /* 0x000fda0003f04270 */
[----:B------:R-:W-:Y:S05]  /*9420*/  @!P0 BRA `(.L_x_1639) ;  /* 0x0000015000008947 */ /* 0x000fea0003800000 */
[----:B-----5:R-:W-:Y:S01]  /*9430*/  IMAD R5, R20, c[0x0][0x0], R23 ;  /* 0x0000000014057a24 */ /* 0x020fe200078e0217 */
[----:B------:R-:W-:-:S04]  /*9440*/  LEA.HI R0, R2, c[0x0][0x0], RZ, 0x1 ;  /* 0x0000000002007a11 */ /* 0x000fc800078f08ff */
[----:B------:R0:W-:Y:S01]  /*9450*/  STS.U8 [R5+0x10], R19 ;  /* 0x0000101305007388 */ /* 0x0001e20000000000 */
[----:B------:R-:W-:Y:S01]  /*9460*/  SHF.R.S32.HI R2, RZ, 0x1, R0 ;  /* 0x00000001ff027819 */ /* 0x000fe20000011400 */
[----:B------:R-:W-:-:S03]  /*9470*/  IMAD.MOV.U32 R0, RZ, RZ, 0x20 ;  /* 0x00000020ff007424 */ /* 0x000fc600078e00ff */
[----:B------:R-:W-:-:S13]  /*9480*/  ISETP.GE.AND P0, PT, R2, 0x20, PT ;  /* 0x000000200200780c */ /* 0x000fda0003f06270 */
[----:B0-----:R-:W-:Y:S05]  /*9490*/  @!P0 BRA `(.L_x_1639) ;  /* 0x000000e000008947 */ /* 0x001fea0003800000 */
.L_x_1640:
        /* <DEDUP_REMOVED lines=14> */
.L_x_1639:
[----:B------:R-:W-:Y:S01]  /*9580*/  BAR.SYNC.DEFER_BLOCKING 0x0 ;  /* 0x0000000000007b1d */ /* 0x000fe20000010000 */
[----:B------:R-:W-:-:S13]  /*9590*/  ISETP.GE.AND P0, PT, R0, 0x2, PT ;  /* 0x000000020000780c */ /* 0x000fda0003f06270 */
[----:B------:R-:W-:Y:S05]  /*95a0*/  @!P0 BRA `(.L_x_1638) ;  /* 0x000000a000008947 */ /* 0x000fea0003800000 */
[----:B------:R-:W-:Y:S02]  /*95b0*/  IMAD.MOV.U32 R3, RZ, RZ, 0x1 ;  /* 0x00000001ff037424 */ /* 0x000fe400078e00ff */
.L_x_1641:
        /* <DEDUP_REMOVED lines=9> */
.L_x_1638:
[----:B------:R-:W-:Y:S01]  /*9650*/  ISETP.NE.AND P1, PT, RZ, c[0x0][0x338], PT ;  /* 0x0000ce00ff007a0c */ /* 0x000fe20003f25270 */
[----:B-----5:R-:W-:-:S12]  /*9660*/  IMAD.MOV.U32 R18, RZ, RZ, RZ ;  /* 0x000000ffff127224 */ /* 0x020fd800078e00ff */
        /* <DEDUP_REMOVED lines=200> */
.L_x_1642:
        /* <DEDUP_REMOVED lines=213> */
.L_x_1644:
        /* <DEDUP_REMOVED lines=11> */
.L_x_1646:
[----:B------:R-:W-:Y:S05]  /*b0f0*/  BSYNC B0 ;  /* 0x0000000000007941 */ /* 0x000fea0003800000 */
.L_x_1645:
        /* <DEDUP_REMOVED lines=12> */
.L_x_1648:
[----:B------:R-:W-:Y:S05]  /*b1c0*/  BSYNC B0 ;  /* 0x0000000000007941 */ /* 0x000fea0003800000 */
.L_x_1647:
        /* <DEDUP_REMOVED lines=30> */
.L_x_1650:
[----:B------:R-:W-:Y:S05]  /*b3b0*/  BSYNC B0 ;  /* 0x0000000000007941 */ /* 0x000fea0003800000 */
.L_x_1649:
        /* <DEDUP_REMOVED lines=20> */
.L_x_1655:
        /* <DEDUP_REMOVED lines=10> */
.L_x_1654:
[----:B------:R-:W-:Y:S05]  /*b5a0*/  BSYNC B1 ;  /* 0x0000000000017941 */ /* 0x000fea0003800000 */
.L_x_1653:
[----:B------:R-:W-:Y:S05]  /*b5b0*/  BRA `(.L_x_1656) ;  /* 0x000000d000007947 */ /* 0x000fea0003800000 */
.L_x_1652:
[----:B------:R-:W-:-:S13]  /*b5c0*/  ISETP.GE.U32.AND P0, PT, R20, c[0x0][0x178], PT ;  /* 0x00005e0014007a0c */ /* 0x000fda0003f06070 */
[----:B------:R-:W-:Y:S05]  /*b5d0*/  @P0 BRA `(.L_x_1656) ;  /* 0x000000b000000947 */ /* 0x000fea0003800000 */
[----:B------:R-:W-:-:S05]  /*b5e0*/  MOV R7, R20 ;  /* 0x0000001400077202 */ /* 0x000fca0000000f00 */
.L_x_1657:
        /* <DEDUP_REMOVED lines=10> */
.L_x_1656:
[----:B------:R-:W-:Y:S05]  /*b690*/  BSYNC B0 ;  /* 0x0000000000007941 */ /* 0x000fea0003800000 */
.L_x_1651:
        /* <DEDUP_REMOVED lines=8> */
.L_x_1659:
        /* <DEDUP_REMOVED lines=13> */
.L_x_1658:
        /* <DEDUP_REMOVED lines=12> */
.L_x_1662:
        /* <DEDUP_REMOVED lines=14> */
.L_x_1661:
[----:B0-----:R-:W-:Y:S01]  /*b990*/  BAR.SYNC.DEFER_BLOCKING 0x0 ;  /* 0x0000000000007b1d */ /* 0x001fe20000010000 */
[----:B------:R-:W-:-:S13]  /*b9a0*/  ISETP.GE.AND P0, PT, R0, 0x2, PT ;  /* 0x000000020000780c */ /* 0x000fda0003f06270 */
[----:B------:R-:W-:Y:S05]  /*b9b0*/  @!P0 BRA `(.L_x_1660) ;  /* 0x000000a000008947 */ /* 0x000fea0003800000 */
[----:B------:R-:W-:Y:S02]  /*b9c0*/  IMAD.MOV.U32 R5, RZ, RZ, 0x1 ;  /* 0x00000001ff057424 */ /* 0x000fe400078e00ff */
.L_x_1663:
        /* <DEDUP_REMOVED lines=9> */
.L_x_1660:
        /* <DEDUP_REMOVED lines=12> */
.L_x_1665:
        /* <DEDUP_REMOVED lines=23> */
.L_x_1667:
[----:B------:R-:W-:Y:S02]  /*bc90*/  IADD3 R16, P1, R16, c[0x0][0x538], RZ ;  /* 0x00014e0010107a10 */ /* 0x000fe40007f3e0ff */
[----:B------:R-:W-:-:S03]  /*bca0*/  LOP3.LUT P0, RZ, R17, 0xff, RZ, 0xc0, !PT ;  /* 0x000000ff11ff7812 */ /* 0x000fc6000780c0ff */
[----:B------:R-:W-:Y:S01]  /*bcb0*/  IMAD.X R17, RZ, RZ, c[0x0][0x53c], P1 ;  /* 0x00014f00ff117624 */ /* 0x000fe200008e06ff */
[----:B------:R-:W-:-:S05]  /*bcc0*/  SEL R3, RZ, 0x1, !P0 ;  /* 0x00000001ff037807 */ /* 0x000fca0004000000 */
[----:B------:R-:W-:Y:S01]  /*bcd0*/  STG.E.U8 [R16.64], R3 ;  /* 0x0000000310007986 */ /* 0x000fe2000c101124 */
[----:B------:R-:W-:Y:S05]  /*bce0*/  EXIT ;  /* 0x000000000000794d */ /* 0x000fea0003800000 */
.L_x_1666:
[----:B------:R-:W-:Y:S01]  /*bcf0*/  STG.E.U8 [R2.64], R17 ;  /* 0x0000001102007986 */ /* 0x000fe2000c101124 */
[----:B------:R-:W-:Y:S05]  /*bd00*/  EXIT ;  /* 0x000000000000794d */ /* 0x000fea0003800000 */
.L_x_1664:
        /* <DEDUP_REMOVED lines=9> */
.L_x_1668:
        /* <DEDUP_REMOVED lines=23> */
.L_x_1670:
[----:B------:R-:W-:Y:S02]  /*bf10*/  IADD3 R16, P1, R16, c[0x0][0x538], RZ ;  /* 0x00014e0010107a10 */ /* 0x000fe40007f3e0ff */
[----:B------:R-:W-:-:S03]  /*bf20*/  LOP3.LUT P0, RZ, R17, 0xff, RZ, 0xc0, !PT ;  /* 0x000000ff11ff7812 */ /* 0x000fc6000780c0ff */
[----:B------:R-:W-:Y:S01]  /*bf30*/  IMAD.X R17, RZ, RZ, c[0x0][0x53c], P1 ;  /* 0x00014f00ff117624 */ /* 0x000fe200008e06ff */
[----:B------:R-:W-:-:S05]  /*bf40*/  SEL R3, RZ, 0x1, !P0 ;  /* 0x00000001ff037807 */ /* 0x000fca0004000000 */
[----:B------:R-:W-:Y:S01]  /*bf50*/  STG.E.U8 [R16.64], R3 ;  /* 0x0000000310007986 */ /* 0x000fe2000c101124 */
[----:B------:R-:W-:Y:S05]  /*bf60*/  EXIT ;  /* 0x000000000000794d */ /* 0x000fea0003800000 */
.L_x_1669:
[----:B------:R-:W-:-:S04]  /*bf70*/  LOP3.LUT P0, RZ, R17, 0xff, RZ, 0xc0, !PT ;  /* 0x000000ff11ff7812 */ /* 0x000fc8000780c0ff */
[----:B------:R-:W-:-:S05]  /*bf80*/  SEL R5, RZ, 0x1, !P0 ;  /* 0x00000001ff057807 */ /* 0x000fca0004000000 */
[----:B------:R-:W-:Y:S01]  /*bf90*/  STG.E.U8 [R2.64], R5 ;  /* 0x0000000502007986 */ /* 0x000fe2000c101124 */
[----:B------:R-:W-:Y:S05]  /*bfa0*/  EXIT ;  /* 0x000000000000794d */ /* 0x000fea0003800000 */
.L_x_1643:
        /* <DEDUP_REMOVED lines=19> */
.L_x_1672:
        /* <DEDUP_REMOVED lines=23> */
.L_x_1674:
[----:B------:R-:W-:Y:S02]  /*c250*/  IADD3 R18, P1, R18, c[0x0][0x538], RZ ;  /* 0x00014e0012127a10 */ /* 0x000fe40007f3e0ff */
[----:B------:R-:W-:Y:S02]  /*c260*/  LOP3.LUT P0, RZ, R19, 0xff, RZ, 0xc0, !PT ;  /* 0x000000ff13ff7812 */ /* 0x000fe4000780c0ff */
[----:B------:R-:W-:Y:S02]  /*c270*/  IADD3.X R19, RZ, c[0x0][0x53c], RZ, P1, !PT ;  /* 0x00014f00ff137a10 */ /* 0x000fe40000ffe4ff */
[----:B------:R-:W-:-:S05]  /*c280*/  SEL R3, RZ, 0x1, !P0 ;  /* 0x00000001ff037807 */ /* 0x000fca0004000000 */
[----:B------:R-:W-:Y:S01]  /*c290*/  STG.E.U8 [R18.64], R3 ;  /* 0x0000000312007986 */ /* 0x000fe2000c101124 */
[----:B------:R-:W-:Y:S05]  /*c2a0*/  EXIT ;  /* 0x000000000000794d */ /* 0x000fea0003800000 */
.L_x_1673:
[----:B------:R-:W-:Y:S01]  /*c2b0*/  STG.E.U8 [R2.64], R19 ;  /* 0x0000001302007986 */ /* 0x000fe2000c101124 */
[----:B------:R-:W-:Y:S05]  /*c2c0*/  EXIT ;  /* 0x000000000000794d */ /* 0x000fea0003800000 */
.L_x_1671:
        /* <DEDUP_REMOVED lines=9> */
.L_x_1675:
        /* <DEDUP_REMOVED lines=25> */
.L_x_1677:
[----:B------:R-:W-:-:S04]  /*c4f0*/  IADD3 R18, P0, R18, c[0x0][0x538], RZ ;  /* 0x00014e0012127a10 */ /* 0x000fc80007f1e0ff */
[----:B------:R-:W-:-:S05]  /*c500*/  IADD3.X R19, RZ, c[0x0][0x53c], RZ, P0, !PT ;  /* 0x00014f00ff137a10 */ /* 0x000fca00007fe4ff */
[----:B------:R-:W-:Y:S01]  /*c510*/  STG.E.U8 [R18.64], R16 ;  /* 0x0000001012007986 */ /* 0x000fe2000c101124 */
[----:B------:R-:W-:Y:S05]  /*c520*/  EXIT ;  /* 0x000000000000794d */ /* 0x000fea0003800000 */
.L_x_1676:
[----:B------:R-:W-:Y:S01]  /*c530*/  STG.E.U8 [R2.64], R16 ;  /* 0x0000001002007986 */ /* 0x000fe2000c101124 */
[----:B------:R-:W-:Y:S05]  /*c540*/  EXIT ;  /* 0x000000000000794d */ /* 0x000fea0003800000 */
.L_x_1678:
        /* <DEDUP_REMOVED lines=11> */
.L_x_7628:


//--------------------- .text._ZN2at6native13reduce_kernelILi256ELi2ENS0_8ReduceOpIfNS0_14func_wrapper_tIbZZZNS0_14or_kernel_cudaERNS_14TensorIteratorEENKUlvE_clEvENKUlvE5_clEvEUlbfE_EEjbLi4ELi4EEEEEvT1_ --------------------------
	.section	.text._ZN2at6native13reduce_kernelILi256ELi2ENS0_8ReduceOpIfNS0_14func_wrapper_tIbZZZNS0_14or_kernel_cudaERNS_14TensorIteratorEENKUlvE_clEvENKUlvE5_clEvEUlbfE_EEjbLi4ELi4EEEEEvT1_,"ax",@progbits
	.sectioninfo	@"SHI_REGISTERS=34"
	.align	128
        .global         _ZN2at6native13reduce_kernelILi256ELi2ENS0_8ReduceOpIfNS0_14func_wrapper_tIbZZZNS0_14or_kernel_cudaERNS_14TensorIteratorEENKUlvE_clEvENKUlvE5_clEvEUlbfE_EEjbLi4ELi4EEEEEvT1_
        .type           _ZN2at6native13reduce_kernelILi256ELi2ENS0_8ReduceOpIfNS0_14func_wrapper_tIbZZZNS0_14or_kernel_cudaERNS_14TensorIteratorEENKUlvE_clEvENKUlvE5_clEvEUlbfE_EEjbLi4ELi4EEEEEvT1_,@function
        .size           _ZN2at6native13reduce_kernelILi256ELi2ENS0_8ReduceOpIfNS0_14func_wrapper_tIbZZZNS0_14or_kernel_cudaERNS_14TensorIteratorEENKUlvE_clEvENKUlvE5_clEvEUlbfE_EEjbLi4ELi4EEEEEvT1_,(.L_x_7629 - _ZN2at6native13reduce_kernelILi256ELi2ENS0_8ReduceOpIfNS0_14func_wrapper_tIbZZZNS0_14or_kernel_cudaERNS_14TensorIteratorEENKUlvE_clEvENKUlvE5_clEvEUlbfE_EEjbLi4ELi4EEEEEvT1_)
        .other          _ZN2at6native13reduce_kernelILi256ELi2ENS0_8ReduceOpIfNS0_14func_wrapper_tIbZZZNS0_14or_kernel_cudaERNS_14TensorIteratorEENKUlvE_clEvENKUlvE5_clEvEUlbfE_EEjbLi4ELi4EEEEEvT1_,@"STO_CUDA_ENTRY STV_DEFAULT"
_ZN2at6native13reduce_kernelILi256ELi2ENS0_8ReduceOpIfNS0_14func_wrapper_tIbZZZNS0_14or_kernel_cudaERNS_14TensorIteratorEENKUlvE_clEvENKUlvE5_clEvEUlbfE_EEjbLi4ELi4EEEEEvT1_:
.text._ZN2at6native13reduce_kernelILi256ELi2ENS0_8ReduceOpIfNS0_14func_wrapper_tIbZZZNS0_14or_kernel_cudaERNS_14TensorIteratorEENKUlvE_clEvENKUlvE5_clEvEUlbfE_EEjbLi4ELi4EEEEEvT1_:
        /* <DEDUP_REMOVED lines=209> */
.L_x_1679:
        /* <DEDUP_REMOVED lines=61> */
.L_x_1688:
[----:B------:R-:W-:Y:S05]  /*10e0*/  BSYNC B2 ;  /* 0x0000000000027941 */ /* 0x000fea0003800000 */
.L_x_1687:
        /* <DEDUP_REMOVED lines=12> */
.L_x_1686:
[----:B------:R-:W-:Y:S05]  /*11b0*/  BSYNC B1 ;  /* 0x0000000000017941 */ /* 0x000fea0003800000 */
.L_x_1685:
[C---:B------:R-:W-:Y:S02]  /*11c0*/  IADD3 R5, P0, -R8.reuse, 0x4, RZ ;  /* 0x0000000408057810 */ /* 0x040fe40007f1e1ff */
[----:B------:R-:W-:Y:S02]  /*11d0*/  IADD3 R3, R8, c[0x0][0x168], RZ ;  /* 0x00005a0008037a10 */ /* 0x000fe40007ffe0ff */
[----:B------:R-:W-:Y:S01]  /*11e0*/  LEA R18, P1, R5, R18, 0x2 ;  /* 0x0000001205127211 */ /* 0x000fe200078210ff */
[----:B------:R-:W-:Y:S01]  /*11f0*/  IMAD.X R6, RZ, RZ, -0x1, P0 ;  /* 0xffffffffff067424 */ /* 0x000fe200000e06ff */
[----:B------:R-:W-:-:S04]  /*1200*/  IADD3 R3, R3, -0x4, RZ ;  /* 0xfffffffc03037810 */ /* 0x000fc80007ffe0ff */
[----:B------:R-:W-:Y:S02]  /*1210*/  LEA.HI.X R19, R5, R19, R6, 0x2, P1 ;  /* 0x0000001305137211 */ /* 0x000fe400008f1406 */
.L_x_1684:
[----:B------:R-:W-:Y:S05]  /*1220*/  BSYNC B0 ;  /* 0x0000000000007941 */ /* 0x000fea0003800000 */
.L_x_1683:
[----:B------:R-:W-:Y:S01]  /*1230*/  IMAD R5, R23, c[0x0][0x17c], RZ ;  /* 0x00005f0017057a24 */ /* 0x000fe200078e02ff */
[----:B------:R-:W-:Y:S01]  /*1240*/  BSSY B0, `(.L_x_1689) ;  /* 0x0000023000007945 */ /* 0x000fe20003800000 */
[----:B------:R-:W-:Y:S02]  /*1250*/  ISETP.NE.AND P5, PT, RZ, c[0x0][0x180], PT ;  /* 0x00006000ff007a0c */ /* 0x000fe40003fa5270 */
[C---:B------:R-:W-:Y:S01]  /*1260*/  IMAD R5, R2.reuse, c[0x0][0x180], R5 ;  /* 0x0000600002057a24 */ /* 0x040fe200078e0205 */
[----:B------:R-:W-:Y:S02]  /*1270*/  ISETP.NE.AND P6, PT, R2, RZ, PT ;  /* 0x000000ff0200720c */ /* 0x000fe40003fc5270 */
[----:B------:R-:W-:Y:S01]  /*1280*/  PRMT R9, R4, 0x7610, R9 ;  /* 0x0000761004097816 */ /* 0x000fe20000000009 */
[----:B------:R-:W-:Y:S01]  /*1290*/  IMAD R13, R16, c[0x0][0x184], R5 ;  /* 0x00006100100d7a24 */ /* 0x000fe200078e0205 */
[C---:B------:R-:W-:Y:S02]  /*12a0*/  PRMT R8, R4.reuse, 0x7610, R8 ;  /* 0x0000761004087816 */ /* 0x040fe40000000008 */
[----:B------:R-:W-:-:S02]  /*12b0*/  PRMT R11, R4, 0x7610, R11 ;  /* 0x00007610040b7816 */ /* 0x000fc4000000000b */
[----:B------:R-:W-:-:S04]  /*12c0*/  LEA R6, R13, 0x3, 0x2 ;  /* 0x000000030d067811 */ /* 0x000fc800078e10ff */
[----:B------:R-:W-:-:S13]  /*12d0*/  ISETP.GE.U32.AND P0, PT, R6, R3, PT ;  /* 0x000000030600720c */ /* 0x000fda0003f06070 */
[----:B------:R-:W-:Y:S05]  /*12e0*/  @P0 BRA `(.L_x_1690) ;  /* 0x0000018000000947 */ /* 0x000fea0003800000 */
[C---:B------:R-:W-:Y:S02]  /*12f0*/  PRMT R8, R9.reuse, 0x7610, R8 ;  /* 0x0000761009087816 */ /* 0x040fe40000000008 */
[----:B------:R-:W-:Y:S02]  /*1300*/  PRMT R11, R9, 0x7610, R11 ;  /* 0x00007610090b7816 */ /* 0x000fe4000000000b */
.L_x_1691:
        /* <DEDUP_REMOVED lines=22> */
.L_x_1690:
[----:B------:R-:W-:Y:S05]  /*1470*/  BSYNC B0 ;  /* 0x0000000000007941 */ /* 0x000fea0003800000 */
.L_x_1689:
        /* <DEDUP_REMOVED lines=8> */
.L_x_1693:
[----:B------:R-:W-:Y:S05]  /*1500*/  BSYNC B0 ;  /* 0x0000000000007941 */ /* 0x000fea0003800000 */
.L_x_1692:
        /* <DEDUP_REMOVED lines=14> */
.L_x_1695:
[----:B------:R-:W-:Y:S05]  /*15f0*/  BSYNC B0 ;  /* 0x0000000000007941 */ /* 0x000fea0003800000 */
.L_x_1694:
        /* <DEDUP_REMOVED lines=8> */
.L_x_1682:
        /* <DEDUP_REMOVED lines=31> */
.L_x_1705:
[----:B------:R-:W-:Y:S01]  /*1870*/  HFMA2.MMA R12, -RZ, RZ, 0, 0 ;  /* 0x00000000ff0c7435 */ /* 0x000fe200000001ff */
[----:B------:R-:W-:Y:S01]  /*1880*/  IMAD.MOV.U32 R11, RZ, RZ, RZ ;  /* 0x000000ffff0b7224 */ /* 0x000fe200078e00ff */
[----:B------:R-:W-:Y:S05]  /*1890*/  @!P6 BRA `(.L_x_1700) ;  /* 0x00000d100000e947 */ /* 0x000fea0003800000 */
[----:B------:R-:W-:Y:S02]  /*18a0*/  IMAD.MOV.U32 R6, RZ, RZ, RZ ;  /* 0x000000ffff067224 */ /* 0x000fe400078e00ff */
[----:B------:R-:W-:Y:S02]  /*18b0*/  IMAD.MOV.U32 R7, RZ, RZ, R9 ;  /* 0x000000ffff077224 */ /* 0x000fe400078e0009 */
[----:B------:R-:W-:Y:S02]  /*18c0*/  IMAD.MOV.U32 R10, RZ, RZ, c[0x0][0x1a4] ;  /* 0x00006900ff0a7624 */ /* 0x000fe400078e00ff */
[----:B------:R-:W-:-:S03]  /*18d0*/  IMAD.HI.U32 R6, R9, c[0x0][0x1ac], R6 ;  /* 0x00006b0009067a27 */ /* 0x000fc600078e0006 */
[----:B------:R-:W-:Y:S02]  /*18e0*/  ISETP.NE.AND P0, PT, R10, 0x2, PT ;  /* 0x000000020a00780c */ /* 0x000fe40003f05270 */
[----:B------:R-:W-:Y:S02]  /*18f0*/  SHF.R.U32.HI R7, RZ, c[0x0][0x1b0], R6 ;  /* 0x00006c00ff077a19 */ /* 0x000fe40000011606 */
[----:B------:R-:W-:-:S05]  /*1900*/  MOV R6, RZ ;  /* 0x000000ff00067202 */ /* 0x000fca0000000f00 */
        /* <DEDUP_REMOVED lines=202> */
.L_x_1700:
        /* <DEDUP_REMOVED lines=225> */
.L_x_1701:
        /* <DEDUP_REMOVED lines=217> */
.L_x_1702:
[----:B------:R-:W-:-:S04]  /*4150*/  LOP3.LUT R21, R20, 0xfffffff8, RZ, 0xc0, !PT ;  /* 0xfffffff814157812 */ /* 0x000fc800078ec0ff */
[----:B------:R-:W-:-:S04]  /*4160*/  IADD3 R20, P0, R18, R21, RZ ;  /* 0x0000001512147210 */ /* 0x000fc80007f1e0ff */
[----:B------:R-:W-:-:S06]  /*4170*/  IADD3.X R21, RZ, R19, RZ, P0, !PT ;  /* 0x00000013ff157210 */ /* 0x000fcc00007fe4ff */
[----:B------:R-:W5:Y:S01]  /*4180*/  LDG.E.64 R20, [R20.64] ;  /* 0x0000002414147981 */ /* 0x000f62000c1e1b00 */
        /* <DEDUP_REMOVED lines=211> */
.L_x_1703:
[----:B------:R-:W-:-:S04]  /*4ec0*/  LOP3.LUT R13, R15, 0xfffffff8, RZ, 0xc0, !PT ;  /* 0xfffffff80f0d7812 */ /* 0x000fc800078ec0ff */
[----:B------:R-:W-:-:S05]  /*4ed0*/  IADD3 R12, P0, R18, R13, RZ ;  /* 0x0000000d120c7210 */ /* 0x000fca0007f1e0ff */
[----:B------:R-:W-:-:S06]  /*4ee0*/  IMAD.X R13, RZ, RZ, R19, P0 ;  /* 0x000000ffff0d7224 */ /* 0x000fcc00000e0613 */
[----:B------:R-:W2:Y:S01]  /*4ef0*/  LDG.E.64 R12, [R12.64] ;  /* 0x000000240c0c7981 */ /* 0x000ea2000c1e1b00 */
[----:B------:R-:W-:Y:S02]  /*4f00*/  LOP3.LUT P1, RZ, R0, 0xff, RZ, 0xc0, !PT ;  /* 0x000000ff00ff7812 */ /* 0x000fe4000782c0ff */
[----:B-----5:R-:W-:Y:S02]  /*4f10*/  FSETP.NEU.FTZ.AND P3, PT, R6, RZ, PT ;  /* 0x000000ff0600720b */ /* 0x020fe40003f7d000 */
[----:B------:R-:W-:Y:S02]  /*4f20*/  LOP3.LUT P0, RZ, R5, 0xff, RZ, 0xc0, !PT ;  /* 0x000000ff05ff7812 */ /* 0x000fe4000780c0ff */
[----:B------:R-:W-:Y:S02]  /*4f30*/  PLOP3.LUT P3, PT, P1, P3, PT, 0xa8, 0x0 ;  /* 0x000000000000781c */ /* 0x000fe40000f67570 */
[----:B------:R-:W-:Y:S02]  /*4f40*/  LOP3.LUT P2, RZ, R8, 0xff, RZ, 0xc0, !PT ;  /* 0x000000ff08ff7812 */ /* 0x000fe4000784c0ff */
[----:B------:R-:W-:-:S02]  /*4f50*/  SEL R0, RZ, 0x1, !P3 ;  /* 0x00000001ff007807 */ /* 0x000fc40005800000 */
[----:B------:R-:W-:Y:S02]  /*4f60*/  FSETP.NEU.FTZ.AND P3, PT, R10, RZ, PT ;  /* 0x000000ff0a00720b */ /* 0x000fe40003f7d000 */
[----:B------:R-:W-:Y:S02]  /*4f70*/  IADD3 R9, R9, c[0x0][0x170], RZ ;  /* 0x00005c0009097a10 */ /* 0x000fe40007ffe0ff */
[----:B------:R-:W-:Y:S02]  /*4f80*/  PLOP3.LUT P0, PT, P0, P3, PT, 0xa8, 0x0 ;  /* 0x000000000000781c */ /* 0x000fe40000707570 */
[----:B------:R-:W-:Y:S02]  /*4f90*/  MOV R8, c[0x0][0x170] ;  /* 0x00005c0000087a02 */ /* 0x000fe40000000f00 */
[----:B------:R-:W-:Y:S02]  /*4fa0*/  LOP3.LUT P1, RZ, R4, 0xff, RZ, 0xc0, !PT ;  /* 0x000000ff04ff7812 */ /* 0x000fe4000782c0ff */
[----:B------:R-:W-:Y:S01]  /*4fb0*/  FSETP.NEU.FTZ.AND P3, PT, R11, RZ, PT ;  /* 0x000000ff0b00720b */ /* 0x000fe20003f7d000 */
[----:B------:R-:W-:Y:S01]  /*4fc0*/  IMAD R8, R8, 0x3, R9 ;  /* 0x0000000308087824 */ /* 0x000fe200078e0209 */
[----:B------:R-:W-:-:S02]  /*4fd0*/  LOP3.LUT P5, RZ, R3, 0xff, RZ, 0xc0, !PT ;  /* 0x000000ff03ff7812 */ /* 0x000fc400078ac0ff */
[----:B------:R-:W-:Y:S02]  /*4fe0*/  FSETP.NEU.FTZ.AND P4, PT, R7, RZ, PT ;  /* 0x000000ff0700720b */ /* 0x000fe40003f9d000 */
[----:B------:R-:W-:Y:S02]  /*4ff0*/  PLOP3.LUT P3, PT, P1, P3, PT, 0xa8, 0x0 ;  /* 0x000000000000781c */ /* 0x000fe40000f67570 */
[----:B------:R-:W-:Y:S02]  /*5000*/  PLOP3.LUT P5, PT, P5, P4, PT, 0xa8, 0x0 ;  /* 0x000000000000781c */ /* 0x000fe40002fa9570 */
[----:B------:R-:W-:Y:S02]  /*5010*/  SEL R5, RZ, 0x1, !P0 ;  /* 0x00000001ff057807 */ /* 0x000fe40004000000 */
[----:B------:R-:W-:Y:S02]  /*5020*/  LOP3.LUT P4, RZ, R24, 0xff, RZ, 0xc0, !PT ;  /* 0x000000ff18ff7812 */ /* 0x000fe4000788c0ff */
[----:B------:R-:W-:-:S02]  /*5030*/  FSETP.NEU.FTZ.AND P0, PT, R20, RZ, PT ;  /* 0x000000ff1400720b */ /* 0x000fc40003f1d000 */
[----:B------:R-:W-:Y:S02]  /*5040*/  FSETP.NEU.FTZ.AND P1, PT, R21, RZ, PT ;  /* 0x000000ff1500720b */ /* 0x000fe40003f3d000 */
[----:B------:R-:W-:Y:S02]  /*5050*/  SEL R4, RZ, 0x1, !P3 ;  /* 0x00000001ff047807 */ /* 0x000fe40005800000 */
[----:B------:R-:W-:Y:S02]  /*5060*/  ISETP.GE.U32.AND P3, PT, R8, c[0x0][0x168], PT ;  /* 0x00005a0008007a0c */ /* 0x000fe40003f66070 */
[----:B------:R-:W-:Y:S02]  /*5070*/  PLOP3.LUT P0, PT, P2, P0, PT, 0xa8, 0x0 ;  /* 0x000000000000781c */ /* 0x000fe40001701570 */
[----:B------:R-:W-:Y:S02]  /*5080*/  PLOP3.LUT P1, PT, P4, P1, PT, 0xa8, 0x0 ;  /* 0x000000000000781c */ /* 0x000fe40002723570 */
[----:B------:R-:W-:-:S02]  /*5090*/  SEL R3, RZ, 0x1, !P5 ;  /* 0x00000001ff037807 */ /* 0x000fc40006800000 */
[----:B------:R-:W-:Y:S02]  /*50a0*/  SEL R8, RZ, 0x1, !P0 ;  /* 0x00000001ff087807 */ /* 0x000fe40004000000 */
[----:B------:R-:W-:Y:S02]  /*50b0*/  SEL R24, RZ, 0x1, !P1 ;  /* 0x00000001ff187807 */ /* 0x000fe40004800000 */
[----:B------:R-:W-:Y:S02]  /*50c0*/  LOP3.LUT P5, RZ, R25, 0xff, RZ, 0xc0, !PT ;  /* 0x000000ff19ff7812 */ /* 0x000fe400078ac0ff */
[----:B------:R-:W-:Y:S02]  /*50d0*/  LOP3.LUT P2, RZ, R22, 0xff, RZ, 0xc0, !PT ;  /* 0x000000ff16ff7812 */ /* 0x000fe4000784c0ff */
[----:B--2---:R-:W-:Y:S02]  /*50e0*/  FSETP.NEU.FTZ.AND P0, PT, R12, RZ, PT ;  /* 0x000000ff0c00720b */ /* 0x004fe40003f1d000 */
[----:B------:R-:W-:-:S02]  /*50f0*/  FSETP.NEU.FTZ.AND P1, PT, R13, RZ, PT ;  /* 0x000000ff0d00720b */ /* 0x000fc40003f3d000 */
[----:B------:R-:W-:Y:S02]  /*5100*/  PLOP3.LUT P0, PT, P5, P0, PT, 0xa8, 0x0 ;  /* 0x000000000000781c */ /* 0x000fe40002f01570 */
[----:B------:R-:W-:Y:S02]  /*5110*/  PLOP3.LUT P1, PT, P2, P1, PT, 0xa8, 0x0 ;  /* 0x000000000000781c */ /* 0x000fe40001723570 */
[----:B------:R-:W-:Y:S02]  /*5120*/  SEL R25, RZ, 0x1, !P0 ;  /* 0x00000001ff197807 */ /* 0x000fe40004000000 */
[----:B------:R-:W-:Y:S01]  /*5130*/  SEL R22, RZ, 0x1, !P1 ;  /* 0x00000001ff167807 */ /* 0x000fe20004800000 */
[----:B------:R-:W-:Y:S01]  /*5140*/  @P3 CALL.REL.NOINC `(.L_x_1704) ;  /* 0x0000001000003944 */ /* 0x000fe20003c00000 */
[----:B------:R-:W-:Y:S05]  /*5150*/  BRA `(.L_x_1705) ;  /* 0xffffc71000007947 */ /* 0x000fea000383ffff */
.L_x_1704:
[----:B------:R-:W-:Y:S05]  /*5160*/  BSYNC B1 ;  /* 0x0000000000017941 */ /* 0x000fea0003800000 */
.L_x_1699:
[----:B------:R-:W-:Y:S05]  /*5170*/  BSYNC B0 ;  /* 0x0000000000007941 */ /* 0x000fea0003800000 */
.L_x_1698:
        /* <DEDUP_REMOVED lines=205> */
.L_x_1708:
        /* <DEDUP_REMOVED lines=207> */
.L_x_1709:
[----:B------:R-:W-:-:S04]  /*6b40*/  LOP3.LUT R11, R26, 0xfffffff8, RZ, 0xc0, !PT ;  /* 0xfffffff81a0b7812 */ /* 0x000fc800078ec0ff */
[----:B------:R-:W-:-:S05]  /*6b50*/  IADD3 R10, P2, R18, R11, RZ ;  /* 0x0000000b120a7210 */ /* 0x000fca0007f5e0ff */
[----:B------:R-:W-:-:S06]  /*6b60*/  IMAD.X R11, RZ, RZ, R19, P2 ;  /* 0x000000ffff0b7224 */ /* 0x000fcc00010e0613 */
[----:B------:R-:W5:Y:S01]  /*6b70*/  LDG.E.64 R10, [R10.64] ;  /* 0x000000240a0a7981 */ /* 0x000f62000c1e1b00 */
        /* <DEDUP_REMOVED lines=203> */
.L_x_1710:
[----:B------:R-:W-:-:S04]  /*7830*/  LOP3.LUT R21, R26, 0xfffffff8, RZ, 0xc0, !PT ;  /* 0xfffffff81a157812 */ /* 0x000fc800078ec0ff */
[----:B------:R-:W-:-:S05]  /*7840*/  IADD3 R20, P2, R18, R21, RZ ;  /* 0x0000001512147210 */ /* 0x000fca0007f5e0ff */
[----:B------:R-:W-:-:S06]  /*7850*/  IMAD.X R21, RZ, RZ, R19, P2 ;  /* 0x000000ffff157224 */ /* 0x000fcc00010e0613 */
[----:B------:R-:W5:Y:S01]  /*7860*/  LDG.E.64 R20, [R20.64] ;  /* 0x0000002414147981 */ /* 0x000f62000c1e1b00 */
[----:B------:R-:W-:-:S04]  /*7870*/  IADD3 R15, R15, c[0x0][0x170], RZ ;  /* 0x00005c000f0f7a10 */ /* 0x000fc80007ffe0ff */
[----:B------:R-:W-:-:S13]  /*7880*/  ISETP.GE.U32.AND P2, PT, R15, c[0x0][0x168], PT ;  /* 0x00005a000f007a0c */ /* 0x000fda0003f46070 */
        /* <DEDUP_REMOVED lines=201> */
.L_x_1711:
[----:B------:R-:W-:-:S04]  /*8520*/  LOP3.LUT R13, R27, 0xfffffff8, RZ, 0xc0, !PT ;  /* 0xfffffff81b0d7812 */ /* 0x000fc800078ec0ff */
[----:B------:R-:W-:-:S04]  /*8530*/  IADD3 R12, P1, R18, R13, RZ ;  /* 0x0000000d120c7210 */ /* 0x000fc80007f3e0ff */
[----:B------:R-:W-:-:S06]  /*8540*/  IADD3.X R13, RZ, R19, RZ, P1, !PT ;  /* 0x00000013ff0d7210 */ /* 0x000fcc0000ffe4ff */
[----:B------:R-:W5:Y:S03]  /*8550*/  LDG.E.64 R12, [R12.64] ;  /* 0x000000240c0c7981 */ /* 0x000f66000c1e1b00 */
.L_x_1707:
[----:B------:R-:W-:Y:S05]  /*8560*/  BSYNC B0 ;  /* 0x0000000000007941 */ /* 0x000fea0003800000 */
.L_x_1706:
[----:B------:R-:W-:Y:S01]  /*8570*/  BSSY B0, `(.L_x_1712) ;  /* 0x000002c000007945 */ /* 0x000fe20003800000 */
[----:B------:R-:W-:Y:S05]  /*8580*/  @P0 BRA `(.L_x_1713) ;  /* 0x000002a000000947 */ /* 0x000fea0003800000 */
[----:B------:R-:W-:Y:S02]  /*8590*/  LOP3.LUT P0, RZ, R0, 0xff, RZ, 0xc0, !PT ;  /* 0x000000ff00ff7812 */ /* 0x000fe4000780c0ff */
[----:B-----5:R-:W-:Y:S02]  /*85a0*/  FSETP.NEU.FTZ.AND P1, PT, R6, RZ, PT ;  /* 0x000000ff0600720b */ /* 0x020fe40003f3d000 */
[----:B------:R-:W-:Y:S02]  /*85b0*/  IADD3 R6, R9, c[0x0][0x170], RZ ;  /* 0x00005c0009067a10 */ /* 0x000fe40007ffe0ff */
[----:B------:R-:W-:Y:S02]  /*85c0*/  PLOP3.LUT P0, PT, P0, P1, PT, 0xa8, 0x0 ;  /* 0x000000000000781c */ /* 0x000fe40000703570 */
[----:B------:R-:W-:Y:S02]  /*85d0*/  ISETP.GE.U32.AND P1, PT, R6, c[0x0][0x168], PT ;  /* 0x00005a0006007a0c */ /* 0x000fe40003f26070 */
[----:B------:R-:W-:-:S02]  /*85e0*/  FSETP.NEU.FTZ.AND P2, PT, R7, RZ, PT ;  /* 0x000000ff0700720b */ /* 0x000fc40003f5d000 */
[----:B------:R-:W-:Y:S02]  /*85f0*/  LOP3.LUT P3, RZ, R3, 0xff, RZ, 0xc0, !PT ;  /* 0x000000ff03ff7812 */ /* 0x000fe4000786c0ff */
[----:B------:R-:W-:Y:S02]  /*8600*/  SEL R0, RZ, 0x1, !P0 ;  /* 0x00000001ff007807 */ /* 0x000fe40004000000 */
[----:B------:R-:W-:-:S04]  /*8610*/  PLOP3.LUT P2, PT, P3, P2, PT, 0xa8, 0x0 ;  /* 0x000000000000781c */ /* 0x000fc80001f45570 */
[----:B------:R-:W-:Y:S01]  /*8620*/  SEL R3, RZ, 0x1, !P2 ;  /* 0x00000001ff037807 */ /* 0x000fe20005000000 */
[----:B------:R-:W-:Y:S05]  /*8630*/  @P1 BRA `(.L_x_1713) ;  /* 0x000001f000001947 */ /* 0x000fea0003800000 */
[----:B------:R-:W-:Y:S02]  /*8640*/  LOP3.LUT P0, RZ, R5, 0xff, RZ, 0xc0, !PT ;  /* 0x000000ff05ff7812 */ /* 0x000fe4000780c0ff */
[----:B------:R-:W-:Y:S02]  /*8650*/  FSETP.NEU.FTZ.AND P1, PT, R10, RZ, PT ;  /* 0x000000ff0a00720b */ /* 0x000fe40003f3d000 */
        /* <DEDUP_REMOVED lines=9> */
[----:B------:R-:W-:Y:S02]  /*86f0*/  IADD3 R6, R6, c[0x0][0x170], RZ ;  /* 0x00005c0006067a10 */ /* 0x000fe40007ffe0ff */
[----:B------:R-:W-:Y:S02]  /*8700*/  LOP3.LUT P0, RZ, R8, 0xff, RZ, 0xc0, !PT ;  /* 0x000000ff08ff7812 */ /* 0x000fe4000780c0ff */
[----:B------:R-:W-:Y:S02]  /*8710*/  ISETP.GE.U32.AND P6, PT, R6, c[0x0][0x168], PT ;  /* 0x00005a0006007a0c */ /* 0x000fe40003fc6070 */
[----:B------:R-:W-:Y:S02]  /*8720*/  FSETP.NEU.FTZ.AND P3, PT, R20, RZ, PT ;  /* 0x000000ff1400720b */ /* 0x000fe40003f7d000 */
[----:B------:R-:W-:Y:S02]  /*8730*/  FSETP.NEU.FTZ.AND P1, PT, R21, RZ, PT ;  /* 0x000000ff1500720b */ /* 0x000fe40003f3d000 */
[----:B------:R-:W-:-:S04]  /*8740*/  PLOP3.LUT P0, PT, P0, P3, PT, 0xa8, 0x0 ;  /* 0x000000000000781c */ /* 0x000fc80000707570 */
[----:B------:R-:W-:-:S03]  /*8750*/  SEL R8, RZ, 0x1, !P0 ;  /* 0x00000001ff087807 */ /* 0x000fc60004000000 */
[----:B------:R-:W-:Y:S02]  /*8760*/  @!P6 FSETP.NEU.FTZ.AND P4, PT, R12, RZ, PT ;  /* 0x000000ff0c00e20b */ /* 0x000fe40003f9d000 */
[----:B------:R-:W-:Y:S02]  /*8770*/  @!P6 LOP3.LUT P5, RZ, R25, 0xff, RZ, 0xc0, !PT ;  /* 0x000000ff19ffe812 */ /* 0x000fe400078ac0ff */
[----:B------:R-:W-:Y:S02]  /*8780*/  @!P6 FSETP.NEU.FTZ.AND P2, PT, R13, RZ, PT ;  /* 0x000000ff0d00e20b */ /* 0x000fe40003f5d000 */
[----:B------:R-:W-:Y:S02]  /*8790*/  @!P6 LOP3.LUT P3, RZ, R22, 0xff, RZ, 0xc0, !PT ;  /* 0x000000ff16ffe812 */ /* 0x000fe4000786c0ff */
[----:B------:R-:W-:Y:S02]  /*87a0*/  @!P6 PLOP3.LUT P4, PT, P5, P4, PT, 0xa8, 0x0 ;  /* 0x000000000000e81c */ /* 0x000fe40002f89570 */
[----:B------:R-:W-:-:S02]  /*87b0*/  LOP3.LUT P5, RZ, R24, 0xff, RZ, 0xc0, !PT ;  /* 0x000000ff18ff7812 */ /* 0x000fc400078ac0ff */
[----:B------:R-:W-:Y:S02]  /*87c0*/  @!P6 PLOP3.LUT P2, PT, P3, P2, PT, 0xa8, 0x0 ;  /* 0x000000000000e81c */ /* 0x000fe40001f45570 */
[----:B------:R-:W-:Y:S02]  /*87d0*/  PLOP3.LUT P1, PT, P5, P1, PT, 0xa8, 0x0 ;  /* 0x000000000000781c */ /* 0x000fe40002f23570 */
[----:B------:R-:W-:Y:S02]  /*87e0*/  @!P6 SEL R6, RZ, 0x1, !P4 ;  /* 0x00000001ff06e807 */ /* 0x000fe40006000000 */
[----:B------:R-:W-:Y:S02]  /*87f0*/  @!P6 SEL R7, RZ, 0x1, !P2 ;  /* 0x00000001ff07e807 */ /* 0x000fe40005000000 */
[----:B------:R-:W-:Y:S02]  /*8800*/  SEL R24, RZ, 0x1, !P1 ;  /* 0x00000001ff187807 */ /* 0x000fe40004800000 */
[----:B------:R-:W-:-:S02]  /*8810*/  @!P6 PRMT R25, R6, 0x7610, R25 ;  /* 0x000076100619e816 */ /* 0x000fc40000000019 */
[----:B------:R-:W-:Y:S02]  /*8820*/  @!P6 PRMT R22, R7, 0x7610, R22 ;  /* 0x000076100716e816 */ /* 0x000fe40000000016 */
.L_x_1713:
[----:B------:R-:W-:Y:S05]  /*8830*/  BSYNC B0 ;  /* 0x0000000000007941 */ /* 0x000fea0003800000 */
.L_x_1712:
[----:B------:R-:W-:Y:S02]  /*8840*/  LOP3.LUT P1, RZ, R4, 0xff, R3, 0xc8, !PT ;  /* 0x000000ff04ff7812 */ /* 0x000fe4000782c803 */
[----:B------:R-:W-:Y:S02]  /*8850*/  LOP3.LUT P0, RZ, R5, 0xff, R0, 0xc8, !PT ;  /* 0x000000ff05ff7812 */ /* 0x000fe4000780c800 */
        /* <DEDUP_REMOVED lines=9> */
[----:B------:R-:W-:Y:S01]  /*88f0*/  SEL R22, RZ, 0x1, !P0 ;  /* 0x00000001ff167807 */ /* 0x000fe20004000000 */
[----:B------:R-:W-:Y:S05]  /*8900*/  BRA `(.L_x_1681) ;  /* 0x000013d000007947 */ /* 0x000fea0003800000 */
.L_x_1697:
        /* <DEDUP_REMOVED lines=18> */
.L_x_1716:
[----:B------:R-:W-:Y:S01]  /*8a30*/  IMAD R10, R24, R9, RZ ;  /* 0x00000009180a7224 */ /* 0x000fe200078e02ff */
[----:B------:R-:W-:-:S04]  /*8a40*/  IADD3 R9, R9, c[0x0][0x170], RZ ;  /* 0x00005c0009097a10 */ /* 0x000fc80007ffe0ff */
[----:B------:R-:W-:Y:S01]  /*8a50*/  SHF.R.U32.HI R15, RZ, 0x1, R10 ;  /* 0x00000001ff0f7819 */ /* 0x000fe2000001160a */
[----:B------:R-:W-:Y:S01]  /*8a60*/  IMAD R10, R24, R9, RZ ;  /* 0x00000009180a7224 */ /* 0x000fe200078e02ff */
[----:B------:R-:W-:-:S03]  /*8a70*/  IADD3 R9, R9, c[0x0][0x170], RZ ;  /* 0x00005c0009097a10 */ /* 0x000fc60007ffe0ff */
[----:B------:R-:W-:Y:S01]  /*8a80*/  IMAD.WIDE.U32 R14, R15, 0x8, R18 ;  /* 0x000000080f0e7825 */ /* 0x000fe200078e0012 */
[----:B------:R-:W-:-:S03]  /*8a90*/  SHF.R.U32.HI R21, RZ, 0x1, R10 ;  /* 0x00000001ff157819 */ /* 0x000fc6000001160a */
[----:B------:R-:W-:Y:S02]  /*8aa0*/  IMAD R10, R24, R9, RZ ;  /* 0x00000009180a7224 */ /* 0x000fe400078e02ff */
[----:B------:R-:W2:Y:S01]  /*8ab0*/  LDG.E.64 R14, [R14.64] ;  /* 0x000000240e0e7981 */ /* 0x000ea2000c1e1b00 */
[----:B------:R-:W-:Y:S01]  /*8ac0*/  IADD3 R9, R9, c[0x0][0x170], RZ ;  /* 0x00005c0009097a10 */ /* 0x000fe20007ffe0ff */
[----:B------:R-:W-:Y:S01]  /*8ad0*/  IMAD.WIDE.U32 R20, R21, 0x8, R18 ;  /* 0x0000000815147825 */ /* 0x000fe200078e0012 */
[----:B------:R-:W-:-:S03]  /*8ae0*/  SHF.R.U32.HI R11, RZ, 0x1, R10 ;  /* 0x00000001ff0b7819 */ /* 0x000fc6000001160a */
[----:B------:R-:W-:Y:S02]  /*8af0*/  IMAD R12, R24, R9, RZ ;  /* 0x00000009180c7224 */ /* 0x000fe400078e02ff */
[----:B------:R-:W3:Y:S01]  /*8b00*/  LDG.E.64 R20, [R20.64] ;  /* 0x0000002414147981 */ /* 0x000ee2000c1e1b00 */
[----:B------:R-:W-:Y:S02]  /*8b10*/  IMAD.WIDE.U32 R10, R11, 0x8, R18 ;  /* 0x000000080b0a7825 */ /* 0x000fe400078e0012 */
[----:B------:R-:W-:-:S04]  /*8b20*/  SHF.R.U32.HI R13, RZ, 0x1, R12 ;  /* 0x00000001ff0d7819 */ /* 0x000fc8000001160c */
[----:B------:R-:W4:Y:S01]  /*8b30*/  LDG.E.64 R10, [R10.64] ;  /* 0x000000240a0a7981 */ /* 0x000f22000c1e1b00 */
[----:B------:R-:W-:-:S06]  /*8b40*/  IMAD.WIDE.U32 R12, R13, 0x8, R18 ;  /* 0x000000080d0c7825 */ /* 0x000fcc00078e0012 */
[----:B------:R-:W5:Y:S01]  /*8b50*/  LDG.E.64 R12, [R12.64] ;  /* 0x000000240c0c7981 */ /* 0x000f62000c1e1b00 */
[----:B------:R-:W-:Y:S02]  /*8b60*/  LOP3.LUT P1, RZ, R7, 0xff, RZ, 0xc0, !PT ;  /* 0x000000ff07ff7812 */ /* 0x000fe4000782c0ff */
[----:B------:R-:W-:Y:S02]  /*8b70*/  LOP3.LUT P3, RZ, R8, 0xff, RZ, 0xc0, !PT ;  /* 0x000000ff08ff7812 */ /* 0x000fe4000786c0ff */
[----:B------:R-:W-:Y:S02]  /*8b80*/  IADD3 R9, R9, c[0x0][0x170], RZ ;  /* 0x00005c0009097a10 */ /* 0x000fe40007ffe0ff */
[----:B------:R-:W-:Y:S02]  /*8b90*/  LOP3.LUT P4, RZ, R6, 0xff, RZ, 0xc0, !PT ;  /* 0x000000ff06ff7812 */ /* 0x000fe4000788c0ff */
[----:B------:R-:W-:Y:S02]  /*8ba0*/  LOP3.LUT P5, RZ, R5, 0xff, RZ, 0xc0, !PT ;  /* 0x000000ff05ff7812 */ /* 0x000fe400078ac0ff */
[----:B------:R-:W-:-:S02]  /*8bb0*/  LOP3.LUT P0, RZ, R4, 0xff, RZ, 0xc0, !PT ;  /* 0x000000ff04ff7812 */ /* 0x000fc4000780c0ff */
[----:B--2---:R-:W-:Y:S02]  /*8bc0*/  FSETP.NEU.FTZ.AND P2, PT, R14, RZ, PT ;  /* 0x000000ff0e00720b */ /* 0x004fe40003f5d000 */
[----:B------:R-:W-:Y:S02]  /*8bd0*/  FSETP.NEU.FTZ.AND P6, PT, R15, RZ, PT ;  /* 0x000000ff0f00720b */ /* 0x000fe40003fdd000 */
[----:B------:R-:W-:Y:S02]  /*8be0*/  PLOP3.LUT P2, PT, P1, P2, PT, 0xa8, 0x0 ;  /* 0x000000000000781c */ /* 0x000fe40000f45570 */
[----:B------:R-:W-:Y:S02]  /*8bf0*/  PLOP3.LUT P3, PT, P3, P6, PT, 0xa8, 0x0 ;  /* 0x000000000000781c */ /* 0x000fe40001f6d570 */
[----:B------:R-:W-:Y:S02]  /*8c00*/  SEL R7, RZ, 0x1, !P2 ;  /* 0x00000001ff077807 */ /* 0x000fe40005000000 */
[----:B---3--:R-:W-:-:S02]  /*8c10*/  FSETP.NEU.FTZ.AND P2, PT, R20, RZ, PT ;  /* 0x000000ff1400720b */ /* 0x008fc40003f5d000 */
[----:B------:R-:W-:Y:S02]  /*8c20*/  FSETP.NEU.FTZ.AND P6, PT, R21, RZ, PT ;  /* 0x000000ff1500720b */ /* 0x000fe40003fdd000 */
[----:B------:R-:W-:Y:S01]  /*8c30*/  LOP3.LUT P1, RZ, R3, 0xff, RZ, 0xc0, !PT ;  /* 0x000000ff03ff7812 */ /* 0x000fe2000782c0ff */
[----:B------:R-:W-:Y:S01]  /*8c40*/  IMAD R3, R26, 0x3, R9 ;  /* 0x000000031a037824 */ /* 0x000fe200078e0209 */
[----:B------:R-:W-:Y:S02]  /*8c50*/  PLOP3.LUT P4, PT, P4, P2, PT, 0xa8, 0x0 ;  /* 0x000000000000781c */ /* 0x000fe40002785570 */
[----:B------:R-:W-:Y:S02]  /*8c60*/  PLOP3.LUT P5, PT, P5, P6, PT, 0xa8, 0x0 ;  /* 0x000000000000781c */ /* 0x000fe40002fad570 */
[----:B------:R-:W-:Y:S02]  /*8c70*/  ISETP.GE.U32.AND P6, PT, R3, c[0x0][0x168], PT ;  /* 0x00005a0003007a0c */ /* 0x000fe40003fc6070 */
[----:B------:R-:W-:-:S02]  /*8c80*/  SEL R6, RZ, 0x1, !P4 ;  /* 0x00000001ff067807 */ /* 0x000fc40006000000 */
[----:B------:R-:W-:Y:S02]  /*8c90*/  SEL R5, RZ, 0x1, !P5 ;  /* 0x00000001ff057807 */ /* 0x000fe40006800000 */
[----:B----4-:R-:W-:Y:S02]  /*8ca0*/  FSETP.NEU.FTZ.AND P4, PT, R10, RZ, PT ;  /* 0x000000ff0a00720b */ /* 0x010fe40003f9d000 */
[----:B------:R-:W-:Y:S02]  /*8cb0*/  FSETP.NEU.FTZ.AND P5, PT, R11, RZ, PT ;  /* 0x000000ff0b00720b */ /* 0x000fe40003fbd000 */
[----:B------:R-:W-:Y:S02]  /*8cc0*/  SEL R8, RZ, 0x1, !P3 ;  /* 0x00000001ff087807 */ /* 0x000fe40005800000 */
[----:B------:R-:W-:Y:S02]  /*8cd0*/  PLOP3.LUT P0, PT, P0, P4, PT, 0xa8, 0x0 ;  /* 0x000000000000781c */ /* 0x000fe40000709570 */
[----:B------:R-:W-:-:S02]  /*8ce0*/  PLOP3.LUT P1, PT, P1, P5, PT, 0xa8, 0x0 ;  /* 0x000000000000781c */ /* 0x000fc40000f2b570 */
[----:B------:R-:W-:Y:S02]  /*8cf0*/  LOP3.LUT P2, RZ, R0, 0xff, RZ, 0xc0, !PT ;  /* 0x000000ff00ff7812 */ /* 0x000fe4000784c0ff */
[----:B------:R-:W-:Y:S02]  /*8d00*/  LOP3.LUT P3, RZ, R22, 0xff, RZ, 0xc0, !PT ;  /* 0x000000ff16ff7812 */ /* 0x000fe4000786c0ff */
[----:B-----5:R-:W-:Y:S02]  /*8d10*/  FSETP.NEU.FTZ.AND P5, PT, R12, RZ, PT ;  /* 0x000000ff0c00720b */ /* 0x020fe40003fbd000 */
[----:B------:R-:W-:Y:S02]  /*8d20*/  FSETP.NEU.FTZ.AND P4, PT, R13, RZ, PT ;  /* 0x000000ff0d00720b */ /* 0x000fe40003f9d000 */
[----:B------:R-:W-:Y:S02]  /*8d30*/  PLOP3.LUT P2, PT, P2, P5, PT, 0xa8, 0x0 ;  /* 0x000000000000781c */ /* 0x000fe4000174b570 */
[----:B------:R-:W-:-:S02]  /*8d40*/  PLOP3.LUT P3, PT, P3, P4, PT, 0xa8, 0x0 ;  /* 0x000000000000781c */ /* 0x000fc40001f69570 */
[----:B------:R-:W-:Y:S02]  /*8d50*/  SEL R4, RZ, 0x1, !P0 ;  /* 0x00000001ff047807 */ /* 0x000fe40004000000 */
[----:B------:R-:W-:Y:S02]  /*8d60*/  SEL R3, RZ, 0x1, !P1 ;  /* 0x00000001ff037807 */ /* 0x000fe40004800000 */
[----:B------:R-:W-:Y:S02]  /*8d70*/  SEL R0, RZ, 0x1, !P2 ;  /* 0x00000001ff007807 */ /* 0x000fe40005000000 */
[----:B------:R-:W-:Y:S01]  /*8d80*/  SEL R22, RZ, 0x1, !P3 ;  /* 0x00000001ff167807 */ /* 0x000fe20005800000 */
[----:B------:R-:W-:Y:S05]  /*8d90*/  @!P6 BRA `(.L_x_1716) ;  /* 0xfffffc900000e947 */ /* 0x000fea000383ffff */
[----:B------:R-:W-:Y:S05]  /*8da0*/  BSYNC B1 ;  /* 0x0000000000017941 */ /* 0x000fea0003800000 */
.L_x_1715:
[----:B------:R-:W-:Y:S05]  /*8db0*/  BSYNC B0 ;  /* 0x0000000000007941 */ /* 0x000fea0003800000 */
.L_x_1714:
[----:B------:R-:W-:Y:S01]  /*8dc0*/  ISETP.GE.U32.AND P1, PT, R9, c[0x0][0x168], PT ;  /* 0x00005a0009007a0c */ /* 0x000fe20003f26070 */
[----:B------:R-:W-:-:S12]  /*8dd0*/  BSSY B0, `(.L_x_1717) ;  /* 0x000001a000007945 */ /* 0x000fd80003800000 */
[----:B------:R-:W-:Y:S05]  /*8de0*/  @P1 BRA `(.L_x_1718) ;  /* 0x0000018000001947 */ /* 0x000fea0003800000 */
[----:B------:R-:W-:-:S05]  /*8df0*/  IMAD R14, R24, R9, RZ ;  /* 0x00000009180e7224 */ /* 0x000fca00078e02ff */
[----:B------:R-:W-:-:S05]  /*8e00*/  SHF.R.U32.HI R15, RZ, 0x1, R14 ;  /* 0x00000001ff0f7819 */ /* 0x000fca000001160e */
[----:B------:R-:W-:-:S06]  /*8e10*/  IMAD.WIDE.U32 R14, R15, 0x8, R18 ;  /* 0x000000080f0e7825 */ /* 0x000fcc00078e0012 */
[----:B------:R-:W5:Y:S01]  /*8e20*/  LDG.E.64 R14, [R14.64] ;  /* 0x000000240e0e7981 */ /* 0x000f62000c1e1b00 */
[----:B------:R-:W-:-:S04]  /*8e30*/  IADD3 R25, R9, c[0x0][0x170], RZ ;  /* 0x00005c0009197a10 */ /* 0x000fc80007ffe0ff */
[----:B------:R-:W-:-:S13]  /*8e40*/  ISETP.GE.U32.AND P0, PT, R25, c[0x0][0x168], PT ;  /* 0x00005a0019007a0c */ /* 0x000fda0003f06070 */
        /* <DEDUP_REMOVED lines=16> */
[----:B------:R-:W5:Y:S04]  /*8f50*/  LDG.E.64 R10, [R10.64] ;  /* 0x000000240a0a7981 */ /* 0x000f68000c1e1b00 */
[----:B------:R0:W5:Y:S02]  /*8f60*/  @!P0 LDG.E.64 R12, [R18.64] ;  /* 0x00000024120c8981 */ /* 0x000164000c1e1b00 */
.L_x_1718:
[----:B------:R-:W-:Y:S05]  /*8f70*/  BSYNC B0 ;  /* 0x0000000000007941 */ /* 0x000fea0003800000 */
.L_x_1717:
[----:B------:R-:W-:Y:S01]  /*8f80*/  BSSY B0, `(.L_x_1719) ;  /* 0x000002c000007945 */ /* 0x000fe20003800000 */
[----:B------:R-:W-:Y:S05]  /*8f90*/  @P1 BRA `(.L_x_1720) ;  /* 0x000002a000001947 */ /* 0x000fea0003800000 */
[----:B------:R-:W-:Y:S02]  /*8fa0*/  LOP3.LUT P0, RZ, R7, 0xff, RZ, 0xc0, !PT ;  /* 0x000000ff07ff7812 */ /* 0x000fe4000780c0ff */
[----:B-----5:R-:W-:Y:S02]  /*8fb0*/  FSETP.NEU.FTZ.AND P1, PT, R14, RZ, PT ;  /* 0x000000ff0e00720b */ /* 0x020fe40003f3d000 */
[----:B------:R-:W-:-:S02]  /*8fc0*/  IADD3 R9, R9, c[0x0][0x170], RZ ;  /* 0x00005c0009097a10 */ /* 0x000fc40007ffe0ff */
[----:B------:R-:W-:Y:S02]  /*8fd0*/  PLOP3.LUT P0, PT, P0, P1, PT, 0xa8, 0x0 ;  /* 0x000000000000781c */ /* 0x000fe40000703570 */
[----:B------:R-:W-:Y:S02]  /*8fe0*/  ISETP.GE.U32.AND P1, PT, R9, c[0x0][0x168], PT ;  /* 0x00005a0009007a0c */ /* 0x000fe40003f26070 */
[----:B------:R-:W-:Y:S02]  /*8ff0*/  FSETP.NEU.FTZ.AND P2, PT, R15, RZ, PT ;  /* 0x000000ff0f00720b */ /* 0x000fe40003f5d000 */
        /* <DEDUP_REMOVED lines=36> */
.L_x_1720:
[----:B------:R-:W-:Y:S05]  /*9240*/  BSYNC B0 ;  /* 0x0000000000007941 */ /* 0x000fea0003800000 */
.L_x_1719:
        /* <DEDUP_REMOVED lines=13> */
.L_x_1696:
[----:B------:R-:W-:Y:S01]  /*9320*/  IMAD.MOV.U32 R24, RZ, RZ, c[0x0][0x170] ;  /* 0x00005c00ff187624 */ /* 0x000fe200078e00ff */
[----:B------:R-:W-:Y:S01]  /*9330*/  ULDC.U8 UR4, c[0x0][0x161] ;  /* 0x0000584000047ab9 */ /* 0x000fe20000000000 */
[----:B------:R-:W-:Y:S01]  /*9340*/  BSSY B0, `(.L_x_1721) ;  /* 0x0000048000007945 */ /* 0x000fe20003800000 */
[----:B------:R-:W-:Y:S01]  /*9350*/  IMAD.U32 R22, RZ, RZ, UR4 ;  /* 0x00000004ff167e24 */ /* 0x000fe2000f8e00ff */
[----:B------:R-:W-:Y:S01]  /*9360*/  MOV R5, UR4 ;  /* 0x0000000400057c02 */ /* 0x000fe20008000f00 */
[----:B------:R-:W-:Y:S01]  /*9370*/  IMAD R0, R24, 0x3, R9 ;  /* 0x0000000318007824 */ /* 0x000fe200078e0209 */
[----:B------:R-:W-:Y:S01]  /*9380*/  MOV R7, UR4 ;  /* 0x0000000400077c02 */ /* 0x000fe20008000f00 */
[----:B------:R-:W-:-:S02]  /*9390*/  IMAD.U32 R3, RZ, RZ, UR4 ;  /* 0x00000004ff037e24 */ /* 0x000fc4000f8e00ff */
[----:B------:R-:W-:Y:S01]  /*93a0*/  IMAD.U32 R4, RZ, RZ, UR4 ;  /* 0x00000004ff047e24 */ /* 0x000fe2000f8e00ff */
[----:B------:R-:W-:Y:S01]  /*93b0*/  ISETP.GE.U32.AND P0, PT, R0, c[0x0][0x168], PT ;  /* 0x00005a0000007a0c */ /* 0x000fe20003f06070 */
[----:B------:R-:W-:Y:S01]  /*93c0*/  IMAD.U32 R6, RZ, RZ, UR4 ;  /* 0x00000004ff067e24 */ /* 0x000fe2000f8e00ff */
[----:B------:R-:W-:Y:S01]  /*93d0*/  MOV R0, UR4 ;  /* 0x0000000400007c02 */ /* 0x000fe20008000f00 */
[----:B------:R-:W-:-:S10]  /*93e0*/  IMAD.U32 R8, RZ, RZ, UR4 ;  /* 0x00000004ff087e24 */ /* 0x000fd4000f8e00ff */
        /* <DEDUP_REMOVED lines=9> */
.L_x_1723:
[----:B------:R-:W-:Y:S02]  /*9480*/  SHF.R.U32.HI R15, RZ, 0x1, R9 ;  /* 0x00000001ff0f7819 */ /* 0x000fe40000011609 */
[----:B------:R-:W-:-:S03]  /*9490*/  IADD3 R9, R9, c[0x0][0x170], RZ ;  /* 0x00005c0009097a10 */ /* 0x000fc60007ffe0ff */
[----:B------:R-:W-:Y:S01]  /*94a0*/  IMAD.WIDE.U32 R14, R15, 0x8, R18 ;  /* 0x000000080f0e7825 */ /* 0x000fe200078e0012 */
[----:B------:R-:W-:Y:S02]  /*94b0*/  SHF.R.U32.HI R21, RZ, 0x1, R9 ;  /* 0x00000001ff157819 */ /* 0x000fe40000011609 */
[----:B------:R-:W-:-:S03]  /*94c0*/  IADD3 R9, R9, c[0x0][0x170], RZ ;  /* 0x00005c0009097a10 */ /* 0x000fc60007ffe0ff */
[----:B------:R-:W2:Y:S01]  /*94d0*/  LDG.E.64 R14, [R14.64] ;  /* 0x000000240e0e7981 */ /* 0x000ea2000c1e1b00 */
[----:B------:R-:W-:Y:S01]  /*94e0*/  IMAD.WIDE.U32 R20, R21, 0x8, R18 ;  /* 0x0000000815147825 */ /* 0x000fe200078e0012 */
[----:B------:R-:W-:Y:S02]  /*94f0*/  SHF.R.U32.HI R11, RZ, 0x1, R9 ;  /* 0x00000001ff0b7819 */ /* 0x000fe40000011609 */
[----:B------:R-:W-:-:S03]  /*9500*/  IADD3 R9, R9, c[0x0][0x170], RZ ;  /* 0x00005c0009097a10 */ /* 0x000fc60007ffe0ff */
[----:B------:R-:W3:Y:S01]  /*9510*/  LDG.E.64 R20, [R20.64] ;  /* 0x0000002414147981 */ /* 0x000ee2000c1e1b00 */
[----:B------:R-:W-:Y:S01]  /*9520*/  IMAD.WIDE.U32 R10, R11, 0x8, R18 ;  /* 0x000000080b0a7825 */ /* 0x000fe200078e0012 */
[----:B------:R-:W-:-:S05]  /*9530*/  SHF.R.U32.HI R13, RZ, 0x1, R9 ;  /* 0x00000001ff0d7819 */ /* 0x000fca0000011609 */
[----:B------:R-:W-:Y:S01]  /*9540*/  IMAD.WIDE.U32 R12, R13, 0x8, R18 ;  /* 0x000000080d0c7825 */ /* 0x000fe200078e0012 */
[----:B------:R-:W4:Y:S05]  /*9550*/  LDG.E.64 R10, [R10.64] ;  /* 0x000000240a0a7981 */ /* 0x000f2a000c1e1b00 */
[----:B------:R-:W5:Y:S01]  /*9560*/  LDG.E.64 R12, [R12.64] ;  /* 0x000000240c0c7981 */ /* 0x000f62000c1e1b00 */
[----:B------:R-:W-:Y:S02]  /*9570*/  LOP3.LUT P1, RZ, R7, 0xff, RZ, 0xc0, !PT ;  /* 0x000000ff07ff7812 */ /* 0x000fe4000782c0ff */
[----:B------:R-:W-:Y:S02]  /*9580*/  LOP3.LUT P3, RZ, R8, 0xff, RZ, 0xc0, !PT ;  /* 0x000000ff08ff7812 */ /* 0x000fe4000786c0ff */
[----:B------:R-:W-:-:S02]  /*9590*/  IADD3 R9, R9, c[0x0][0x170], RZ ;  /* 0x00005c0009097a10 */ /* 0x000fc40007ffe0ff */
[----:B------:R-:W-:Y:S02]  /*95a0*/  LOP3.LUT P4, RZ, R6, 0xff, RZ, 0xc0, !PT ;  /* 0x000000ff06ff7812 */ /* 0x000fe4000788c0ff */
[----:B------:R-:W-:Y:S02]  /*95b0*/  LOP3.LUT P5, RZ, R5, 0xff, RZ, 0xc0, !PT ;  /* 0x000000ff05ff7812 */ /* 0x000fe400078ac0ff */
[----:B------:R-:W-:Y:S02]  /*95c0*/  LOP3.LUT P0, RZ, R4, 0xff, RZ, 0xc0, !PT ;  /* 0x000000ff04ff7812 */ /* 0x000fe4000780c0ff */
[----:B--2---:R-:W-:Y:S02]  /*95d0*/  FSETP.NEU.FTZ.AND P2, PT, R14, RZ, PT ;  /* 0x000000ff0e00720b */ /* 0x004fe40003f5d000 */
[----:B------:R-:W-:Y:S02]  /*95e0*/  FSETP.NEU.FTZ.AND P6, PT, R15, RZ, PT ;  /* 0x000000ff0f00720b */ /* 0x000fe40003fdd000 */
[----:B------:R-:W-:-:S02]  /*95f0*/  PLOP3.LUT P2, PT, P1, P2, PT, 0xa8, 0x0 ;  /* 0x000000000000781c */ /* 0x000fc40000f45570 */
[----:B------:R-:W-:Y:S02]  /*9600*/  PLOP3.LUT P3, PT, P3, P6, PT, 0xa8, 0x0 ;  /* 0x000000000000781c */ /* 0x000fe40001f6d570 */
[----:B------:R-:W-:Y:S02]  /*9610*/  SEL R7, RZ, 0x1, !P2 ;  /* 0x00000001ff077807 */ /* 0x000fe40005000000 */
[----:B---3--:R-:W-:Y:S02]  /*9620*/  FSETP.NEU.FTZ.AND P2, PT, R20, RZ, PT ;  /* 0x000000ff1400720b */ /* 0x008fe40003f5d000 */
[----:B------:R-:W-:Y:S02]  /*9630*/  FSETP.NEU.FTZ.AND P6, PT, R21, RZ, PT ;  /* 0x000000ff1500720b */ /* 0x000fe40003fdd000 */
[----:B------:R-:W-:Y:S01]  /*9640*/  LOP3.LUT P1, RZ, R3, 0xff, RZ, 0xc0, !PT ;  /* 0x000000ff03ff7812 */ /* 0x000fe2000782c0ff */
[----:B------:R-:W-:Y:S01]  /*9650*/  IMAD R3, R24, 0x3, R9 ;  /* 0x0000000318037824 */ /* 0x000fe200078e0209 */
[----:B------:R-:W-:-:S02]  /*9660*/  PLOP3.LUT P4, PT, P4, P2, PT, 0xa8, 0x0 ;  /* 0x000000000000781c */ /* 0x000fc40002785570 */
[----:B------:R-:W-:Y:S02]  /*9670*/  PLOP3.LUT P5, PT, P5, P6, PT, 0xa8, 0x0 ;  /* 0x000000000000781c */ /* 0x000fe40002fad570 */
[----:B------:R-:W-:Y:S02]  /*9680*/  ISETP.GE.U32.AND P6, PT, R3, c[0x0][0x168], PT ;  /* 0x00005a0003007a0c */ /* 0x000fe40003fc6070 */
[----:B------:R-:W-:Y:S02]  /*9690*/  SEL R6, RZ, 0x1, !P4 ;  /* 0x00000001ff067807 */ /* 0x000fe40006000000 */
[----:B------:R-:W-:Y:S02]  /*96a0*/  SEL R5, RZ, 0x1, !P5 ;  /* 0x00000001ff057807 */ /* 0x000fe40006800000 */
[----:B----4-:R-:W-:Y:S02]  /*96b0*/  FSETP.NEU.FTZ.AND P4, PT, R10, RZ, PT ;  /* 0x000000ff0a00720b */ /* 0x010fe40003f9d000 */
[----:B------:R-:W-:-:S02]  /*96c0*/  FSETP.NEU.FTZ.AND P5, PT, R11, RZ, PT ;  /* 0x000000ff0b00720b */ /* 0x000fc40003fbd000 */
[----:B------:R-:W-:Y:S02]  /*96d0*/  SEL R8, RZ, 0x1, !P3 ;  /* 0x00000001ff087807 */ /* 0x000fe40005800000 */
[----:B------:R-:W-:Y:S02]  /*96e0*/  PLOP3.LUT P0, PT, P0, P4, PT, 0xa8, 0x0 ;  /* 0x000000000000781c */ /* 0x000fe40000709570 */
[----:B------:R-:W-:Y:S02]  /*96f0*/  PLOP3.LUT P1, PT, P1, P5, PT, 0xa8, 0x0 ;  /* 0x000000000000781c */ /* 0x000fe40000f2b570 */
[----:B------:R-:W-:Y:S02]  /*9700*/  LOP3.LUT P2, RZ, R0, 0xff, RZ, 0xc0, !PT ;  /* 0x000000ff00ff7812 */ /* 0x000fe4000784c0ff */
[----:B------:R-:W-:Y:S02]  /*9710*/  LOP3.LUT P3, RZ, R22, 0xff, RZ, 0xc0, !PT ;  /* 0x000000ff16ff7812 */ /* 0x000fe4000786c0ff */
[----:B-----5:R-:W-:-:S02]  /*9720*/  FSETP.NEU.FTZ.AND P5, PT, R12, RZ, PT ;  /* 0x000000ff0c00720b */ /* 0x020fc40003fbd000 */
[----:B------:R-:W-:Y:S02]  /*9730*/  FSETP.NEU.FTZ.AND P4, PT, R13, RZ, PT ;  /* 0x000000ff0d00720b */ /* 0x000fe40003f9d000 */
[----:B------:R-:W-:Y:S02]  /*9740*/  PLOP3.LUT P2, PT, P2, P5, PT, 0xa8, 0x0 ;  /* 0x000000000000781c */ /* 0x000fe4000174b570 */
[----:B------:R-:W-:Y:S02]  /*9750*/  PLOP3.LUT P3, PT, P3, P4, PT, 0xa8, 0x0 ;  /* 0x000000000000781c */ /* 0x000fe40001f69570 */
[----:B------:R-:W-:Y:S02]  /*9760*/  SEL R4, RZ, 0x1, !P0 ;  /* 0x00000001ff047807 */ /* 0x000fe40004000000 */
[----:B------:R-:W-:Y:S02]  /*9770*/  SEL R3, RZ, 0x1, !P1 ;  /* 0x00000001ff037807 */ /* 0x000fe40004800000 */
[----:B------:R-:W-:-:S02]  /*9780*/  SEL R0, RZ, 0x1, !P2 ;  /* 0x00000001ff007807 */ /* 0x000fc40005000000 */
[----:B------:R-:W-:Y:S01]  /*9790*/  SEL R22, RZ, 0x1, !P3 ;  /* 0x00000001ff167807 */ /* 0x000fe20005800000 */
[----:B------:R-:W-:Y:S05]  /*97a0*/  @!P6 BRA `(.L_x_1723) ;  /* 0xfffffcd00000e947 */ /* 0x000fea000383ffff */
[----:B------:R-:W-:Y:S05]  /*97b0*/  BSYNC B1 ;  /* 0x0000000000017941 */ /* 0x000fea0003800000 */
.L_x_1722:
[----:B------:R-:W-:Y:S05]  /*97c0*/  BSYNC B0 ;  /* 0x0000000000007941 */ /* 0x000fea0003800000 */
.L_x_1721:
[----:B------:R-:W-:Y:S01]  /*97d0*/  ISETP.GE.U32.AND P1, PT, R9, c[0x0][0x168], PT ;  /* 0x00005a0009007a0c */ /* 0x000fe20003f26070 */
[----:B------:R-:W-:-:S12]  /*97e0*/  BSSY B0, `(.L_x_1724) ;  /* 0x0000016000007945 */ /* 0x000fd80003800000 */
[----:B------:R-:W-:Y:S05]  /*97f0*/  @P1 BRA `(.L_x_1725) ;  /* 0x0000014000001947 */ /* 0x000fea0003800000 */
[----:B------:R-:W-:-:S05]  /*9800*/  SHF.R.U32.HI R15, RZ, 0x1, R9 ;  /* 0x00000001ff0f7819 */ /* 0x000fca0000011609 */
[----:B------:R-:W-:-:S06]  /*9810*/  IMAD.WIDE.U32 R14, R15, 0x8, R18 ;  /* 0x000000080f0e7825 */ /* 0x000fcc00078e0012 */
[----:B------:R-:W5:Y:S01]  /*9820*/  LDG.E.64 R14, [R14.64] ;  /* 0x000000240e0e7981 */ /* 0x000f62000c1e1b00 */
[----:B------:R-:W-:-:S04]  /*9830*/  IADD3 R24, R9, c[0x0][0x170], RZ ;  /* 0x00005c0009187a10 */ /* 0x000fc80007ffe0ff */
[----:B------:R-:W-:-:S13]  /*9840*/  ISETP.GE.U32.AND P0, PT, R24, c[0x0][0x168], PT ;  /* 0x00005a0018007a0c */ /* 0x000fda0003f06070 */
[----:B------:R-:W-:Y:S05]  /*9850*/  @P0 BRA `(.L_x_1725) ;  /* 0x000000e000000947 */ /* 0x000fea0003800000 */
[----:B------:R-:W-:-:S05]  /*9860*/  SHF.R.U32.HI R21, RZ, 0x1, R24 ;  /* 0x00000001ff157819 */ /* 0x000fca0000011618 */
[----:B------:R-:W-:-:S06]  /*9870*/  IMAD.WIDE.U32 R20, R21, 0x8, R18 ;  /* 0x0000000815147825 */ /* 0x000fcc00078e0012 */
[----:B------:R-:W5:Y:S01]  /*9880*/  LDG.E.64 R20, [R20.64] ;  /* 0x0000002414147981 */ /* 0x000f62000c1e1b00 */
[----:B------:R-:W-:-:S04]  /*9890*/  IADD3 R24, R24, c[0x0][0x170], RZ ;  /* 0x00005c0018187a10 */ /* 0x000fc80007ffe0ff */
[----:B------:R-:W-:-:S13]  /*98a0*/  ISETP.GE.U32.AND P0, PT, R24, c[0x0][0x168], PT ;  /* 0x00005a0018007a0c */ /* 0x000fda0003f06070 */
[----:B------:R-:W-:Y:S05]  /*98b0*/  @P0 BRA `(.L_x_1725) ;  /* 0x0000008000000947 */ /* 0x000fea0003800000 */
[----:B------:R-:W-:Y:S02]  /*98c0*/  IADD3 R25, R24, c[0x0][0x170], RZ ;  /* 0x00005c0018197a10 */ /* 0x000fe40007ffe0ff */
[----:B------:R-:W-:Y:S02]  /*98d0*/  SHF.R.U32.HI R11, RZ, 0x1, R24 ;  /* 0x00000001ff0b7819 */ /* 0x000fe40000011618 */
[----:B------:R-:W-:-:S03]  /*98e0*/  ISETP.GE.U32.AND P0, PT, R25, c[0x0][0x168], PT ;  /* 0x00005a0019007a0c */ /* 0x000fc60003f06070 */
[----:B------:R-:W-:-:S06]  /*98f0*/  IMAD.WIDE.U32 R10, R11, 0x8, R18 ;  /* 0x000000080b0a7825 */ /* 0x000fcc00078e0012 */
[----:B------:R-:W5:Y:S04]  /*9900*/  LDG.E.64 R10, [R10.64] ;  /* 0x000000240a0a7981 */ /* 0x000f68000c1e1b00 */
[----:B------:R-:W-:-:S05]  /*9910*/  @!P0 SHF.R.U32.HI R25, RZ, 0x1, R25 ;  /* 0x00000001ff198819 */ /* 0x000fca0000011619 */
[----:B------:R-:W-:-:S05]  /*9920*/  @!P0 IMAD.WIDE.U32 R18, R25, 0x8, R18 ;  /* 0x0000000819128825 */ /* 0x000fca00078e0012 */
[----:B------:R0:W5:Y:S02]  /*9930*/  @!P0 LDG.E.64 R12, [R18.64] ;  /* 0x00000024120c8981 */ /* 0x000164000c1e1b00 */
.L_x_1725:
[----:B------:R-:W-:Y:S05]  /*9940*/  BSYNC B0 ;  /* 0x0000000000007941 */ /* 0x000fea0003800000 */
.L_x_1724:
        /* <DEDUP_REMOVED lines=44> */
.L_x_1727:
[----:B------:R-:W-:Y:S05]  /*9c10*/  BSYNC B0 ;  /* 0x0000000000007941 */ /* 0x000fea0003800000 */
.L_x_1726:
        /* <DEDUP_REMOVED lines=11> */
[----:B------:R-:W-:-:S04]  /*9cd0*/  SEL R22, RZ, 0x1, !P0 ;  /* 0x00000001ff167807 */ /* 0x000fc80004000000 */
.L_x_1681:
[----:B------:R-:W-:Y:S05]  /*9ce0*/  BSYNC B6 ;  /* 0x0000000000067941 */ /* 0x000fea0003800000 */
.L_x_1680:
        /* <DEDUP_REMOVED lines=11> */
[----:B-1----:R-:W-:-:S05]  /*9da0*/  IMAD.U32 R3, RZ, RZ, UR4 ;  /* 0x00000004ff037e24 */ /* 0x002fca000f8e00ff */
.L_x_1731:
        /* <DEDUP_REMOVED lines=10> */
[----:B-----5:R-:W-:-:S05]  /*9e50*/  IMAD.SHL.U32 R6, R3, 0x2, RZ ;  /* 0x0000000203067824 */ /* 0x020fca00078e00ff */
        /* <DEDUP_REMOVED lines=9> */
.L_x_1730:
[----:B------:R-:W-:Y:S05]  /*9ef0*/  BSYNC B0 ;  /* 0x0000000000007941 */ /* 0x000fea0003800000 */
.L_x_1729:
[----:B-1----:R-:W-:Y:S01]  /*9f00*/  IMAD.MOV.U32 R3, RZ, RZ, R5 ;  /* 0x000000ffff037224 */ /* 0x002fe200078e0005 */
[----:B------:R-:W-:Y:S05]  /*9f10*/  @P2 BRA `(.L_x_1731) ;  /* 0xfffffe9000002947 */ /* 0x000fea000383ffff */
.L_x_1728:
[----:B-1----:R-:W-:-:S13]  /*9f20*/  ISETP.NE.AND P0, PT, RZ, c[0x0][0x17c], PT ;  /* 0x00005f00ff007a0c */ /* 0x002fda0003f05270 */
        /* <DEDUP_REMOVED lines=9> */
[----:B-----5:R-:W-:Y:S02]  /*9fc0*/  LEA R6, R4, 0x10, 0x1 ;  /* 0x0000001004067811 */ /* 0x020fe400078e08ff */
[----:B------:R-:W-:Y:S01]  /*9fd0*/  SHF.R.S32.HI R3, RZ, 0x1, R0 ;  /* 0x00000001ff037819 */ /* 0x000fe20000011400 */
[----:B------:R-:W-:Y:S01]  /*9fe0*/  HFMA2.MMA R0, -RZ, RZ, 0, 1.9073486328125e-06 ;  /* 0x00000020ff007435 */ /* 0x000fe200000001ff */
[----:B------:R1:W-:Y:S02]  /*9ff0*/  STS.U16 [R5+0x10], R8 ;  /* 0x0000100805007388 */ /* 0x0003e40000000400 */
[----:B------:R-:W-:-:S13]  /*a000*/  ISETP.GE.AND P0, PT, R3, 0x20, PT ;  /* 0x000000200300780c */ /* 0x000fda0003f06270 */
[----:B-1----:R-:W-:Y:S05]  /*a010*/  @!P0 BRA `(.L_x_1733) ;  /* 0x0000016000008947 */ /* 0x002fea0003800000 */
.L_x_1736:
[----:B------:R-:W-:Y:S01]  /*a020*/  IMAD.IADD R0, R23, 0x1, R3 ;  /* 0x0000000117007824 */ /* 0x000fe200078e0203 */
[----:B------:R-:W-:Y:S01]  /*a030*/  WARPSYNC 0xffffffff ;  /* 0xffffffff00007948 */ /* 0x000fe20003800000 */
[----:B------:R-:W-:Y:S03]  /*a040*/  BAR.SYNC.DEFER_BLOCKING 0x0 ;  /* 0x0000000000007b1d */ /* 0x000fe60000010000 */
[----:B------:R-:W-:-:S03]  /*a050*/  ISETP.GE.U32.AND P0, PT, R0, c[0x0][0x0], PT ;  /* 0x0000000000007a0c */ /* 0x000fc60003f06070 */
[----:B------:R-:W-:Y:S01]  /*a060*/  BSSY B0, `(.L_x_1734) ;  /* 0x000000d000007945 */ /* 0x000fe20003800000 */
[----:B------:R-:W-:-:S13]  /*a070*/  ISETP.GE.U32.OR P0, PT, R23, R3, P0 ;  /* 0x000000031700720c */ /* 0x000fda0000706470 */
[----:B-1----:R-:W-:Y:S05]  /*a080*/  @P0 BRA `(.L_x_1735) ;  /* 0x000000a000000947 */ /* 0x002fea0003800000 */
[----:B------:R-:W-:-:S06]  /*a090*/  IMAD R0, R3, 0x2, R6 ;  /* 0x0000000203007824 */ /* 0x000fcc00078e0206 */
        /* <DEDUP_REMOVED lines=9> */
.L_x_1735:
[----:B------:R-:W-:Y:S05]  /*a130*/  BSYNC B0 ;  /* 0x0000000000007941 */ /* 0x000fea0003800000 */
.L_x_1734:
[----:B------:R-:W-:-:S04]  /*a140*/  SHF.R.S32.HI R3, RZ, 0x1, R3 ;  /* 0x00000001ff037819 */ /* 0x000fc80000011403 */
[----:B------:R-:W-:-:S13]  /*a150*/  ISETP.GE.AND P0, PT, R3, 0x20, PT ;  /* 0x000000200300780c */ /* 0x000fda0003f06270 */
[----:B------:R-:W-:Y:S05]  /*a160*/  @P0 BRA `(.L_x_1736) ;  /* 0xfffffeb000000947 */ /* 0x000fea000383ffff */
[----:B------:R-:W-:-:S04]  /*a170*/  MOV R0, 0x20 ;  /* 0x0000002000007802 */ /* 0x000fc80000000f00 */
.L_x_1733:
[----:B------:R-:W-:Y:S01]  /*a180*/  ISETP.GE.AND P0, PT, R0, 0x2, PT ;  /* 0x000000020000780c */ /* 0x000fe20003f06270 */
[----:B------:R-:W-:Y:S01]  /*a190*/  WARPSYNC 0xffffffff ;  /* 0xffffffff00007948 */ /* 0x000fe20003800000 */
[----:B------:R-:W-:Y:S11]  /*a1a0*/  BAR.SYNC.DEFER_BLOCKING 0x0 ;  /* 0x0000000000007b1d */ /* 0x000ff60000010000 */
[----:B------:R-:W-:Y:S05]  /*a1b0*/  @!P0 BRA `(.L_x_1732) ;  /* 0x0000010000008947 */ /* 0x000fea0003800000 */
[----:B------:R-:W-:Y:S02]  /*a1c0*/  IMAD.MOV.U32 R3, RZ, RZ, 0x1 ;  /* 0x00000001ff037424 */ /* 0x000fe400078e00ff */
.L_x_1737:
[----:B-1----:R-:W-:Y:S02]  /*a1d0*/  LOP3.LUT R4, R22, 0xffff, RZ, 0xc0, !PT ;  /* 0x0000ffff16047812 */ /* 0x002fe400078ec0ff */
[----:B------:R-:W-:-:S02]  /*a1e0*/  LOP3.LUT R5, R25, 0xffff, RZ, 0xc0, !PT ;  /* 0x0000ffff19057812 */ /* 0x000fc400078ec0ff */
[----:B------:R-:W-:Y:S02]  /*a1f0*/  PRMT R4, R4, 0x8880, RZ ;  /* 0x0000888004047816 */ /* 0x000fe400000000ff */
[----:B-----5:R-:W-:Y:S02]  /*a200*/  PRMT R6, R5, 0x8880, RZ ;  /* 0x0000888005067816 */ /* 0x020fe400000000ff */
[----:B------:R-:W-:Y:S02]  /*a210*/  LOP3.LUT P0, RZ, R22, 0xff, RZ, 0xc0, !PT ;  /* 0x000000ff16ff7812 */ /* 0x000fe4000780c0ff */
[----:B------:R-:W1:Y:S01]  /*a220*/  SHFL.DOWN PT, R4, R4, R3, 0x1f ;  /* 0x08001f0304047589 */ /* 0x000e6200000e0000 */
[----:B------:R-:W-:-:S03]  /*a230*/  LOP3.LUT P1, RZ, R25, 0xff, RZ, 0xc0, !PT ;  /* 0x000000ff19ff7812 */ /* 0x000fc6000782c0ff */
[----:B------:R2:W3:Y:S02]  /*a240*/  SHFL.DOWN PT, R6, R6, R3, 0x1f ;  /* 0x08001f0306067589 */ /* 0x0004e400000e0000 */
[----:B--2---:R-:W-:-:S05]  /*a250*/  IMAD.SHL.U32 R3, R3, 0x2, RZ ;  /* 0x0000000203037824 */ /* 0x004fca00078e00ff */
[----:B------:R-:W-:Y:S02]  /*a260*/  ISETP.GE.AND P2, PT, R3, R0, PT ;  /* 0x000000000300720c */ /* 0x000fe40003f46270 */
[----:B-1----:R-:W-:Y:S02]  /*a270*/  ISETP.NE.OR P0, PT, R4, RZ, P0 ;  /* 0x000000ff0400720c */ /* 0x002fe40000705670 */
[----:B---3--:R-:W-:Y:S02]  /*a280*/  ISETP.NE.OR P1, PT, R6, RZ, P1 ;  /* 0x000000ff0600720c */ /* 0x008fe40000f25670 */
[----:B------:R-:W-:Y:S02]  /*a290*/  SEL R22, RZ, 0x1, !P0 ;  /* 0x00000001ff167807 */ /* 0x000fe40004000000 */
[----:B------:R-:W-:-:S05]  /*a2a0*/  SEL R25, RZ, 0x1, !P1 ;  /* 0x00000001ff197807 */ /* 0x000fca0004800000 */
[----:B------:R-:W-:Y:S05]  /*a2b0*/  @!P2 BRA `(.L_x_1737) ;  /* 0xffffff100000a947 */ /* 0x000fea000383ffff */
.L_x_1732:
[----:B------:R-:W-:Y:S01]  /*a2c0*/  ISETP.NE.AND P1, PT, RZ, c[0x0][0x338], PT ;  /* 0x0000ce00ff007a0c */ /* 0x000fe20003f25270 */
[----:B0-----:R-:W-:-:S12]  /*a2d0*/  CS2R R18, SRZ ;  /* 0x0000000000127805 */ /* 0x001fd8000001ff00 */
[----:B------:R-:W-:Y:S05]  /*a2e0*/  @!P1 BRA `(.L_x_1738) ;  /* 0x00000c7000009947 */ /* 0x000fea0003800000 */
[----:B------:R-:W-:Y:S01]  /*a2f0*/  HFMA2.MMA R16, -RZ, RZ, 0, 0 ;  /* 0x00000000ff107435 */ /* 0x000fe200000001ff */
[----:B------:R-:W-:-:S05]  /*a300*/  IMAD.MOV.U32 R0, RZ, RZ, 0x1 ;  /* 0x00000001ff007424 */ /* 0x000fca00078e00ff */
[----:B------:R-:W-:-:S04]  /*a310*/  ISETP.NE.AND P0, PT, R0, c[0x0][0x338], PT ;  /* 0x0000ce0000007a0c */ /* 0x000fc80003f05270 */
[----:B-1---5:R-:W-:-:S05]  /*a320*/  IMAD.HI.U32 R6, R17, c[0x0][0x340], R16 ;  /* 0x0000d00011067a27 */ /* 0x022fca00078e0010 */
        /* <DEDUP_REMOVED lines=195> */
.L_x_1738:
[----:B------:R-:W-:Y:S05]  /*af60*/  @!P1 BRA `(.L_x_1739) ;  /* 0x00000c7000009947 */ /* 0x000fea0003800000 */
[----:B-----5:R-:W-:Y:S01]  /*af70*/  IADD3 R7, R17, 0x1, RZ ;  /* 0x0000000111077810 */ /* 0x020fe20007ffe0ff */
        /* <DEDUP_REMOVED lines=198> */
.L_x_1739:
        /* <DEDUP_REMOVED lines=10> */
[----:B-----5:R-:W-:Y:S01]  /*bc80*/  IMAD R7, R23, c[0x0][0x188], RZ ;  /* 0x0000620017077a24 */ /* 0x020fe200078e02ff */
        /* <DEDUP_REMOVED lines=203> */
.L_x_1741:
        /* <DEDUP_REMOVED lines=200> */
.L_x_1742:
        /* <DEDUP_REMOVED lines=11> */
.L_x_1744:
[----:B------:R-:W-:Y:S05]  /*d670*/  BSYNC B0 ;  /* 0x0000000000007941 */ /* 0x000fea0003800000 */
.L_x_1743:
        /* <DEDUP_REMOVED lines=13> */
.L_x_1746:
[----:B------:R-:W-:Y:S05]  /*d750*/  BSYNC B0 ;  /* 0x0000000000007941 */ /* 0x000fea0003800000 */
.L_x_1745:
        /* <DEDUP_REMOVED lines=31> */
.L_x_1748:
[----:B------:R-:W-:Y:S05]  /*d950*/  BSYNC B0 ;  /* 0x0000000000007941 */ /* 0x000fea0003800000 */
.L_x_1747:
        /* <DEDUP_REMOVED lines=22> */
.L_x_1753:
        /* <DEDUP_REMOVED lines=13> */
.L_x_1752:
[----:B------:R-:W-:Y:S05]  /*db90*/  BSYNC B1 ;  /* 0x0000000000017941 */ /* 0x000fea0003800000 */
.L_x_1751:
[----:B------:R-:W-:Y:S05]  /*dba0*/  BRA `(.L_x_1754) ;  /* 0x0000012000007947 */ /* 0x000fea0003800000 */
.L_x_1750:
[----:B------:R-:W-:Y:S02]  /*dbb0*/  ISETP.GE.U32.AND P0, PT, R2, c[0x0][0x178], PT ;  /* 0x00005e0002007a0c */ /* 0x000fe40003f06070 */
[----:B------:R-:W-:-:S11]  /*dbc0*/  PRMT R19, R18, 0x7610, R19 ;  /* 0x0000761012137816 */ /* 0x000fd60000000013 */
[----:B------:R-:W-:Y:S05]  /*dbd0*/  @P0 BRA `(.L_x_1754) ;  /* 0x000000f000000947 */ /* 0x000fea0003800000 */
[----:B------:R-:W-:Y:S02]  /*dbe0*/  PRMT R19, R18, 0x7610, R19 ;  /* 0x0000761012137816 */ /* 0x000fe40000000013 */
[----:B------:R-:W-:-:S05]  /*dbf0*/  MOV R9, R2 ;  /* 0x0000000200097202 */ /* 0x000fca0000000f00 */
.L_x_1755:
        /* <DEDUP_REMOVED lines=13> */
.L_x_1754:
[----:B------:R-:W-:Y:S05]  /*dcd0*/  BSYNC B0 ;  /* 0x0000000000007941 */ /* 0x000fea0003800000 */
.L_x_1749:
        /* <DEDUP_REMOVED lines=10> */
.L_x_1759:
        /* <DEDUP_REMOVED lines=19> */
.L_x_1758:
[----:B------:R-:W-:Y:S05]  /*deb0*/  BSYNC B0 ;  /* 0x0000000000007941 */ /* 0x000fea0003800000 */
.L_x_1757:
[----:B0-----:R-:W-:Y:S01]  /*dec0*/  MOV R7, R8 ;  /* 0x0000000800077202 */ /* 0x001fe20000000f00 */
[----:B------:R-:W-:Y:S05]  /*ded0*/  @P3 BRA `(.L_x_1759) ;  /* 0xfffffea000003947 */ /* 0x000fea000383ffff */
.L_x_1756:
        /* <DEDUP_REMOVED lines=14> */
.L_x_1764:
        /* <DEDUP_REMOVED lines=16> */
.L_x_1763:
[----:B------:R-:W-:Y:S05]  /*e0c0*/  BSYNC B0 ;  /* 0x0000000000007941 */ /* 0x000fea0003800000 */
.L_x_1762:
[----:B------:R-:W-:-:S04]  /*e0d0*/  SHF.R.S32.HI R2, RZ, 0x1, R2 ;  /* 0x00000001ff027819 */ /* 0x000fc80000011402 */
[----:B------:R-:W-:-:S13]  /*e0e0*/  ISETP.GE.AND P0, PT, R2, 0x20, PT ;  /* 0x000000200200780c */ /* 0x000fda0003f06270 */
[----:B------:R-:W-:Y:S05]  /*e0f0*/  @P0 BRA `(.L_x_1764) ;  /* 0xfffffec000000947 */ /* 0x000fea000383ffff */
[----:B------:R-:W-:-:S04]  /*e100*/  IMAD.MOV.U32 R2, RZ, RZ, 0x20 ;  /* 0x00000020ff027424 */ /* 0x000fc800078e00ff */
.L_x_1761:
[----:B0-----:R-:W-:Y:S01]  /*e110*/  BAR.SYNC.DEFER_BLOCKING 0x0 ;  /* 0x0000000000007b1d */ /* 0x001fe20000010000 */
[----:B------:R-:W-:-:S13]  /*e120*/  ISETP.GE.AND P0, PT, R2, 0x2, PT ;  /* 0x000000020200780c */ /* 0x000fda0003f06270 */
[----:B------:R-:W-:Y:S05]  /*e130*/  @!P0 BRA `(.L_x_1760) ;  /* 0x0000010000008947 */ /* 0x000fea0003800000 */
[----:B------:R-:W-:Y:S02]  /*e140*/  IMAD.MOV.U32 R7, RZ, RZ, 0x1 ;  /* 0x00000001ff077424 */ /* 0x000fe400078e00ff */
.L_x_1765:
[----:B------:R-:W-:Y:S02]  /*e150*/  LOP3.LUT R0, R18, 0xffff, RZ, 0xc0, !PT ;  /* 0x0000ffff12007812 */ /* 0x000fe400078ec0ff */
[C---:B------:R-:W-:Y:S02]  /*e160*/  LOP3.LUT R6, R19.reuse, 0xffff, RZ, 0xc0, !PT ;  /* 0x0000ffff13067812 */ /* 0x040fe400078ec0ff */
        /* <DEDUP_REMOVED lines=13> */
.L_x_1760:
        /* <DEDUP_REMOVED lines=15> */
.L_x_1767:
        /* <DEDUP_REMOVED lines=24> */
.L_x_1769:
        /* <DEDUP_REMOVED lines=26> */
.L_x_1770:
[----:B------:R-:W-:Y:S02]  /*e650*/  IADD3 R16, P1, R16, c[0x0][0x538], RZ ;  /* 0x00014e0010107a10 */ /* 0x000fe40007f3e0ff */
[----:B------:R-:W-:Y:S02]  /*e660*/  LOP3.LUT P0, RZ, R19, 0xff, RZ, 0xc0, !PT ;  /* 0x000000ff13ff7812 */ /* 0x000fe4000780c0ff */
[----:B------:R-:W-:Y:S02]  /*e670*/  IADD3.X R17, RZ, c[0x0][0x53c], RZ, P1, !PT ;  /* 0x00014f00ff117a10 */ /* 0x000fe40000ffe4ff */
[----:B0-----:R-:W-:-:S05]  /*e680*/  SEL R3, RZ, 0x1, !P0 ;  /* 0x00000001ff037807 */ /* 0x001fca0004000000 */
[----:B------:R-:W-:Y:S01]  /*e690*/  STG.E.U8 [R16.64], R3 ;  /* 0x0000000310007986 */ /* 0x000fe2000c101124 */
[----:B------:R-:W-:Y:S05]  /*e6a0*/  EXIT ;  /* 0x000000000000794d */ /* 0x000fea0003800000 */
.L_x_1768:
[----:B------:R-:W-:Y:S04]  /*e6b0*/  STG.E.U8 [R4.64], R18 ;  /* 0x0000001204007986 */ /* 0x000fe8000c101124 */
[----:B------:R-:W-:Y:S01]  /*e6c0*/  STG.E.U8 [R4.64+0x1], R19 ;  /* 0x0000011304007986 */ /* 0x000fe2000c101124 */
[----:B------:R-:W-:Y:S05]  /*e6d0*/  EXIT ;  /* 0x000000000000794d */ /* 0x000fea0003800000 */
.L_x_1766:
        /* <DEDUP_REMOVED lines=39> */
.L_x_1772:
        /* <DEDUP_REMOVED lines=26> */
.L_x_1773:
[----:B------:R-:W-:Y:S02]  /*eaf0*/  IADD3 R16, P1, R16, c[0x0][0x538], RZ ;  /* 0x00014e0010107a10 */ /* 0x000fe40007f3e0ff */
[----:B------:R-:W-:-:S03]  /*eb00*/  LOP3.LUT P0, RZ, R19, 0xff, RZ, 0xc0, !PT ;  /* 0x000000ff13ff7812 */ /* 0x000fc6000780c0ff */
[----:B------:R-:W-:Y:S01]  /*eb10*/  IMAD.X R17, RZ, RZ, c[0x0][0x53c], P1 ;  /* 0x00014f00ff117624 */ /* 0x000fe200008e06ff */
[----:B0-----:R-:W-:-:S05]  /*eb20*/  SEL R3, RZ, 0x1, !P0 ;  /* 0x00000001ff037807 */ /* 0x001fca0004000000 */
[----:B------:R-:W-:Y:S01]  /*eb30*/  STG.E.U8 [R16.64], R3 ;  /* 0x0000000310007986 */ /* 0x000fe2000c101124 */
[----:B------:R-:W-:Y:S05]  /*eb40*/  EXIT ;  /* 0x000000000000794d */ /* 0x000fea0003800000 */
.L_x_1771:
[----:B------:R-:W-:Y:S02]  /*eb50*/  LOP3.LUT P0, RZ, R18, 0xff, RZ, 0xc0, !PT ;  /* 0x000000ff12ff7812 */ /* 0x000fe4000780c0ff */
[----:B------:R-:W-:Y:S02]  /*eb60*/  LOP3.LUT P1, RZ, R19, 0xff, RZ, 0xc0, !PT ;  /* 0x000000ff13ff7812 */ /* 0x000fe4000782c0ff */
[----:B------:R-:W-:Y:S02]  /*eb70*/  SEL R7, RZ, 0x1, !P0 ;  /* 0x00000001ff077807 */ /* 0x000fe40004000000 */
[----:B------:R-:W-:-:S03]  /*eb80*/  SEL R9, RZ, 0x1, !P1 ;  /* 0x00000001ff097807 */ /* 0x000fc60004800000 */
[----:B------:R-:W-:Y:S04]  /*eb90*/  STG.E.U8 [R2.64], R7 ;  /* 0x0000000702007986 */ /* 0x000fe8000c101124 */
[----:B------:R-:W-:Y:S01]  /*eba0*/  STG.E.U8 [R4.64], R9 ;  /* 0x0000000904007986 */ /* 0x000fe2000c101124 */
[----:B------:R-:W-:Y:S05]  /*ebb0*/  EXIT ;  /* 0x000000000000794d */ /* 0x000fea0003800000 */
.L_x_1740:
        /* <DEDUP_REMOVED lines=22> */
.L_x_1775:
[----:B------:R-:W-:Y:S05]  /*ed20*/  @!P2 BRA `(.L_x_1776) ;  /* 0x000003700000a947 */ /* 0x000fea0003800000 */
[----:B------:R-:W-:-:S10]  /*ed30*/  HFMA2.MMA R16, -RZ, RZ, 0, 5.9604644775390625e-08 ;  /* 0x00000001ff107435 */ /* 0x000fd400000001ff */
[----:B------:R-:W-:-:S04]  /*ed40*/  ISETP.NE.AND P0, PT, R16, c[0x0][0x56c], PT ;  /* 0x00015b0010007a0c */ /* 0x000fc80003f05270 */
[----:B------:R-:W-:-:S09]  /*ed50*/  P2R R0, PR, RZ, 0x1 ;  /* 0x00000001ff007803 */ /* 0x000fd20000000000 */
[----:B------:R-:W-:Y:S05]  /*ed60*/  @!P0 BRA `(.L_x_1777) ;  /* 0x0000013000008947 */ /* 0x000fea0003800000 */
[----:B------:R-:W-:Y:S01]  /*ed70*/  MOV R2, 0x0 ;  /* 0x0000000000027802 */ /* 0x000fe20000000f00 */
[----:B------:R-:W-:Y:S01]  /*ed80*/  IMAD.MOV.U32 R4, RZ, RZ, c[0x4][0x640] ;  /* 0x01019000ff047624 */ /* 0x000fe200078e00ff */
[----:B-----5:R-:W-:Y:S01]  /*ed90*/  MOV R6, c[0x4][0x630] ;  /* 0x01018c0000067a02 */ /* 0x020fe20000000f00 */
        /* <DEDUP_REMOVED lines=16> */
.L_x_1777:
        /* <DEDUP_REMOVED lines=11> */
[----:B-----5:R-:W-:Y:S01]  /*ef50*/  IMAD.MOV.U32 R6, RZ, RZ, c[0x4][0x630] ;  /* 0x01018c00ff067624 */ /* 0x020fe200078e00ff */
        /* <DEDUP_REMOVED lines=14> */
.L_x_1778:
[----:B0-----:R-:W-:Y:S02]  /*f040*/  IADD3 R2, P1, R19, c[0x0][0x538], RZ ;  /* 0x00014e0013027a10 */ /* 0x001fe40007f3e0ff */
[----:B------:R-:W-:-:S03]  /*f050*/  LOP3.LUT P0, RZ, R25, 0xff, RZ, 0xc0, !PT ;  /* 0x000000ff19ff7812 */ /* 0x000fc6000780c0ff */
[----:B------:R-:W-:Y:S01]  /*f060*/  IMAD.X R3, RZ, RZ, c[0x0][0x53c], P1 ;  /* 0x00014f00ff037624 */ /* 0x000fe200008e06ff */
[----:B------:R-:W-:-:S05]  /*f070*/  SEL R5, RZ, 0x1, !P0 ;  /* 0x00000001ff057807 */ /* 0x000fca0004000000 */
[----:B------:R-:W-:Y:S01]  /*f080*/  STG.E.U8 [R2.64], R5 ;  /* 0x0000000502007986 */ /* 0x000fe2000c101124 */
[----:B------:R-:W-:Y:S05]  /*f090*/  EXIT ;  /* 0x000000000000794d */ /* 0x000fea0003800000 */
.L_x_1776:
[----:B------:R-:W-:Y:S04]  /*f0a0*/  STG.E.U8 [R4.64], R22 ;  /* 0x0000001604007986 */ /* 0x000fe8000c101124 */
[----:B------:R-:W-:Y:S01]  /*f0b0*/  STG.E.U8 [R4.64+0x1], R25 ;  /* 0x0000011904007986 */ /* 0x000fe2000c101124 */
[----:B------:R-:W-:Y:S05]  /*f0c0*/  EXIT ;  /* 0x000000000000794d */ /* 0x000fea0003800000 */
.L_x_1774:
[----:B0-----:R-:W-:Y:S02]  /*f0d0*/  ISETP.NE.AND P2, PT, R0, RZ, PT ;  /* 0x000000ff0000720c */ /* 0x001fe40003f45270 */
[----:B------:R-:W-:Y:S02]  /*f0e0*/  IADD3 R4, P1, R19, c[0x0][0x538], RZ ;  /* 0x00014e0013047a10 */ /* 0x000fe40007f3e0ff */
[----:B------:R-:W-:-:S03]  /*f0f0*/  IADD3 R2, P0, R18, c[0x0][0x538], RZ ;  /* 0x00014e0012027a10 */ /* 0x000fc60007f1e0ff */
[----:B------:R-:W-:Y:S01]  /*f100*/  IMAD.X R5, RZ, RZ, c[0x0][0x53c], P1 ;  /* 0x00014f00ff057624 */ /* 0x000fe200008e06ff */
[----:B------:R-:W-:-:S05]  /*f110*/  IADD3.X R3, RZ, c[0x0][0x53c], RZ, P0, !PT ;  /* 0x00014f00ff037a10 */ /* 0x000fca00007fe4ff */
[----:B-----5:R-:W2:Y:S04]  /*f120*/  @P2 LDG.E.U8 R7, [R2.64] ;  /* 0x0000002402072981 */ /* 0x020ea8000c1e1100 */
        /* <DEDUP_REMOVED lines=33> */
.L_x_1780:
        /* <DEDUP_REMOVED lines=26> */
.L_x_1781:
[----:B0-----:R-:W-:Y:S02]  /*f4e0*/  IADD3 R2, P1, R19, c[0x0][0x538], RZ ;  /* 0x00014e0013027a10 */ /* 0x001fe40007f3e0ff */
[----:B------:R-:W-:-:S03]  /*f4f0*/  LOP3.LUT P0, RZ, R25, 0xff, RZ, 0xc0, !PT ;  /* 0x000000ff19ff7812 */ /* 0x000fc6000780c0ff */
[----:B------:R-:W-:Y:S01]  /*f500*/  IMAD.X R3, RZ, RZ, c[0x0][0x53c], P1 ;  /* 0x00014f00ff037624 */ /* 0x000fe200008e06ff */
[----:B------:R-:W-:-:S05]  /*f510*/  SEL R5, RZ, 0x1, !P0 ;  /* 0x00000001ff057807 */ /* 0x000fca0004000000 */
[----:B------:R-:W-:Y:S01]  /*f520*/  STG.E.U8 [R2.64], R5 ;  /* 0x0000000502007986 */ /* 0x000fe2000c101124 */
[----:B------:R-:W-:Y:S05]  /*f530*/  EXIT ;  /* 0x000000000000794d */ /* 0x000fea0003800000 */
.L_x_1779:
[----:B------:R-:W-:Y:S02]  /*f540*/  LOP3.LUT P0, RZ, R22, 0xff, RZ, 0xc0, !PT ;  /* 0x000000ff16ff7812 */ /* 0x000fe4000780c0ff */
[----:B------:R-:W-:Y:S02]  /*f550*/  LOP3.LUT P1, RZ, R25, 0xff, RZ, 0xc0, !PT ;  /* 0x000000ff19ff7812 */ /* 0x000fe4000782c0ff */
[----:B------:R-:W-:Y:S02]  /*f560*/  SEL R7, RZ, 0x1, !P0 ;  /* 0x00000001ff077807 */ /* 0x000fe40004000000 */
[----:B------:R-:W-:-:S03]  /*f570*/  SEL R9, RZ, 0x1, !P1 ;  /* 0x00000001ff097807 */ /* 0x000fc60004800000 */
[----:B------:R-:W-:Y:S04]  /*f580*/  STG.E.U8 [R2.64], R7 ;  /* 0x0000000702007986 */ /* 0x000fe8000c101124 */
[----:B------:R-:W-:Y:S01]  /*f590*/  STG.E.U8 [R4.64], R9 ;  /* 0x0000000904007986 */ /* 0x000fe2000c101124 */
[----:B------:R-:W-:Y:S05]  /*f5a0*/  EXIT ;  /* 0x000000000000794d */ /* 0x000fea0003800000 */
.L_x_1782:
        /* <DEDUP_REMOVED lines=13> */
.L_x_7629:


//--------------------- .text._ZN2at6native13reduce_kernelILi128ELi4ENS0_8ReduceOpIfNS0_14func_wrapper_tIbZZZNS0_14or_kernel_cudaERNS_14TensorIteratorEENKUlvE_clEvENKUlvE5_clEvEUlbfE_EEjbLi4ELi4EEEEEvT1_ --------------------------
	.section	.text._ZN2at6native13reduce_kernelILi128ELi4ENS0_8ReduceOpIfNS0_14func_wrapper_tIbZZZNS0_14or_kernel_cudaERNS_14TensorIteratorEENKUlvE_clEvENKUlvE5_clEvEUlbfE_EEjbLi4ELi4EEEEEvT1_,"ax",@progbits
	.sectioninfo	@"SHI_REGISTERS=48"
	.align	128
        .global         _ZN2at6native13reduce_kernelILi128ELi4ENS0_8ReduceOpIfNS0_14func_wrapper_tIbZZZNS0_14or_kernel_cudaERNS_14TensorIteratorEENKUlvE_clEvENKUlvE5_clEvEUlbfE_EEjbLi4ELi4EEEEEvT1_
        .type           _ZN2at6native13reduce_kernelILi128ELi4ENS0_8ReduceOpIfNS0_14func_wrapper_tIbZZZNS0_14or_kernel_cudaERNS_14TensorIteratorEENKUlvE_clEvENKUlvE5_clEvEUlbfE_EEjbLi4ELi4EEEEEvT1_,@function
        .size           _ZN2at6native13reduce_kernelILi128ELi4ENS0_8ReduceOpIfNS0_14func_wrapper_tIbZZZNS0_14or_kernel_cudaERNS_14TensorIteratorEENKUlvE_clEvENKUlvE5_clEvEUlbfE_EEjbLi4ELi4EEEEEvT1_,(.L_x_7630 - _ZN2at6native13reduce_kernelILi128ELi4ENS0_8ReduceOpIfNS0_14func_wrapper_tIbZZZNS0_14or_kernel_cudaERNS_14TensorIteratorEENKUlvE_clEvENKUlvE5_clEvEUlbfE_EEjbLi4ELi4EEEEEvT1_)
        .other          _ZN2at6native13reduce_kernelILi128ELi4ENS0_8ReduceOpIfNS0_14func_wrapper_tIbZZZNS0_14or_kernel_cudaERNS_14TensorIteratorEENKUlvE_clEvENKUlvE5_clEvEUlbfE_EEjbLi4ELi4EEEEEvT1_,@"STO_CUDA_ENTRY STV_DEFAULT"
_ZN2at6native13reduce_kernelILi128ELi4ENS0_8ReduceOpIfNS0_14func_wrapper_tIbZZZNS0_14or_kernel_cudaERNS_14TensorIteratorEENKUlvE_clEvENKUlvE5_clEvEUlbfE_EEjbLi4ELi4EEEEEvT1_:
.text._ZN2at6native13reduce_kernelILi128ELi4ENS0_8ReduceOpIfNS0_14func_wrapper_tIbZZZNS0_14or_kernel_cudaERNS_14TensorIteratorEENKUlvE_clEvENKUlvE5_clEvEUlbfE_EEjbLi4ELi4EEEEEvT1_:
        /* <DEDUP_REMOVED lines=213> */
.L_x_1783:
[----:B------:R-:W-:Y:S01]  /*0d50*/  ISETP.GE.U32.AND P0, PT, R34, c[0x0][0x168], PT ;  /* 0x00005a0022007a0c */ /* 0x000fe20003f06070 */
[----:B------:R-:W-:Y:S01]  /*0d60*/  ULDC.64 UR36, c[0x0][0x118] ;  /* 0x0000460000247ab9 */ /* 0x000fe20000000a00 */
[----:B------:R-:W-:Y:S02]  /*0d70*/  BSSY B6, `(.L_x_1784) ;  /* 0x0000a0f000067945 */ /* 0x000fe40003800000 */
        /* <DEDUP_REMOVED lines=8> */
[----:B------:R-:W-:Y:S01]  /*0e00*/  HFMA2.MMA R8, -RZ, RZ, 0, 2.8789043426513671875e-05 ;  /* 0x000001e3ff087435 */ /* 0x000fe200000001ff */
        /* <DEDUP_REMOVED lines=20> */
[----:B------:R-:W-:Y:S02]  /*0f50*/  MOV R3, c[0x0][0x168] ;  /* 0x00005a0000037a02 */ /* 0x000fe40000000f00 */
        /* <DEDUP_REMOVED lines=18> */
.L_x_1792:
[----:B------:R-:W-:Y:S05]  /*1080*/  BSYNC B2 ;  /* 0x0000000000027941 */ /* 0x000fea0003800000 */
.L_x_1791:
[----:B------:R-:W-:-:S04]  /*1090*/  PRMT R3, R3, 0x9910, RZ ;  /* 0x0000991003037816 */ /* 0x000fc800000000ff */
[----:B------:R-:W-:-:S13]  /*10a0*/  ISETP.NE.AND P0, PT, R3, RZ, PT ;  /* 0x000000ff0300720c */ /* 0x000fda0003f05270 */
[----:B------:R-:W-:Y:S05]  /*10b0*/  @!P0 BRA `(.L_x_1790) ;  /* 0x0000009000008947 */ /* 0x000fea0003800000 */
[----:B------:R-:W-:-:S05]  /*10c0*/  IADD3 R3, P0, R17, -R6, RZ ;  /* 0x8000000611037210 */ /* 0x000fca0007f1e0ff */
[----:B------:R-:W-:Y:S01]  /*10d0*/  IMAD.X R5, RZ, RZ, -0x1, P0 ;  /* 0xffffffffff057424 */ /* 0x000fe200000e06ff */
[----:B------:R-:W-:-:S04]  /*10e0*/  LEA R4, P0, R3, R40, 0x2 ;  /* 0x0000002803047211 */ /* 0x000fc800078010ff */
[----:B------:R-:W-:-:S05]  /*10f0*/  LEA.HI.X R5, R3, R41, R5, 0x2, P0 ;  /* 0x0000002903057211 */ /* 0x000fca00000f1405 */
[----:B------:R-:W2:Y:S01]  /*1100*/  LDG.E R4, [R4.64] ;  /* 0x0000002404047981 */ /* 0x000ea2000c1e1900 */
[----:B------:R-:W-:Y:S02]  /*1110*/  PRMT R0, R0, 0x9910, RZ ;  /* 0x0000991000007816 */ /* 0x000fe400000000ff */
[----:B--2---:R-:W-:-:S04]  /*1120*/  FSETP.NEU.FTZ.AND P0, PT, R4, RZ, PT ;  /* 0x000000ff0400720b */ /* 0x004fc80003f1d000 */
[----:B------:R-:W-:-:S04]  /*1130*/  ISETP.NE.OR P0, PT, R0, RZ, P0 ;  /* 0x000000ff0000720c */ /* 0x000fc80000705670 */
[----:B------:R-:W-:-:S04]  /*1140*/  SEL R0, RZ, 0x1, !P0 ;  /* 0x00000001ff007807 */ /* 0x000fc80004000000 */
.L_x_1790:
[----:B------:R-:W-:Y:S05]  /*1150*/  BSYNC B1 ;  /* 0x0000000000017941 */ /* 0x000fea0003800000 */
.L_x_1789:
[C---:B------:R-:W-:Y:S02]  /*1160*/  IADD3 R5, P0, -R6.reuse, 0x4, RZ ;  /* 0x0000000406057810 */ /* 0x040fe40007f1e1ff */
[----:B------:R-:W-:Y:S02]  /*1170*/  IADD3 R3, R6, c[0x0][0x168], RZ ;  /* 0x00005a0006037a10 */ /* 0x000fe40007ffe0ff */
[----:B------:R-:W-:Y:S01]  /*1180*/  LEA R40, P1, R5, R40, 0x2 ;  /* 0x0000002805287211 */ /* 0x000fe200078210ff */
[----:B------:R-:W-:Y:S01]  /*1190*/  IMAD.X R4, RZ, RZ, -0x1, P0 ;  /* 0xffffffffff047424 */ /* 0x000fe200000e06ff */
[----:B------:R-:W-:-:S04]  /*11a0*/  IADD3 R3, R3, -0x4, RZ ;  /* 0xfffffffc03037810 */ /* 0x000fc80007ffe0ff */
[----:B------:R-:W-:Y:S02]  /*11b0*/  LEA.HI.X R41, R5, R41, R4, 0x2, P1 ;  /* 0x0000002905297211 */ /* 0x000fe400008f1404 */
.L_x_1788:
[----:B------:R-:W-:Y:S05]  /*11c0*/  BSYNC B0 ;  /* 0x0000000000007941 */ /* 0x000fea0003800000 */
.L_x_1787:
        /* <DEDUP_REMOVED lines=13> */
.L_x_1795:
        /* <DEDUP_REMOVED lines=22> */
.L_x_1794:
[----:B------:R-:W-:Y:S05]  /*1400*/  BSYNC B0 ;  /* 0x0000000000007941 */ /* 0x000fea0003800000 */
.L_x_1793:
        /* <DEDUP_REMOVED lines=8> */
.L_x_1797:
[----:B------:R-:W-:Y:S05]  /*1490*/  BSYNC B0 ;  /* 0x0000000000007941 */ /* 0x000fea0003800000 */
.L_x_1796:
        /* <DEDUP_REMOVED lines=14> */
.L_x_1799:
[----:B------:R-:W-:Y:S05]  /*1580*/  BSYNC B0 ;  /* 0x0000000000007941 */ /* 0x000fea0003800000 */
.L_x_1798:
        /* <DEDUP_REMOVED lines=10> */
.L_x_1786:
        /* <DEDUP_REMOVED lines=49> */
.L_x_1809:
[----:B------:R-:W-:Y:S02]  /*1940*/  IMAD.MOV.U32 R6, RZ, RZ, RZ ;  /* 0x000000ffff067224 */ /* 0x000fe400078e00ff */
[----:B------:R-:W-:Y:S01]  /*1950*/  IMAD.MOV.U32 R8, RZ, RZ, RZ ;  /* 0x000000ffff087224 */ /* 0x000fe200078e00ff */
        /* <DEDUP_REMOVED lines=220> */
.L_x_1804:
[----:B------:R-:W-:-:S04]  /*2720*/  LOP3.LUT R13, R8, 0xfffffff0, RZ, 0xc0, !PT ;  /* 0xfffffff0080d7812 */ /* 0x000fc800078ec0ff */
[----:B------:R-:W-:-:S05]  /*2730*/  IADD3 R12, P0, R40, R13, RZ ;  /* 0x0000000d280c7210 */ /* 0x000fca0007f1e0ff */
[----:B------:R-:W-:-:S06]  /*2740*/  IMAD.X R13, RZ, RZ, R41, P0 ;  /* 0x000000ffff0d7224 */ /* 0x000fcc00000e0629 */
        /* <DEDUP_REMOVED lines=222> */
.L_x_1805:
[----:B------:R-:W-:-:S04]  /*3530*/  LOP3.LUT R9, R6, 0xfffffff0, RZ, 0xc0, !PT ;  /* 0xfffffff006097812 */ /* 0x000fc800078ec0ff */
[----:B------:R-:W-:-:S05]  /*3540*/  IADD3 R8, P0, R40, R9, RZ ;  /* 0x0000000928087210 */ /* 0x000fca0007f1e0ff */
[----:B------:R-:W-:-:S06]  /*3550*/  IMAD.X R9, RZ, RZ, R41, P0 ;  /* 0x000000ffff097224 */ /* 0x000fcc00000e0629 */
[----:B------:R-:W5:Y:S01]  /*3560*/  LDG.E.128 R8, [R8.64] ;  /* 0x0000002408087981 */ /* 0x000f62000c1e1d00 */
[----:B------:R-:W-:Y:S01]  /*3570*/  IADD3 R35, R35, c[0x0][0x170], RZ ;  /* 0x00005c0023237a10 */ /* 0x000fe20007ffe0ff */
[----:B------:R-:W-:Y:S02]  /*3580*/  IMAD.MOV.U32 R23, RZ, RZ, RZ ;  /* 0x000000ffff177224 */ /* 0x000fe400078e00ff */
[----:B------:R-:W-:Y:S01]  /*3590*/  IMAD.MOV.U32 R7, RZ, RZ, RZ ;  /* 0x000000ffff077224 */ /* 0x000fe200078e00ff */
        /* <DEDUP_REMOVED lines=210> */
.L_x_1806:
[----:B------:R-:W-:-:S04]  /*42c0*/  LOP3.LUT R5, R7, 0xfffffff0, RZ, 0xc0, !PT ;  /* 0xfffffff007057812 */ /* 0x000fc800078ec0ff */
[----:B------:R-:W-:-:S05]  /*42d0*/  IADD3 R4, P0, R40, R5, RZ ;  /* 0x0000000528047210 */ /* 0x000fca0007f1e0ff */
[----:B------:R-:W-:-:S06]  /*42e0*/  IMAD.X R5, RZ, RZ, R41, P0 ;  /* 0x000000ffff057224 */ /* 0x000fcc00000e0629 */
[----:B------:R-:W5:Y:S01]  /*42f0*/  LDG.E.128 R4, [R4.64] ;  /* 0x0000002404047981 */ /* 0x000f62000c1e1d00 */
[----:B------:R-:W-:Y:S01]  /*4300*/  IADD3 R35, R35, c[0x0][0x170], RZ ;  /* 0x00005c0023237a10 */ /* 0x000fe20007ffe0ff */
        /* <DEDUP_REMOVED lines=210> */
.L_x_1807:
[----:B------:R-:W-:-:S04]  /*5030*/  LOP3.LUT R21, R23, 0xfffffff0, RZ, 0xc0, !PT ;  /* 0xfffffff017157812 */ /* 0x000fc800078ec0ff */
[----:B------:R-:W-:-:S05]  /*5040*/  IADD3 R20, P0, R40, R21, RZ ;  /* 0x0000001528147210 */ /* 0x000fca0007f1e0ff */
[----:B------:R-:W-:-:S06]  /*5050*/  IMAD.X R21, RZ, RZ, R41, P0 ;  /* 0x000000ffff157224 */ /* 0x000fcc00000e0629 */
[----:B------:R-:W2:Y:S01]  /*5060*/  LDG.E.128 R20, [R20.64] ;  /* 0x0000002414147981 */ /* 0x000ea2000c1e1d00 */
[----:B------:R-:W-:Y:S02]  /*5070*/  LOP3.LUT P2, RZ, R29, 0xff, RZ, 0xc0, !PT ;  /* 0x000000ff1dff7812 */ /* 0x000fe4000784c0ff */
[----:B-----5:R-:W-:Y:S02]  /*5080*/  FSETP.NEU.FTZ.AND P1, PT, R12, RZ, PT ;  /* 0x000000ff0c00720b */ /* 0x020fe40003f3d000 */
[----:B------:R-:W-:Y:S02]  /*5090*/  LOP3.LUT P4, RZ, R28, 0xff, RZ, 0xc0, !PT ;  /* 0x000000ff1cff7812 */ /* 0x000fe4000788c0ff */
[----:B------:R-:W-:Y:S02]  /*50a0*/  FSETP.NEU.FTZ.AND P3, PT, R13, RZ, PT ;  /* 0x000000ff0d00720b */ /* 0x000fe40003f7d000 */
[----:B------:R-:W-:Y:S02]  /*50b0*/  PLOP3.LUT P1, PT, P2, P1, PT, 0xa8, 0x0 ;  /* 0x000000000000781c */ /* 0x000fe40001723570 */
[----:B------:R-:W-:-:S02]  /*50c0*/  PLOP3.LUT P4, PT, P4, P3, PT, 0xa8, 0x0 ;  /* 0x000000000000781c */ /* 0x000fc40002787570 */
[----:B------:R-:W-:Y:S02]  /*50d0*/  LOP3.LUT P2, RZ, R26, 0xff, RZ, 0xc0, !PT ;  /* 0x000000ff1aff7812 */ /* 0x000fe4000784c0ff */
[----:B------:R-:W-:Y:S02]  /*50e0*/  FSETP.NEU.FTZ.AND P3, PT, R15, RZ, PT ;  /* 0x000000ff0f00720b */ /* 0x000fe40003f7d000 */
[----:B------:R-:W-:Y:S02]  /*50f0*/  SEL R28, RZ, 0x1, !P4 ;  /* 0x00000001ff1c7807 */ /* 0x000fe40006000000 */
[----:B------:R-:W-:Y:S02]  /*5100*/  PLOP3.LUT P2, PT, P2, P3, PT, 0xa8, 0x0 ;  /* 0x000000000000781c */ /* 0x000fe40001747570 */
[----:B------:R-:W-:Y:S02]  /*5110*/  LOP3.LUT P4, RZ, R33, 0xff, RZ, 0xc0, !PT ;  /* 0x000000ff21ff7812 */ /* 0x000fe4000788c0ff */
[----:B------:R-:W-:-:S02]  /*5120*/  FSETP.NEU.FTZ.AND P3, PT, R9, RZ, PT ;  /* 0x000000ff0900720b */ /* 0x000fc40003f7d000 */
[----:B------:R-:W-:Y:S02]  /*5130*/  LOP3.LUT P0, RZ, R27, 0xff, RZ, 0xc0, !PT ;  /* 0x000000ff1bff7812 */ /* 0x000fe4000780c0ff */
[----:B------:R-:W-:Y:S02]  /*5140*/  FSETP.NEU.FTZ.AND P6, PT, R14, RZ, PT ;  /* 0x000000ff0e00720b */ /* 0x000fe40003fdd000 */
[----:B------:R-:W-:Y:S02]  /*5150*/  SEL R26, RZ, 0x1, !P2 ;  /* 0x00000001ff1a7807 */ /* 0x000fe40005000000 */
[----:B------:R-:W-:Y:S02]  /*5160*/  PLOP3.LUT P4, PT, P4, P3, PT, 0xa8, 0x0 ;  /* 0x000000000000781c */ /* 0x000fe40002787570 */
[----:B------:R-:W-:Y:S02]  /*5170*/  LOP3.LUT P2, RZ, R31, 0xff, RZ, 0xc0, !PT ;  /* 0x000000ff1fff7812 */ /* 0x000fe4000784c0ff */
[----:B------:R-:W-:-:S02]  /*5180*/  FSETP.NEU.FTZ.AND P3, PT, R11, RZ, PT ;  /* 0x000000ff0b00720b */ /* 0x000fc40003f7d000 */
[----:B------:R-:W-:Y:S02]  /*5190*/  SEL R29, RZ, 0x1, !P1 ;  /* 0x00000001ff1d7807 */ /* 0x000fe40004800000 */
[----:B------:R-:W-:Y:S02]  /*51a0*/  PLOP3.LUT P0, PT, P0, P6, PT, 0xa8, 0x0 ;  /* 0x000000000000781c */ /* 0x000fe4000070d570 */
[----:B------:R-:W-:Y:S02]  /*51b0*/  LOP3.LUT P1, RZ, R0, 0xff, RZ, 0xc0, !PT ;  /* 0x000000ff00ff7812 */ /* 0x000fe4000782c0ff */
[----:B------:R-:W-:Y:S02]  /*51c0*/  FSETP.NEU.FTZ.AND P6, PT, R8, RZ, PT ;  /* 0x000000ff0800720b */ /* 0x000fe40003fdd000 */
[----:B------:R-:W-:Y:S02]  /*51d0*/  PLOP3.LUT P2, PT, P2, P3, PT, 0xa8, 0x0 ;  /* 0x000000000000781c */ /* 0x000fe40001747570 */
[----:B------:R-:W-:-:S02]  /*51e0*/  SEL R27, RZ, 0x1, !P0 ;  /* 0x00000001ff1b7807 */ /* 0x000fc40004000000 */
[----:B------:R-:W-:Y:S02]  /*51f0*/  PLOP3.LUT P1, PT, P1, P6, PT, 0xa8, 0x0 ;  /* 0x000000000000781c */ /* 0x000fe40000f2d570 */
[----:B------:R-:W-:Y:S02]  /*5200*/  SEL R33, RZ, 0x1, !P4 ;  /* 0x00000001ff217807 */ /* 0x000fe40006000000 */
[----:B------:R-:W-:Y:S02]  /*5210*/  SEL R31, RZ, 0x1, !P2 ;  /* 0x00000001ff1f7807 */ /* 0x000fe40005000000 */
[----:B------:R-:W-:Y:S02]  /*5220*/  LOP3.LUT P0, RZ, R32, 0xff, RZ, 0xc0, !PT ;  /* 0x000000ff20ff7812 */ /* 0x000fe4000780c0ff */
[----:B------:R-:W-:Y:S02]  /*5230*/  FSETP.NEU.FTZ.AND P6, PT, R10, RZ, PT ;  /* 0x000000ff0a00720b */ /* 0x000fe40003fdd000 */
[----:B------:R-:W-:-:S02]  /*5240*/  LOP3.LUT P4, RZ, R25, 0xff, RZ, 0xc0, !PT ;  /* 0x000000ff19ff7812 */ /* 0x000fc4000788c0ff */
[----:B------:R-:W-:Y:S02]  /*5250*/  FSETP.NEU.FTZ.AND P2, PT, R5, RZ, PT ;  /* 0x000000ff0500720b */ /* 0x000fe40003f5d000 */
[----:B------:R-:W-:Y:S02]  /*5260*/  PLOP3.LUT P0, PT, P0, P6, PT, 0xa8, 0x0 ;  /* 0x000000000000781c */ /* 0x000fe4000070d570 */
[----:B------:R-:W-:Y:S02]  /*5270*/  PLOP3.LUT P2, PT, P4, P2, PT, 0xa8, 0x0 ;  /* 0x000000000000781c */ /* 0x000fe40002745570 */
[----:B------:R-:W-:Y:S02]  /*5280*/  SEL R32, RZ, 0x1, !P0 ;  /* 0x00000001ff207807 */ /* 0x000fe40004000000 */
[----:B------:R-:W-:Y:S02]  /*5290*/  SEL R25, RZ, 0x1, !P2 ;  /* 0x00000001ff197807 */ /* 0x000fe40005000000 */
[----:B------:R-:W-:-:S02]  /*52a0*/  SEL R0, RZ, 0x1, !P1 ;  /* 0x00000001ff007807 */ /* 0x000fc40004800000 */
[----:B------:R-:W-:Y:S02]  /*52b0*/  LOP3.LUT P0, RZ, R19, 0xff, RZ, 0xc0, !PT ;  /* 0x000000ff13ff7812 */ /* 0x000fe4000780c0ff */
[----:B------:R-:W-:Y:S02]  /*52c0*/  FSETP.NEU.FTZ.AND P2, PT, R7, RZ, PT ;  /* 0x000000ff0700720b */ /* 0x000fe40003f5d000 */
[----:B------:R-:W-:Y:S02]  /*52d0*/  LOP3.LUT P1, RZ, R30, 0xff, RZ, 0xc0, !PT ;  /* 0x000000ff1eff7812 */ /* 0x000fe4000782c0ff */
[----:B------:R-:W-:Y:S02]  /*52e0*/  FSETP.NEU.FTZ.AND P3, PT, R4, RZ, PT ;  /* 0x000000ff0400720b */ /* 0x000fe40003f7d000 */
[----:B------:R-:W-:Y:S02]  /*52f0*/  PLOP3.LUT P0, PT, P0, P2, PT, 0xa8, 0x0 ;  /* 0x000000000000781c */ /* 0x000fe40000705570 */
[----:B------:R-:W-:-:S02]  /*5300*/  PLOP3.LUT P3, PT, P1, P3, PT, 0xa8, 0x0 ;  /* 0x000000000000781c */ /* 0x000fc40000f67570 */
[----:B------:R-:W-:Y:S02]  /*5310*/  LOP3.LUT P1, RZ, R18, 0xff, RZ, 0xc0, !PT ;  /* 0x000000ff12ff7812 */ /* 0x000fe4000782c0ff */
[----:B------:R-:W-:Y:S02]  /*5320*/  IADD3 R35, R35, c[0x0][0x170], RZ ;  /* 0x00005c0023237a10 */ /* 0x000fe40007ffe0ff */
[----:B------:R-:W-:Y:S02]  /*5330*/  MOV R18, c[0x0][0x170] ;  /* 0x00005c0000127a02 */ /* 0x000fe40000000f00 */
[----:B------:R-:W-:Y:S02]  /*5340*/  LOP3.LUT P6, RZ, R24, 0xff, RZ, 0xc0, !PT ;  /* 0x000000ff18ff7812 */ /* 0x000fe400078cc0ff */
[----:B------:R-:W-:Y:S02]  /*5350*/  FSETP.NEU.FTZ.AND P4, PT, R6, RZ, PT ;  /* 0x000000ff0600720b */ /* 0x000fe40003f9d000 */
[----:B------:R-:W-:-:S02]  /*5360*/  SEL R19, RZ, 0x1, !P0 ;  /* 0x00000001ff137807 */ /* 0x000fc40004000000 */
[----:B------:R-:W-:Y:S02]  /*5370*/  SEL R30, RZ, 0x1, !P3 ;  /* 0x00000001ff1e7807 */ /* 0x000fe40005800000 */
[----:B------:R-:W-:Y:S01]  /*5380*/  LOP3.LUT P3, RZ, R3, 0xff, RZ, 0xc0, !PT ;  /* 0x000000ff03ff7812 */ /* 0x000fe2000786c0ff */
[----:B------:R-:W-:Y:S01]  /*5390*/  IMAD R3, R18, 0x3, R35 ;  /* 0x0000000312037824 */ /* 0x000fe200078e0223 */
[----:B------:R-:W-:Y:S02]  /*53a0*/  PLOP3.LUT P6, PT, P6, P4, PT, 0xa8, 0x0 ;  /* 0x000000000000781c */ /* 0x000fe400037c9570 */
[----:B------:R-:W-:Y:S02]  /*53b0*/  LOP3.LUT P4, RZ, R16, 0xff, RZ, 0xc0, !PT ;  /* 0x000000ff10ff7812 */ /* 0x000fe4000788c0ff */
[----:B------:R-:W-:Y:S02]  /*53c0*/  SEL R24, RZ, 0x1, !P6 ;  /* 0x00000001ff187807 */ /* 0x000fe40007000000 */
[----:B------:R-:W-:-:S02]  /*53d0*/  ISETP.GE.U32.AND P6, PT, R3, c[0x0][0x168], PT ;  /* 0x00005a0003007a0c */ /* 0x000fc40003fc6070 */
[----:B------:R-:W-:Y:S02]  /*53e0*/  LOP3.LUT P2, RZ, R34, 0xff, RZ, 0xc0, !PT ;  /* 0x000000ff22ff7812 */ /* 0x000fe4000784c0ff */
[----:B--2---:R-:W-:-:S04]  /*53f0*/  FSETP.NEU.FTZ.AND P0, PT, R20, RZ, PT ;  /* 0x000000ff1400720b */ /* 0x004fc80003f1d000 */
[----:B------:R-:W-:Y:S02]  /*5400*/  PLOP3.LUT P1, PT, P1, P0, PT, 0xa8, 0x0 ;  /* 0x000000000000781c */ /* 0x000fe40000f21570 */
[----:B------:R-:W-:Y:S02]  /*5410*/  FSETP.NEU.FTZ.AND P0, PT, R21, RZ, PT ;  /* 0x000000ff1500720b */ /* 0x000fe40003f1d000 */
[----:B------:R-:W-:Y:S02]  /*5420*/  SEL R18, RZ, 0x1, !P1 ;  /* 0x00000001ff127807 */ /* 0x000fe40004800000 */
[----:B------:R-:W-:Y:S02]  /*5430*/  PLOP3.LUT P3, PT, P3, P0, PT, 0xa8, 0x0 ;  /* 0x000000000000781c */ /* 0x000fe40001f61570 */
[----:B------:R-:W-:Y:S02]  /*5440*/  FSETP.NEU.FTZ.AND P0, PT, R22, RZ, PT ;  /* 0x000000ff1600720b */ /* 0x000fe40003f1d000 */
[----:B------:R-:W-:-:S02]  /*5450*/  SEL R3, RZ, 0x1, !P3 ;  /* 0x00000001ff037807 */ /* 0x000fc40005800000 */
[----:B------:R-:W-:Y:S02]  /*5460*/  PLOP3.LUT P4, PT, P4, P0, PT, 0xa8, 0x0 ;  /* 0x000000000000781c */ /* 0x000fe40002781570 */
[----:B------:R-:W-:Y:S02]  /*5470*/  FSETP.NEU.FTZ.AND P0, PT, R23, RZ, PT ;  /* 0x000000ff1700720b */ /* 0x000fe40003f1d000 */
[----:B------:R-:W-:Y:S02]  /*5480*/  SEL R16, RZ, 0x1, !P4 ;  /* 0x00000001ff107807 */ /* 0x000fe40006000000 */
[----:B------:R-:W-:-:S04]  /*5490*/  PLOP3.LUT P0, PT, P2, P0, PT, 0xa8, 0x0 ;  /* 0x000000000000781c */ /* 0x000fc80001701570 */
[----:B------:R-:W-:Y:S01]  /*54a0*/  SEL R34, RZ, 0x1, !P0 ;  /* 0x00000001ff227807 */ /* 0x000fe20004000000 */
[----:B------:R-:W-:Y:S01]  /*54b0*/  @P6 CALL.REL.NOINC `(.L_x_1808) ;  /* 0x0000001000006944 */ /* 0x000fe20003c00000 */
[----:B------:R-:W-:Y:S05]  /*54c0*/  BRA `(.L_x_1809) ;  /* 0xffffc47000007947 */ /* 0x000fea000383ffff */
.L_x_1808:
[----:B------:R-:W-:Y:S05]  /*54d0*/  BSYNC B1 ;  /* 0x0000000000017941 */ /* 0x000fea0003800000 */
.L_x_1803:
[----:B------:R-:W-:Y:S05]  /*54e0*/  BSYNC B0 ;  /* 0x0000000000007941 */ /* 0x000fea0003800000 */
.L_x_1802:
[----:B------:R-:W-:Y:S01]  /*54f0*/  ISETP.GE.U32.AND P0, PT, R35, c[0x0][0x168], PT ;  /* 0x00005a0023007a0c */ /* 0x000fe20003f06070 */
[----:B------:R-:W-:-:S12]  /*5500*/  BSSY B0, `(.L_x_1810) ;  /* 0x000033d000007945 */ /* 0x000fd80003800000 */
        /* <DEDUP_REMOVED lines=203> */
.L_x_1812:
        /* <DEDUP_REMOVED lines=207> */
.L_x_1813:
        /* <DEDUP_REMOVED lines=207> */
.L_x_1814:
        /* <DEDUP_REMOVED lines=9> */
[----:B------:R-:W-:-:S04]  /*7c30*/  IMAD.MOV.U32 R36, RZ, RZ, RZ ;  /* 0x000000ffff247224 */ /* 0x000fc800078e00ff */
        /* <DEDUP_REMOVED lines=197> */
.L_x_1815:
[----:B------:R-:W-:-:S04]  /*8890*/  LOP3.LUT R21, R42, 0xfffffff0, RZ, 0xc0, !PT ;  /* 0xfffffff02a157812 */ /* 0x000fc800078ec0ff */
[----:B------:R-:W-:-:S05]  /*88a0*/  IADD3 R20, P1, R40, R21, RZ ;  /* 0x0000001528147210 */ /* 0x000fca0007f3e0ff */
[----:B------:R-:W-:-:S06]  /*88b0*/  IMAD.X R21, RZ, RZ, R41, P1 ;  /* 0x000000ffff157224 */ /* 0x000fcc00008e0629 */
[----:B------:R-:W5:Y:S02]  /*88c0*/  LDG.E.128 R20, [R20.64] ;  /* 0x0000002414147981 */ /* 0x000f64000c1e1d00 */
.L_x_1811:
[----:B------:R-:W-:Y:S05]  /*88d0*/  BSYNC B0 ;  /* 0x0000000000007941 */ /* 0x000fea0003800000 */
.L_x_1810:
[----:B------:R-:W-:Y:S01]  /*88e0*/  BSSY B0, `(.L_x_1816) ;  /* 0x000004b000007945 */ /* 0x000fe20003800000 */
[----:B------:R-:W-:Y:S05]  /*88f0*/  @P0 BRA `(.L_x_1817) ;  /* 0x0000049000000947 */ /* 0x000fea0003800000 */
[----:B------:R-:W-:Y:S02]  /*8900*/  LOP3.LUT P0, RZ, R29, 0xff, RZ, 0xc0, !PT ;  /* 0x000000ff1dff7812 */ /* 0x000fe4000780c0ff */
[----:B-----5:R-:W-:Y:S02]  /*8910*/  FSETP.NEU.FTZ.AND P2, PT, R12, RZ, PT ;  /* 0x000000ff0c00720b */ /* 0x020fe40003f5d000 */
[----:B------:R-:W-:Y:S02]  /*8920*/  FSETP.NEU.FTZ.AND P1, PT, R15, RZ, PT ;  /* 0x000000ff0f00720b */ /* 0x000fe40003f3d000 */
[----:B------:R-:W-:Y:S02]  /*8930*/  PLOP3.LUT P0, PT, P0, P2, PT, 0xa8, 0x0 ;  /* 0x000000000000781c */ /* 0x000fe40000705570 */
[----:B------:R-:W-:Y:S02]  /*8940*/  LOP3.LUT P2, RZ, R26, 0xff, RZ, 0xc0, !PT ;  /* 0x000000ff1aff7812 */ /* 0x000fe4000784c0ff */
[----:B------:R-:W-:-:S02]  /*8950*/  IADD3 R35, R35, c[0x0][0x170], RZ ;  /* 0x00005c0023237a10 */ /* 0x000fc40007ffe0ff */
[----:B------:R-:W-:Y:S02]  /*8960*/  PLOP3.LUT P1, PT, P2, P1, PT, 0xa8, 0x0 ;  /* 0x000000000000781c */ /* 0x000fe40001723570 */
[----:B------:R-:W-:Y:S02]  /*8970*/  ISETP.GE.U32.AND P2, PT, R35, c[0x0][0x168], PT ;  /* 0x00005a0023007a0c */ /* 0x000fe40003f46070 */
[----:B------:R-:W-:Y:S02]  /*8980*/  FSETP.NEU.FTZ.AND P5, PT, R13, RZ, PT ;  /* 0x000000ff0d00720b */ /* 0x000fe40003fbd000 */
[----:B------:R-:W-:Y:S02]  /*8990*/  LOP3.LUT P6, RZ, R28, 0xff, RZ, 0xc0, !PT ;  /* 0x000000ff1cff7812 */ /* 0x000fe400078cc0ff */
[----:B------:R-:W-:Y:S02]  /*89a0*/  FSETP.NEU.FTZ.AND P4, PT, R14, RZ, PT ;  /* 0x000000ff0e00720b */ /* 0x000fe40003f9d000 */
[----:B------:R-:W-:-:S02]  /*89b0*/  LOP3.LUT P3, RZ, R27, 0xff, RZ, 0xc0, !PT ;  /* 0x000000ff1bff7812 */ /* 0x000fc4000786c0ff */
[----:B------:R-:W-:Y:S02]  /*89c0*/  PLOP3.LUT P5, PT, P6, P5, PT, 0xa8, 0x0 ;  /* 0x000000000000781c */ /* 0x000fe400037ab570 */
[----:B------:R-:W-:Y:S02]  /*89d0*/  PLOP3.LUT P3, PT, P3, P4, PT, 0xa8, 0x0 ;  /* 0x000000000000781c */ /* 0x000fe40001f69570 */
[----:B------:R-:W-:Y:S02]  /*89e0*/  SEL R29, RZ, 0x1, !P0 ;  /* 0x00000001ff1d7807 */ /* 0x000fe40004000000 */
[----:B------:R-:W-:Y:S02]  /*89f0*/  SEL R28, RZ, 0x1, !P5 ;  /* 0x00000001ff1c7807 */ /* 0x000fe40006800000 */
[----:B------:R-:W-:Y:S02]  /*8a00*/  SEL R27, RZ, 0x1, !P3 ;  /* 0x00000001ff1b7807 */ /* 0x000fe40005800000 */
[----:B------:R-:W-:Y:S01]  /*8a10*/  SEL R26, RZ, 0x1, !P1 ;  /* 0x00000001ff1a7807 */ /* 0x000fe20004800000 */
[----:B------:R-:W-:Y:S05]  /*8a20*/  @P2 BRA `(.L_x_1817) ;  /* 0x0000036000002947 */ /* 0x000fea0003800000 */
[----:B------:R-:W-:Y:S02]  /*8a30*/  LOP3.LUT P0, RZ, R0, 0xff, RZ, 0xc0, !PT ;  /* 0x000000ff00ff7812 */ /* 0x000fe4000780c0ff */
[----:B------:R-:W-:-:S02]  /*8a40*/  FSETP.NEU.FTZ.AND P2, PT, R8, RZ, PT ;  /* 0x000000ff0800720b */ /* 0x000fc40003f5d000 */
[----:B------:R-:W-:Y:S02]  /*8a50*/  FSETP.NEU.FTZ.AND P1, PT, R11, RZ, PT ;  /* 0x000000ff0b00720b */ /* 0x000fe40003f3d000 */
[----:B------:R-:W-:Y:S02]  /*8a60*/  PLOP3.LUT P0, PT, P0, P2, PT, 0xa8, 0x0 ;  /* 0x000000000000781c */ /* 0x000fe40000705570 */
[----:B------:R-:W-:Y:S02]  /*8a70*/  LOP3.LUT P2, RZ, R31, 0xff, RZ, 0xc0, !PT ;  /* 0x000000ff1fff7812 */ /* 0x000fe4000784c0ff */
[----:B------:R-:W-:Y:S02]  /*8a80*/  IADD3 R8, R35, c[0x0][0x170], RZ ;  /* 0x00005c0023087a10 */ /* 0x000fe40007ffe0ff */
[----:B------:R-:W-:Y:S02]  /*8a90*/  PLOP3.LUT P1, PT, P2, P1, PT, 0xa8, 0x0 ;  /* 0x000000000000781c */ /* 0x000fe40001723570 */
[----:B------:R-:W-:-:S02]  /*8aa0*/  ISETP.GE.U32.AND P2, PT, R8, c[0x0][0x168], PT ;  /* 0x00005a0008007a0c */ /* 0x000fc40003f46070 */
[----:B------:R-:W-:Y:S02]  /*8ab0*/  FSETP.NEU.FTZ.AND P5, PT, R9, RZ, PT ;  /* 0x000000ff0900720b */ /* 0x000fe40003fbd000 */
[----:B------:R-:W-:Y:S02]  /*8ac0*/  LOP3.LUT P6, RZ, R33, 0xff, RZ, 0xc0, !PT ;  /* 0x000000ff21ff7812 */ /* 0x000fe400078cc0ff */
[----:B------:R-:W-:Y:S02]  /*8ad0*/  FSETP.NEU.FTZ.AND P4, PT, R10, RZ, PT ;  /* 0x000000ff0a00720b */ /* 0x000fe40003f9d000 */
[----:B------:R-:W-:Y:S02]  /*8ae0*/  LOP3.LUT P3, RZ, R32, 0xff, RZ, 0xc0, !PT ;  /* 0x000000ff20ff7812 */ /* 0x000fe4000786c0ff */
[----:B------:R-:W-:Y:S02]  /*8af0*/  PLOP3.LUT P5, PT, P6, P5, PT, 0xa8, 0x0 ;  /* 0x000000000000781c */ /* 0x000fe400037ab570 */
[----:B------:R-:W-:-:S02]  /*8b00*/  PLOP3.LUT P3, PT, P3, P4, PT, 0xa8, 0x0 ;  /* 0x000000000000781c */ /* 0x000fc40001f69570 */
[----:B------:R-:W-:Y:S02]  /*8b10*/  SEL R0, RZ, 0x1, !P0 ;  /* 0x00000001ff007807 */ /* 0x000fe40004000000 */
[----:B------:R-:W-:Y:S02]  /*8b20*/  SEL R33, RZ, 0x1, !P5 ;  /* 0x00000001ff217807 */ /* 0x000fe40006800000 */
[----:B------:R-:W-:Y:S02]  /*8b30*/  SEL R32, RZ, 0x1, !P3 ;  /* 0x00000001ff207807 */ /* 0x000fe40005800000 */
[----:B------:R-:W-:Y:S01]  /*8b40*/  SEL R31, RZ, 0x1, !P1 ;  /* 0x00000001ff1f7807 */ /* 0x000fe20004800000 */
[----:B------:R-:W-:Y:S05]  /*8b50*/  @P2 BRA `(.L_x_1817) ;  /* 0x0000023000002947 */ /* 0x000fea0003800000 */
[----:B------:R-:W-:Y:S02]  /*8b60*/  FSETP.NEU.FTZ.AND P3, PT, R4, RZ, PT ;  /* 0x000000ff0400720b */ /* 0x000fe40003f7d000 */
[----:B------:R-:W-:Y:S02]  /*8b70*/  FSETP.NEU.FTZ.AND P5, PT, R5, RZ, PT ;  /* 0x000000ff0500720b */ /* 0x000fe40003fbd000 */
[----:B------:R-:W-:-:S02]  /*8b80*/  LOP3.LUT P6, RZ, R25, 0xff, RZ, 0xc0, !PT ;  /* 0x000000ff19ff7812 */ /* 0x000fc400078cc0ff */
[----:B------:R-:W-:Y:S02]  /*8b90*/  IADD3 R4, R8, c[0x0][0x170], RZ ;  /* 0x00005c0008047a10 */ /* 0x000fe40007ffe0ff */
[----:B------:R-:W-:Y:S02]  /*8ba0*/  PLOP3.LUT P5, PT, P6, P5, PT, 0xa8, 0x0 ;  /* 0x000000000000781c */ /* 0x000fe400037ab570 */
[----:B------:R-:W-:Y:S02]  /*8bb0*/  ISETP.GE.U32.AND P6, PT, R4, c[0x0][0x168], PT ;  /* 0x00005a0004007a0c */ /* 0x000fe40003fc6070 */
[----:B------:R-:W-:Y:S02]  /*8bc0*/  LOP3.LUT P1, RZ, R30, 0xff, RZ, 0xc0, !PT ;  /* 0x000000ff1eff7812 */ /* 0x000fe4000782c0ff */
[----:B------:R-:W-:Y:S02]  /*8bd0*/  FSETP.NEU.FTZ.AND P0, PT, R6, RZ, PT ;  /* 0x000000ff0600720b */ /* 0x000fe40003f1d000 */
[----:B------:R-:W-:-:S02]  /*8be0*/  PLOP3.LUT P1, PT, P1, P3, PT, 0xa8, 0x0 ;  /* 0x000000000000781c */ /* 0x000fc40000f27570 */
[----:B------:R-:W-:Y:S02]  /*8bf0*/  LOP3.LUT P4, RZ, R24, 0xff, RZ, 0xc0, !PT ;  /* 0x000000ff18ff7812 */ /* 0x000fe4000788c0ff */
[----:B------:R-:W-:Y:S02]  /*8c00*/  FSETP.NEU.FTZ.AND P2, PT, R7, RZ, PT ;  /* 0x000000ff0700720b */ /* 0x000fe40003f5d000 */
[----:B------:R-:W-:Y:S02]  /*8c10*/  LOP3.LUT P3, RZ, R19, 0xff, RZ, 0xc0, !PT ;  /* 0x000000ff13ff7812 */ /* 0x000fe4000786c0ff */
[----:B------:R-:W-:Y:S02]  /*8c20*/  PLOP3.LUT P0, PT, P4, P0, PT, 0xa8, 0x0 ;  /* 0x000000000000781c */ /* 0x000fe40002701570 */
[----:B------:R-:W-:Y:S02]  /*8c30*/  PLOP3.LUT P2, PT, P3, P2, PT, 0xa8, 0x0 ;  /* 0x000000000000781c */ /* 0x000fe40001f45570 */
[----:B------:R-:W-:-:S02]  /*8c40*/  SEL R30, RZ, 0x1, !P1 ;  /* 0x00000001ff1e7807 */ /* 0x000fc40004800000 */
[----:B------:R-:W-:Y:S02]  /*8c50*/  SEL R25, RZ, 0x1, !P5 ;  /* 0x00000001ff197807 */ /* 0x000fe40006800000 */
[----:B------:R-:W-:Y:S02]  /*8c60*/  SEL R24, RZ, 0x1, !P0 ;  /* 0x00000001ff187807 */ /* 0x000fe40004000000 */
[----:B------:R-:W-:Y:S01]  /*8c70*/  SEL R19, RZ, 0x1, !P2 ;  /* 0x00000001ff137807 */ /* 0x000fe20005000000 */
[----:B------:R-:W-:Y:S05]  /*8c80*/  @P6 BRA `(.L_x_1817) ;  /* 0x0000010000006947 */ /* 0x000fea0003800000 */
[----:B------:R-:W-:Y:S02]  /*8c90*/  LOP3.LUT P0, RZ, R18, 0xff, RZ, 0xc0, !PT ;  /* 0x000000ff12ff7812 */ /* 0x000fe4000780c0ff */
[----:B------:R-:W-:Y:S02]  /*8ca0*/  FSETP.NEU.FTZ.AND P2, PT, R20, RZ, PT ;  /* 0x000000ff1400720b */ /* 0x000fe40003f5d000 */
[----:B------:R-:W-:Y:S02]  /*8cb0*/  FSETP.NEU.FTZ.AND P5, PT, R21, RZ, PT ;  /* 0x000000ff1500720b */ /* 0x000fe40003fbd000 */
[----:B------:R-:W-:-:S02]  /*8cc0*/  PLOP3.LUT P0, PT, P0, P2, PT, 0xa8, 0x0 ;  /* 0x000000000000781c */ /* 0x000fc40000705570 */
[----:B------:R-:W-:Y:S02]  /*8cd0*/  LOP3.LUT P6, RZ, R3, 0xff, RZ, 0xc0, !PT ;  /* 0x000000ff03ff7812 */ /* 0x000fe400078cc0ff */
[----:B------:R-:W-:Y:S02]  /*8ce0*/  FSETP.NEU.FTZ.AND P4, PT, R22, RZ, PT ;  /* 0x000000ff1600720b */ /* 0x000fe40003f9d000 */
[----:B------:R-:W-:Y:S02]  /*8cf0*/  LOP3.LUT P3, RZ, R16, 0xff, RZ, 0xc0, !PT ;  /* 0x000000ff10ff7812 */ /* 0x000fe4000786c0ff */
[----:B------:R-:W-:Y:S02]  /*8d00*/  FSETP.NEU.FTZ.AND P1, PT, R23, RZ, PT ;  /* 0x000000ff1700720b */ /* 0x000fe40003f3d000 */
[----:B------:R-:W-:Y:S02]  /*8d10*/  LOP3.LUT P2, RZ, R34, 0xff, RZ, 0xc0, !PT ;  /* 0x000000ff22ff7812 */ /* 0x000fe4000784c0ff */
[----:B------:R-:W-:-:S02]  /*8d20*/  PLOP3.LUT P5, PT, P6, P5, PT, 0xa8, 0x0 ;  /* 0x000000000000781c */ /* 0x000fc400037ab570 */
[----:B------:R-:W-:Y:S02]  /*8d30*/  PLOP3.LUT P3, PT, P3, P4, PT, 0xa8, 0x0 ;  /* 0x000000000000781c */ /* 0x000fe40001f69570 */
[----:B------:R-:W-:Y:S02]  /*8d40*/  PLOP3.LUT P1, PT, P2, P1, PT, 0xa8, 0x0 ;  /* 0x000000000000781c */ /* 0x000fe40001723570 */
[----:B------:R-:W-:Y:S02]  /*8d50*/  SEL R18, RZ, 0x1, !P0 ;  /* 0x00000001ff127807 */ /* 0x000fe40004000000 */
[----:B------:R-:W-:Y:S02]  /*8d60*/  SEL R3, RZ, 0x1, !P5 ;  /* 0x00000001ff037807 */ /* 0x000fe40006800000 */
[----:B------:R-:W-:Y:S02]  /*8d70*/  SEL R16, RZ, 0x1, !P3 ;  /* 0x00000001ff107807 */ /* 0x000fe40005800000 */
[----:B------:R-:W-:-:S02]  /*8d80*/  SEL R34, RZ, 0x1, !P1 ;  /* 0x00000001ff227807 */ /* 0x000fc40004800000 */
.L_x_1817:
[----:B------:R-:W-:Y:S05]  /*8d90*/  BSYNC B0 ;  /* 0x0000000000007941 */ /* 0x000fea0003800000 */
.L_x_1816:
[----:B------:R-:W-:Y:S02]  /*8da0*/  LOP3.LUT P3, RZ, R31, 0xff, R26, 0xc8, !PT ;  /* 0x000000ff1fff7812 */ /* 0x000fe4000786c81a */
[----:B------:R-:W-:-:S02]  /*8db0*/  LOP3.LUT P2, RZ, R32, 0xff, R27, 0xc8, !PT ;  /* 0x000000ff20ff7812 */ /* 0x000fc4000784c81b */
[----:B------:R-:W-:Y:S02]  /*8dc0*/  LOP3.LUT P1, RZ, R33, 0xff, R28, 0xc8, !PT ;  /* 0x000000ff21ff7812 */ /* 0x000fe4000782c81c */
[----:B------:R-:W-:Y:S02]  /*8dd0*/  LOP3.LUT P0, RZ, R0, 0xff, R29, 0xc8, !PT ;  /* 0x000000ff00ff7812 */ /* 0x000fe4000780c81d */
[----:B-----5:R-:W-:Y:S02]  /*8de0*/  SEL R4, RZ, 0x1, !P3 ;  /* 0x00000001ff047807 */ /* 0x020fe40005800000 */
[----:B------:R-:W-:Y:S02]  /*8df0*/  SEL R7, RZ, 0x1, !P2 ;  /* 0x00000001ff077807 */ /* 0x000fe40005000000 */
[----:B------:R-:W-:Y:S02]  /*8e00*/  SEL R0, RZ, 0x1, !P1 ;  /* 0x00000001ff007807 */ /* 0x000fe40004800000 */
[----:B------:R-:W-:-:S02]  /*8e10*/  SEL R5, RZ, 0x1, !P0 ;  /* 0x00000001ff057807 */ /* 0x000fc40004000000 */
[----:B------:R-:W-:Y:S02]  /*8e20*/  LOP3.LUT P3, RZ, R19, 0xff, R4, 0xc8, !PT ;  /* 0x000000ff13ff7812 */ /* 0x000fe4000786c804 */
[----:B------:R-:W-:Y:S02]  /*8e30*/  LOP3.LUT P2, RZ, R24, 0xff, R7, 0xc8, !PT ;  /* 0x000000ff18ff7812 */ /* 0x000fe4000784c807 */
[----:B------:R-:W-:Y:S02]  /*8e40*/  LOP3.LUT P1, RZ, R25, 0xff, R0, 0xc8, !PT ;  /* 0x000000ff19ff7812 */ /* 0x000fe4000782c800 */
[----:B------:R-:W-:Y:S02]  /*8e50*/  LOP3.LUT P0, RZ, R30, 0xff, R5, 0xc8, !PT ;  /* 0x000000ff1eff7812 */ /* 0x000fe4000780c805 */
[----:B------:R-:W-:Y:S02]  /*8e60*/  SEL R9, RZ, 0x1, !P3 ;  /* 0x00000001ff097807 */ /* 0x000fe40005800000 */
[----:B------:R-:W-:-:S02]  /*8e70*/  SEL R7, RZ, 0x1, !P2 ;  /* 0x00000001ff077807 */ /* 0x000fc40005000000 */
        /* <DEDUP_REMOVED lines=10> */
[----:B------:R-:W-:Y:S05]  /*8f20*/  BRA `(.L_x_1785) ;  /* 0x00001f3000007947 */ /* 0x000fea0003800000 */
.L_x_1801:
        /* <DEDUP_REMOVED lines=16> */
[----:B------:R-:W-:Y:S01]  /*9030*/  PRMT R29, R34, 0x7610, R29 ;  /* 0x00007610221d7816 */ /* 0x000fe2000000001d */
[----:B------:R-:W-:Y:S05]  /*9040*/  @P0 BRA `(.L_x_1819) ;  /* 0x0000068000000947 */ /* 0x000fea0003800000 */
        /* <DEDUP_REMOVED lines=16> */
.L_x_1820:
[----:B------:R-:W-:Y:S01]  /*9150*/  IMAD R8, R36, R35, RZ ;  /* 0x0000002324087224 */ /* 0x000fe200078e02ff */
[----:B------:R-:W-:-:S04]  /*9160*/  IADD3 R35, R35, c[0x0][0x170], RZ ;  /* 0x00005c0023237a10 */ /* 0x000fc80007ffe0ff */
[----:B------:R-:W-:Y:S01]  /*9170*/  SHF.R.U32.HI R21, RZ, 0x2, R8 ;  /* 0x00000002ff157819 */ /* 0x000fe20000011608 */
[----:B------:R-:W-:-:S04]  /*9180*/  IMAD R8, R36, R35, RZ ;  /* 0x0000002324087224 */ /* 0x000fc800078e02ff */
[----:B------:R-:W-:Y:S01]  /*9190*/  IMAD.WIDE.U32 R20, R21, 0x10, R40 ;  /* 0x0000001015147825 */ /* 0x000fe200078e0028 */
[----:B------:R-:W-:-:S05]  /*91a0*/  SHF.R.U32.HI R25, RZ, 0x2, R8 ;  /* 0x00000002ff197819 */ /* 0x000fca0000011608 */
[----:B------:R-:W2:Y:S01]  /*91b0*/  LDG.E.128 R20, [R20.64] ;  /* 0x0000002414147981 */ /* 0x000ea2000c1e1d00 */
[----:B------:R-:W-:Y:S01]  /*91c0*/  IADD3 R35, R35, c[0x0][0x170], RZ ;  /* 0x00005c0023237a10 */ /* 0x000fe20007ffe0ff */
[----:B------:R-:W-:-:S04]  /*91d0*/  IMAD.WIDE.U32 R24, R25, 0x10, R40 ;  /* 0x0000001019187825 */ /* 0x000fc800078e0028 */
[----:B------:R-:W-:Y:S02]  /*91e0*/  IMAD R8, R36, R35, RZ ;  /* 0x0000002324087224 */ /* 0x000fe400078e02ff */
[----:B------:R-:W3:Y:S03]  /*91f0*/  LDG.E.128 R24, [R24.64] ;  /* 0x0000002418187981 */ /* 0x000ee6000c1e1d00 */
[----:B------:R-:W-:-:S05]  /*9200*/  SHF.R.U32.HI R9, RZ, 0x2, R8 ;  /* 0x00000002ff097819 */ /* 0x000fca0000011608 */
[----:B------:R-:W-:Y:S01]  /*9210*/  IMAD.WIDE.U32 R8, R9, 0x10, R40 ;  /* 0x0000001009087825 */ /* 0x000fe200078e0028 */
[----:B------:R-:W-:-:S05]  /*9220*/  IADD3 R35, R35, c[0x0][0x170], RZ ;  /* 0x00005c0023237a10 */ /* 0x000fca0007ffe0ff */
[----:B------:R-:W4:Y:S01]  /*9230*/  LDG.E.128 R8, [R8.64] ;  /* 0x0000002408087981 */ /* 0x000f22000c1e1d00 */
[----:B------:R-:W-:-:S05]  /*9240*/  IMAD R12, R36, R35, RZ ;  /* 0x00000023240c7224 */ /* 0x000fca00078e02ff */
[----:B------:R-:W-:-:S05]  /*9250*/  SHF.R.U32.HI R13, RZ, 0x2, R12 ;  /* 0x00000002ff0d7819 */ /* 0x000fca000001160c */
[----:B------:R-:W-:-:S06]  /*9260*/  IMAD.WIDE.U32 R12, R13, 0x10, R40 ;  /* 0x000000100d0c7825 */ /* 0x000fcc00078e0028 */
[----:B------:R-:W5:Y:S01]  /*9270*/  LDG.E.128 R12, [R12.64] ;  /* 0x000000240c0c7981 */ /* 0x000f62000c1e1d00 */
[----:B------:R-:W-:Y:S02]  /*9280*/  LOP3.LUT P3, RZ, R29, 0xff, RZ, 0xc0, !PT ;  /* 0x000000ff1dff7812 */ /* 0x000fe4000786c0ff */
[----:B------:R-:W-:Y:S02]  /*9290*/  LOP3.LUT P4, RZ, R18, 0xff, RZ, 0xc0, !PT ;  /* 0x000000ff12ff7812 */ /* 0x000fe4000788c0ff */
[----:B------:R-:W-:Y:S02]  /*92a0*/  LOP3.LUT P0, RZ, R19, 0xff, RZ, 0xc0, !PT ;  /* 0x000000ff13ff7812 */ /* 0x000fe4000780c0ff */
[----:B------:R-:W-:Y:S02]  /*92b0*/  LOP3.LUT P1, RZ, R28, 0xff, RZ, 0xc0, !PT ;  /* 0x000000ff1cff7812 */ /* 0x000fe4000782c0ff */
[----:B------:R-:W-:Y:S02]  /*92c0*/  IADD3 R35, R35, c[0x0][0x170], RZ ;  /* 0x00005c0023237a10 */ /* 0x000fe40007ffe0ff */
[----:B--2---:R-:W-:-:S02]  /*92d0*/  FSETP.NEU.FTZ.AND P2, PT, R20, RZ, PT ;  /* 0x000000ff1400720b */ /* 0x004fc40003f5d000 */
[----:B------:R-:W-:Y:S02]  /*92e0*/  FSETP.NEU.FTZ.AND P6, PT, R22, RZ, PT ;  /* 0x000000ff1600720b */ /* 0x000fe40003fdd000 */
[----:B------:R-:W-:Y:S02]  /*92f0*/  PLOP3.LUT P5, PT, P3, P2, PT, 0xa8, 0x0 ;  /* 0x000000000000781c */ /* 0x000fe40001fa5570 */
[----:B------:R-:W-:Y:S02]  /*9300*/  LOP3.LUT P2, RZ, R16, 0xff, RZ, 0xc0, !PT ;  /* 0x000000ff10ff7812 */ /* 0x000fe4000784c0ff */
[----:B------:R-:W-:Y:S02]  /*9310*/  SEL R29, RZ, 0x1, !P5 ;  /* 0x00000001ff1d7807 */ /* 0x000fe40006800000 */
[----:B------:R-:W-:Y:S02]  /*9320*/  FSETP.NEU.FTZ.AND P5, PT, R23, RZ, PT ;  /* 0x000000ff1700720b */ /* 0x000fe40003fbd000 */
[----:B------:R-:W-:-:S02]  /*9330*/  PLOP3.LUT P0, PT, P0, P6, PT, 0xa8, 0x0 ;  /* 0x000000000000781c */ /* 0x000fc4000070d570 */
[----:B------:R-:W-:Y:S02]  /*9340*/  PLOP3.LUT P4, PT, P4, P5, PT, 0xa8, 0x0 ;  /* 0x000000000000781c */ /* 0x000fe4000278b570 */
[----:B---3--:R-:W-:Y:S02]  /*9350*/  FSETP.NEU.FTZ.AND P5, PT, R24, RZ, PT ;  /* 0x000000ff1800720b */ /* 0x008fe40003fbd000 */
[----:B------:R-:W-:Y:S02]  /*9360*/  FSETP.NEU.FTZ.AND P3, PT, R21, RZ, PT ;  /* 0x000000ff1500720b */ /* 0x000fe40003f7d000 */
[----:B------:R-:W-:Y:S02]  /*9370*/  PLOP3.LUT P2, PT, P2, P5, PT, 0xa8, 0x0 ;  /* 0x000000000000781c */ /* 0x000fe4000174b570 */
[----:B------:R-:W-:Y:S02]  /*9380*/  SEL R19, RZ, 0x1, !P0 ;  /* 0x00000001ff137807 */ /* 0x000fe40004000000 */
[----:B------:R-:W-:-:S02]  /*9390*/  SEL R16, RZ, 0x1, !P2 ;  /* 0x00000001ff107807 */ /* 0x000fc40005000000 */
[----:B------:R-:W-:Y:S02]  /*93a0*/  PLOP3.LUT P1, PT, P1, P3, PT, 0xa8, 0x0 ;  /* 0x000000000000781c */ /* 0x000fe40000f27570 */
[----:B------:R-:W-:Y:S02]  /*93b0*/  LOP3.LUT P0, RZ, R5, 0xff, RZ, 0xc0, !PT ;  /* 0x000000ff05ff7812 */ /* 0x000fe4000780c0ff */
[----:B------:R-:W-:Y:S02]  /*93c0*/  FSETP.NEU.FTZ.AND P2, PT, R27, RZ, PT ;  /* 0x000000ff1b00720b */ /* 0x000fe40003f5d000 */
[----:B------:R-:W-:Y:S02]  /*93d0*/  SEL R28, RZ, 0x1, !P1 ;  /* 0x00000001ff1c7807 */ /* 0x000fe40004800000 */
[----:B------:R-:W-:Y:S02]  /*93e0*/  PLOP3.LUT P0, PT, P0, P2, PT, 0xa8, 0x0 ;  /* 0x000000000000781c */ /* 0x000fe40000705570 */
[----:B------:R-:W-:-:S02]  /*93f0*/  LOP3.LUT P1, RZ, R4, 0xff, RZ, 0xc0, !PT ;  /* 0x000000ff04ff7812 */ /* 0x000fc4000782c0ff */
[----:B----4-:R-:W-:Y:S02]  /*9400*/  FSETP.NEU.FTZ.AND P2, PT, R8, RZ, PT ;  /* 0x000000ff0800720b */ /* 0x010fe40003f5d000 */
[----:B------:R-:W-:Y:S02]  /*9410*/  LOP3.LUT P6, RZ, R6, 0xff, RZ, 0xc0, !PT ;  /* 0x000000ff06ff7812 */ /* 0x000fe400078cc0ff */
[----:B------:R-:W-:Y:S02]  /*9420*/  FSETP.NEU.FTZ.AND P5, PT, R26, RZ, PT ;  /* 0x000000ff1a00720b */ /* 0x000fe40003fbd000 */
[----:B------:R-:W-:Y:S02]  /*9430*/  PLOP3.LUT P1, PT, P1, P2, PT, 0xa8, 0x0 ;  /* 0x000000000000781c */ /* 0x000fe40000f25570 */
[----:B------:R-:W-:Y:S02]  /*9440*/  PLOP3.LUT P6, PT, P6, P5, PT, 0xa8, 0x0 ;  /* 0x000000000000781c */ /* 0x000fe400037cb570 */
[----:B------:R-:W-:-:S02]  /*9450*/  SEL R4, RZ, 0x1, !P1 ;  /* 0x00000001ff047807 */ /* 0x000fc40004800000 */
[----:B------:R-:W-:Y:S02]  /*9460*/  LOP3.LUT P5, RZ, R0, 0xff, RZ, 0xc0, !PT ;  /* 0x000000ff00ff7812 */ /* 0x000fe400078ac0ff */
[----:B------:R-:W-:Y:S02]  /*9470*/  FSETP.NEU.FTZ.AND P1, PT, R10, RZ, PT ;  /* 0x000000ff0a00720b */ /* 0x000fe40003f3d000 */
[----:B------:R-:W-:Y:S02]  /*9480*/  SEL R18, RZ, 0x1, !P4 ;  /* 0x00000001ff127807 */ /* 0x000fe40006000000 */
[----:B------:R-:W-:Y:S02]  /*9490*/  SEL R6, RZ, 0x1, !P6 ;  /* 0x00000001ff067807 */ /* 0x000fe40007000000 */
[----:B------:R-:W-:Y:S02]  /*94a0*/  PLOP3.LUT P1, PT, P5, P1, PT, 0xa8, 0x0 ;  /* 0x000000000000781c */ /* 0x000fe40002f23570 */
[----:B------:R-:W-:-:S02]  /*94b0*/  LOP3.LUT P3, RZ, R7, 0xff, RZ, 0xc0, !PT ;  /* 0x000000ff07ff7812 */ /* 0x000fc4000786c0ff */
[----:B------:R-:W-:Y:S02]  /*94c0*/  FSETP.NEU.FTZ.AND P4, PT, R25, RZ, PT ;  /* 0x000000ff1900720b */ /* 0x000fe40003f9d000 */
[----:B------:R-:W-:Y:S01]  /*94d0*/  LOP3.LUT P6, RZ, R30, 0xff, RZ, 0xc0, !PT ;  /* 0x000000ff1eff7812 */ /* 0x000fe200078cc0ff */
[----:B------:R-:W-:Y:S01]  /*94e0*/  IMAD R30, R42, 0x3, R35 ;  /* 0x000000032a1e7824 */ /* 0x000fe200078e0223 */
[----:B------:R-:W-:Y:S02]  /*94f0*/  FSETP.NEU.FTZ.AND P5, PT, R11, RZ, PT ;  /* 0x000000ff0b00720b */ /* 0x000fe40003fbd000 */
[----:B------:R-:W-:Y:S02]  /*9500*/  PLOP3.LUT P3, PT, P3, P4, PT, 0xa8, 0x0 ;  /* 0x000000000000781c */ /* 0x000fe40001f69570 */
[----:B------:R-:W-:Y:S02]  /*9510*/  PLOP3.LUT P5, PT, P6, P5, PT, 0xa8, 0x0 ;  /* 0x000000000000781c */ /* 0x000fe400037ab570 */
[----:B------:R-:W-:-:S02]  /*9520*/  LOP3.LUT P4, RZ, R3, 0xff, RZ, 0xc0, !PT ;  /* 0x000000ff03ff7812 */ /* 0x000fc4000788c0ff */
[----:B------:R-:W-:Y:S02]  /*9530*/  FSETP.NEU.FTZ.AND P2, PT, R9, RZ, PT ;  /* 0x000000ff0900720b */ /* 0x000fe40003f5d000 */
[----:B------:R-:W-:Y:S02]  /*9540*/  SEL R0, RZ, 0x1, !P1 ;  /* 0x00000001ff007807 */ /* 0x000fe40004800000 */
[----:B------:R-:W-:Y:S02]  /*9550*/  ISETP.GE.U32.AND P1, PT, R30, c[0x0][0x168], PT ;  /* 0x00005a001e007a0c */ /* 0x000fe40003f26070 */
[----:B------:R-:W-:Y:S02]  /*9560*/  SEL R7, RZ, 0x1, !P3 ;  /* 0x00000001ff077807 */ /* 0x000fe40005800000 */
[----:B------:R-:W-:Y:S02]  /*9570*/  SEL R5, RZ, 0x1, !P0 ;  /* 0x00000001ff057807 */ /* 0x000fe40004000000 */
[----:B------:R-:W-:-:S02]  /*9580*/  SEL R30, RZ, 0x1, !P5 ;  /* 0x00000001ff1e7807 */ /* 0x000fc40006800000 */
[----:B------:R-:W-:Y:S02]  /*9590*/  LOP3.LUT P3, RZ, R31, 0xff, RZ, 0xc0, !PT ;  /* 0x000000ff1fff7812 */ /* 0x000fe4000786c0ff */
[----:B------:R-:W-:Y:S02]  /*95a0*/  LOP3.LUT P0, RZ, R32, 0xff, RZ, 0xc0, !PT ;  /* 0x000000ff20ff7812 */ /* 0x000fe4000780c0ff */
[----:B------:R-:W-:Y:S02]  /*95b0*/  PLOP3.LUT P4, PT, P4, P2, PT, 0xa8, 0x0 ;  /* 0x000000000000781c */ /* 0x000fe40002785570 */
[----:B-----5:R-:W-:Y:S02]  /*95c0*/  FSETP.NEU.FTZ.AND P6, PT, R12, RZ, PT ;  /* 0x000000ff0c00720b */ /* 0x020fe40003fdd000 */
[----:B------:R-:W-:Y:S02]  /*95d0*/  FSETP.NEU.FTZ.AND P5, PT, R13, RZ, PT ;  /* 0x000000ff0d00720b */ /* 0x000fe40003fbd000 */
[----:B------:R-:W-:-:S02]  /*95e0*/  SEL R3, RZ, 0x1, !P4 ;  /* 0x00000001ff037807 */ /* 0x000fc40006000000 */
[----:B------:R-:W-:Y:S02]  /*95f0*/  PLOP3.LUT P3, PT, P3, P6, PT, 0xa8, 0x0 ;  /* 0x000000000000781c */ /* 0x000fe40001f6d570 */
[----:B------:R-:W-:Y:S02]  /*9600*/  PLOP3.LUT P0, PT, P0, P5, PT, 0xa8, 0x0 ;  /* 0x000000000000781c */ /* 0x000fe4000070b570 */
[----:B------:R-:W-:Y:S02]  /*9610*/  LOP3.LUT P2, RZ, R33, 0xff, RZ, 0xc0, !PT ;  /* 0x000000ff21ff7812 */ /* 0x000fe4000784c0ff */
[----:B------:R-:W-:Y:S02]  /*9620*/  LOP3.LUT P4, RZ, R34, 0xff, RZ, 0xc0, !PT ;  /* 0x000000ff22ff7812 */ /* 0x000fe4000788c0ff */
[----:B------:R-:W-:Y:S02]  /*9630*/  FSETP.NEU.FTZ.AND P6, PT, R14, RZ, PT ;  /* 0x000000ff0e00720b */ /* 0x000fe40003fdd000 */
[----:B------:R-:W-:-:S02]  /*9640*/  FSETP.NEU.FTZ.AND P5, PT, R15, RZ, PT ;  /* 0x000000ff0f00720b */ /* 0x000fc40003fbd000 */
        /* <DEDUP_REMOVED lines=8> */
.L_x_1819:
[----:B------:R-:W-:Y:S05]  /*96d0*/  BSYNC B0 ;  /* 0x0000000000007941 */ /* 0x000fea0003800000 */
.L_x_1818:
        /* <DEDUP_REMOVED lines=27> */
.L_x_1822:
[----:B------:R-:W-:Y:S05]  /*9890*/  BSYNC B0 ;  /* 0x0000000000007941 */ /* 0x000fea0003800000 */
.L_x_1821:
[----:B------:R-:W-:Y:S01]  /*98a0*/  BSSY B0, `(.L_x_1823) ;  /* 0x000004b000007945 */ /* 0x000fe20003800000 */
[----:B------:R-:W-:Y:S05]  /*98b0*/  @P1 BRA `(.L_x_1824) ;  /* 0x0000049000001947 */ /* 0x000fea0003800000 */
[----:B------:R-:W-:Y:S02]  /*98c0*/  LOP3.LUT P0, RZ, R29, 0xff, RZ, 0xc0, !PT ;  /* 0x000000ff1dff7812 */ /* 0x000fe4000780c0ff */
[----:B-----5:R-:W-:Y:S02]  /*98d0*/  FSETP.NEU.FTZ.AND P2, PT, R20, RZ, PT ;  /* 0x000000ff1400720b */ /* 0x020fe40003f5d000 */
[----:B------:R-:W-:-:S02]  /*98e0*/  FSETP.NEU.FTZ.AND P1, PT, R23, RZ, PT ;  /* 0x000000ff1700720b */ /* 0x000fc40003f3d000 */
[----:B------:R-:W-:Y:S02]  /*98f0*/  PLOP3.LUT P0, PT, P0, P2, PT, 0xa8, 0x0 ;  /* 0x000000000000781c */ /* 0x000fe40000705570 */
[----:B------:R-:W-:Y:S02]  /*9900*/  LOP3.LUT P2, RZ, R18, 0xff, RZ, 0xc0, !PT ;  /* 0x000000ff12ff7812 */ /* 0x000fe4000784c0ff */
[----:B------:R-:W-:Y:S02]  /*9910*/  IADD3 R20, R35, c[0x0][0x170], RZ ;  /* 0x00005c0023147a10 */ /* 0x000fe40007ffe0ff */
[----:B------:R-:W-:Y:S02]  /*9920*/  PLOP3.LUT P1, PT, P2, P1, PT, 0xa8, 0x0 ;  /* 0x000000000000781c */ /* 0x000fe40001723570 */
[----:B------:R-:W-:Y:S02]  /*9930*/  ISETP.GE.U32.AND P2, PT, R20, c[0x0][0x168], PT ;  /* 0x00005a0014007a0c */ /* 0x000fe40003f46070 */
[----:B------:R-:W-:-:S02]  /*9940*/  FSETP.NEU.FTZ.AND P5, PT, R21, RZ, PT ;  /* 0x000000ff1500720b */ /* 0x000fc40003fbd000 */
        /* <DEDUP_REMOVED lines=15> */
[----:B------:R-:W-:Y:S02]  /*9a40*/  IADD3 R20, R20, c[0x0][0x170], RZ ;  /* 0x00005c0014147a10 */ /* 0x000fe40007ffe0ff */
[----:B------:R-:W-:Y:S02]  /*9a50*/  PLOP3.LUT P1, PT, P2, P1, PT, 0xa8, 0x0 ;  /* 0x000000000000781c */ /* 0x000fe40001723570 */
[----:B------:R-:W-:Y:S02]  /*9a60*/  ISETP.GE.U32.AND P2, PT, R20, c[0x0][0x168], PT ;  /* 0x00005a0014007a0c */ /* 0x000fe40003f46070 */
[----:B------:R-:W-:Y:S02]  /*9a70*/  FSETP.NEU.FTZ.AND P5, PT, R25, RZ, PT ;  /* 0x000000ff1900720b */ /* 0x000fe40003fbd000 */
[----:B------:R-:W-:-:S02]  /*9a80*/  LOP3.LUT P6, RZ, R7, 0xff, RZ, 0xc0, !PT ;  /* 0x000000ff07ff7812 */ /* 0x000fc400078cc0ff */
[----:B------:R-:W-:Y:S02]  /*9a90*/  FSETP.NEU.FTZ.AND P4, PT, R26, RZ, PT ;  /* 0x000000ff1a00720b */ /* 0x000fe40003f9d000 */
[----:B------:R-:W-:Y:S02]  /*9aa0*/  LOP3.LUT P3, RZ, R6, 0xff, RZ, 0xc0, !PT ;  /* 0x000000ff06ff7812 */ /* 0x000fe4000786c0ff */
[----:B------:R-:W-:Y:S02]  /*9ab0*/  PLOP3.LUT P5, PT, P6, P5, PT, 0xa8, 0x0 ;  /* 0x000000000000781c */ /* 0x000fe400037ab570 */
[----:B------:R-:W-:Y:S02]  /*9ac0*/  PLOP3.LUT P3, PT, P3, P4, PT, 0xa8, 0x0 ;  /* 0x000000000000781c */ /* 0x000fe40001f69570 */
[----:B------:R-:W-:Y:S02]  /*9ad0*/  SEL R16, RZ, 0x1, !P0 ;  /* 0x00000001ff107807 */ /* 0x000fe40004000000 */
[----:B------:R-:W-:-:S02]  /*9ae0*/  SEL R7, RZ, 0x1, !P5 ;  /* 0x00000001ff077807 */ /* 0x000fc40006800000 */
[----:B------:R-:W-:Y:S02]  /*9af0*/  SEL R6, RZ, 0x1, !P3 ;  /* 0x00000001ff067807 */ /* 0x000fe40005800000 */
[----:B------:R-:W-:Y:S01]  /*9b00*/  SEL R5, RZ, 0x1, !P1 ;  /* 0x00000001ff057807 */ /* 0x000fe20004800000 */
[----:B------:R-:W-:Y:S05]  /*9b10*/  @P2 BRA `(.L_x_1824) ;  /* 0x0000023000002947 */ /* 0x000fea0003800000 */
[----:B------:R-:W-:Y:S02]  /*9b20*/  FSETP.NEU.FTZ.AND P5, PT, R9, RZ, PT ;  /* 0x000000ff0900720b */ /* 0x000fe40003fbd000 */
[----:B------:R-:W-:Y:S02]  /*9b30*/  LOP3.LUT P6, RZ, R3, 0xff, RZ, 0xc0, !PT ;  /* 0x000000ff03ff7812 */ /* 0x000fe400078cc0ff */
[----:B------:R-:W-:Y:S02]  /*9b40*/  LOP3.LUT P4, RZ, R0, 0xff, RZ, 0xc0, !PT ;  /* 0x000000ff00ff7812 */ /* 0x000fe4000788c0ff */
[----:B------:R-:W-:Y:S02]  /*9b50*/  IADD3 R0, R20, c[0x0][0x170], RZ ;  /* 0x00005c0014007a10 */ /* 0x000fe40007ffe0ff */
[----:B------:R-:W-:-:S02]  /*9b60*/  PLOP3.LUT P5, PT, P6, P5, PT, 0xa8, 0x0 ;  /* 0x000000000000781c */ /* 0x000fc400037ab570 */
[----:B------:R-:W-:Y:S02]  /*9b70*/  ISETP.GE.U32.AND P6, PT, R0, c[0x0][0x168], PT ;  /* 0x00005a0000007a0c */ /* 0x000fe40003fc6070 */
[----:B------:R-:W-:Y:S02]  /*9b80*/  LOP3.LUT P1, RZ, R4, 0xff, RZ, 0xc0, !PT ;  /* 0x000000ff04ff7812 */ /* 0x000fe4000782c0ff */
[----:B------:R-:W-:Y:S02]  /*9b90*/  FSETP.NEU.FTZ.AND P3, PT, R8, RZ, PT ;  /* 0x000000ff0800720b */ /* 0x000fe40003f7d000 */
[----:B------:R-:W-:Y:S02]  /*9ba0*/  FSETP.NEU.FTZ.AND P0, PT, R10, RZ, PT ;  /* 0x000000ff0a00720b */ /* 0x000fe40003f1d000 */
[----:B------:R-:W-:Y:S02]  /*9bb0*/  PLOP3.LUT P1, PT, P1, P3, PT, 0xa8, 0x0 ;  /* 0x000000000000781c */ /* 0x000fe40000f27570 */
[----:B------:R-:W-:-:S02]  /*9bc0*/  FSETP.NEU.FTZ.AND P2, PT, R11, RZ, PT ;  /* 0x000000ff0b00720b */ /* 0x000fc40003f5d000 */
[----:B------:R-:W-:Y:S02]  /*9bd0*/  LOP3.LUT P3, RZ, R30, 0xff, RZ, 0xc0, !PT ;  /* 0x000000ff1eff7812 */ /* 0x000fe4000786c0ff */
[----:B------:R-:W-:Y:S02]  /*9be0*/  PLOP3.LUT P0, PT, P4, P0, PT, 0xa8, 0x0 ;  /* 0x000000000000781c */ /* 0x000fe40002701570 */
[----:B------:R-:W-:Y:S02]  /*9bf0*/  PLOP3.LUT P2, PT, P3, P2, PT, 0xa8, 0x0 ;  /* 0x000000000000781c */ /* 0x000fe40001f45570 */
[----:B------:R-:W-:Y:S02]  /*9c00*/  SEL R4, RZ, 0x1, !P1 ;  /* 0x00000001ff047807 */ /* 0x000fe40004800000 */
[----:B------:R-:W-:Y:S02]  /*9c10*/  SEL R3, RZ, 0x1, !P5 ;  /* 0x00000001ff037807 */ /* 0x000fe40006800000 */
[----:B------:R-:W-:-:S02]  /*9c20*/  SEL R0, RZ, 0x1, !P0 ;  /* 0x00000001ff007807 */ /* 0x000fc40004000000 */
[----:B------:R-:W-:Y:S01]  /*9c30*/  SEL R30, RZ, 0x1, !P2 ;  /* 0x00000001ff1e7807 */ /* 0x000fe20005000000 */
[----:B------:R-:W-:Y:S05]  /*9c40*/  @P6 BRA `(.L_x_1824) ;  /* 0x0000010000006947 */ /* 0x000fea0003800000 */
[----:B------:R-:W-:Y:S02]  /*9c50*/  LOP3.LUT P0, RZ, R31, 0xff, RZ, 0xc0, !PT ;  /* 0x000000ff1fff7812 */ /* 0x000fe4000780c0ff */
[----:B------:R-:W-:Y:S02]  /*9c60*/  FSETP.NEU.FTZ.AND P2, PT, R12, RZ, PT ;  /* 0x000000ff0c00720b */ /* 0x000fe40003f5d000 */
[----:B------:R-:W-:Y:S02]  /*9c70*/  FSETP.NEU.FTZ.AND P5, PT, R13, RZ, PT ;  /* 0x000000ff0d00720b */ /* 0x000fe40003fbd000 */
[----:B------:R-:W-:Y:S02]  /*9c80*/  PLOP3.LUT P0, PT, P0, P2, PT, 0xa8, 0x0 ;  /* 0x000000000000781c */ /* 0x000fe40000705570 */
[----:B------:R-:W-:Y:S02]  /*9c90*/  LOP3.LUT P6, RZ, R32, 0xff, RZ, 0xc0, !PT ;  /* 0x000000ff20ff7812 */ /* 0x000fe400078cc0ff */
[----:B------:R-:W-:-:S02]  /*9ca0*/  FSETP.NEU.FTZ.AND P4, PT, R14, RZ, PT ;  /* 0x000000ff0e00720b */ /* 0x000fc40003f9d000 */
[----:B------:R-:W-:Y:S02]  /*9cb0*/  LOP3.LUT P3, RZ, R33, 0xff, RZ, 0xc0, !PT ;  /* 0x000000ff21ff7812 */ /* 0x000fe4000786c0ff */
[----:B------:R-:W-:Y:S02]  /*9cc0*/  FSETP.NEU.FTZ.AND P1, PT, R15, RZ, PT ;  /* 0x000000ff0f00720b */ /* 0x000fe40003f3d000 */
[----:B------:R-:W-:Y:S02]  /*9cd0*/  LOP3.LUT P2, RZ, R34, 0xff, RZ, 0xc0, !PT ;  /* 0x000000ff22ff7812 */ /* 0x000fe4000784c0ff */
[----:B------:R-:W-:Y:S02]  /*9ce0*/  PLOP3.LUT P5, PT, P6, P5, PT, 0xa8, 0x0 ;  /* 0x000000000000781c */ /* 0x000fe400037ab570 */
[----:B------:R-:W-:Y:S02]  /*9cf0*/  PLOP3.LUT P3, PT, P3, P4, PT, 0xa8, 0x0 ;  /* 0x000000000000781c */ /* 0x000fe40001f69570 */
[----:B------:R-:W-:-:S02]  /*9d00*/  PLOP3.LUT P1, PT, P2, P1, PT, 0xa8, 0x0 ;  /* 0x000000000000781c */ /* 0x000fc40001723570 */
[----:B------:R-:W-:Y:S02]  /*9d10*/  SEL R31, RZ, 0x1, !P0 ;  /* 0x00000001ff1f7807 */ /* 0x000fe40004000000 */
[----:B------:R-:W-:Y:S02]  /*9d20*/  SEL R32, RZ, 0x1, !P5 ;  /* 0x00000001ff207807 */ /* 0x000fe40006800000 */
[----:B------:R-:W-:Y:S02]  /*9d30*/  SEL R33, RZ, 0x1, !P3 ;  /* 0x00000001ff217807 */ /* 0x000fe40005800000 */
[----:B------:R-:W-:Y:S02]  /*9d40*/  SEL R34, RZ, 0x1, !P1 ;  /* 0x00000001ff227807 */ /* 0x000fe40004800000 */
.L_x_1824:
[----:B------:R-:W-:Y:S05]  /*9d50*/  BSYNC B0 ;  /* 0x0000000000007941 */ /* 0x000fea0003800000 */
.L_x_1823:
[----:B------:R-:W-:Y:S02]  /*9d60*/  LOP3.LUT P3, RZ, R5, 0xff, R18, 0xc8, !PT ;  /* 0x000000ff05ff7812 */ /* 0x000fe4000786c812 */
[----:B------:R-:W-:Y:S02]  /*9d70*/  LOP3.LUT P2, RZ, R6, 0xff, R19, 0xc8, !PT ;  /* 0x000000ff06ff7812 */ /* 0x000fe4000784c813 */
[----:B------:R-:W-:-:S02]  /*9d80*/  LOP3.LUT P1, RZ, R7, 0xff, R28, 0xc8, !PT ;  /* 0x000000ff07ff7812 */ /* 0x000fc4000782c81c */
[----:B------:R-:W-:Y:S02]  /*9d90*/  LOP3.LUT P0, RZ, R16, 0xff, R29, 0xc8, !PT ;  /* 0x000000ff10ff7812 */ /* 0x000fe4000780c81d */
[----:B-----5:R-:W-:Y:S02]  /*9da0*/  SEL R9, RZ, 0x1, !P3 ;  /* 0x00000001ff097807 */ /* 0x020fe40005800000 */
        /* <DEDUP_REMOVED lines=19> */
[----:B------:R-:W-:Y:S05]  /*9ee0*/  BRA `(.L_x_1785) ;  /* 0x00000f7000007947 */ /* 0x000fea0003800000 */
.L_x_1800:
[----:B------:R-:W-:Y:S01]  /*9ef0*/  IMAD.MOV.U32 R37, RZ, RZ, c[0x0][0x170] ;  /* 0x00005c00ff257624 */ /* 0x000fe200078e00ff */
[----:B------:R-:W-:Y:S01]  /*9f00*/  ULDC.U8 UR4, c[0x0][0x161] ;  /* 0x0000584000047ab9 */ /* 0x000fe20000000000 */
[----:B------:R-:W-:Y:S01]  /*9f10*/  BSSY B0, `(.L_x_1825) ;  /* 0x0000078000007945 */ /* 0x000fe20003800000 */
        /* <DEDUP_REMOVED lines=17> */
[----:B------:R-:W-:Y:S01]  /*a030*/  IMAD.U32 R24, RZ, RZ, UR4 ;  /* 0x00000004ff187e24 */ /* 0x000fe2000f8e00ff */
[----:B------:R-:W-:Y:S05]  /*a040*/  @P0 BRA `(.L_x_1826) ;  /* 0x0000064000000947 */ /* 0x000fea0003800000 */
[----:B------:R-:W-:Y:S01]  /*a050*/  BSSY B1, `(.L_x_1826) ;  /* 0x0000063000017945 */ /* 0x000fe20003800000 */
        /* <DEDUP_REMOVED lines=15> */
.L_x_1827:
[----:B------:R-:W-:-:S05]  /*a150*/  SHF.R.U32.HI R13, RZ, 0x2, R34 ;  /* 0x00000002ff0d7819 */ /* 0x000fca0000011622 */
[----:B------:R-:W-:Y:S01]  /*a160*/  IMAD.WIDE.U32 R12, R13, 0x10, R40 ;  /* 0x000000100d0c7825 */ /* 0x000fe200078e0028 */
[----:B------:R-:W-:-:S05]  /*a170*/  IADD3 R34, R34, c[0x0][0x170], RZ ;  /* 0x00005c0022227a10 */ /* 0x000fca0007ffe0ff */
[----:B------:R-:W2:Y:S01]  /*a180*/  LDG.E.128 R12, [R12.64] ;  /* 0x000000240c0c7981 */ /* 0x000ea2000c1e1d00 */
[----:B------:R-:W-:-:S05]  /*a190*/  SHF.R.U32.HI R21, RZ, 0x2, R34 ;  /* 0x00000002ff157819 */ /* 0x000fca0000011622 */
[----:B------:R-:W-:Y:S01]  /*a1a0*/  IMAD.WIDE.U32 R20, R21, 0x10, R40 ;  /* 0x0000001015147825 */ /* 0x000fe200078e0028 */
[----:B------:R-:W-:-:S05]  /*a1b0*/  IADD3 R34, R34, c[0x0][0x170], RZ ;  /* 0x00005c0022227a10 */ /* 0x000fca0007ffe0ff */
[----:B------:R-:W3:Y:S01]  /*a1c0*/  LDG.E.128 R20, [R20.64] ;  /* 0x0000002414147981 */ /* 0x000ee2000c1e1d00 */
[----:B------:R-:W-:-:S05]  /*a1d0*/  SHF.R.U32.HI R5, RZ, 0x2, R34 ;  /* 0x00000002ff057819 */ /* 0x000fca0000011622 */
[----:B------:R-:W-:-:S06]  /*a1e0*/  IMAD.WIDE.U32 R4, R5, 0x10, R40 ;  /* 0x0000001005047825 */ /* 0x000fcc00078e0028 */
[----:B------:R-:W4:Y:S01]  /*a1f0*/  LDG.E.128 R4, [R4.64] ;  /* 0x0000002404047981 */ /* 0x000f22000c1e1d00 */
[----:B------:R-:W-:-:S04]  /*a200*/  IADD3 R34, R34, c[0x0][0x170], RZ ;  /* 0x00005c0022227a10 */ /* 0x000fc80007ffe0ff */
        /* <DEDUP_REMOVED lines=72> */
.L_x_1826:
[----:B------:R-:W-:Y:S05]  /*a690*/  BSYNC B0 ;  /* 0x0000000000007941 */ /* 0x000fea0003800000 */
.L_x_1825:
        /* <DEDUP_REMOVED lines=23> */
.L_x_1829:
[----:B------:R-:W-:Y:S05]  /*a810*/  BSYNC B0 ;  /* 0x0000000000007941 */ /* 0x000fea0003800000 */
.L_x_1828:
        /* <DEDUP_REMOVED lines=41> */
[----:B------:R-:W-:Y:S02]  /*aab0*/  FSETP.NEU.FTZ.AND P5, PT, R5, RZ, PT ;  /* 0x000000ff0500720b */ /* 0x000fe40003fbd000 */
[----:B------:R-:W-:Y:S02]  /*aac0*/  LOP3.LUT P6, RZ, R28, 0xff, RZ, 0xc0, !PT ;  /* 0x000000ff1cff7812 */ /* 0x000fe400078cc0ff */
[----:B------:R-:W-:Y:S02]  /*aad0*/  IADD3 R4, R12, c[0x0][0x170], RZ ;  /* 0x00005c000c047a10 */ /* 0x000fe40007ffe0ff */
[----:B------:R-:W-:-:S02]  /*aae0*/  PLOP3.LUT P5, PT, P6, P5, PT, 0xa8, 0x0 ;  /* 0x000000000000781c */ /* 0x000fc400037ab570 */
[----:B------:R-:W-:Y:S02]  /*aaf0*/  ISETP.GE.U32.AND P6, PT, R4, c[0x0][0x168], PT ;  /* 0x00005a0004007a0c */ /* 0x000fe40003fc6070 */
[----:B------:R-:W-:Y:S02]  /*ab00*/  LOP3.LUT P1, RZ, R26, 0xff, RZ, 0xc0, !PT ;  /* 0x000000ff1aff7812 */ /* 0x000fe4000782c0ff */
[----:B------:R-:W-:Y:S02]  /*ab10*/  FSETP.NEU.FTZ.AND P0, PT, R6, RZ, PT ;  /* 0x000000ff0600720b */ /* 0x000fe40003f1d000 */
[----:B------:R-:W-:Y:S02]  /*ab20*/  PLOP3.LUT P1, PT, P1, P3, PT, 0xa8, 0x0 ;  /* 0x000000000000781c */ /* 0x000fe40000f27570 */
[----:B------:R-:W-:Y:S02]  /*ab30*/  LOP3.LUT P4, RZ, R29, 0xff, RZ, 0xc0, !PT ;  /* 0x000000ff1dff7812 */ /* 0x000fe4000788c0ff */
        /* <DEDUP_REMOVED lines=25> */
.L_x_1831:
[----:B------:R-:W-:Y:S05]  /*acd0*/  BSYNC B0 ;  /* 0x0000000000007941 */ /* 0x000fea0003800000 */
.L_x_1830:
        /* <DEDUP_REMOVED lines=24> */
.L_x_1785:
[----:B------:R-:W-:Y:S05]  /*ae60*/  BSYNC B6 ;  /* 0x0000000000067941 */ /* 0x000fea0003800000 */
.L_x_1784:
        /* <DEDUP_REMOVED lines=11> */
[----:B-1----:R-:W-:-:S04]  /*af20*/  IMAD.U32 R3, RZ, RZ, UR4 ;  /* 0x00000004ff037e24 */ /* 0x002fc8000f8e00ff */
.L_x_1835:
        /* <DEDUP_REMOVED lines=10> */
[----:B------:R-:W1:Y:S02]  /*afd0*/  LDS R3, [R3.X4+0x10] ;  /* 0x0000100003037984 */ /* 0x000e640000004800 */
[C---:B-1----:R-:W-:Y:S02]  /*afe0*/  PRMT R4, R3.reuse, 0x7770, RZ ;  /* 0x0000777003047816 */ /* 0x042fe400000000ff */
        /* <DEDUP_REMOVED lines=15> */
.L_x_1834:
[----:B------:R-:W-:Y:S05]  /*b0e0*/  BSYNC B0 ;  /* 0x0000000000007941 */ /* 0x000fea0003800000 */
.L_x_1833:
[----:B-1----:R-:W-:Y:S01]  /*b0f0*/  IMAD.MOV.U32 R3, RZ, RZ, R7 ;  /* 0x000000ffff037224 */ /* 0x002fe200078e0007 */
[----:B------:R-:W-:Y:S05]  /*b100*/  @P3 BRA `(.L_x_1835) ;  /* 0xfffffe2000003947 */ /* 0x000fea000383ffff */
.L_x_1832:
[----:B-1----:R-:W-:-:S13]  /*b110*/  ISETP.NE.AND P0, PT, RZ, c[0x0][0x17c], PT ;  /* 0x00005f00ff007a0c */ /* 0x002fda0003f05270 */
[----:B------:R-:W-:Y:S05]  /*b120*/  @!P0 BRA `(.L_x_1836) ;  /* 0x0000050000008947 */ /* 0x000fea0003800000 */
[----:B------:R-:W-:Y:S01]  /*b130*/  IMAD.MOV.U32 R3, RZ, RZ, c[0x0][0x0] ;  /* 0x00000000ff037624 */ /* 0x000fe200078e00ff */
[----:B------:R-:W-:-:S04]  /*b140*/  MOV R0, c[0x0][0x0] ;  /* 0x0000000000007a02 */ /* 0x000fc80000000f00 */
        /* <DEDUP_REMOVED lines=12> */
[----:B-1----:R-:W-:Y:S02]  /*b210*/  LEA R10, R8, 0x10, 0x2 ;  /* 0x00000010080a7811 */ /* 0x002fe400078e10ff */
.L_x_1840:
        /* <DEDUP_REMOVED lines=8> */
[----:B------:R-:W1:Y:S02]  /*b2a0*/  LDS R0, [R0] ;  /* 0x0000000000007984 */ /* 0x000e640000000800 */
        /* <DEDUP_REMOVED lines=16> */
.L_x_1839:
[----:B------:R-:W-:Y:S05]  /*b3b0*/  BSYNC B0 ;  /* 0x0000000000007941 */ /* 0x000fea0003800000 */
.L_x_1838:
[----:B------:R-:W-:-:S04]  /*b3c0*/  SHF.R.S32.HI R3, RZ, 0x1, R3 ;  /* 0x00000001ff037819 */ /* 0x000fc80000011403 */
[----:B------:R-:W-:-:S13]  /*b3d0*/  ISETP.GE.AND P0, PT, R3, 0x20, PT ;  /* 0x000000200300780c */ /* 0x000fda0003f06270 */
[----:B------:R-:W-:Y:S05]  /*b3e0*/  @P0 BRA `(.L_x_1840) ;  /* 0xfffffe3000000947 */ /* 0x000fea000383ffff */
[----:B------:R-:W-:-:S05]  /*b3f0*/  IMAD.MOV.U32 R0, RZ, RZ, 0x20 ;  /* 0x00000020ff007424 */ /* 0x000fca00078e00ff */
.L_x_1837:
[----:B-1----:R-:W-:Y:S01]  /*b400*/  ISETP.GE.AND P0, PT, R0, 0x2, PT ;  /* 0x000000020000780c */ /* 0x002fe20003f06270 */
[----:B------:R-:W-:Y:S01]  /*b410*/  WARPSYNC 0xffffffff ;  /* 0xffffffff00007948 */ /* 0x000fe20003800000 */
[----:B------:R-:W-:Y:S11]  /*b420*/  BAR.SYNC.DEFER_BLOCKING 0x0 ;  /* 0x0000000000007b1d */ /* 0x000ff60000010000 */
[----:B------:R-:W-:Y:S05]  /*b430*/  @!P0 BRA `(.L_x_1836) ;  /* 0x000001f000008947 */ /* 0x000fea0003800000 */
[----:B------:R-:W-:Y:S02]  /*b440*/  HFMA2.MMA R3, -RZ, RZ, 0, 5.9604644775390625e-08 ;  /* 0x00000001ff037435 */ /* 0x000fe400000001ff */
.L_x_1841:
        /* <DEDUP_REMOVED lines=9> */
[----:B------:R-:W1:Y:S01]  /*b4e0*/  SHFL.DOWN PT, R6, R6, R3, 0x1f ;  /* 0x08001f0306067589 */ /* 0x000e6200000e0000 */
[----:B------:R-:W-:-:S02]  /*b4f0*/  LOP3.LUT P0, RZ, R27, 0xff, RZ, 0xc0, !PT ;  /* 0x000000ff1bff7812 */ /* 0x000fc4000780c0ff */
[----:B------:R-:W-:Y:S01]  /*b500*/  LOP3.LUT P2, RZ, R19, 0xff, RZ, 0xc0, !PT ;  /* 0x000000ff13ff7812 */ /* 0x000fe2000784c0ff */
[----:B------:R-:W2:Y:S01]  /*b510*/  SHFL.DOWN PT, R10, R10, R3, 0x1f ;  /* 0x08001f030a0a7589 */ /* 0x000ea200000e0000 */
[----:B------:R-:W-:Y:S02]  /*b520*/  LOP3.LUT R24, R24, 0xff, RZ, 0xc0, !PT ;  /* 0x000000ff18187812 */ /* 0x000fe400078ec0ff */
[----:B------:R-:W-:Y:S01]  /*b530*/  LOP3.LUT R18, R18, 0xff, RZ, 0xc0, !PT ;  /* 0x000000ff12127812 */ /* 0x000fe200078ec0ff */
[----:B------:R-:W3:Y:S04]  /*b540*/  SHFL.DOWN PT, R4, R4, R3, 0x1f ;  /* 0x08001f0304047589 */ /* 0x000ee800000e0000 */
[----:B------:R4:W5:Y:S02]  /*b550*/  SHFL.DOWN PT, R8, R8, R3, 0x1f ;  /* 0x08001f0308087589 */ /* 0x00096400000e0000 */
[----:B----4-:R-:W-:Y:S01]  /*b560*/  IMAD.SHL.U32 R3, R3, 0x2, RZ ;  /* 0x0000000203037824 */ /* 0x010fe200078e00ff */
[----:B-1----:R-:W-:-:S04]  /*b570*/  ISETP.NE.AND P1, PT, R6, RZ, PT ;  /* 0x000000ff0600720c */ /* 0x002fc80003f25270 */
[----:B------:R-:W-:Y:S02]  /*b580*/  ISETP.GE.AND P4, PT, R3, R0, PT ;  /* 0x000000000300720c */ /* 0x000fe40003f86270 */
[----:B--2---:R-:W-:Y:S02]  /*b590*/  ISETP.NE.AND P3, PT, R10, RZ, PT ;  /* 0x000000ff0a00720c */ /* 0x004fe40003f65270 */
[----:B------:R-:W-:Y:S02]  /*b5a0*/  ISETP.NE.OR P1, PT, R24, RZ, P1 ;  /* 0x000000ff1800720c */ /* 0x000fe40000f25670 */
[----:B---3--:R-:W-:Y:S02]  /*b5b0*/  ISETP.NE.OR P0, PT, R4, RZ, P0 ;  /* 0x000000ff0400720c */ /* 0x008fe40000705670 */
[----:B------:R-:W-:Y:S02]  /*b5c0*/  ISETP.NE.OR P3, PT, R18, RZ, P3 ;  /* 0x000000ff1200720c */ /* 0x000fe40001f65670 */
[----:B-----5:R-:W-:-:S02]  /*b5d0*/  ISETP.NE.OR P2, PT, R8, RZ, P2 ;  /* 0x000000ff0800720c */ /* 0x020fc40001745670 */
[----:B------:R-:W-:Y:S02]  /*b5e0*/  SEL R27, RZ, 0x1, !P0 ;  /* 0x00000001ff1b7807 */ /* 0x000fe40004000000 */
[----:B------:R-:W-:Y:S02]  /*b5f0*/  SEL R19, RZ, 0x1, !P2 ;  /* 0x00000001ff137807 */ /* 0x000fe40005000000 */
[----:B------:R-:W-:Y:S02]  /*b600*/  SEL R24, RZ, 0x1, !P1 ;  /* 0x00000001ff187807 */ /* 0x000fe40004800000 */
[----:B------:R-:W-:Y:S01]  /*b610*/  SEL R18, RZ, 0x1, !P3 ;  /* 0x00000001ff127807 */ /* 0x000fe20005800000 */
[----:B------:R-:W-:Y:S05]  /*b620*/  @!P4 BRA `(.L_x_1841) ;  /* 0xfffffe200000c947 */ /* 0x000fea000383ffff */
.L_x_1836:
[----:B------:R-:W-:Y:S01]  /*b630*/  ISETP.NE.AND P1, PT, RZ, c[0x0][0x338], PT ;  /* 0x0000ce00ff007a0c */ /* 0x000fe20003f25270 */
[----:B------:R-:W-:Y:S02]  /*b640*/  IMAD.MOV.U32 R23, RZ, RZ, RZ ;  /* 0x000000ffff177224 */ /* 0x000fe400078e00ff */
[----:B------:R-:W-:-:S10]  /*b650*/  IMAD.MOV.U32 R25, RZ, RZ, RZ ;  /* 0x000000ffff197224 */ /* 0x000fd400078e00ff */
[----:B------:R-:W-:Y:S05]  /*b660*/  @!P1 BRA `(.L_x_1842) ;  /* 0x00000c8000009947 */ /* 0x000fea0003800000 */
[----:B------:R-:W-:Y:S01]  /*b670*/  MOV R4, RZ ;  /* 0x000000ff00047202 */ /* 0x000fe20000000f00 */
        /* <DEDUP_REMOVED lines=199> */
.L_x_1842:
        /* <DEDUP_REMOVED lines=200> */
.L_x_1843:
        /* <DEDUP_REMOVED lines=202> */
.L_x_1844:
        /* <DEDUP_REMOVED lines=200> */
.L_x_1845:
[----:B------:R-:W-:Y:S01]  /*e890*/  ISETP.NE.U32.AND P0, PT, RZ, c[0x0][0x548], PT ;  /* 0x00015200ff007a0c */ /* 0x000fe20003f05070 */
[----:B------:R-:W-:Y:S01]  /*e8a0*/  CS2R R4, SRZ ;  /* 0x0000000000047805 */ /* 0x000fe2000001ff00 */
[----:B------:R-:W-:Y:S01]  /*e8b0*/  ISETP.NE.AND P3, PT, RZ, c[0x0][0x184], PT ;  /* 0x00006100ff007a0c */ /* 0x000fe20003f65270 */
[----:B------:R-:W-:Y:S01]  /*e8c0*/  IMAD.MOV.U32 R12, RZ, RZ, RZ ;  /* 0x000000ffff0c7224 */ /* 0x000fe200078e00ff */
[----:B------:R-:W-:-:S13]  /*e8d0*/  ISETP.NE.AND.EX P0, PT, RZ, c[0x0][0x54c], PT, P0 ;  /* 0x00015300ff007a0c */ /* 0x000fda0003f05300 */
[----:B------:R-:W-:-:S05]  /*e8e0*/  @P0 IADD3 R4, P2, R25, c[0x0][0x548], RZ ;  /* 0x0001520019040a10 */ /* 0x000fca0007f5e0ff */
[----:B------:R-:W-:-:S05]  /*e8f0*/  @P0 IMAD.X R5, RZ, RZ, c[0x0][0x54c], P2 ;  /* 0x00015300ff050624 */ /* 0x000fca00010e06ff */
[----:B------:R-:W-:Y:S01]  /*e900*/  @P0 MOV R12, R5 ;  /* 0x00000005000c0202 */ /* 0x000fe20000000f00 */
[----:B------:R-:W-:Y:S05]  /*e910*/  @!P3 BRA `(.L_x_1846) ;  /* 0x000054000000b947 */ /* 0x000fea0003800000 */
[----:B------:R-:W1:Y:S01]  /*e920*/  S2R R0, SR_CTAID.X ;  /* 0x0000000000007919 */ /* 0x000e620000002500 */
[----:B------:R-:W-:Y:S02]  /*e930*/  IMAD R3, R17, c[0x0][0x188], RZ ;  /* 0x0000620011037a24 */ /* 0x000fe400078e02ff */
[----:B------:R-:W-:Y:S02]  /*e940*/  IMAD.MOV.U32 R23, RZ, RZ, RZ ;  /* 0x000000ffff177224 */ /* 0x000fe400078e00ff */
[----:B------:R-:W-:Y:S02]  /*e950*/  IMAD R3, R2, c[0x0][0x18c], R3 ;  /* 0x0000630002037a24 */ /* 0x000fe400078e0203 */
[----:B------:R-:W-:Y:S02]  /*e960*/  IMAD.MOV.U32 R25, RZ, RZ, RZ ;  /* 0x000000ffff197224 */ /* 0x000fe400078e00ff */
[----:B-1----:R-:W-:-:S04]  /*e970*/  IMAD R3, R0, c[0x0][0x174], R3 ;  /* 0x00005d0000037a24 */ /* 0x002fc800078e0203 */
        /* <DEDUP_REMOVED lines=199> */
[----:B------:R-:W-:Y:S02]  /*f5f0*/  @P0 IMAD R25, R10, c[0x0][0x528], R25 ;  /* 0x00014a000a190a24 */ /* 0x000fe400078e0219 */
.L_x_1847:
        /* <DEDUP_REMOVED lines=200> */
.L_x_1848:
[----:B------:R-:W-:Y:S02]  /*10280*/  IMAD.MOV.U32 R16, RZ, RZ, RZ ;  /* 0x000000ffff107224 */ /* 0x000fe400078e00ff */
[----:B------:R-:W-:Y:S01]  /*10290*/  IMAD.MOV.U32 R22, RZ, RZ, RZ ;  /* 0x000000ffff167224 */ /* 0x000fe200078e00ff */
        /* <DEDUP_REMOVED lines=200> */
.L_x_1849:
        /* <DEDUP_REMOVED lines=200> */
.L_x_1850:
        /* <DEDUP_REMOVED lines=11> */
.L_x_1852:
[----:B------:R-:W-:Y:S05]  /*11c50*/  BSYNC B0 ;  /* 0x0000000000007941 */ /* 0x000fea0003800000 */
.L_x_1851:
[----:B------:R-:W-:Y:S01]  /*11c60*/  PRMT R3, R3, 0x9910, RZ ;  /* 0x0000991003037816 */ /* 0x000fe200000000ff */
[----:B------:R-:W-:Y:S01]  /*11c70*/  BSSY B0, `(.L_x_1853) ;  /* 0x000000e000007945 */ /* 0x000fe20003800000 */
[----:B------:R-:W-:Y:S02]  /*11c80*/  LOP3.LUT P0, RZ, R17, R2, RZ, 0xfc, !PT ;  /* 0x0000000211ff7212 */ /* 0x000fe4000780fcff */
[----:B------:R-:W-:-:S13]  /*11c90*/  ISETP.NE.AND P3, PT, R3, RZ, PT ;  /* 0x000000ff0300720c */ /* 0x000fda0003f65270 */
[----:B------:R-:W-:Y:S05]  /*11ca0*/  @!P3 BRA `(.L_x_1854) ;  /* 0x000000a00000b947 */ /* 0x000fea0003800000 */
[----:B------:R-:W1:Y:S01]  /*11cb0*/  S2R R3, SR_CTAID.Y ;  /* 0x0000000000037919 */ /* 0x000e620000002600 */
[----:B------:R-:W-:Y:S01]  /*11cc0*/  ISETP.NE.AND P1, PT, RZ, c[0x0][0x17c], PT ;  /* 0x00005f00ff007a0c */ /* 0x000fe20003f25270 */
[----:B------:R-:W-:Y:S02]  /*11cd0*/  IMAD.MOV.U32 R7, RZ, RZ, 0x4 ;  /* 0x00000004ff077424 */ /* 0x000fe400078e00ff */
[----:B-1----:R-:W-:-:S10]  /*11ce0*/  IMAD R6, R0, c[0x0][0x10], R3 ;  /* 0x0000040000067a24 */ /* 0x002fd400078e0203 */
[----:B------:R-:W-:-:S04]  /*11cf0*/  @!P1 IMAD R6, R6, c[0x0][0x0], R17 ;  /* 0x0000000006069a24 */ /* 0x000fc800078e0211 */
[----:B------:R-:W-:-:S05]  /*11d00*/  IMAD.WIDE.U32 R6, R6, R7, c[0x0][0x550] ;  /* 0x0001540006067625 */ /* 0x000fca00078e0007 */
[----:B------:R1:W-:Y:S04]  /*11d10*/  STG.E.U8 [R6.64], R27 ;  /* 0x0000001b06007986 */ /* 0x0003e8000c101124 */
[----:B------:R1:W-:Y:S04]  /*11d20*/  STG.E.U8 [R6.64+0x1], R24 ;  /* 0x0000011806007986 */ /* 0x0003e8000c101124 */
[----:B------:R1:W-:Y:S04]  /*11d30*/  STG.E.U8 [R6.64+0x2], R19 ;  /* 0x0000021306007986 */ /* 0x0003e8000c101124 */
[----:B------:R1:W-:Y:S02]  /*11d40*/  STG.E.U8 [R6.64+0x3], R18 ;  /* 0x0000031206007986 */ /* 0x0003e4000c101124 */
.L_x_1854:
[----:B------:R-:W-:Y:S05]  /*11d50*/  BSYNC B0 ;  /* 0x0000000000007941 */ /* 0x000fea0003800000 */
.L_x_1853:
        /* <DEDUP_REMOVED lines=12> */
[----:B------:R-:W2:Y:S01]  /*11e20*/  S2R R3, SR_LANEID ;  /* 0x0000000000037919 */ /* 0x000ea20000000000 */
[----:B------:R-:W-:Y:S01]  /*11e30*/  VOTEU.ANY UR4, UPT, PT ;  /* 0x0000000000047886 */ /* 0x000fe200038e0100 */
[----:B-1----:R-:W-:Y:S01]  /*11e40*/  MOV R7, 0x4 ;  /* 0x0000000400077802 */ /* 0x002fe20000000f00 */
[----:B------:R-:W2:Y:S04]  /*11e50*/  FLO.U32 R8, UR4 ;  /* 0x0000000400087d00 */ /* 0x000ea800080e0000 */
[----:B------:R-:W-:-:S04]  /*11e60*/  IMAD.WIDE.U32 R6, R0, R7, c[0x0][0x558] ;  /* 0x0001560000067625 */ /* 0x000fc800078e0007 */
[----:B------:R-:W1:Y:S01]  /*11e70*/  POPC R9, UR4 ;  /* 0x0000000400097d09 */ /* 0x000e620008000000 */
[----:B--2---:R-:W-:-:S13]  /*11e80*/  ISETP.EQ.U32.AND P0, PT, R8, R3, PT ;  /* 0x000000030800720c */ /* 0x004fda0003f02070 */
[----:B-1----:R-:W2:Y:S01]  /*11e90*/  @P0 ATOMG.E.ADD.STRONG.GPU PT, R7, [R6.64], R9 ;  /* 0x00000009060709a8 */ /* 0x002ea200081ee1e4 */
        /* <DEDUP_REMOVED lines=11> */
.L_x_1856:
[----:B------:R-:W-:Y:S05]  /*11f50*/  BSYNC B0 ;  /* 0x0000000000007941 */ /* 0x000fea0003800000 */
.L_x_1855:
        /* <DEDUP_REMOVED lines=26> */
.L_x_1861:
[----:B------:R-:W-:Y:S02]  /*12100*/  IMAD.MOV.U32 R7, RZ, RZ, 0x4 ;  /* 0x00000004ff077424 */ /* 0x000fe400078e00ff */
[----:B------:R-:W-:-:S04]  /*12110*/  IMAD R6, R0, c[0x0][0x10], R3 ;  /* 0x0000040000067a24 */ /* 0x000fc800078e0203 */
[----:B------:R-:W-:-:S05]  /*12120*/  IMAD.WIDE.U32 R6, R6, R7, c[0x0][0x550] ;  /* 0x0001540006067625 */ /* 0x000fca00078e0007 */
[----:B------:R-:W2:Y:S04]  /*12130*/  LDG.E.U8 R8, [R6.64] ;  /* 0x0000002406087981 */ /* 0x000ea8000c1e1100 */
[----:B------:R-:W3:Y:S04]  /*12140*/  LDG.E.U8 R9, [R6.64+0x1] ;  /* 0x0000012406097981 */ /* 0x000ee8000c1e1100 */
[----:B------:R-:W4:Y:S04]  /*12150*/  LDG.E.U8 R10, [R6.64+0x2] ;  /* 0x00000224060a7981 */ /* 0x000f28000c1e1100 */
[----:B------:R-:W5:Y:S01]  /*12160*/  LDG.E.U8 R11, [R6.64+0x3] ;  /* 0x00000324060b7981 */ /* 0x000f62000c1e1100 */
[----:B------:R-:W-:-:S05]  /*12170*/  MOV R14, c[0x0][0x0] ;  /* 0x00000000000e7a02 */ /* 0x000fca0000000f00 */
        /* <DEDUP_REMOVED lines=11> */
.L_x_1860:
[----:B------:R-:W-:Y:S05]  /*12230*/  BSYNC B1 ;  /* 0x0000000000017941 */ /* 0x000fea0003800000 */
.L_x_1859:
[----:B------:R-:W-:Y:S05]  /*12240*/  BRA `(.L_x_1862) ;  /* 0x000001c000007947 */ /* 0x000fea0003800000 */
.L_x_1858:
        /* <DEDUP_REMOVED lines=9> */
.L_x_1863:
        /* <DEDUP_REMOVED lines=19> */
.L_x_1862:
[----:B------:R-:W-:Y:S05]  /*12410*/  BSYNC B0 ;  /* 0x0000000000007941 */ /* 0x000fea0003800000 */
.L_x_1857:
        /* <DEDUP_REMOVED lines=10> */
[----:B-1----:R-:W-:-:S05]  /*124c0*/  IMAD.U32 R7, RZ, RZ, UR4 ;  /* 0x00000004ff077e24 */ /* 0x002fca000f8e00ff */
.L_x_1867:
        /* <DEDUP_REMOVED lines=26> */
.L_x_1866:
[----:B------:R-:W-:Y:S05]  /*12670*/  BSYNC B0 ;  /* 0x0000000000007941 */ /* 0x000fea0003800000 */
.L_x_1865:
[----:B-1----:R-:W-:Y:S01]  /*12680*/  IMAD.MOV.U32 R7, RZ, RZ, R9 ;  /* 0x000000ffff077224 */ /* 0x002fe200078e0009 */
[----:B------:R-:W-:Y:S05]  /*12690*/  @P4 BRA `(.L_x_1867) ;  /* 0xfffffe3000004947 */ /* 0x000fea000383ffff */
.L_x_1864:
[----:B-1----:R-:W-:-:S13]  /*126a0*/  ISETP.NE.AND P0, PT, RZ, c[0x0][0x17c], PT ;  /* 0x00005f00ff007a0c */ /* 0x002fda0003f05270 */
        /* <DEDUP_REMOVED lines=14> */
[----:B-1----:R-:W-:-:S04]  /*12790*/  IMAD.MOV.U32 R2, RZ, RZ, R6 ;  /* 0x000000ffff027224 */ /* 0x002fc800078e0006 */
.L_x_1872:
[----:B------:R-:W-:Y:S01]  /*127a0*/  IMAD.IADD R6, R17, 0x1, R2 ;  /* 0x0000000111067824 */ /* 0x000fe200078e0202 */
[----:B------:R-:W-:Y:S04]  /*127b0*/  BAR.SYNC.DEFER_BLOCKING 0x0 ;  /* 0x0000000000007b1d */ /* 0x000fe80000010000 */
[----:B------:R-:W-:-:S02]  /*127c0*/  ISETP.GE.U32.AND P0, PT, R6, c[0x0][0x0], PT ;  /* 0x0000000006007a0c */ /* 0x000fc40003f06070 */
[----:B------:R-:W-:Y:S02]  /*127d0*/  BSSY B0, `(.L_x_1870) ;  /* 0x0000015000007945 */ /* 0x000fe40003800000 */
        /* <DEDUP_REMOVED lines=20> */
.L_x_1871:
[----:B------:R-:W-:Y:S05]  /*12920*/  BSYNC B0 ;  /* 0x0000000000007941 */ /* 0x000fea0003800000 */
.L_x_1870:
[----:B------:R-:W-:-:S04]  /*12930*/  SHF.R.S32.HI R2, RZ, 0x1, R2 ;  /* 0x00000001ff027819 */ /* 0x000fc80000011402 */
[----:B------:R-:W-:-:S13]  /*12940*/  ISETP.GE.AND P0, PT, R2, 0x20, PT ;  /* 0x000000200200780c */ /* 0x000fda0003f06270 */
[----:B------:R-:W-:Y:S05]  /*12950*/  @P0 BRA `(.L_x_1872) ;  /* 0xfffffe4000000947 */ /* 0x000fea000383ffff */
[----:B------:R-:W-:-:S03]  /*12960*/  MOV R2, 0x20 ;  /* 0x0000002000027802 */ /* 0x000fc60000000f00 */
.L_x_1869:
[----:B-1----:R-:W-:Y:S01]  /*12970*/  BAR.SYNC.DEFER_BLOCKING 0x0 ;  /* 0x0000000000007b1d */ /* 0x002fe20000010000 */
[----:B------:R-:W-:-:S13]  /*12980*/  ISETP.GE.AND P0, PT, R2, 0x2, PT ;  /* 0x000000020200780c */ /* 0x000fda0003f06270 */
[----:B------:R-:W-:Y:S05]  /*12990*/  @!P0 BRA `(.L_x_1868) ;  /* 0x000001e000008947 */ /* 0x000fea0003800000 */
[----:B------:R-:W-:Y:S02]  /*129a0*/  IMAD.MOV.U32 R3, RZ, RZ, 0x1 ;  /* 0x00000001ff037424 */ /* 0x000fe400078e00ff */
.L_x_1873:
        /* <DEDUP_REMOVED lines=8> */
[----:B------:R-:W1:Y:S01]  /*12a30*/  SHFL.DOWN PT, R6, R6, R3, 0x1f ;  /* 0x08001f0306067589 */ /* 0x000e6200000e0000 */
[----:B------:R-:W-:Y:S02]  /*12a40*/  LOP3.LUT P1, RZ, R27, 0xff, RZ, 0xc0, !PT ;  /* 0x000000ff1bff7812 */ /* 0x000fe4000782c0ff */
        /* <DEDUP_REMOVED lines=19> */
.L_x_1868:
        /* <DEDUP_REMOVED lines=21> */
.L_x_1875:
        /* <DEDUP_REMOVED lines=8> */
[----:B------:R-:W-:Y:S01]  /*12d50*/  IMAD.MOV.U32 R5, RZ, RZ, c[0x4][0x644] ;  /* 0x01019100ff057624 */ /* 0x000fe200078e00ff */
[----:B------:R-:W-:Y:S01]  /*12d60*/  MOV R13, RZ ;  /* 0x000000ff000d7202 */ /* 0x000fe20000000f00 */
[----:B------:R-:W-:Y:S01]  /*12d70*/  IMAD.MOV.U32 R6, RZ, RZ, c[0x4][0x630] ;  /* 0x01018c00ff067624 */ /* 0x000fe200078e00ff */
[----:B------:R-:W1:Y:S01]  /*12d80*/  LDC.64 R2, c[0x4][R2] ;  /* 0x0100000002027b82 */ /* 0x000e620000000a00 */
[----:B------:R-:W-:Y:S02]  /*12d90*/  IMAD.MOV.U32 R7, RZ, RZ, c[0x4][0x634] ;  /* 0x01018d00ff077624 */ /* 0x000fe400078e00ff */
[----:B------:R-:W-:Y:S02]  /*12da0*/  IMAD.MOV.U32 R10, RZ, RZ, c[0x4][0x408] ;  /* 0x01010200ff0a7624 */ /* 0x000fe400078e00ff */
[----:B------:R-:W-:-:S02]  /*12db0*/  IMAD.MOV.U32 R11, RZ, RZ, c[0x4][0x40c] ;  /* 0x01010300ff0b7624 */ /* 0x000fc400078e00ff */
        /* <DEDUP_REMOVED lines=8> */
[----:B01----:R-:W-:Y:S05]  /*12e40*/  CALL.ABS.NOINC R2 ;  /* 0x0000000002007343 */ /* 0x003fea0003c00000 */
.L_x_1877:
[----:B------:R-:W-:Y:S02]  /*12e50*/  IADD3 R2, P1, R25, c[0x0][0x538], RZ ;  /* 0x00014e0019027a10 */ /* 0x000fe40007f3e0ff */
[----:B------:R-:W-:Y:S02]  /*12e60*/  LOP3.LUT P0, RZ, R27, 0xff, RZ, 0xc0, !PT ;  /* 0x000000ff1bff7812 */ /* 0x000fe4000780c0ff */
[----:B------:R-:W-:Y:S01]  /*12e70*/  ISETP.NE.AND P6, PT, R17, c[0x0][0x56c], PT ;  /* 0x00015b0011007a0c */ /* 0x000fe20003fc5270 */
[----:B------:R-:W-:Y:S01]  /*12e80*/  IMAD.X R3, RZ, RZ, c[0x0][0x53c], P1 ;  /* 0x00014f00ff037624 */ /* 0x000fe200008e06ff */
[----:B------:R-:W-:-:S05]  /*12e90*/  SEL R5, RZ, 0x1, !P0 ;  /* 0x00000001ff057807 */ /* 0x000fca0004000000 */
[----:B------:R1:W-:Y:S06]  /*12ea0*/  STG.E.U8 [R2.64], R5 ;  /* 0x0000000502007986 */ /* 0x0003ec000c101124 */
[----:B------:R-:W-:Y:S05]  /*12eb0*/  @!P6 BRA `(.L_x_1878) ;  /* 0x000001300000e947 */ /* 0x000fea0003800000 */
[----:B-1----:R-:W-:Y:S01]  /*12ec0*/  MOV R2, 0x0 ;  /* 0x0000000000027802 */ /* 0x002fe20000000f00 */
[----:B------:R-:W-:Y:S01]  /*12ed0*/  IMAD.MOV.U32 R4, RZ, RZ, c[0x4][0x640] ;  /* 0x01019000ff047624 */ /* 0x000fe200078e00ff */
[----:B------:R-:W-:Y:S01]  /*12ee0*/  MOV R6, c[0x4][0x630] ;  /* 0x01018c0000067a02 */ /* 0x000fe20000000f00 */
[----:B------:R-:W-:Y:S01]  /*12ef0*/  IMAD.MOV.U32 R5, RZ, RZ, c[0x4][0x644] ;  /* 0x01019100ff057624 */ /* 0x000fe200078e00ff */
[----:B------:R-:W-:Y:S01]  /*12f00*/  MOV R11, c[0x4][0x40c] ;  /* 0x01010300000b7a02 */ /* 0x000fe20000000f00 */
[----:B------:R-:W-:Y:S01]  /*12f10*/  IMAD.MOV.U32 R7, RZ, RZ, c[0x4][0x634] ;  /* 0x01018d00ff077624 */ /* 0x000fe200078e00ff */
[----:B------:R-:W1:Y:S01]  /*12f20*/  LDC.64 R2, c[0x4][R2] ;  /* 0x0100000002027b82 */ /* 0x000e620000000a00 */
        /* <DEDUP_REMOVED lines=11> */
[----:B01----:R-:W-:Y:S05]  /*12fe0*/  CALL.ABS.NOINC R2 ;  /* 0x0000000002007343 */ /* 0x003fea0003c00000 */
.L_x_1878:
[----:B-1----:R-:W-:Y:S02]  /*12ff0*/  IADD3 R2, P1, R23, c[0x0][0x538], RZ ;  /* 0x00014e0017027a10 */ /* 0x002fe40007f3e0ff */
        /* <DEDUP_REMOVED lines=9> */
[----:B-1----:R-:W-:Y:S01]  /*13090*/  IMAD.MOV.U32 R5, RZ, RZ, c[0x4][0x644] ;  /* 0x01019100ff057624 */ /* 0x002fe200078e00ff */
[----:B------:R1:W2:Y:S01]  /*130a0*/  LDC.64 R2, c[0x4][R0] ;  /* 0x0100000000027b82 */ /* 0x0002a20000000a00 */
[----:B------:R-:W-:Y:S01]  /*130b0*/  IMAD.MOV.U32 R6, RZ, RZ, c[0x4][0x630] ;  /* 0x01018c00ff067624 */ /* 0x000fe200078e00ff */
[----:B------:R-:W-:Y:S01]  /*130c0*/  MOV R13, RZ ;  /* 0x000000ff000d7202 */ /* 0x000fe20000000f00 */
[----:B------:R-:W-:-:S02]  /*130d0*/  IMAD.MOV.U32 R7, RZ, RZ, c[0x4][0x634] ;  /* 0x01018d00ff077624 */ /* 0x000fc400078e00ff */
[----:B------:R-:W-:Y:S02]  /*130e0*/  IMAD.MOV.U32 R10, RZ, RZ, c[0x4][0x408] ;  /* 0x01010200ff0a7624 */ /* 0x000fe400078e00ff */
[----:B------:R-:W-:Y:S02]  /*130f0*/  IMAD.MOV.U32 R11, RZ, RZ, c[0x4][0x40c] ;  /* 0x01010300ff0b7624 */ /* 0x000fe400078e00ff */
[----:B------:R-:W-:Y:S02]  /*13100*/  IMAD.MOV.U32 R12, RZ, RZ, 0x1 ;  /* 0x00000001ff0c7424 */ /* 0x000fe400078e00ff */
[----:B-1----:R-:W-:Y:S01]  /*13110*/  LEPC R14 ;  /* 0x00000000000e734e */ /* 0x002fe20000000000 */
[----:B------:R-:W-:Y:S02]  /*13120*/  MOV R9, 0x13190 ;  /* 0x0001319000097802 */ /* 0x000fe40000000f00 */
[----:B------:R-:W-:Y:S02]  /*13130*/  MOV R20, 0x13110 ;  /* 0x0001311000147802 */ /* 0x000fe40000000f00 */
[----:B------:R-:W-:Y:S02]  /*13140*/  MOV R21, 0x0 ;  /* 0x0000000000157802 */ /* 0x000fe40000000f00 */
[----:B------:R-:W-:-:S02]  /*13150*/  MOV R0, 0x0 ;  /* 0x0000000000007802 */ /* 0x000fc40000000f00 */
[----:B------:R-:W-:-:S04]  /*13160*/  IADD3 R20, P0, P1, -R20, R9, R14 ;  /* 0x0000000914147210 */ /* 0x000fc8000791e10e */
[----:B------:R-:W-:-:S04]  /*13170*/  IADD3.X R21, ~R0, R21, R15, P0, P1 ;  /* 0x0000001500157210 */ /* 0x000fc800007e250f */
[----:B0-2---:R-:W-:Y:S05]  /*13180*/  CALL.ABS.NOINC R2 ;  /* 0x0000000002007343 */ /* 0x005fea0003c00000 */
.L_x_1879:
[----:B------:R-:W-:Y:S02]  /*13190*/  IADD3 R22, P1, R22, c[0x0][0x538], RZ ;  /* 0x00014e0016167a10 */ /* 0x000fe40007f3e0ff */
[----:B------:R-:W-:Y:S02]  /*131a0*/  LOP3.LUT P0, RZ, R19, 0xff, RZ, 0xc0, !PT ;  /* 0x000000ff13ff7812 */ /* 0x000fe4000780c0ff */
[----:B------:R-:W-:Y:S01]  /*131b0*/  ISETP.NE.AND P6, PT, R17, c[0x0][0x56c], PT ;  /* 0x00015b0011007a0c */ /* 0x000fe20003fc5270 */
[----:B------:R-:W-:Y:S01]  /*131c0*/  IMAD.X R23, RZ, RZ, c[0x0][0x53c], P1 ;  /* 0x00014f00ff177624 */ /* 0x000fe200008e06ff */
[----:B-1----:R-:W-:-:S05]  /*131d0*/  SEL R3, RZ, 0x1, !P0 ;  /* 0x00000001ff037807 */ /* 0x002fca0004000000 */
[----:B------:R1:W-:Y:S06]  /*131e0*/  STG.E.U8 [R22.64], R3 ;  /* 0x0000000316007986 */ /* 0x0003ec000c101124 */
[----:B------:R-:W-:Y:S05]  /*131f0*/  @!P6 BRA `(.L_x_1880) ;  /* 0x000001300000e947 */ /* 0x000fea0003800000 */
[----:B------:R-:W-:Y:S01]  /*13200*/  MOV R0, 0x0 ;  /* 0x0000000000007802 */ /* 0x000fe20000000f00 */
[----:B------:R-:W-:Y:S01]  /*13210*/  IMAD.MOV.U32 R4, RZ, RZ, c[0x4][0x640] ;  /* 0x01019000ff047624 */ /* 0x000fe200078e00ff */
[----:B------:R-:W-:Y:S01]  /*13220*/  MOV R6, c[0x4][0x630] ;  /* 0x01018c0000067a02 */ /* 0x000fe20000000f00 */
[----:B------:R-:W-:Y:S01]  /*13230*/  IMAD.MOV.U32 R5, RZ, RZ, c[0x4][0x644] ;  /* 0x01019100ff057624 */ /* 0x000fe200078e00ff */
[----:B-1----:R1:W2:Y:S01]  /*13240*/  LDC.64 R2, c[0x4][R0] ;  /* 0x0100000000027b82 */ /* 0x0022a20000000a00 */
[----:B------:R-:W-:Y:S01]  /*13250*/  IMAD.MOV.U32 R7, RZ, RZ, c[0x4][0x634] ;  /* 0x01018d00ff077624 */ /* 0x000fe200078e00ff */
[----:B------:R-:W-:Y:S01]  /*13260*/  MOV R11, c[0x4][0x40c] ;  /* 0x01010300000b7a02 */ /* 0x000fe20000000f00 */
[----:B------:R-:W-:-:S02]  /*13270*/  IMAD.MOV.U32 R8, RZ, RZ, 0x2ef ;  /* 0x000002efff087424 */ /* 0x000fc400078e00ff */
[----:B------:R-:W-:Y:S02]  /*13280*/  IMAD.MOV.U32 R10, RZ, RZ, c[0x4][0x408] ;  /* 0x01010200ff0a7624 */ /* 0x000fe400078e00ff */
[----:B------:R-:W-:Y:S02]  /*13290*/  IMAD.MOV.U32 R12, RZ, RZ, 0x1 ;  /* 0x00000001ff0c7424 */ /* 0x000fe400078e00ff */
[----:B------:R-:W-:Y:S02]  /*132a0*/  IMAD.MOV.U32 R13, RZ, RZ, RZ ;  /* 0x000000ffff0d7224 */ /* 0x000fe400078e00ff */
        /* <DEDUP_REMOVED lines=8> */
.L_x_1880:
[----:B------:R-:W-:Y:S02]  /*13330*/  IADD3 R16, P1, R16, c[0x0][0x538], RZ ;  /* 0x00014e0010107a10 */ /* 0x000fe40007f3e0ff */
[----:B------:R-:W-:-:S03]  /*13340*/  LOP3.LUT P0, RZ, R18, 0xff, RZ, 0xc0, !PT ;  /* 0x000000ff12ff7812 */ /* 0x000fc6000780c0ff */
[----:B------:R-:W-:Y:S01]  /*13350*/  IMAD.X R17, RZ, RZ, c[0x0][0x53c], P1 ;  /* 0x00014f00ff117624 */ /* 0x000fe200008e06ff */
[----:B-1----:R-:W-:-:S05]  /*13360*/  SEL R3, RZ, 0x1, !P0 ;  /* 0x00000001ff037807 */ /* 0x002fca0004000000 */
[----:B------:R-:W-:Y:S01]  /*13370*/  STG.E.U8 [R16.64], R3 ;  /* 0x0000000310007986 */ /* 0x000fe2000c101124 */
[----:B------:R-:W-:Y:S05]  /*13380*/  EXIT ;  /* 0x000000000000794d */ /* 0x000fea0003800000 */
.L_x_1876:
[----:B------:R-:W-:Y:S04]  /*13390*/  STG.E.U8 [R4.64], R27 ;  /* 0x0000001b04007986 */ /* 0x000fe8000c101124 */
[----:B------:R-:W-:Y:S04]  /*133a0*/  STG.E.U8 [R4.64+0x1], R24 ;  /* 0x0000011804007986 */ /* 0x000fe8000c101124 */
[----:B------:R-:W-:Y:S04]  /*133b0*/  STG.E.U8 [R4.64+0x2], R19 ;  /* 0x0000021304007986 */ /* 0x000fe8000c101124 */
[----:B------:R-:W-:Y:S01]  /*133c0*/  STG.E.U8 [R4.64+0x3], R18 ;  /* 0x0000031204007986 */ /* 0x000fe2000c101124 */
[----:B------:R-:W-:Y:S05]  /*133d0*/  EXIT ;  /* 0x000000000000794d */ /* 0x000fea0003800000 */
.L_x_1874:
[----:B------:R-:W-:Y:S02]  /*133e0*/  ISETP.NE.AND P0, PT, RZ, UR38, PT ;  /* 0x00000026ff007c0c */ /* 0x000fe4000bf05270 */
        /* <DEDUP_REMOVED lines=35> */
[----:B------:R-:W-:Y:S01]  /*13620*/  MOV R12, 0x1 ;  /* 0x00000001000c7802 */ /* 0x000fe20000000f00 */
[----:B------:R-:W-:Y:S01]  /*13630*/  IMAD.MOV.U32 R6, RZ, RZ, c[0x4][0x630] ;  /* 0x01018c00ff067624 */ /* 0x000fe200078e00ff */
[----:B------:R-:W1:Y:S01]  /*13640*/  LDC.64 R2, c[0x4][R2] ;  /* 0x0100000002027b82 */ /* 0x000e620000000a00 */
[----:B------:R-:W-:Y:S02]  /*13650*/  IMAD.MOV.U32 R8, RZ, RZ, 0x2ef ;  /* 0x000002efff087424 */ /* 0x000fe400078e00ff */
        /* <DEDUP_REMOVED lines=11> */
.L_x_1882:
        /* <DEDUP_REMOVED lines=26> */
.L_x_1883:
[----:B-1----:R-:W-:Y:S02]  /*138b0*/  IADD3 R2, P1, R23, c[0x0][0x538], RZ ;  /* 0x00014e0017027a10 */ /* 0x002fe40007f3e0ff */
        /* <DEDUP_REMOVED lines=10> */
[----:B-1----:R1:W2:Y:S01]  /*13960*/  LDC.64 R2, c[0x4][R0] ;  /* 0x0100000000027b82 */ /* 0x0022a20000000a00 */
[----:B------:R-:W-:-:S02]  /*13970*/  IMAD.MOV.U32 R5, RZ, RZ, c[0x4][0x644] ;  /* 0x01019100ff057624 */ /* 0x000fc400078e00ff */
[----:B------:R-:W-:Y:S02]  /*13980*/  IMAD.MOV.U32 R6, RZ, RZ, c[0x4][0x630] ;  /* 0x01018c00ff067624 */ /* 0x000fe400078e00ff */
[----:B------:R-:W-:Y:S02]  /*13990*/  IMAD.MOV.U32 R8, RZ, RZ, 0x2ef ;  /* 0x000002efff087424 */ /* 0x000fe400078e00ff */
[----:B------:R-:W-:Y:S02]  /*139a0*/  IMAD.MOV.U32 R10, RZ, RZ, c[0x4][0x408] ;  /* 0x01010200ff0a7624 */ /* 0x000fe400078e00ff */
[----:B------:R-:W-:Y:S02]  /*139b0*/  IMAD.MOV.U32 R11, RZ, RZ, c[0x4][0x40c] ;  /* 0x01010300ff0b7624 */ /* 0x000fe400078e00ff */
[----:B------:R-:W-:Y:S02]  /*139c0*/  IMAD.MOV.U32 R13, RZ, RZ, RZ ;  /* 0x000000ffff0d7224 */ /* 0x000fe400078e00ff */
[----:B-1----:R-:W-:Y:S01]  /*139d0*/  LEPC R14 ;  /* 0x00000000000e734e */ /* 0x002fe20000000000 */
[----:B------:R-:W-:Y:S02]  /*139e0*/  MOV R9, 0x13a50 ;  /* 0x00013a5000097802 */ /* 0x000fe40000000f00 */
[----:B------:R-:W-:-:S02]  /*139f0*/  MOV R20, 0x139d0 ;  /* 0x000139d000147802 */ /* 0x000fc40000000f00 */
[----:B------:R-:W-:Y:S02]  /*13a00*/  MOV R21, 0x0 ;  /* 0x0000000000157802 */ /* 0x000fe40000000f00 */
[----:B------:R-:W-:Y:S02]  /*13a10*/  MOV R0, 0x0 ;  /* 0x0000000000007802 */ /* 0x000fe40000000f00 */
[----:B------:R-:W-:-:S04]  /*13a20*/  IADD3 R20, P0, P1, -R20, R9, R14 ;  /* 0x0000000914147210 */ /* 0x000fc8000791e10e */
[----:B------:R-:W-:-:S04]  /*13a30*/  IADD3.X R21, ~R0, R21, R15, P0, P1 ;  /* 0x0000001500157210 */ /* 0x000fc800007e250f */
[----:B0-2---:R-:W-:Y:S05]  /*13a40*/  CALL.ABS.NOINC R2 ;  /* 0x0000000002007343 */ /* 0x005fea0003c00000 */
.L_x_1884:
        /* <DEDUP_REMOVED lines=26> */
.L_x_1885:
[----:B------:R-:W-:Y:S02]  /*13bf0*/  IADD3 R16, P1, R16, c[0x0][0x538], RZ ;  /* 0x00014e0010107a10 */ /* 0x000fe40007f3e0ff */
[----:B------:R-:W-:Y:S02]  /*13c00*/  LOP3.LUT P0, RZ, R18, 0xff, RZ, 0xc0, !PT ;  /* 0x000000ff12ff7812 */ /* 0x000fe4000780c0ff */
[----:B------:R-:W-:Y:S02]  /*13c10*/  IADD3.X R17, RZ, c[0x0][0x53c], RZ, P1, !PT ;  /* 0x00014f00ff117a10 */ /* 0x000fe40000ffe4ff */
[----:B-1----:R-:W-:-:S05]  /*13c20*/  SEL R3, RZ, 0x1, !P0 ;  /* 0x00000001ff037807 */ /* 0x002fca0004000000 */
[----:B------:R-:W-:Y:S01]  /*13c30*/  STG.E.U8 [R16.64], R3 ;  /* 0x0000000310007986 */ /* 0x000fe2000c101124 */
[----:B------:R-:W-:Y:S05]  /*13c40*/  EXIT ;  /* 0x000000000000794d */ /* 0x000fea0003800000 */
.L_x_1881:
        /* <DEDUP_REMOVED lines=13> */
.L_x_1846:
        /* <DEDUP_REMOVED lines=8> */
[----:B------:R-:W1:Y:S01]  /*13da0*/  LDC.U8 R0, c[0x0][0x568] ;  /* 0x00015a00ff007b82 */ /* 0x000e620000000000 */
[----:B------:R-:W-:-:S04]  /*13db0*/  ISETP.NE.U32.AND P0, PT, R4, RZ, PT ;  /* 0x000000ff0400720c */ /* 0x000fc80003f05070 */
[----:B------:R-:W-:-:S13]  /*13dc0*/  ISETP.NE.AND.EX P0, PT, R12, RZ, PT, P0 ;  /* 0x000000ff0c00720c */ /* 0x000fda0003f05300 */
[----:B------:R-:W-:Y:S05]  /*13dd0*/  @!P0 BRA `(.L_x_1886) ;  /* 0x0000081000008947 */ /* 0x000fea0003800000 */
[----:B-1----:R-:W-:Y:S01]  /*13de0*/  ISETP.NE.AND P0, PT, R0, RZ, PT ;  /* 0x000000ff0000720c */ /* 0x002fe20003f05270 */
        /* <DEDUP_REMOVED lines=15> */
.L_x_1887:
        /* <DEDUP_REMOVED lines=11> */
[----:B------:R-:W1:Y:S01]  /*13f90*/  LDC.64 R2, c[0x4][R2] ;  /* 0x0100000002027b82 */ /* 0x000e620000000a00 */
        /* <DEDUP_REMOVED lines=12> */
.L_x_1889:
        /* <DEDUP_REMOVED lines=8> */
[----:B------:R-:W-:Y:S01]  /*140e0*/  HFMA2.MMA R8, -RZ, RZ, 0, 4.4763088226318359375e-05 ;  /* 0x000002efff087435 */ /* 0x000fe200000001ff */
[----:B------:R-:W-:Y:S01]  /*140f0*/  MOV R4, c[0x4][0x640] ;  /* 0x0101900000047a02 */ /* 0x000fe20000000f00 */
[----:B------:R-:W-:Y:S01]  /*14100*/  IMAD.MOV.U32 R5, RZ, RZ, c[0x4][0x644] ;  /* 0x01019100ff057624 */ /* 0x000fe200078e00ff */
[----:B------:R-:W-:Y:S01]  /*14110*/  MOV R13, RZ ;  /* 0x000000ff000d7202 */ /* 0x000fe20000000f00 */
[----:B------:R-:W-:Y:S01]  /*14120*/  IMAD.MOV.U32 R6, RZ, RZ, c[0x4][0x630] ;  /* 0x01018c00ff067624 */ /* 0x000fe200078e00ff */
[----:B------:R-:W1:Y:S01]  /*14130*/  LDC.64 R2, c[0x4][R2] ;  /* 0x0100000002027b82 */ /* 0x000e620000000a00 */
        /* <DEDUP_REMOVED lines=12> */
.L_x_1890:
        /* <DEDUP_REMOVED lines=10> */
[----:B-1----:R-:W-:Y:S01]  /*142a0*/  IMAD.MOV.U32 R5, RZ, RZ, c[0x4][0x644] ;  /* 0x01019100ff057624 */ /* 0x002fe200078e00ff */
[----:B------:R1:W2:Y:S01]  /*142b0*/  LDC.64 R2, c[0x4][R0] ;  /* 0x0100000000027b82 */ /* 0x0002a20000000a00 */
        /* <DEDUP_REMOVED lines=14> */
.L_x_1891:
        /* <DEDUP_REMOVED lines=8> */
[----:B------:R-:W-:Y:S01]  /*14420*/  HFMA2.MMA R8, -RZ, RZ, 0, 4.4763088226318359375e-05 ;  /* 0x000002efff087435 */ /* 0x000fe200000001ff */
[----:B------:R-:W-:Y:S01]  /*14430*/  MOV R4, c[0x4][0x640] ;  /* 0x0101900000047a02 */ /* 0x000fe20000000f00 */
[----:B------:R-:W-:Y:S01]  /*14440*/  IMAD.MOV.U32 R5, RZ, RZ, c[0x4][0x644] ;  /* 0x01019100ff057624 */ /* 0x000fe200078e00ff */
[----:B-1----:R1:W2:Y:S01]  /*14450*/  LDC.64 R2, c[0x4][R0] ;  /* 0x0100000000027b82 */ /* 0x0022a20000000a00 */
        /* <DEDUP_REMOVED lines=14> */
.L_x_1892:
[----:B------:R-:W-:Y:S02]  /*14540*/  IADD3 R22, P1, R22, c[0x0][0x538], RZ ;  /* 0x00014e0016167a10 */ /* 0x000fe40007f3e0ff */
[----:B------:R-:W-:-:S03]  /*14550*/  LOP3.LUT P0, RZ, R18, 0xff, RZ, 0xc0, !PT ;  /* 0x000000ff12ff7812 */ /* 0x000fc6000780c0ff */
[----:B------:R-:W-:Y:S01]  /*14560*/  IMAD.X R23, RZ, RZ, c[0x0][0x53c], P1 ;  /* 0x00014f00ff177624 */ /* 0x000fe200008e06ff */
[----:B-1----:R-:W-:-:S05]  /*14570*/  SEL R3, RZ, 0x1, !P0 ;  /* 0x00000001ff037807 */ /* 0x002fca0004000000 */
[----:B------:R-:W-:Y:S01]  /*14580*/  STG.E.U8 [R22.64], R3 ;  /* 0x0000000316007986 */ /* 0x000fe2000c101124 */
[----:B------:R-:W-:Y:S05]  /*14590*/  EXIT ;  /* 0x000000000000794d */ /* 0x000fea0003800000 */
.L_x_1888:
[----:B------:R-:W-:Y:S04]  /*145a0*/  STG.E.U8 [R4.64], R27 ;  /* 0x0000001b04007986 */ /* 0x000fe8000c101124 */
[----:B------:R-:W-:Y:S04]  /*145b0*/  STG.E.U8 [R4.64+0x1], R24 ;  /* 0x0000011804007986 */ /* 0x000fe8000c101124 */
[----:B------:R-:W-:Y:S04]  /*145c0*/  STG.E.U8 [R4.64+0x2], R19 ;  /* 0x0000021304007986 */ /* 0x000fe8000c101124 */
[----:B------:R-:W-:Y:S01]  /*145d0*/  STG.E.U8 [R4.64+0x3], R18 ;  /* 0x0000031204007986 */ /* 0x000fe2000c101124 */
[----:B------:R-:W-:Y:S05]  /*145e0*/  EXIT ;  /* 0x000000000000794d */ /* 0x000fea0003800000 */
.L_x_1886:
[----:B-1----:R-:W-:Y:S02]  /*145f0*/  ISETP.NE.AND P0, PT, R0, RZ, PT ;  /* 0x000000ff0000720c */ /* 0x002fe40003f05270 */
        /* <DEDUP_REMOVED lines=50> */
.L_x_1894:
[----:B------:R-:W-:Y:S02]  /*14920*/  IADD3 R2, P1, R25, c[0x0][0x538], RZ ;  /* 0x00014e0019027a10 */ /* 0x000fe40007f3e0ff */
[----:B------:R-:W-:Y:S02]  /*14930*/  LOP3.LUT P0, RZ, R27, 0xff, RZ, 0xc0, !PT ;  /* 0x000000ff1bff7812 */ /* 0x000fe4000780c0ff */
[----:B------:R-:W-:Y:S02]  /*14940*/  IADD3.X R3, RZ, c[0x0][0x53c], RZ, P1, !PT ;  /* 0x00014f00ff037a10 */ /* 0x000fe40000ffe4ff */
[----:B------:R-:W-:Y:S02]  /*14950*/  SEL R5, RZ, 0x1, !P0 ;  /* 0x00000001ff057807 */ /* 0x000fe40004000000 */
[----:B------:R-:W-:-:S03]  /*14960*/  ISETP.NE.AND P6, PT, R17, c[0x0][0x56c], PT ;  /* 0x00015b0011007a0c */ /* 0x000fc60003fc5270 */
[----:B------:R1:W-:Y:S10]  /*14970*/  STG.E.U8 [R2.64], R5 ;  /* 0x0000000502007986 */ /* 0x0003f4000c101124 */
[----:B------:R-:W-:Y:S05]  /*14980*/  @!P6 BRA `(.L_x_1895) ;  /* 0x000001300000e947 */ /* 0x000fea0003800000 */
[----:B-1----:R-:W-:Y:S01]  /*14990*/  MOV R2, 0x0 ;  /* 0x0000000000027802 */ /* 0x002fe20000000f00 */
[----:B------:R-:W-:Y:S01]  /*149a0*/  HFMA2.MMA R12, -RZ, RZ, 0, 5.9604644775390625e-08 ;  /* 0x00000001ff0c7435 */ /* 0x000fe200000001ff */
[----:B------:R-:W-:Y:S01]  /*149b0*/  IMAD.MOV.U32 R4, RZ, RZ, c[0x4][0x640] ;  /* 0x01019000ff047624 */ /* 0x000fe200078e00ff */
[----:B------:R-:W-:Y:S01]  /*149c0*/  MOV R7, c[0x4][0x634] ;  /* 0x01018d0000077a02 */ /* 0x000fe20000000f00 */
[----:B------:R-:W-:-:S02]  /*149d0*/  IMAD.MOV.U32 R5, RZ, RZ, c[0x4][0x644] ;  /* 0x01019100ff057624 */ /* 0x000fc400078e00ff */
[----:B------:R-:W1:Y:S01]  /*149e0*/  LDC.64 R2, c[0x4][R2] ;  /* 0x0100000002027b82 */ /* 0x000e620000000a00 */
        /* <DEDUP_REMOVED lines=13> */
.L_x_1895:
        /* <DEDUP_REMOVED lines=9> */
[----:B-1----:R-:W-:Y:S01]  /*14b50*/  MOV R5, c[0x4][0x644] ;  /* 0x0101910000057a02 */ /* 0x002fe20000000f00 */
[----:B------:R-:W-:Y:S01]  /*14b60*/  IMAD.MOV.U32 R6, RZ, RZ, c[0x4][0x630] ;  /* 0x01018c00ff067624 */ /* 0x000fe200078e00ff */
        /* <DEDUP_REMOVED lines=15> */
.L_x_1896:
[----:B------:R-:W-:Y:S02]  /*14c60*/  IADD3 R16, P1, R16, c[0x0][0x538], RZ ;  /* 0x00014e0010107a10 */ /* 0x000fe40007f3e0ff */
[----:B------:R-:W-:Y:S02]  /*14c70*/  LOP3.LUT P0, RZ, R19, 0xff, RZ, 0xc0, !PT ;  /* 0x000000ff13ff7812 */ /* 0x000fe4000780c0ff */
[----:B------:R-:W-:Y:S02]  /*14c80*/  ISETP.NE.AND P6, PT, R17, c[0x0][0x56c], PT ;  /* 0x00015b0011007a0c */ /* 0x000fe40003fc5270 */
[----:B------:R-:W-:Y:S02]  /*14c90*/  IADD3.X R17, RZ, c[0x0][0x53c], RZ, P1, !PT ;  /* 0x00014f00ff117a10 */ /* 0x000fe40000ffe4ff */
[----:B-1----:R-:W-:-:S05]  /*14ca0*/  SEL R3, RZ, 0x1, !P0 ;  /* 0x00000001ff037807 */ /* 0x002fca0004000000 */
[----:B------:R1:W-:Y:S04]  /*14cb0*/  STG.E.U8 [R16.64], R3 ;  /* 0x0000000310007986 */ /* 0x0003e8000c101124 */
[----:B------:R-:W-:Y:S05]  /*14cc0*/  @!P6 BRA `(.L_x_1897) ;  /* 0x000001300000e947 */ /* 0x000fea0003800000 */
[----:B------:R-:W-:Y:S01]  /*14cd0*/  MOV R0, 0x0 ;  /* 0x0000000000007802 */ /* 0x000fe20000000f00 */
[----:B------:R-:W-:Y:S01]  /*14ce0*/  HFMA2.MMA R12, -RZ, RZ, 0, 5.9604644775390625e-08 ;  /* 0x00000001ff0c7435 */ /* 0x000fe200000001ff */
[----:B------:R-:W-:Y:S01]  /*14cf0*/  IMAD.MOV.U32 R4, RZ, RZ, c[0x4][0x640] ;  /* 0x01019000ff047624 */ /* 0x000fe200078e00ff */
[----:B------:R-:W-:Y:S01]  /*14d00*/  MOV R7, c[0x4][0x634] ;  /* 0x01018d0000077a02 */ /* 0x000fe20000000f00 */
[----:B-1----:R1:W2:Y:S01]  /*14d10*/  LDC.64 R2, c[0x4][R0] ;  /* 0x0100000000027b82 */ /* 0x0022a20000000a00 */
[----:B------:R-:W-:Y:S02]  /*14d20*/  IMAD.MOV.U32 R5, RZ, RZ, c[0x4][0x644] ;  /* 0x01019100ff057624 */ /* 0x000fe400078e00ff */
[----:B------:R-:W-:-:S02]  /*14d30*/  IMAD.MOV.U32 R6, RZ, RZ, c[0x4][0x630] ;  /* 0x01018c00ff067624 */ /* 0x000fc400078e00ff */
[----:B------:R-:W-:Y:S02]  /*14d40*/  IMAD.MOV.U32 R8, RZ, RZ, 0x2ef ;  /* 0x000002efff087424 */ /* 0x000fe400078e00ff */
[----:B------:R-:W-:Y:S02]  /*14d50*/  IMAD.MOV.U32 R10, RZ, RZ, c[0x4][0x408] ;  /* 0x01010200ff0a7624 */ /* 0x000fe400078e00ff */
[----:B------:R-:W-:Y:S02]  /*14d60*/  IMAD.MOV.U32 R11, RZ, RZ, c[0x4][0x40c] ;  /* 0x01010300ff0b7624 */ /* 0x000fe400078e00ff */
[----:B------:R-:W-:Y:S02]  /*14d70*/  IMAD.MOV.U32 R13, RZ, RZ, RZ ;  /* 0x000000ffff0d7224 */ /* 0x000fe400078e00ff */
[----:B-1----:R-:W-:Y:S01]  /*14d80*/  LEPC R14 ;  /* 0x00000000000e734e */ /* 0x002fe20000000000 */
[----:B------:R-:W-:Y:S02]  /*14d90*/  MOV R9, 0x14e00 ;  /* 0x00014e0000097802 */ /* 0x000fe40000000f00 */
[----:B------:R-:W-:Y:S02]  /*14da0*/  MOV R20, 0x14d80 ;  /* 0x00014d8000147802 */ /* 0x000fe40000000f00 */
[----:B------:R-:W-:-:S02]  /*14db0*/  MOV R21, 0x0 ;  /* 0x0000000000157802 */ /* 0x000fc40000000f00 */
[----:B------:R-:W-:Y:S02]  /*14dc0*/  MOV R0, 0x0 ;  /* 0x0000000000007802 */ /* 0x000fe40000000f00 */
[----:B------:R-:W-:-:S04]  /*14dd0*/  IADD3 R20, P0, P1, -R20, R9, R14 ;  /* 0x0000000914147210 */ /* 0x000fc8000791e10e */
[----:B------:R-:W-:-:S04]  /*14de0*/  IADD3.X R21, ~R0, R21, R15, P0, P1 ;  /* 0x0000001500157210 */ /* 0x000fc800007e250f */
[----:B0-2---:R-:W-:Y:S05]  /*14df0*/  CALL.ABS.NOINC R2 ;  /* 0x0000000002007343 */ /* 0x005fea0003c00000 */
.L_x_1897:
[----:B------:R-:W-:Y:S02]  /*14e00*/  IADD3 R22, P1, R22, c[0x0][0x538], RZ ;  /* 0x00014e0016167a10 */ /* 0x000fe40007f3e0ff */
[----:B------:R-:W-:-:S03]  /*14e10*/  LOP3.LUT P0, RZ, R18, 0xff, RZ, 0xc0, !PT ;  /* 0x000000ff12ff7812 */ /* 0x000fc6000780c0ff */
[----:B------:R-:W-:Y:S01]  /*14e20*/  IMAD.X R23, RZ, RZ, c[0x0][0x53c], P1 ;  /* 0x00014f00ff177624 */ /* 0x000fe200008e06ff */
[----:B-1----:R-:W-:-:S05]  /*14e30*/  SEL R3, RZ, 0x1, !P0 ;  /* 0x00000001ff037807 */ /* 0x002fca0004000000 */
[----:B------:R-:W-:Y:S01]  /*14e40*/  STG.E.U8 [R22.64], R3 ;  /* 0x0000000316007986 */ /* 0x000fe2000c101124 */
[----:B------:R-:W-:Y:S05]  /*14e50*/  EXIT ;  /* 0x000000000000794d */ /* 0x000fea0003800000 */
.L_x_1893:
        /* <DEDUP_REMOVED lines=13> */
.L_x_1898:
        /* <DEDUP_REMOVED lines=13> */
.L_x_7630:


//--------------------- .text._ZN2at6native13reduce_kernelILi512ELi1ENS0_8ReduceOpIdNS0_14func_wrapper_tIbZZZNS0_14or_kernel_cudaERNS_14TensorIteratorEENKUlvE_clEvENKUlvE4_clEvEUlbdE_EEjbLi4ELi4EEEEEvT1_ --------------------------
	.section	.text._ZN2at6native13reduce_kernelILi512ELi1ENS0_8ReduceOpIdNS0_14func_wrapper_tIbZZZNS0_14or_kernel_cudaERNS_14TensorIteratorEENKUlvE_clEvENKUlvE4_clEvEUlbdE_EEjbLi4ELi4EEEEEvT1_,"ax",@progbits
	.sectioninfo	@"SHI_REGISTERS=28"
	.align	128
        .global         _ZN2at6native13reduce_kernelILi512ELi1ENS0_8ReduceOpIdNS0_14func_wrapper_tIbZZZNS0_14or_kernel_cudaERNS_14TensorIteratorEENKUlvE_clEvENKUlvE4_clEvEUlbdE_EEjbLi4ELi4EEEEEvT1_
        .type           _ZN2at6native13reduce_kernelILi512ELi1ENS0_8ReduceOpIdNS0_14func_wrapper_tIbZZZNS0_14or_kernel_cudaERNS_14TensorIteratorEENKUlvE_clEvENKUlvE4_clEvEUlbdE_EEjbLi4ELi4EEEEEvT1_,@function
        .size           _ZN2at6native13reduce_kernelILi512ELi1ENS0_8ReduceOpIdNS0_14func_wrapper_tIbZZZNS0_14or_kernel_cudaERNS_14TensorIteratorEENKUlvE_clEvENKUlvE4_clEvEUlbdE_EEjbLi4ELi4EEEEEvT1_,(.L_x_7631 - _ZN2at6native13reduce_kernelILi512ELi1ENS0_8ReduceOpIdNS0_14func_wrapper_tIbZZZNS0_14or_kernel_cudaERNS_14TensorIteratorEENKUlvE_clEvENKUlvE4_clEvEUlbdE_EEjbLi4ELi4EEEEEvT1_)
        .other          _ZN2at6native13reduce_kernelILi512ELi1ENS0_8ReduceOpIdNS0_14func_wrapper_tIbZZZNS0_14or_kernel_cudaERNS_14TensorIteratorEENKUlvE_clEvENKUlvE4_clEvEUlbdE_EEjbLi4ELi4EEEEEvT1_,@"STO_CUDA_ENTRY STV_DEFAULT"
_ZN2at6native13reduce_kernelILi512ELi1ENS0_8ReduceOpIdNS0_14func_wrapper_tIbZZZNS0_14or_kernel_cudaERNS_14TensorIteratorEENKUlvE_clEvENKUlvE4_clEvEUlbdE_EEjbLi4ELi4EEEEEvT1_:
.text._ZN2at6native13reduce_kernelILi512ELi1ENS0_8ReduceOpIdNS0_14func_wrapper_tIbZZZNS0_14or_kernel_cudaERNS_14TensorIteratorEENKUlvE_clEvENKUlvE4_clEvEUlbdE_EEjbLi4ELi4EEEEEvT1_:
        /* <DEDUP_REMOVED lines=208> */
.L_x_1899:
        /* <DEDUP_REMOVED lines=41> */
.L_x_1908:
[----:B------:R-:W-:Y:S05]  /*0f90*/  BSYNC B3 ;  /* 0x0000000000037941 */ /* 0x000fea0003800000 */
.L_x_1907:
[----:B------:R-:W-:-:S04]  /*0fa0*/  PRMT R3, R3, 0x9910, RZ ;  /* 0x0000991003037816 */ /* 0x000fc800000000ff */
[----:B------:R-:W-:-:S13]  /*0fb0*/  ISETP.NE.AND P0, PT, R3, RZ, PT ;  /* 0x000000ff0300720c */ /* 0x000fda0003f05270 */
[----:B------:R-:W-:Y:S05]  /*0fc0*/  @!P0 BRA `(.L_x_1906) ;  /* 0x0000009000008947 */ /* 0x000fea0003800000 */
[----:B------:R-:W-:-:S04]  /*0fd0*/  IADD3 R3, P0, R25, -R6, RZ ;  /* 0x8000000619037210 */ /* 0x000fc80007f1e0ff */
[----:B------:R-:W-:Y:S02]  /*0fe0*/  IADD3.X R5, RZ, -0x1, RZ, P0, !PT ;  /* 0xffffffffff057810 */ /* 0x000fe400007fe4ff */
[----:B------:R-:W-:-:S04]  /*0ff0*/  LEA R4, P0, R3, R16, 0x3 ;  /* 0x0000001003047211 */ /* 0x000fc800078018ff */
[----:B------:R-:W-:-:S06]  /*1000*/  LEA.HI.X R5, R3, R17, R5, 0x3, P0 ;  /* 0x0000001103057211 */ /* 0x000fcc00000f1c05 */
[----:B------:R-:W2:Y:S01]  /*1010*/  LDG.E.64 R4, [R4.64] ;  /* 0x0000002404047981 */ /* 0x000ea2000c1e1b00 */
[----:B------:R-:W-:Y:S01]  /*1020*/  PRMT R0, R0, 0x9910, RZ ;  /* 0x0000991000007816 */ /* 0x000fe200000000ff */
[----:B--2---:R-:W0:-:S06]  /*1030*/  DSETP.NEU.AND P0, PT, R4, RZ, PT ;  /* 0x000000ff0400722a */ /* 0x004e0c0003f0d000 */
[----:B0-----:R-:W-:-:S04]  /*1040*/  ISETP.NE.OR P0, PT, R0, RZ, P0 ;  /* 0x000000ff0000720c */ /* 0x001fc80000705670 */
[----:B------:R-:W-:-:S04]  /*1050*/  SEL R0, RZ, 0x1, !P0 ;  /* 0x00000001ff007807 */ /* 0x000fc80004000000 */
.L_x_1906:
[----:B------:R-:W-:Y:S05]  /*1060*/  BSYNC B2 ;  /* 0x0000000000027941 */ /* 0x000fea0003800000 */
.L_x_1905:
[C---:B------:R-:W-:Y:S02]  /*1070*/  IADD3 R3, P0, -R6.reuse, 0x4, RZ ;  /* 0x0000000406037810 */ /* 0x040fe40007f1e1ff */
[----:B------:R-:W-:Y:S02]  /*1080*/  IADD3 R12, R6, c[0x0][0x168], RZ ;  /* 0x00005a00060c7a10 */ /* 0x000fe40007ffe0ff */
[----:B------:R-:W-:Y:S01]  /*1090*/  LEA R16, P1, R3, R16, 0x3 ;  /* 0x0000001003107211 */ /* 0x000fe200078218ff */
[----:B------:R-:W-:Y:S01]  /*10a0*/  IMAD.X R4, RZ, RZ, -0x1, P0 ;  /* 0xffffffffff047424 */ /* 0x000fe200000e06ff */
[----:B------:R-:W-:-:S04]  /*10b0*/  IADD3 R12, R12, -0x4, RZ ;  /* 0xfffffffc0c0c7810 */ /* 0x000fc80007ffe0ff */
[----:B------:R-:W-:Y:S02]  /*10c0*/  LEA.HI.X R17, R3, R17, R4, 0x3, P1 ;  /* 0x0000001103117211 */ /* 0x000fe400008f1c04 */
.L_x_1904:
[----:B------:R-:W-:Y:S05]  /*10d0*/  BSYNC B1 ;  /* 0x0000000000017941 */ /* 0x000fea0003800000 */
.L_x_1903:
        /* <DEDUP_REMOVED lines=8> */
[----:B------:R-:W-:Y:S01]  /*1160*/  IMAD.MOV.U32 R15, RZ, RZ, R7 ;  /* 0x000000ffff0f7224 */ /* 0x000fe200078e0007 */
[C---:B------:R-:W-:Y:S02]  /*1170*/  PRMT R3, R14.reuse, 0x7610, R3 ;  /* 0x000076100e037816 */ /* 0x040fe40000000003 */
[----:B------:R-:W-:Y:S02]  /*1180*/  PRMT R13, R14, 0x7610, R13 ;  /* 0x000076100e0d7816 */ /* 0x000fe4000000000d */
.L_x_1911:
[----:B------:R-:W-:-:S05]  /*1190*/  IMAD.WIDE.U32 R20, R15, 0x20, R16 ;  /* 0x000000200f147825 */ /* 0x000fca00078e0010 */
[----:B------:R-:W2:Y:S04]  /*11a0*/  LDG.E.128 R8, [R20.64] ;  /* 0x0000002414087981 */ /* 0x000ea8000c1e1d00 */
[----:B------:R-:W3:Y:S01]  /*11b0*/  LDG.E.128 R4, [R20.64+0x10] ;  /* 0x0000102414047981 */ /* 0x000ee2000c1e1d00 */
[----:B------:R-:W-:Y:S02]  /*11c0*/  IADD3 R15, R15, c[0x0][0x170], RZ ;  /* 0x00005c000f0f7a10 */ /* 0x000fe40007ffe0ff */
[----:B------:R-:W-:Y:S02]  /*11d0*/  LOP3.LUT P1, RZ, R3, 0xff, RZ, 0xc0, !PT ;  /* 0x000000ff03ff7812 */ /* 0x000fe4000782c0ff */
[----:B------:R-:W-:Y:S02]  /*11e0*/  LOP3.LUT P2, RZ, R0, 0xff, RZ, 0xc0, !PT ;  /* 0x000000ff00ff7812 */ /* 0x000fe4000784c0ff */
[----:B------:R-:W-:-:S02]  /*11f0*/  LOP3.LUT P3, RZ, R13, 0xff, RZ, 0xc0, !PT ;  /* 0x000000ff0dff7812 */ /* 0x000fc4000786c0ff */
[----:B------:R-:W-:Y:S02]  /*1200*/  LOP3.LUT P0, RZ, R14, 0xff, RZ, 0xc0, !PT ;  /* 0x000000ff0eff7812 */ /* 0x000fe4000780c0ff */
[----:B------:R-:W-:-:S04]  /*1210*/  LEA R3, R15, 0x3, 0x2 ;  /* 0x000000030f037811 */ /* 0x000fc800078e10ff */
[----:B------:R-:W-:-:S03]  /*1220*/  ISETP.GE.U32.AND P6, PT, R3, R12, PT ;  /* 0x0000000c0300720c */ /* 0x000fc60003fc6070 */
[----:B--2---:R-:W0:-:S04]  /*1230*/  DSETP.NEU.OR P2, PT, R8, RZ, P2 ;  /* 0x000000ff0800722a */ /* 0x004e08000174d400 */
[----:B------:R-:W1:Y:S02]  /*1240*/  DSETP.NEU.OR P3, PT, R10, RZ, P3 ;  /* 0x000000ff0a00722a */ /* 0x000e640001f6d400 */
[----:B0-----:R-:W-:Y:S02]  /*1250*/  SEL R0, RZ, 0x1, !P2 ;  /* 0x00000001ff007807 */ /* 0x001fe40005000000 */
[----:B---3--:R-:W0:Y:S02]  /*1260*/  DSETP.NEU.OR P1, PT, R4, RZ, P1 ;  /* 0x000000ff0400722a */ /* 0x008e240000f2d400 */
[----:B-1----:R-:W-:Y:S02]  /*1270*/  SEL R13, RZ, 0x1, !P3 ;  /* 0x00000001ff0d7807 */ /* 0x002fe40005800000 */
[----:B------:R-:W1:Y:S02]  /*1280*/  DSETP.NEU.OR P0, PT, R6, RZ, P0 ;  /* 0x000000ff0600722a */ /* 0x000e64000070d400 */
[----:B0-----:R-:W-:-:S04]  /*1290*/  SEL R3, RZ, 0x1, !P1 ;  /* 0x00000001ff037807 */ /* 0x001fc80004800000 */
[----:B-1----:R-:W-:Y:S01]  /*12a0*/  SEL R14, RZ, 0x1, !P0 ;  /* 0x00000001ff0e7807 */ /* 0x002fe20004000000 */
[----:B------:R-:W-:Y:S05]  /*12b0*/  @!P6 BRA `(.L_x_1911) ;  /* 0xfffffed00000e947 */ /* 0x000fea000383ffff */
.L_x_1910:
[----:B------:R-:W-:Y:S05]  /*12c0*/  BSYNC B1 ;  /* 0x0000000000017941 */ /* 0x000fea0003800000 */
.L_x_1909:
        /* <DEDUP_REMOVED lines=8> */
.L_x_1913:
[----:B------:R-:W-:Y:S05]  /*1350*/  BSYNC B1 ;  /* 0x0000000000017941 */ /* 0x000fea0003800000 */
.L_x_1912:
        /* <DEDUP_REMOVED lines=10> */
[----:B------:R-:W-:-:S13]  /*1400*/  LOP3.LUT P0, RZ, R0, 0xff, RZ, 0xc0, !PT ;  /* 0x000000ff00ff7812 */ /* 0x000fda000780c0ff */
[----:B--2---:R-:W0:-:S06]  /*1410*/  DSETP.NEU.OR P0, PT, R16, RZ, P0 ;  /* 0x000000ff1000722a */ /* 0x004e0c000070d400 */
[----:B0-----:R-:W-:-:S03]  /*1420*/  SEL R0, RZ, 0x1, !P0 ;  /* 0x00000001ff007807 */ /* 0x001fc60004000000 */
.L_x_1915:
[----:B------:R-:W-:Y:S05]  /*1430*/  BSYNC B1 ;  /* 0x0000000000017941 */ /* 0x000fea0003800000 */
.L_x_1914:
[----:B------:R-:W-:-:S04]  /*1440*/  LOP3.LUT P0, RZ, R13, 0xff, R0, 0xc8, !PT ;  /* 0x000000ff0dff7812 */ /* 0x000fc8000780c800 */
[----:B------:R-:W-:-:S04]  /*1450*/  SEL R0, RZ, 0x1, !P0 ;  /* 0x00000001ff007807 */ /* 0x000fc80004000000 */
[----:B------:R-:W-:-:S04]  /*1460*/  LOP3.LUT P0, RZ, R3, 0xff, R0, 0xc8, !PT ;  /* 0x000000ff03ff7812 */ /* 0x000fc8000780c800 */
[----:B------:R-:W-:-:S04]  /*1470*/  SEL R3, RZ, 0x1, !P0 ;  /* 0x00000001ff037807 */ /* 0x000fc80004000000 */
[----:B------:R-:W-:-:S04]  /*1480*/  LOP3.LUT P0, RZ, R14, 0xff, R3, 0xc8, !PT ;  /* 0x000000ff0eff7812 */ /* 0x000fc8000780c803 */
[----:B------:R-:W-:Y:S01]  /*1490*/  SEL R17, RZ, 0x1, !P0 ;  /* 0x00000001ff117807 */ /* 0x000fe20004000000 */
[----:B------:R-:W-:Y:S05]  /*14a0*/  BRA `(.L_x_1901) ;  /* 0x00007e2000007947 */ /* 0x000fea0003800000 */
.L_x_1902:
        /* <DEDUP_REMOVED lines=23> */
.L_x_1925:
[----:B------:R-:W-:Y:S01]  /*1620*/  HFMA2.MMA R0, -RZ, RZ, 0, 0 ;  /* 0x00000000ff007435 */ /* 0x000fe200000001ff */
[----:B------:R-:W-:Y:S01]  /*1630*/  IMAD.MOV.U32 R2, RZ, RZ, RZ ;  /* 0x000000ffff027224 */ /* 0x000fe200078e00ff */
        /* <DEDUP_REMOVED lines=220> */
.L_x_1920:
        /* <DEDUP_REMOVED lines=225> */
.L_x_1921:
[----:B------:R-:W-:-:S04]  /*3210*/  LOP3.LUT R13, R0, 0xfffffff8, RZ, 0xc0, !PT ;  /* 0xfffffff8000d7812 */ /* 0x000fc800078ec0ff */
[----:B------:R-:W-:-:S04]  /*3220*/  IADD3 R12, P0, R16, R13, RZ ;  /* 0x0000000d100c7210 */ /* 0x000fc80007f1e0ff */
[----:B------:R-:W-:-:S06]  /*3230*/  IADD3.X R13, RZ, R17, RZ, P0, !PT ;  /* 0x00000011ff0d7210 */ /* 0x000fcc00007fe4ff */
[----:B------:R-:W5:Y:S01]  /*3240*/  LDG.E.64 R12, [R12.64] ;  /* 0x000000240c0c7981 */ /* 0x000f62000c1e1b00 */
[----:B------:R-:W-:Y:S01]  /*3250*/  IADD3 R7, R7, c[0x0][0x170], RZ ;  /* 0x00005c0007077a10 */ /* 0x000fe20007ffe0ff */
[----:B------:R-:W-:Y:S01]  /*3260*/  IMAD.MOV.U32 R2, RZ, RZ, RZ ;  /* 0x000000ffff027224 */ /* 0x000fe200078e00ff */
[----:B------:R-:W-:Y:S01]  /*3270*/  MOV R10, RZ ;  /* 0x000000ff000a7202 */ /* 0x000fe20000000f00 */
        /* <DEDUP_REMOVED lines=11> */
[----:B------:R-:W-:-:S03]  /*3330*/  IMAD R8, R8, c[0x0][0x1a8], R7 ;  /* 0x00006a0008087a24 */ /* 0x000fc600078e0207 */
[----:B------:R-:W-:Y:S01]  /*3340*/  IADD3 R21, -R11, RZ, RZ ;  /* 0x000000ff0b157210 */ /* 0x000fe20007ffe1ff */
[----:B------:R-:W-:-:S04]  /*3350*/  IMAD R8, R8, c[0x0][0x2d4], RZ ;  /* 0x0000b50008087a24 */ /* 0x000fc800078e02ff */
        /* <DEDUP_REMOVED lines=197> */
[----:B------:R-:W-:-:S05]  /*3fb0*/  @P0 MOV R8, RZ ;  /* 0x000000ff00080202 */ /* 0x000fca0000000f00 */
        /* <DEDUP_REMOVED lines=8> */
.L_x_1922:
[----:B------:R-:W-:-:S04]  /*4040*/  LOP3.LUT R21, R10, 0xfffffff8, RZ, 0xc0, !PT ;  /* 0xfffffff80a157812 */ /* 0x000fc800078ec0ff */
[----:B------:R-:W-:-:S05]  /*4050*/  IADD3 R20, P0, R16, R21, RZ ;  /* 0x0000001510147210 */ /* 0x000fca0007f1e0ff */
[----:B------:R-:W-:-:S06]  /*4060*/  IMAD.X R21, RZ, RZ, R17, P0 ;  /* 0x000000ffff157224 */ /* 0x000fcc00000e0611 */
[----:B------:R-:W5:Y:S01]  /*4070*/  LDG.E.64 R20, [R20.64] ;  /* 0x0000002414147981 */ /* 0x000f62000c1e1b00 */
[----:B------:R-:W-:Y:S01]  /*4080*/  IADD3 R7, R7, c[0x0][0x170], RZ ;  /* 0x00005c0007077a10 */ /* 0x000fe20007ffe0ff */
[----:B------:R-:W-:Y:S05]  /*4090*/  @!P4 BRA `(.L_x_1923) ;  /* 0x00000db00000c947 */ /* 0x000fea0003800000 */
[----:B------:R-:W-:Y:S01]  /*40a0*/  HFMA2.MMA R8, -RZ, RZ, 0, 0 ;  /* 0x00000000ff087435 */ /* 0x000fe200000001ff */
[----:B------:R-:W-:Y:S01]  /*40b0*/  IMAD.MOV.U32 R9, RZ, RZ, R7 ;  /* 0x000000ffff097224 */ /* 0x000fe200078e0007 */
[----:B------:R-:W-:-:S04]  /*40c0*/  MOV R0, c[0x0][0x1a4] ;  /* 0x0000690000007a02 */ /* 0x000fc80000000f00 */
[----:B------:R-:W-:-:S04]  /*40d0*/  ISETP.NE.AND P0, PT, R0, 0x2, PT ;  /* 0x000000020000780c */ /* 0x000fc80003f05270 */
[----:B------:R-:W-:-:S05]  /*40e0*/  IMAD.HI.U32 R8, R7, c[0x0][0x1ac], R8 ;  /* 0x00006b0007087a27 */ /* 0x000fca00078e0008 */
[----:B------:R-:W-:Y:S02]  /*40f0*/  SHF.R.U32.HI R9, RZ, c[0x0][0x1b0], R8 ;  /* 0x00006c00ff097a19 */ /* 0x000fe40000011608 */
[----:B------:R-:W-:-:S03]  /*4100*/  MOV R8, RZ ;  /* 0x000000ff00087202 */ /* 0x000fc60000000f00 */
[--C-:B------:R-:W-:Y:S02]  /*4110*/  IMAD.MOV R2, RZ, RZ, -R9.reuse ;  /* 0x000000ffff027224 */ /* 0x100fe400078e0a09 */
[----:B------:R-:W-:-:S04]  /*4120*/  IMAD.HI.U32 R11, R9, c[0x0][0x1b8], R8 ;  /* 0x00006e00090b7a27 */ /* 0x000fc800078e0008 */
[----:B------:R-:W-:Y:S01]  /*4130*/  IMAD R2, R2, c[0x0][0x1a8], R7 ;  /* 0x00006a0002027a24 */ /* 0x000fe200078e0207 */
[----:B------:R-:W-:-:S03]  /*4140*/  SHF.R.U32.HI R11, RZ, c[0x0][0x1bc], R11 ;  /* 0x00006f00ff0b7a19 */ /* 0x000fc6000001160b */
[----:B------:R-:W-:Y:S02]  /*4150*/  IMAD R2, R2, c[0x0][0x2d4], RZ ;  /* 0x0000b50002027a24 */ /* 0x000fe400078e02ff */
        /* <DEDUP_REMOVED lines=207> */
.L_x_1923:
[----:B------:R-:W-:-:S04]  /*4e50*/  LOP3.LUT R11, R2, 0xfffffff8, RZ, 0xc0, !PT ;  /* 0xfffffff8020b7812 */ /* 0x000fc800078ec0ff */
[----:B------:R-:W-:-:S04]  /*4e60*/  IADD3 R10, P0, R16, R11, RZ ;  /* 0x0000000b100a7210 */ /* 0x000fc80007f1e0ff */
[----:B------:R-:W-:-:S06]  /*4e70*/  IADD3.X R11, RZ, R17, RZ, P0, !PT ;  /* 0x00000011ff0b7210 */ /* 0x000fcc00007fe4ff */
[----:B------:R-:W2:Y:S01]  /*4e80*/  LDG.E.64 R10, [R10.64] ;  /* 0x000000240a0a7981 */ /* 0x000ea2000c1e1b00 */
[----:B------:R-:W-:Y:S01]  /*4e90*/  IADD3 R7, R7, c[0x0][0x170], RZ ;  /* 0x00005c0007077a10 */ /* 0x000fe20007ffe0ff */
[----:B------:R-:W-:Y:S01]  /*4ea0*/  IMAD.MOV.U32 R0, RZ, RZ, c[0x0][0x170] ;  /* 0x00005c00ff007624 */ /* 0x000fe200078e00ff */
[----:B------:R-:W-:Y:S02]  /*4eb0*/  LOP3.LUT P1, RZ, R3, 0xff, RZ, 0xc0, !PT ;  /* 0x000000ff03ff7812 */ /* 0x000fe4000782c0ff */
[----:B------:R-:W-:Y:S01]  /*4ec0*/  LOP3.LUT P2, RZ, R4, 0xff, RZ, 0xc0, !PT ;  /* 0x000000ff04ff7812 */ /* 0x000fe2000784c0ff */
[----:B------:R-:W-:Y:S01]  /*4ed0*/  IMAD R0, R0, 0x3, R7 ;  /* 0x0000000300007824 */ /* 0x000fe200078e0207 */
[----:B------:R-:W-:Y:S02]  /*4ee0*/  LOP3.LUT P3, RZ, R5, 0xff, RZ, 0xc0, !PT ;  /* 0x000000ff05ff7812 */ /* 0x000fe4000786c0ff */
[----:B------:R-:W-:Y:S02]  /*4ef0*/  LOP3.LUT P0, RZ, R6, 0xff, RZ, 0xc0, !PT ;  /* 0x000000ff06ff7812 */ /* 0x000fe4000780c0ff */
[----:B------:R-:W-:-:S05]  /*4f00*/  ISETP.GE.U32.AND P5, PT, R0, c[0x0][0x168], PT ;  /* 0x00005a0000007a0c */ /* 0x000fca0003fa6070 */
[----:B-----5:R-:W0:-:S04]  /*4f10*/  DSETP.NEU.OR P1, PT, R14, RZ, P1 ;  /* 0x000000ff0e00722a */ /* 0x020e080000f2d400 */
[----:B------:R-:W1:Y:S02]  /*4f20*/  DSETP.NEU.OR P2, PT, R12, RZ, P2 ;  /* 0x000000ff0c00722a */ /* 0x000e64000174d400 */
[----:B0-----:R-:W-:Y:S02]  /*4f30*/  SEL R3, RZ, 0x1, !P1 ;  /* 0x00000001ff037807 */ /* 0x001fe40004800000 */
[----:B------:R-:W0:Y:S02]  /*4f40*/  DSETP.NEU.OR P3, PT, R20, RZ, P3 ;  /* 0x000000ff1400722a */ /* 0x000e240001f6d400 */
[----:B-1----:R-:W-:-:S04]  /*4f50*/  SEL R4, RZ, 0x1, !P2 ;  /* 0x00000001ff047807 */ /* 0x002fc80005000000 */
[----:B0-----:R-:W-:Y:S01]  /*4f60*/  SEL R5, RZ, 0x1, !P3 ;  /* 0x00000001ff057807 */ /* 0x001fe20005800000 */
[----:B--2---:R-:W0:-:S06]  /*4f70*/  DSETP.NEU.OR P0, PT, R10, RZ, P0 ;  /* 0x000000ff0a00722a */ /* 0x004e0c000070d400 */
[----:B0-----:R-:W-:Y:S01]  /*4f80*/  SEL R6, RZ, 0x1, !P0 ;  /* 0x00000001ff067807 */ /* 0x001fe20004000000 */
[----:B------:R-:W-:Y:S01]  /*4f90*/  @P5 CALL.REL.NOINC `(.L_x_1924) ;  /* 0x0000001000005944 */ /* 0x000fe20003c00000 */
[----:B------:R-:W-:Y:S05]  /*4fa0*/  BRA `(.L_x_1925) ;  /* 0xffffc67000007947 */ /* 0x000fea000383ffff */
.L_x_1924:
[----:B------:R-:W-:Y:S05]  /*4fb0*/  BSYNC B2 ;  /* 0x0000000000027941 */ /* 0x000fea0003800000 */
.L_x_1919:
[----:B------:R-:W-:Y:S05]  /*4fc0*/  BSYNC B1 ;  /* 0x0000000000017941 */ /* 0x000fea0003800000 */
.L_x_1918:
[----:B------:R-:W-:Y:S01]  /*4fd0*/  ISETP.GE.U32.AND P0, PT, R7, c[0x0][0x168], PT ;  /* 0x00005a0007007a0c */ /* 0x000fe20003f06070 */
[----:B------:R-:W-:-:S12]  /*4fe0*/  BSSY B1, `(.L_x_1926) ;  /* 0x000033d000017945 */ /* 0x000fd80003800000 */
[----:B------:R-:W-:Y:S05]  /*4ff0*/  @P0 BRA `(.L_x_1927) ;  /* 0x000033b000000947 */ /* 0x000fea0003800000 */
[----:B------:R-:W-:Y:S02]  /*5000*/  ISETP.NE.AND P1, PT, RZ, c[0x0][0x1a4], PT ;  /* 0x00006900ff007a0c */ /* 0x000fe40003f25270 */
[----:B------:R-:W-:-:S11]  /*5010*/  MOV R2, RZ ;  /* 0x000000ff00027202 */ /* 0x000fd60000000f00 */
[----:B------:R-:W-:Y:S05]  /*5020*/  @!P1 BRA `(.L_x_1928) ;  /* 0x00000c7000009947 */ /* 0x000fea0003800000 */
[----:B------:R-:W-:Y:S01]  /*5030*/  MOV R9, R7 ;  /* 0x0000000700097202 */ /* 0x000fe20000000f00 */
        /* <DEDUP_REMOVED lines=198> */
.L_x_1928:
        /* <DEDUP_REMOVED lines=207> */
.L_x_1929:
        /* <DEDUP_REMOVED lines=207> */
.L_x_1930:
        /* <DEDUP_REMOVED lines=207> */
.L_x_1931:
[----:B------:R-:W-:-:S04]  /*8370*/  LOP3.LUT R11, R2, 0xfffffff8, RZ, 0xc0, !PT ;  /* 0xfffffff8020b7812 */ /* 0x000fc800078ec0ff */
[----:B------:R-:W-:-:S04]  /*8380*/  IADD3 R10, P1, R16, R11, RZ ;  /* 0x0000000b100a7210 */ /* 0x000fc80007f3e0ff */
[----:B------:R-:W-:-:S06]  /*8390*/  IADD3.X R11, RZ, R17, RZ, P1, !PT ;  /* 0x00000011ff0b7210 */ /* 0x000fcc0000ffe4ff */
[----:B------:R-:W5:Y:S03]  /*83a0*/  LDG.E.64 R10, [R10.64] ;  /* 0x000000240a0a7981 */ /* 0x000f66000c1e1b00 */
.L_x_1927:
[----:B------:R-:W-:Y:S05]  /*83b0*/  BSYNC B1 ;  /* 0x0000000000017941 */ /* 0x000fea0003800000 */
.L_x_1926:
[----:B------:R-:W-:Y:S01]  /*83c0*/  BSSY B1, `(.L_x_1932) ;  /* 0x0000017000017945 */ /* 0x000fe20003800000 */
[----:B------:R-:W-:Y:S05]  /*83d0*/  @P0 BRA `(.L_x_1933) ;  /* 0x0000015000000947 */ /* 0x000fea0003800000 */
[----:B------:R-:W-:Y:S02]  /*83e0*/  LOP3.LUT P0, RZ, R3, 0xff, RZ, 0xc0, !PT ;  /* 0x000000ff03ff7812 */ /* 0x000fe4000780c0ff */
[----:B------:R-:W-:-:S04]  /*83f0*/  IADD3 R0, R7, c[0x0][0x170], RZ ;  /* 0x00005c0007007a10 */ /* 0x000fc80007ffe0ff */
[----:B------:R-:W-:-:S07]  /*8400*/  ISETP.GE.U32.AND P1, PT, R0, c[0x0][0x168], PT ;  /* 0x00005a0000007a0c */ /* 0x000fce0003f26070 */
[----:B-----5:R-:W0:-:S06]  /*8410*/  DSETP.NEU.OR P0, PT, R14, RZ, P0 ;  /* 0x000000ff0e00722a */ /* 0x020e0c000070d400 */
[----:B0-----:R-:W-:Y:S01]  /*8420*/  SEL R3, RZ, 0x1, !P0 ;  /* 0x00000001ff037807 */ /* 0x001fe20004000000 */
[----:B------:R-:W-:Y:S05]  /*8430*/  @P1 BRA `(.L_x_1933) ;  /* 0x000000f000001947 */ /* 0x000fea0003800000 */
[----:B------:R-:W-:Y:S02]  /*8440*/  LOP3.LUT P0, RZ, R4, 0xff, RZ, 0xc0, !PT ;  /* 0x000000ff04ff7812 */ /* 0x000fe4000780c0ff */
[----:B------:R-:W-:-:S04]  /*8450*/  IADD3 R0, R0, c[0x0][0x170], RZ ;  /* 0x00005c0000007a10 */ /* 0x000fc80007ffe0ff */
[----:B------:R-:W-:-:S07]  /*8460*/  ISETP.GE.U32.AND P1, PT, R0, c[0x0][0x168], PT ;  /* 0x00005a0000007a0c */ /* 0x000fce0003f26070 */
[----:B------:R-:W0:-:S06]  /*8470*/  DSETP.NEU.OR P0, PT, R12, RZ, P0 ;  /* 0x000000ff0c00722a */ /* 0x000e0c000070d400 */
[----:B0-----:R-:W-:Y:S01]  /*8480*/  SEL R4, RZ, 0x1, !P0 ;  /* 0x00000001ff047807 */ /* 0x001fe20004000000 */
[----:B------:R-:W-:Y:S05]  /*8490*/  @P1 BRA `(.L_x_1933) ;  /* 0x0000009000001947 */ /* 0x000fea0003800000 */
[----:B------:R-:W-:Y:S02]  /*84a0*/  IADD3 R0, R0, c[0x0][0x170], RZ ;  /* 0x00005c0000007a10 */ /* 0x000fe40007ffe0ff */
[----:B------:R-:W-:Y:S02]  /*84b0*/  LOP3.LUT P0, RZ, R5, 0xff, RZ, 0xc0, !PT ;  /* 0x000000ff05ff7812 */ /* 0x000fe4000780c0ff */
[----:B------:R-:W-:-:S11]  /*84c0*/  ISETP.GE.U32.AND P2, PT, R0, c[0x0][0x168], PT ;  /* 0x00005a0000007a0c */ /* 0x000fd60003f46070 */
[----:B------:R-:W0:Y:S02]  /*84d0*/  DSETP.NEU.OR P0, PT, R20, RZ, P0 ;  /* 0x000000ff1400722a */ /* 0x000e24000070d400 */
[----:B------:R-:W-:-:S04]  /*84e0*/  @!P2 LOP3.LUT P1, RZ, R6, 0xff, RZ, 0xc0, !PT ;  /* 0x000000ff06ffa812 */ /* 0x000fc8000782c0ff */
[----:B0-----:R-:W-:-:S09]  /*84f0*/  SEL R5, RZ, 0x1, !P0 ;  /* 0x00000001ff057807 */ /* 0x001fd20004000000 */
[----:B------:R-:W0:-:S06]  /*8500*/  @!P2 DSETP.NEU.OR P1, PT, R10, RZ, P1 ;  /* 0x000000ff0a00a22a */ /* 0x000e0c0000f2d400 */
[----:B0-----:R-:W-:-:S04]  /*8510*/  @!P2 SEL R0, RZ, 0x1, !P1 ;  /* 0x00000001ff00a807 */ /* 0x001fc80004800000 */
[----:B------:R-:W-:Y:S02]  /*8520*/  @!P2 PRMT R6, R0, 0x7610, R6 ;  /* 0x000076100006a816 */ /* 0x000fe40000000006 */
.L_x_1933:
[----:B------:R-:W-:Y:S05]  /*8530*/  BSYNC B1 ;  /* 0x0000000000017941 */ /* 0x000fea0003800000 */
.L_x_1932:
[----:B------:R-:W-:-:S04]  /*8540*/  LOP3.LUT P0, RZ, R4, 0xff, R3, 0xc8, !PT ;  /* 0x000000ff04ff7812 */ /* 0x000fc8000780c803 */
[----:B------:R-:W-:-:S04]  /*8550*/  SEL R0, RZ, 0x1, !P0 ;  /* 0x00000001ff007807 */ /* 0x000fc80004000000 */
[----:B------:R-:W-:-:S04]  /*8560*/  LOP3.LUT P0, RZ, R5, 0xff, R0, 0xc8, !PT ;  /* 0x000000ff05ff7812 */ /* 0x000fc8000780c800 */
[----:B------:R-:W-:-:S04]  /*8570*/  SEL R3, RZ, 0x1, !P0 ;  /* 0x00000001ff037807 */ /* 0x000fc80004000000 */
[----:B------:R-:W-:-:S04]  /*8580*/  LOP3.LUT P0, RZ, R6, 0xff, R3, 0xc8, !PT ;  /* 0x000000ff06ff7812 */ /* 0x000fc8000780c803 */
[----:B------:R-:W-:Y:S01]  /*8590*/  SEL R17, RZ, 0x1, !P0 ;  /* 0x00000001ff117807 */ /* 0x000fe20004000000 */
[----:B------:R-:W-:Y:S05]  /*85a0*/  BRA `(.L_x_1901) ;  /* 0x00000d2000007947 */ /* 0x000fea0003800000 */
.L_x_1917:
        /* <DEDUP_REMOVED lines=10> */
.L_x_1936:
[----:B0-----:R-:W-:Y:S01]  /*8650*/  IADD3 R5, R7, c[0x0][0x170], RZ ;  /* 0x00005c0007057a10 */ /* 0x001fe20007ffe0ff */
        /* <DEDUP_REMOVED lines=8> */
[----:B---3--:R-:W3:Y:S02]  /*86e0*/  LDG.E.64 R4, [R4.64] ;  /* 0x0000002404047981 */ /* 0x008ee4000c1e1b00 */
[----:B------:R-:W-:-:S04]  /*86f0*/  IMAD.WIDE.U32 R10, R11, 0x8, R16 ;  /* 0x000000080b0a7825 */ /* 0x000fc800078e0010 */
[----:B------:R-:W-:Y:S02]  /*8700*/  IMAD R9, R0, R7, RZ ;  /* 0x0000000700097224 */ /* 0x000fe400078e02ff */
[----:B------:R-:W4:Y:S02]  /*8710*/  LDG.E.64 R10, [R10.64] ;  /* 0x000000240a0a7981 */ /* 0x000f24000c1e1b00 */
[----:B------:R-:W-:-:S06]  /*8720*/  IMAD.WIDE.U32 R8, R9, 0x8, R16 ;  /* 0x0000000809087825 */ /* 0x000fcc00078e0010 */
[----:B------:R-:W5:Y:S01]  /*8730*/  LDG.E.64 R8, [R8.64] ;  /* 0x0000002408087981 */ /* 0x000f62000c1e1b00 */
[----:B------:R-:W-:Y:S02]  /*8740*/  LOP3.LUT P4, RZ, R14, 0xff, RZ, 0xc0, !PT ;  /* 0x000000ff0eff7812 */ /* 0x000fe4000788c0ff */
[----:B------:R-:W-:Y:S02]  /*8750*/  LOP3.LUT P3, RZ, R13, 0xff, RZ, 0xc0, !PT ;  /* 0x000000ff0dff7812 */ /* 0x000fe4000786c0ff */
[----:B------:R-:W-:Y:S02]  /*8760*/  IADD3 R7, R7, c[0x0][0x170], RZ ;  /* 0x00005c0007077a10 */ /* 0x000fe40007ffe0ff */
[----:B------:R-:W-:Y:S02]  /*8770*/  LOP3.LUT P5, RZ, R15, 0xff, RZ, 0xc0, !PT ;  /* 0x000000ff0fff7812 */ /* 0x000fe400078ac0ff */
[----:B------:R-:W-:-:S07]  /*8780*/  LOP3.LUT P6, RZ, R6, 0xff, RZ, 0xc0, !PT ;  /* 0x000000ff06ff7812 */ /* 0x000fce00078cc0ff */
[----:B--2---:R-:W-:-:S04]  /*8790*/  DSETP.NEU.OR P3, PT, R2, RZ, P3 ;  /* 0x000000ff0200722a */ /* 0x004fc80001f6d400 */
[----:B---3--:R-:W0:-:S04]  /*87a0*/  DSETP.NEU.OR P4, PT, R4, RZ, P4 ;  /* 0x000000ff0400722a */ /* 0x008e08000278d400 */
[----:B------:R1:W-:Y:S02]  /*87b0*/  DSETP.NEU.AND P2, PT, R2, RZ, PT ;  /* 0x000000ff0200722a */ /* 0x0003e40003f4d000 */
[----:B-1----:R-:W-:Y:S01]  /*87c0*/  IMAD R2, R12, 0x3, R7 ;  /* 0x000000030c027824 */ /* 0x002fe200078e0207 */
[----:B0-----:R-:W-:-:S04]  /*87d0*/  SEL R14, RZ, 0x1, !P4 ;  /* 0x00000001ff0e7807 */ /* 0x001fc80006000000 */
[----:B------:R-:W-:Y:S01]  /*87e0*/  ISETP.GE.U32.AND P4, PT, R2, c[0x0][0x168], PT ;  /* 0x00005a0002007a0c */ /* 0x000fe20003f86070 */
[----:B----4-:R-:W0:Y:S01]  /*87f0*/  DSETP.NEU.OR P5, PT, R10, RZ, P5 ;  /* 0x000000ff0a00722a */ /* 0x010e220002fad400 */
[----:B------:R-:W-:-:S03]  /*8800*/  SEL R13, RZ, 0x1, !P3 ;  /* 0x00000001ff0d7807 */ /* 0x000fc60005800000 */
[----:B-----5:R-:W1:Y:S02]  /*8810*/  DSETP.NEU.OR P6, PT, R8, RZ, P6 ;  /* 0x000000ff0800722a */ /* 0x020e6400037cd400 */
[----:B0-----:R-:W-:Y:S02]  /*8820*/  SEL R15, RZ, 0x1, !P5 ;  /* 0x00000001ff0f7807 */ /* 0x001fe40006800000 */
[----:B------:R0:W2:Y:S02]  /*8830*/  DSETP.NEU.AND P1, PT, R4, RZ, PT ;  /* 0x000000ff0400722a */ /* 0x0000a40003f2d000 */
[----:B-1----:R-:W-:Y:S02]  /*8840*/  SEL R6, RZ, 0x1, !P6 ;  /* 0x00000001ff067807 */ /* 0x002fe40007000000 */
[----:B------:R0:W1:-:S04]  /*8850*/  DSETP.NEU.AND P0, PT, R10, RZ, PT ;  /* 0x000000ff0a00722a */ /* 0x0000480003f0d000 */
[----:B------:R0:W3:Y:S01]  /*8860*/  DSETP.NEU.AND P3, PT, R8, RZ, PT ;  /* 0x000000ff0800722a */ /* 0x0000e20003f6d000 */
[----:B-12---:R-:W-:Y:S05]  /*8870*/  @!P4 BRA `(.L_x_1936) ;  /* 0xfffffdd00000c947 */ /* 0x006fea000383ffff */
[----:B------:R-:W-:-:S03]  /*8880*/  NOP ;  /* 0x0000000000007918 */ /* 0x000fc60000000000 */
[----:B------:R-:W-:Y:S05]  /*8890*/  BSYNC B2 ;  /* 0x0000000000027941 */ /* 0x000fea0003800000 */
.L_x_1935:
[----:B------:R-:W-:Y:S05]  /*88a0*/  BSYNC B1 ;  /* 0x0000000000017941 */ /* 0x000fea0003800000 */
.L_x_1934:
[----:B------:R-:W-:Y:S01]  /*88b0*/  ISETP.GE.U32.AND P4, PT, R7, c[0x0][0x168], PT ;  /* 0x00005a0007007a0c */ /* 0x000fe20003f86070 */
[----:B------:R-:W-:-:S12]  /*88c0*/  BSSY B1, `(.L_x_1937) ;  /* 0x000001a000017945 */ /* 0x000fd80003800000 */
[----:B------:R-:W-:Y:S05]  /*88d0*/  @P4 BRA `(.L_x_1938) ;  /* 0x0000018000004947 */ /* 0x000fea0003800000 */
[----:B------:R-:W-:-:S04]  /*88e0*/  IMAD R3, R0, R7, RZ ;  /* 0x0000000700037224 */ /* 0x000fc800078e02ff */
[----:B------:R-:W-:-:S06]  /*88f0*/  IMAD.WIDE.U32 R2, R3, 0x8, R16 ;  /* 0x0000000803027825 */ /* 0x000fcc00078e0010 */
[----:B------:R-:W2:Y:S01]  /*8900*/  LDG.E.64 R2, [R2.64] ;  /* 0x0000002402027981 */ /* 0x000ea2000c1e1b00 */
[----:B0-----:R-:W-:-:S04]  /*8910*/  IADD3 R5, R7, c[0x0][0x170], RZ ;  /* 0x00005c0007057a10 */ /* 0x001fc80007ffe0ff */
[----:B------:R-:W-:Y:S01]  /*8920*/  ISETP.GE.U32.AND P5, PT, R5, c[0x0][0x168], PT ;  /* 0x00005a0005007a0c */ /* 0x000fe20003fa6070 */
[----:B--2---:R0:W1:-:S12]  /*8930*/  DSETP.NEU.AND P2, PT, R2, RZ, PT ;  /* 0x000000ff0200722a */ /* 0x0040580003f4d000 */
[----:B------:R-:W-:Y:S05]  /*8940*/  @P5 BRA `(.L_x_1938) ;  /* 0x0000011000005947 */ /* 0x000fea0003800000 */
[----:B0-----:R-:W-:-:S04]  /*8950*/  IMAD R3, R0, R5, RZ ;  /* 0x0000000500037224 */ /* 0x001fc800078e02ff */
[----:B------:R-:W-:-:S06]  /*8960*/  IMAD.WIDE.U32 R2, R3, 0x8, R16 ;  /* 0x0000000803027825 */ /* 0x000fcc00078e0010 */
[----:B------:R-:W2:Y:S01]  /*8970*/  LDG.E.64 R2, [R2.64] ;  /* 0x0000002402027981 */ /* 0x000ea2000c1e1b00 */
[----:B------:R-:W-:-:S04]  /*8980*/  IADD3 R5, R5, c[0x0][0x170], RZ ;  /* 0x00005c0005057a10 */ /* 0x000fc80007ffe0ff */
[----:B------:R-:W-:Y:S01]  /*8990*/  ISETP.GE.U32.AND P5, PT, R5, c[0x0][0x168], PT ;  /* 0x00005a0005007a0c */ /* 0x000fe20003fa6070 */
[----:B--2---:R0:W2:-:S12]  /*89a0*/  DSETP.NEU.AND P1, PT, R2, RZ, PT ;  /* 0x000000ff0200722a */ /* 0x0040980003f2d000 */
[----:B------:R-:W-:Y:S05]  /*89b0*/  @P5 BRA `(.L_x_1938) ;  /* 0x000000a000005947 */ /* 0x000fea0003800000 */
[----:B------:R-:W-:Y:S01]  /*89c0*/  IADD3 R9, R5, c[0x0][0x170], RZ ;  /* 0x00005c0005097a10 */ /* 0x000fe20007ffe0ff */
[----:B0-----:R-:W-:-:S03]  /*89d0*/  IMAD R3, R0, R5, RZ ;  /* 0x0000000500037224 */ /* 0x001fc600078e02ff */
[----:B------:R-:W-:Y:S01]  /*89e0*/  ISETP.GE.U32.AND P5, PT, R9, c[0x0][0x168], PT ;  /* 0x00005a0009007a0c */ /* 0x000fe20003fa6070 */
[----:B------:R-:W-:-:S06]  /*89f0*/  IMAD.WIDE.U32 R2, R3, 0x8, R16 ;  /* 0x0000000803027825 */ /* 0x000fcc00078e0010 */
[----:B------:R-:W4:Y:S06]  /*8a00*/  LDG.E.64 R2, [R2.64] ;  /* 0x0000002402027981 */ /* 0x000f2c000c1e1b00 */
[----:B------:R-:W-:-:S04]  /*8a10*/  @!P5 IMAD R5, R0, R9, RZ ;  /* 0x000000090005d224 */ /* 0x000fc800078e02ff */
[----:B------:R-:W-:-:S06]  /*8a20*/  @!P5 IMAD.WIDE.U32 R16, R5, 0x8, R16 ;  /* 0x000000080510d825 */ /* 0x000fcc00078e0010 */
[----:B------:R-:W5:Y:S01]  /*8a30*/  @!P5 LDG.E.64 R16, [R16.64] ;  /* 0x000000241010d981 */ /* 0x000f62000c1e1b00 */
[----:B----4-:R0:W4:-:S04]  /*8a40*/  DSETP.NEU.AND P0, PT, R2, RZ, PT ;  /* 0x000000ff0200722a */ /* 0x0101080003f0d000 */
[----:B---3-5:R0:W3:-:S09]  /*8a50*/  @!P5 DSETP.NEU.AND P3, PT, R16, RZ, PT ;  /* 0x000000ff1000d22a */ /* 0x0280d20003f6d000 */
.L_x_1938:
[----:B----4-:R-:W-:Y:S05]  /*8a60*/  BSYNC B1 ;  /* 0x0000000000017941 */ /* 0x010fea0003800000 */
.L_x_1937:
[----:B------:R-:W-:Y:S01]  /*8a70*/  BSSY B1, `(.L_x_1939) ;  /* 0x0000017000017945 */ /* 0x000fe20003800000 */
[----:B------:R-:W-:Y:S05]  /*8a80*/  @P4 BRA `(.L_x_1940) ;  /* 0x0000015000004947 */ /* 0x000fea0003800000 */
[----:B------:R-:W-:Y:S02]  /*8a90*/  LOP3.LUT P4, RZ, R13, 0xff, RZ, 0xc0, !PT ;  /* 0x000000ff0dff7812 */ /* 0x000fe4000788c0ff */
[----:B------:R-:W-:Y:S02]  /*8aa0*/  IADD3 R0, R7, c[0x0][0x170], RZ ;  /* 0x00005c0007007a10 */ /* 0x000fe40007ffe0ff */
[----:B-1----:R-:W-:Y:S02]  /*8ab0*/  PLOP3.LUT P2, PT, P4, P2, PT, 0xa8, 0x0 ;  /* 0x000000000000781c */ /* 0x002fe40002745570 */
[----:B------:R-:W-:Y:S02]  /*8ac0*/  ISETP.GE.U32.AND P4, PT, R0, c[0x0][0x168], PT ;  /* 0x00005a0000007a0c */ /* 0x000fe40003f86070 */
[----:B------:R-:W-:-:S11]  /*8ad0*/  SEL R13, RZ, 0x1, !P2 ;  /* 0x00000001ff0d7807 */ /* 0x000fd60005000000 */
[----:B------:R-:W-:Y:S05]  /*8ae0*/  @P4 BRA `(.L_x_1940) ;  /* 0x000000f000004947 */ /* 0x000fea0003800000 */
[----:B------:R-:W-:Y:S02]  /*8af0*/  LOP3.LUT P2, RZ, R14, 0xff, RZ, 0xc0, !PT ;  /* 0x000000ff0eff7812 */ /* 0x000fe4000784c0ff */
[----:B------:R-:W-:Y:S02]  /*8b00*/  IADD3 R0, R0, c[0x0][0x170], RZ ;  /* 0x00005c0000007a10 */ /* 0x000fe40007ffe0ff */
[----:B--2---:R-:W-:Y:S02]  /*8b10*/  PLOP3.LUT P1, PT, P2, P1, PT, 0xa8, 0x0 ;  /* 0x000000000000781c */ /* 0x004fe40001723570 */
[----:B------:R-:W-:Y:S02]  /*8b20*/  ISETP.GE.U32.AND P2, PT, R0, c[0x0][0x168], PT ;  /* 0x00005a0000007a0c */ /* 0x000fe40003f46070 */
[----:B------:R-:W-:-:S11]  /*8b30*/  SEL R14, RZ, 0x1, !P1 ;  /* 0x00000001ff0e7807 */ /* 0x000fd60004800000 */
[----:B------:R-:W-:Y:S05]  /*8b40*/  @P2 BRA `(.L_x_1940) ;  /* 0x0000009000002947 */ /* 0x000fea0003800000 */
[----:B------:R-:W-:Y:S02]  /*8b50*/  IADD3 R0, R0, c[0x0][0x170], RZ ;  /* 0x00005c0000007a10 */ /* 0x000fe40007ffe0ff */
[----:B------:R-:W-:Y:S02]  /*8b60*/  LOP3.LUT P1, RZ, R15, 0xff, RZ, 0xc0, !PT ;  /* 0x000000ff0fff7812 */ /* 0x000fe4000782c0ff */
[----:B------:R-:W-:Y:S02]  /*8b70*/  ISETP.GE.U32.AND P4, PT, R0, c[0x0][0x168], PT ;  /* 0x00005a0000007a0c */ /* 0x000fe40003f86070 */
[----:B------:R-:W-:-:S04]  /*8b80*/  PLOP3.LUT P0, PT, P1, P0, PT, 0xa8, 0x0 ;  /* 0x000000000000781c */ /* 0x000fc80000f01570 */
[----:B------:R-:W-:-:S07]  /*8b90*/  SEL R15, RZ, 0x1, !P0 ;  /* 0x00000001ff0f7807 */ /* 0x000fce0004000000 */
[----:B------:R-:W-:-:S04]  /*8ba0*/  @!P4 LOP3.LUT P2, RZ, R6, 0xff, RZ, 0xc0, !PT ;  /* 0x000000ff06ffc812 */ /* 0x000fc8000784c0ff */
[----:B---3--:R-:W-:-:S04]  /*8bb0*/  @!P4 PLOP3.LUT P3, PT, P2, P3, PT, 0xa8, 0x0 ;  /* 0x000000000000c81c */ /* 0x008fc80001767570 */
[----:B------:R-:W-:-:S04]  /*8bc0*/  @!P4 SEL R0, RZ, 0x1, !P3 ;  /* 0x00000001ff00c807 */ /* 0x000fc80005800000 */
[----:B------:R-:W-:Y:S02]  /*8bd0*/  @!P4 PRMT R6, R0, 0x7610, R6 ;  /* 0x000076100006c816 */ /* 0x000fe40000000006 */
.L_x_1940:
[----:B------:R-:W-:Y:S05]  /*8be0*/  BSYNC B1 ;  /* 0x0000000000017941 */ /* 0x000fea0003800000 */
.L_x_1939:
[----:B------:R-:W-:-:S04]  /*8bf0*/  LOP3.LUT P0, RZ, R14, 0xff, R13, 0xc8, !PT ;  /* 0x000000ff0eff7812 */ /* 0x000fc8000780c80d */
[----:B------:R-:W-:-:S04]  /*8c00*/  SEL R0, RZ, 0x1, !P0 ;  /* 0x00000001ff007807 */ /* 0x000fc80004000000 */
[----:B------:R-:W-:-:S04]  /*8c10*/  LOP3.LUT P0, RZ, R15, 0xff, R0, 0xc8, !PT ;  /* 0x000000ff0fff7812 */ /* 0x000fc8000780c800 */
[----:B0-----:R-:W-:-:S04]  /*8c20*/  SEL R3, RZ, 0x1, !P0 ;  /* 0x00000001ff037807 */ /* 0x001fc80004000000 */
[----:B------:R-:W-:-:S04]  /*8c30*/  LOP3.LUT P0, RZ, R6, 0xff, R3, 0xc8, !PT ;  /* 0x000000ff06ff7812 */ /* 0x000fc8000780c803 */
[----:B------:R-:W-:Y:S01]  /*8c40*/  SEL R17, RZ, 0x1, !P0 ;  /* 0x00000001ff117807 */ /* 0x000fe20004000000 */
[----:B------:R-:W-:Y:S05]  /*8c50*/  BRA `(.L_x_1901) ;  /* 0x0000067000007947 */ /* 0x000fea0003800000 */
.L_x_1916:
[----:B------:R-:W-:Y:S01]  /*8c60*/  IMAD.MOV.U32 R10, RZ, RZ, c[0x0][0x170] ;  /* 0x00005c00ff0a7624 */ /* 0x000fe200078e00ff */
[----:B------:R-:W-:Y:S01]  /*8c70*/  ULDC.U8 UR4, c[0x0][0x161] ;  /* 0x0000584000047ab9 */ /* 0x000fe20000000000 */
[----:B------:R-:W-:Y:S01]  /*8c80*/  MOV R3, R7 ;  /* 0x0000000700037202 */ /* 0x000fe20000000f00 */
[----:B------:R-:W-:Y:S01]  /*8c90*/  IMAD.U32 R0, RZ, RZ, UR4 ;  /* 0x00000004ff007e24 */ /* 0x000fe2000f8e00ff */
[----:B------:R-:W-:Y:S01]  /*8ca0*/  MOV R6, UR4 ;  /* 0x0000000400067c02 */ /* 0x000fe20008000f00 */
[----:B------:R-:W-:Y:S01]  /*8cb0*/  IMAD R2, R10, 0x3, R7 ;  /* 0x000000030a027824 */ /* 0x000fe200078e0207 */
[----:B------:R-:W-:Y:S01]  /*8cc0*/  MOV R8, UR4 ;  /* 0x0000000400087c02 */ /* 0x000fe20008000f00 */
[----:B------:R-:W-:Y:S01]  /*8cd0*/  IMAD.U32 R7, RZ, RZ, UR4 ;  /* 0x00000004ff077e24 */ /* 0x000fe2000f8e00ff */
[----:B------:R-:W-:Y:S02]  /*8ce0*/  BSSY B1, `(.L_x_1941) ;  /* 0x0000028000017945 */ /* 0x000fe40003800000 */
[----:B------:R-:W-:-:S13]  /*8cf0*/  ISETP.GE.U32.AND P0, PT, R2, c[0x0][0x168], PT ;  /* 0x00005a0002007a0c */ /* 0x000fda0003f06070 */
[----:B------:R-:W-:Y:S05]  /*8d00*/  @P0 BRA `(.L_x_1942) ;  /* 0x0000025000000947 */ /* 0x000fea0003800000 */
[----:B------:R-:W-:Y:S01]  /*8d10*/  BSSY B2, `(.L_x_1942) ;  /* 0x0000024000027945 */ /* 0x000fe20003800000 */
[C---:B------:R-:W-:Y:S02]  /*8d20*/  PRMT R6, R0.reuse, 0x7610, R6 ;  /* 0x0000761000067816 */ /* 0x040fe40000000006 */
[C---:B------:R-:W-:Y:S02]  /*8d30*/  PRMT R7, R0.reuse, 0x7610, R7 ;  /* 0x0000761000077816 */ /* 0x040fe40000000007 */
[----:B------:R-:W-:Y:S02]  /*8d40*/  PRMT R8, R0, 0x7610, R8 ;  /* 0x0000761000087816 */ /* 0x000fe40000000008 */
.L_x_1943:
[C---:B0-----:R-:W-:Y:S01]  /*8d50*/  IADD3 R5, R3.reuse, c[0x0][0x170], RZ ;  /* 0x00005c0003057a10 */ /* 0x041fe20007ffe0ff */
[----:B------:R-:W-:-:S03]  /*8d60*/  IMAD.WIDE.U32 R2, R3, 0x8, R16 ;  /* 0x0000000803027825 */ /* 0x000fc600078e0010 */
[C---:B------:R-:W-:Y:S01]  /*8d70*/  IADD3 R9, R5.reuse, c[0x0][0x170], RZ ;  /* 0x00005c0005097a10 */ /* 0x040fe20007ffe0ff */
[--C-:B------:R-:W-:Y:S02]  /*8d80*/  IMAD.WIDE.U32 R4, R5, 0x8, R16.reuse ;  /* 0x0000000805047825 */ /* 0x100fe400078e0010 */
[----:B------:R-:W2:Y:S02]  /*8d90*/  LDG.E.64 R2, [R2.64] ;  /* 0x0000002402027981 */ /* 0x000ea4000c1e1b00 */
[C-C-:B------:R-:W-:Y:S01]  /*8da0*/  IMAD.WIDE.U32 R12, R9.reuse, 0x8, R16.reuse ;  /* 0x00000008090c7825 */ /* 0x140fe200078e0010 */
[----:B------:R-:W-:Y:S01]  /*8db0*/  IADD3 R9, R9, c[0x0][0x170], RZ ;  /* 0x00005c0009097a10 */ /* 0x000fe20007ffe0ff */
[----:B---3--:R-:W3:Y:S04]  /*8dc0*/  LDG.E.64 R4, [R4.64] ;  /* 0x0000002404047981 */ /* 0x008ee8000c1e1b00 */
[----:B------:R-:W-:Y:S01]  /*8dd0*/  IMAD.WIDE.U32 R14, R9, 0x8, R16 ;  /* 0x00000008090e7825 */ /* 0x000fe200078e0010 */
[----:B------:R-:W4:Y:S05]  /*8de0*/  LDG.E.64 R12, [R12.64] ;  /* 0x000000240c0c7981 */ /* 0x000f2a000c1e1b00 */
[----:B------:R-:W5:Y:S01]  /*8df0*/  LDG.E.64 R14, [R14.64] ;  /* 0x000000240e0e7981 */ /* 0x000f62000c1e1b00 */
[----:B------:R-:W-:-:S02]  /*8e00*/  LOP3.LUT P3, RZ, R8, 0xff, RZ, 0xc0, !PT ;  /* 0x000000ff08ff7812 */ /* 0x000fc4000786c0ff */
[----:B------:R-:W-:Y:S02]  /*8e10*/  LOP3.LUT P4, RZ, R7, 0xff, RZ, 0xc0, !PT ;  /* 0x000000ff07ff7812 */ /* 0x000fe4000788c0ff */
[----:B------:R-:W-:Y:S02]  /*8e20*/  LOP3.LUT P6, RZ, R0, 0xff, RZ, 0xc0, !PT ;  /* 0x000000ff00ff7812 */ /* 0x000fe400078cc0ff */
[----:B------:R-:W-:-:S07]  /*8e30*/  LOP3.LUT P5, RZ, R6, 0xff, RZ, 0xc0, !PT ;  /* 0x000000ff06ff7812 */ /* 0x000fce00078ac0ff */
[----:B--2---:R-:W0:-:S04]  /*8e40*/  DSETP.NEU.OR P3, PT, R2, RZ, P3 ;  /* 0x000000ff0200722a */ /* 0x004e080001f6d400 */
[----:B------:R1:W-:Y:S02]  /*8e50*/  DSETP.NEU.AND P2, PT, R2, RZ, PT ;  /* 0x000000ff0200722a */ /* 0x0003e40003f4d000 */
[----:B-1----:R-:W-:Y:S02]  /*8e60*/  IADD3 R3, R9, c[0x0][0x170], RZ ;  /* 0x00005c0009037a10 */ /* 0x002fe40007ffe0ff */
[----:B---3--:R-:W1:Y:S01]  /*8e70*/  DSETP.NEU.OR P4, PT, R4, RZ, P4 ;  /* 0x000000ff0400722a */ /* 0x008e62000278d400 */
[----:B0-----:R-:W-:Y:S02]  /*8e80*/  SEL R8, RZ, 0x1, !P3 ;  /* 0x00000001ff087807 */ /* 0x001fe40005800000 */
[----:B------:R-:W-:Y:S01]  /*8e90*/  IMAD R0, R10, 0x3, R3 ;  /* 0x000000030a007824 */ /* 0x000fe200078e0203 */
[----:B----4-:R-:W0:Y:S02]  /*8ea0*/  DSETP.NEU.OR P5, PT, R12, RZ, P5 ;  /* 0x000000ff0c00722a */ /* 0x010e240002fad400 */
[----:B-1----:R-:W-:-:S02]  /*8eb0*/  SEL R7, RZ, 0x1, !P4 ;  /* 0x00000001ff077807 */ /* 0x002fc40006000000 */
[----:B------:R-:W-:Y:S01]  /*8ec0*/  ISETP.GE.U32.AND P4, PT, R0, c[0x0][0x168], PT ;  /* 0x00005a0000007a0c */ /* 0x000fe20003f86070 */
[----:B-----5:R-:W1:Y:S01]  /*8ed0*/  DSETP.NEU.OR P6, PT, R14, RZ, P6 ;  /* 0x000000ff0e00722a */ /* 0x020e6200037cd400 */
[----:B0-----:R-:W-:-:S03]  /*8ee0*/  SEL R6, RZ, 0x1, !P5 ;  /* 0x00000001ff067807 */ /* 0x001fc60006800000 */
[----:B------:R0:W2:Y:S02]  /*8ef0*/  DSETP.NEU.AND P1, PT, R4, RZ, PT ;  /* 0x000000ff0400722a */ /* 0x0000a40003f2d000 */
[----:B-1----:R-:W-:Y:S02]  /*8f00*/  SEL R0, RZ, 0x1, !P6 ;  /* 0x00000001ff007807 */ /* 0x002fe40007000000 */
[----:B------:R0:W1:-:S04]  /*8f10*/  DSETP.NEU.AND P0, PT, R12, RZ, PT ;  /* 0x000000ff0c00722a */ /* 0x0000480003f0d000 */
[----:B------:R0:W3:Y:S01]  /*8f20*/  DSETP.NEU.AND P3, PT, R14, RZ, PT ;  /* 0x000000ff0e00722a */ /* 0x0000e20003f6d000 */
[----:B-12---:R-:W-:Y:S05]  /*8f30*/  @!P4 BRA `(.L_x_1943) ;  /* 0xfffffe100000c947 */ /* 0x006fea000383ffff */
[----:B------:R-:W-:-:S03]  /*8f40*/  NOP ;  /* 0x0000000000007918 */ /* 0x000fc60000000000 */
[----:B------:R-:W-:Y:S05]  /*8f50*/  BSYNC B2 ;  /* 0x0000000000027941 */ /* 0x000fea0003800000 */
.L_x_1942:
[----:B------:R-:W-:Y:S05]  /*8f60*/  BSYNC B1 ;  /* 0x0000000000017941 */ /* 0x000fea0003800000 */
.L_x_1941:
[----:B------:R-:W-:Y:S01]  /*8f70*/  ISETP.GE.U32.AND P4, PT, R3, c[0x0][0x168], PT ;  /* 0x00005a0003007a0c */ /* 0x000fe20003f86070 */
[----:B------:R-:W-:-:S12]  /*8f80*/  BSSY B1, `(.L_x_1944) ;  /* 0x0000016000017945 */ /* 0x000fd80003800000 */
[----:B------:R-:W-:Y:S05]  /*8f90*/  @P4 BRA `(.L_x_1945) ;  /* 0x0000014000004947 */ /* 0x000fea0003800000 */
[----:B0-----:R-:W-:-:S06]  /*8fa0*/  IMAD.WIDE.U32 R4, R3, 0x8, R16 ;  /* 0x0000000803047825 */ /* 0x001fcc00078e0010 */
[----:B------:R-:W2:Y:S01]  /*8fb0*/  LDG.E.64 R4, [R4.64] ;  /* 0x0000002404047981 */ /* 0x000ea2000c1e1b00 */
[----:B------:R-:W-:-:S04]  /*8fc0*/  IADD3 R9, R3, c[0x0][0x170], RZ ;  /* 0x00005c0003097a10 */ /* 0x000fc80007ffe0ff */
[----:B------:R-:W-:Y:S01]  /*8fd0*/  ISETP.GE.U32.AND P5, PT, R9, c[0x0][0x168], PT ;  /* 0x00005a0009007a0c */ /* 0x000fe20003fa6070 */
[----:B--2---:R0:W1:-:S12]  /*8fe0*/  DSETP.NEU.AND P2, PT, R4, RZ, PT ;  /* 0x000000ff0400722a */ /* 0x0040580003f4d000 */
[----:B------:R-:W-:Y:S05]  /*8ff0*/  @P5 BRA `(.L_x_1945) ;  /* 0x000000e000005947 */ /* 0x000fea0003800000 */
[----:B0-----:R-:W-:-:S06]  /*9000*/  IMAD.WIDE.U32 R4, R9, 0x8, R16 ;  /* 0x0000000809047825 */ /* 0x001fcc00078e0010 */
[----:B------:R-:W2:Y:S01]  /*9010*/  LDG.E.64 R4, [R4.64] ;  /* 0x0000002404047981 */ /* 0x000ea2000c1e1b00 */
[----:B------:R-:W-:-:S04]  /*9020*/  IADD3 R9, R9, c[0x0][0x170], RZ ;  /* 0x00005c0009097a10 */ /* 0x000fc80007ffe0ff */
[----:B------:R-:W-:Y:S01]  /*9030*/  ISETP.GE.U32.AND P5, PT, R9, c[0x0][0x168], PT ;  /* 0x00005a0009007a0c */ /* 0x000fe20003fa6070 */
[----:B--2---:R0:W2:-:S12]  /*9040*/  DSETP.NEU.AND P1, PT, R4, RZ, PT ;  /* 0x000000ff0400722a */ /* 0x0040980003f2d000 */
[----:B------:R-:W-:Y:S05]  /*9050*/  @P5 BRA `(.L_x_1945) ;  /* 0x0000008000005947 */ /* 0x000fea0003800000 */
[C---:B------:R-:W-:Y:S01]  /*9060*/  IADD3 R11, R9.reuse, c[0x0][0x170], RZ ;  /* 0x00005c00090b7a10 */ /* 0x040fe20007ffe0ff */
[----:B0-----:R-:W-:-:S03]  /*9070*/  IMAD.WIDE.U32 R4, R9, 0x8, R16 ;  /* 0x0000000809047825 */ /* 0x001fc600078e0010 */
[----:B------:R-:W-:-:S03]  /*9080*/  ISETP.GE.U32.AND P5, PT, R11, c[0x0][0x168], PT ;  /* 0x00005a000b007a0c */ /* 0x000fc60003fa6070 */
[----:B------:R-:W4:Y:S10]  /*9090*/  LDG.E.64 R4, [R4.64] ;  /* 0x0000002404047981 */ /* 0x000f34000c1e1b00 */
[----:B------:R-:W-:-:S06]  /*90a0*/  @!P5 IMAD.WIDE.U32 R16, R11, 0x8, R16 ;  /* 0x000000080b10d825 */ /* 0x000fcc00078e0010 */
[----:B------:R-:W5:Y:S01]  /*90b0*/  @!P5 LDG.E.64 R16, [R16.64] ;  /* 0x000000241010d981 */ /* 0x000f62000c1e1b00 */
[----:B----4-:R0:W4:-:S04]  /*90c0*/  DSETP.NEU.AND P0, PT, R4, RZ, PT ;  /* 0x000000ff0400722a */ /* 0x0101080003f0d000 */
[----:B---3-5:R0:W3:-:S09]  /*90d0*/  @!P5 DSETP.NEU.AND P3, PT, R16, RZ, PT ;  /* 0x000000ff1000d22a */ /* 0x0280d20003f6d000 */
.L_x_1945:
[----:B----4-:R-:W-:Y:S05]  /*90e0*/  BSYNC B1 ;  /* 0x0000000000017941 */ /* 0x010fea0003800000 */
.L_x_1944:
        /* <DEDUP_REMOVED lines=23> */
.L_x_1947:
[----:B------:R-:W-:Y:S05]  /*9260*/  BSYNC B1 ;  /* 0x0000000000017941 */ /* 0x000fea0003800000 */
.L_x_1946:
[----:B------:R-:W-:-:S04]  /*9270*/  LOP3.LUT P0, RZ, R7, 0xff, R8, 0xc8, !PT ;  /* 0x000000ff07ff7812 */ /* 0x000fc8000780c808 */
[----:B------:R-:W-:-:S04]  /*9280*/  SEL R3, RZ, 0x1, !P0 ;  /* 0x00000001ff037807 */ /* 0x000fc80004000000 */
[----:B------:R-:W-:-:S04]  /*9290*/  LOP3.LUT P0, RZ, R6, 0xff, R3, 0xc8, !PT ;  /* 0x000000ff06ff7812 */ /* 0x000fc8000780c803 */
[----:B------:R-:W-:-:S04]  /*92a0*/  SEL R3, RZ, 0x1, !P0 ;  /* 0x00000001ff037807 */ /* 0x000fc80004000000 */
[----:B------:R-:W-:-:S04]  /*92b0*/  LOP3.LUT P0, RZ, R0, 0xff, R3, 0xc8, !PT ;  /* 0x000000ff00ff7812 */ /* 0x000fc8000780c803 */
[----:B0-----:R-:W-:-:S04]  /*92c0*/  SEL R17, RZ, 0x1, !P0 ;  /* 0x00000001ff117807 */ /* 0x001fc80004000000 */
.L_x_1901:
[----:B------:R-:W-:Y:S05]  /*92d0*/  BSYNC B0 ;  /* 0x0000000000007941 */ /* 0x000fea0003800000 */
.L_x_1900:
        /* <DEDUP_REMOVED lines=9> */
.L_x_1949:
[----:B------:R-:W-:Y:S01]  /*9370*/  IADD3 R2, R24, R3, RZ ;  /* 0x0000000318027210 */ /* 0x000fe20007ffe0ff */
[----:B------:R-:W-:Y:S03]  /*9380*/  BAR.SYNC.DEFER_BLOCKING 0x0 ;  /* 0x0000000000007b1d */ /* 0x000fe60000010000 */
[----:B------:R-:W-:-:S04]  /*9390*/  ISETP.GE.U32.AND P0, PT, R2, c[0x0][0x4], PT ;  /* 0x0000010002007a0c */ /* 0x000fc80003f06070 */
[----:B------:R-:W-:-:S13]  /*93a0*/  ISETP.GE.U32.OR P0, PT, R24, R3, P0 ;  /* 0x000000031800720c */ /* 0x000fda0000706470 */
[----:B------:R-:W-:-:S06]  /*93b0*/  @!P0 IMAD R2, R2, c[0x0][0x0], R25 ;  /* 0x0000000002028a24 */ /* 0x000fcc00078e0219 */
[----:B------:R-:W0:Y:S02]  /*93c0*/  @!P0 LDS.U8 R2, [R2+0x10] ;  /* 0x0000100002028984 */ /* 0x000e240000000000 */
[----:B0-2---:R-:W-:-:S04]  /*93d0*/  @!P0 LOP3.LUT P1, RZ, R2, 0xff, R17, 0xc8, !PT ;  /* 0x000000ff02ff8812 */ /* 0x005fc8000782c811 */
[----:B------:R-:W-:Y:S02]  /*93e0*/  @!P0 SEL R5, RZ, 0x1, !P1 ;  /* 0x00000001ff058807 */ /* 0x000fe40004800000 */
[----:B------:R-:W-:Y:S02]  /*93f0*/  ISETP.GT.AND P1, PT, R3, 0x1, PT ;  /* 0x000000010300780c */ /* 0x000fe40003f24270 */
[----:B------:R-:W-:Y:S01]  /*9400*/  SHF.R.S32.HI R3, RZ, 0x1, R3 ;  /* 0x00000001ff037819 */ /* 0x000fe20000011403 */
[----:B------:R0:W-:Y:S01]  /*9410*/  @!P0 STS.U8 [R0+0x10], R5 ;  /* 0x0000100500008388 */ /* 0x0001e20000000000 */
[----:B------:R-:W-:-:S09]  /*9420*/  @!P0 PRMT R17, R5, 0x7610, R17 ;  /* 0x0000761005118816 */ /* 0x000fd20000000011 */
[----:B0-----:R-:W-:Y:S05]  /*9430*/  @P1 BRA `(.L_x_1949) ;  /* 0xffffff3000001947 */ /* 0x001fea000383ffff */
.L_x_1948:
        /* <DEDUP_REMOVED lines=13> */
.L_x_1952:
[----:B------:R-:W-:Y:S01]  /*9510*/  IADD3 R0, R25, R2, RZ ;  /* 0x0000000219007210 */ /* 0x000fe20007ffe0ff */
[----:B------:R-:W-:Y:S03]  /*9520*/  BAR.SYNC.DEFER_BLOCKING 0x0 ;  /* 0x0000000000007b1d */ /* 0x000fe60000010000 */
[----:B------:R-:W-:-:S04]  /*9530*/  ISETP.GE.U32.AND P0, PT, R0, c[0x0][0x0], PT ;  /* 0x0000000000007a0c */ /* 0x000fc80003f06070 */
[----:B------:R-:W-:-:S13]  /*9540*/  ISETP.GE.U32.OR P0, PT, R25, R2, P0 ;  /* 0x000000021900720c */ /* 0x000fda0000706470 */
[--C-:B------:R-:W-:Y:S01]  /*9550*/  @!P0 IMAD.IADD R3, R5, 0x1, R2.reuse ;  /* 0x0000000105038824 */ /* 0x100fe200078e0202 */
[----:B------:R-:W-:-:S04]  /*9560*/  SHF.R.S32.HI R2, RZ, 0x1, R2 ;  /* 0x00000001ff027819 */ /* 0x000fc80000011402 */
[----:B------:R-:W0:Y:S02]  /*9570*/  @!P0 LDS.U8 R0, [R3+0x10] ;  /* 0x0000100003008984 */ /* 0x000e240000000000 */
[----:B0-2---:R-:W-:-:S04]  /*9580*/  @!P0 LOP3.LUT P1, RZ, R0, 0xff, R17, 0xc8, !PT ;  /* 0x000000ff00ff8812 */ /* 0x005fc8000782c811 */
[----:B------:R-:W-:Y:S02]  /*9590*/  @!P0 SEL R0, RZ, 0x1, !P1 ;  /* 0x00000001ff008807 */ /* 0x000fe40004800000 */
[----:B------:R-:W-:Y:S02]  /*95a0*/  ISETP.GE.AND P1, PT, R2, 0x20, PT ;  /* 0x000000200200780c */ /* 0x000fe40003f26270 */
[----:B------:R-:W-:Y:S01]  /*95b0*/  @!P0 PRMT R17, R0, 0x7610, R17 ;  /* 0x0000761000118816 */ /* 0x000fe20000000011 */
[----:B------:R0:W-:Y:S10]  /*95c0*/  @!P0 STS.U8 [R5+0x10], R0 ;  /* 0x0000100005008388 */ /* 0x0001f40000000000 */
[----:B0-----:R-:W-:Y:S05]  /*95d0*/  @P1 BRA `(.L_x_1952) ;  /* 0xffffff3000001947 */ /* 0x001fea000383ffff */
[----:B------:R-:W-:-:S09]  /*95e0*/  HFMA2.MMA R0, -RZ, RZ, 0, 1.9073486328125e-06 ;  /* 0x00000020ff007435 */ /* 0x000fd200000001ff */
.L_x_1951:
[----:B------:R-:W-:Y:S01]  /*95f0*/  BAR.SYNC.DEFER_BLOCKING 0x0 ;  /* 0x0000000000007b1d */ /* 0x000fe20000010000 */
[----:B------:R-:W-:-:S13]  /*9600*/  ISETP.GE.AND P0, PT, R0, 0x2, PT ;  /* 0x000000020000780c */ /* 0x000fda0003f06270 */
[----:B------:R-:W-:Y:S05]  /*9610*/  @!P0 BRA `(.L_x_1950) ;  /* 0x000000a000008947 */ /* 0x000fea0003800000 */
[----:B------:R-:W-:Y:S02]  /*9620*/  IMAD.MOV.U32 R3, RZ, RZ, 0x1 ;  /* 0x00000001ff037424 */ /* 0x000fe400078e00ff */
.L_x_1953:
[C---:B------:R-:W-:Y:S02]  /*9630*/  LOP3.LUT R2, R17.reuse, 0xffff, RZ, 0xc0, !PT ;  /* 0x0000ffff11027812 */ /* 0x040fe400078ec0ff */
[----:B------:R-:W-:Y:S02]  /*9640*/  LOP3.LUT P0, RZ, R17, 0xff, RZ, 0xc0, !PT ;  /* 0x000000ff11ff7812 */ /* 0x000fe4000780c0ff */
[----:B------:R-:W-:-:S06]  /*9650*/  PRMT R2, R2, 0x8880, RZ ;  /* 0x0000888002027816 */ /* 0x000fcc00000000ff */
[----:B------:R0:W4:Y:S02]  /*9660*/  SHFL.DOWN PT, R2, R2, R3, 0x1f ;  /* 0x08001f0302027589 */ /* 0x00012400000e0000 */
[----:B0-----:R-:W-:-:S04]  /*9670*/  SHF.L.U32 R3, R3, 0x1, RZ ;  /* 0x0000000103037819 */ /* 0x001fc800000006ff */
[----:B--2---:R-:W-:Y:S02]  /*9680*/  ISETP.GE.AND P1, PT, R3, R0, PT ;  /* 0x000000000300720c */ /* 0x004fe40003f26270 */
[----:B----4-:R-:W-:-:S04]  /*9690*/  ISETP.NE.OR P0, PT, R2, RZ, P0 ;  /* 0x000000ff0200720c */ /* 0x010fc80000705670 */
[----:B------:R-:W-:-:S07]  /*96a0*/  SEL R17, RZ, 0x1, !P0 ;  /* 0x00000001ff117807 */ /* 0x000fce0004000000 */
[----:B------:R-:W-:Y:S05]  /*96b0*/  @!P1 BRA `(.L_x_1953) ;  /* 0xffffff7000009947 */ /* 0x000fea000383ffff */
.L_x_1950:
[----:B--2---:R-:W-:Y:S01]  /*96c0*/  ISETP.NE.AND P1, PT, RZ, c[0x0][0x338], PT ;  /* 0x0000ce00ff007a0c */ /* 0x004fe20003f25270 */
        /* <DEDUP_REMOVED lines=201> */
.L_x_1954:
[----:B------:R-:W-:Y:S01]  /*a360*/  ISETP.NE.U32.AND P0, PT, RZ, c[0x0][0x548], PT ;  /* 0x00015200ff007a0c */ /* 0x000fe20003f05070 */
[----:B------:R-:W-:Y:S01]  /*a370*/  CS2R R2, SRZ ;  /* 0x0000000000027805 */ /* 0x000fe2000001ff00 */
[----:B---3--:R-:W-:Y:S02]  /*a380*/  ISETP.NE.AND P3, PT, RZ, c[0x0][0x184], PT ;  /* 0x00006100ff007a0c */ /* 0x008fe40003f65270 */
[----:B------:R-:W-:Y:S02]  /*a390*/  ISETP.NE.AND.EX P0, PT, RZ, c[0x0][0x54c], PT, P0 ;  /* 0x00015300ff007a0c */ /* 0x000fe40003f05300 */
[----:B-----5:R-:W-:-:S11]  /*a3a0*/  MOV R10, RZ ;  /* 0x000000ff000a7202 */ /* 0x020fd60000000f00 */
[----:B-1----:R-:W-:-:S05]  /*a3b0*/  @P0 IADD3 R2, P2, R16, c[0x0][0x548], RZ ;  /* 0x0001520010020a10 */ /* 0x002fca0007f5e0ff */
        /* <DEDUP_REMOVED lines=207> */
.L_x_1956:
        /* <DEDUP_REMOVED lines=11> */
.L_x_1958:
[----:B------:R-:W-:Y:S05]  /*b160*/  BSYNC B0 ;  /* 0x0000000000007941 */ /* 0x000fea0003800000 */
.L_x_1957:
        /* <DEDUP_REMOVED lines=12> */
.L_x_1960:
[----:B------:R-:W-:Y:S05]  /*b230*/  BSYNC B0 ;  /* 0x0000000000007941 */ /* 0x000fea0003800000 */
.L_x_1959:
        /* <DEDUP_REMOVED lines=30> */
.L_x_1962:
[----:B------:R-:W-:Y:S05]  /*b420*/  BSYNC B0 ;  /* 0x0000000000007941 */ /* 0x000fea0003800000 */
.L_x_1961:
        /* <DEDUP_REMOVED lines=20> */
.L_x_1967:
        /* <DEDUP_REMOVED lines=10> */
.L_x_1966:
[----:B------:R-:W-:Y:S05]  /*b610*/  BSYNC B1 ;  /* 0x0000000000017941 */ /* 0x000fea0003800000 */
.L_x_1965:
[----:B------:R-:W-:Y:S05]  /*b620*/  BRA `(.L_x_1968) ;  /* 0x000000d000007947 */ /* 0x000fea0003800000 */
.L_x_1964:
[----:B------:R-:W-:-:S13]  /*b630*/  ISETP.GE.U32.AND P0, PT, R24, c[0x0][0x178], PT ;  /* 0x00005e0018007a0c */ /* 0x000fda0003f06070 */
[----:B------:R-:W-:Y:S05]  /*b640*/  @P0 BRA `(.L_x_1968) ;  /* 0x000000b000000947 */ /* 0x000fea0003800000 */
[----:B------:R-:W-:-:S05]  /*b650*/  MOV R7, R24 ;  /* 0x0000001800077202 */ /* 0x000fca0000000f00 */
.L_x_1969:
        /* <DEDUP_REMOVED lines=10> */
.L_x_1968:
[----:B------:R-:W-:Y:S05]  /*b700*/  BSYNC B0 ;  /* 0x0000000000007941 */ /* 0x000fea0003800000 */
.L_x_1963:
        /* <DEDUP_REMOVED lines=8> */
.L_x_1971:
        /* <DEDUP_REMOVED lines=13> */
.L_x_1970:
        /* <DEDUP_REMOVED lines=12> */
.L_x_1974:
        /* <DEDUP_REMOVED lines=14> */
.L_x_1973:
[----:B0-----:R-:W-:Y:S01]  /*ba00*/  BAR.SYNC.DEFER_BLOCKING 0x0 ;  /* 0x0000000000007b1d */ /* 0x001fe20000010000 */
[----:B------:R-:W-:-:S13]  /*ba10*/  ISETP.GE.AND P0, PT, R0, 0x2, PT ;  /* 0x000000020000780c */ /* 0x000fda0003f06270 */
[----:B------:R-:W-:Y:S05]  /*ba20*/  @!P0 BRA `(.L_x_1972) ;  /* 0x000000a000008947 */ /* 0x000fea0003800000 */
[----:B------:R-:W-:Y:S02]  /*ba30*/  IMAD.MOV.U32 R5, RZ, RZ, 0x1 ;  /* 0x00000001ff057424 */ /* 0x000fe400078e00ff */
.L_x_1975:
        /* <DEDUP_REMOVED lines=9> */
.L_x_1972:
        /* <DEDUP_REMOVED lines=12> */
.L_x_1977:
        /* <DEDUP_REMOVED lines=23> */
.L_x_1979:
[----:B------:R-:W-:Y:S02]  /*bd00*/  IADD3 R16, P1, R16, c[0x0][0x538], RZ ;  /* 0x00014e0010107a10 */ /* 0x000fe40007f3e0ff */
[----:B------:R-:W-:-:S03]  /*bd10*/  LOP3.LUT P0, RZ, R17, 0xff, RZ, 0xc0, !PT ;  /* 0x000000ff11ff7812 */ /* 0x000fc6000780c0ff */
[----:B------:R-:W-:Y:S01]  /*bd20*/  IMAD.X R17, RZ, RZ, c[0x0][0x53c], P1 ;  /* 0x00014f00ff117624 */ /* 0x000fe200008e06ff */
[----:B------:R-:W-:-:S05]  /*bd30*/  SEL R3, RZ, 0x1, !P0 ;  /* 0x00000001ff037807 */ /* 0x000fca0004000000 */
[----:B------:R-:W-:Y:S01]  /*bd40*/  STG.E.U8 [R16.64], R3 ;  /* 0x0000000310007986 */ /* 0x000fe2000c101124 */
[----:B------:R-:W-:Y:S05]  /*bd50*/  EXIT ;  /* 0x000000000000794d */ /* 0x000fea0003800000 */
.L_x_1978:
[----:B------:R-:W-:Y:S01]  /*bd60*/  STG.E.U8 [R2.64], R17 ;  /* 0x0000001102007986 */ /* 0x000fe2000c101124 */
[----:B------:R-:W-:Y:S05]  /*bd70*/  EXIT ;  /* 0x000000000000794d */ /* 0x000fea0003800000 */
.L_x_1976:
        /* <DEDUP_REMOVED lines=9> */
.L_x_1980:
        /* <DEDUP_REMOVED lines=23> */
.L_x_1982:
[----:B------:R-:W-:Y:S02]  /*bf80*/  IADD3 R16, P1, R16, c[0x0][0x538], RZ ;  /* 0x00014e0010107a10 */ /* 0x000fe40007f3e0ff */
[----:B------:R-:W-:-:S03]  /*bf90*/  LOP3.LUT P0, RZ, R17, 0xff, RZ, 0xc0, !PT ;  /* 0x000000ff11ff7812 */ /* 0x000fc6000780c0ff */
[----:B------:R-:W-:Y:S01]  /*bfa0*/  IMAD.X R17, RZ, RZ, c[0x0][0x53c], P1 ;  /* 0x00014f00ff117624 */ /* 0x000fe200008e06ff */
[----:B------:R-:W-:-:S05]  /*bfb0*/  SEL R3, RZ, 0x1, !P0 ;  /* 0x00000001ff037807 */ /* 0x000fca0004000000 */
[----:B------:R-:W-:Y:S01]  /*bfc0*/  STG.E.U8 [R16.64], R3 ;  /* 0x0000000310007986 */ /* 0x000fe2000c101124 */
[----:B------:R-:W-:Y:S05]  /*bfd0*/  EXIT ;  /* 0x000000000000794d */ /* 0x000fea0003800000 */
.L_x_1981:
[----:B------:R-:W-:-:S04]  /*bfe0*/  LOP3.LUT P0, RZ, R17, 0xff, RZ, 0xc0, !PT ;  /* 0x000000ff11ff7812 */ /* 0x000fc8000780c0ff */
[----:B------:R-:W-:-:S05]  /*bff0*/  SEL R5, RZ, 0x1, !P0 ;  /* 0x00000001ff057807 */ /* 0x000fca0004000000 */
[----:B------:R-:W-:Y:S01]  /*c000*/  STG.E.U8 [R2.64], R5 ;  /* 0x0000000502007986 */ /* 0x000fe2000c101124 */
[----:B------:R-:W-:Y:S05]  /*c010*/  EXIT ;  /* 0x000000000000794d */ /* 0x000fea0003800000 */
.L_x_1955:
        /* <DEDUP_REMOVED lines=19> */
.L_x_1984:
        /* <DEDUP_REMOVED lines=23> */
.L_x_1986:
[----:B------:R-:W-:Y:S02]  /*c2c0*/  IADD3 R16, P1, R16, c[0x0][0x538], RZ ;  /* 0x00014e0010107a10 */ /* 0x000fe40007f3e0ff */
[----:B------:R-:W-:Y:S02]  /*c2d0*/  LOP3.LUT P0, RZ, R17, 0xff, RZ, 0xc0, !PT ;  /* 0x000000ff11ff7812 */ /* 0x000fe4000780c0ff */
[----:B------:R-:W-:Y:S02]  /*c2e0*/  IADD3.X R17, RZ, c[0x0][0x53c], RZ, P1, !PT ;  /* 0x00014f00ff117a10 */ /* 0x000fe40000ffe4ff */
[----:B------:R-:W-:-:S05]  /*c2f0*/  SEL R3, RZ, 0x1, !P0 ;  /* 0x00000001ff037807 */ /* 0x000fca0004000000 */
[----:B------:R-:W-:Y:S01]  /*c300*/  STG.E.U8 [R16.64], R3 ;  /* 0x0000000310007986 */ /* 0x000fe2000c101124 */
[----:B------:R-:W-:Y:S05]  /*c310*/  EXIT ;  /* 0x000000000000794d */ /* 0x000fea0003800000 */
.L_x_1985:
[----:B------:R-:W-:Y:S01]  /*c320*/  STG.E.U8 [R2.64], R17 ;  /* 0x0000001102007986 */ /* 0x000fe2000c101124 */
[----:B------:R-:W-:Y:S05]  /*c330*/  EXIT ;  /* 0x000000000000794d */ /* 0x000fea0003800000 */
.L_x_1983:
        /* <DEDUP_REMOVED lines=9> */
.L_x_1987:
        /* <DEDUP_REMOVED lines=25> */
.L_x_1989:
[----:B------:R-:W-:-:S04]  /*c560*/  IADD3 R2, P0, R16, c[0x0][0x538], RZ ;  /* 0x00014e0010027a10 */ /* 0x000fc80007f1e0ff */
[----:B------:R-:W-:-:S05]  /*c570*/  IADD3.X R3, RZ, c[0x0][0x53c], RZ, P0, !PT ;  /* 0x00014f00ff037a10 */ /* 0x000fca00007fe4ff */
[----:B------:R-:W-:Y:S01]  /*c580*/  STG.E.U8 [R2.64], R17 ;  /* 0x0000001102007986 */ /* 0x000fe2000c101124 */
[----:B------:R-:W-:Y:S05]  /*c590*/  EXIT ;  /* 0x000000000000794d */ /* 0x000fea0003800000 */
.L_x_1988:
[----:B------:R-:W-:Y:S01]  /*c5a0*/  STG.E.U8 [R2.64], R17 ;  /* 0x0000001102007986 */ /* 0x000fe2000c101124 */
[----:B------:R-:W-:Y:S05]  /*c5b0*/  EXIT ;  /* 0x000000000000794d */ /* 0x000fea0003800000 */
.L_x_1990:
        /* <DEDUP_REMOVED lines=12> */
.L_x_7631:


//--------------------- .text._ZN2at6native13reduce_kernelILi256ELi2ENS0_8ReduceOpIdNS0_14func_wrapper_tIbZZZNS0_14or_kernel_cudaERNS_14TensorIteratorEENKUlvE_clEvENKUlvE4_clEvEUlbdE_EEjbLi4ELi4EEEEEvT1_ --------------------------
	.section	.text._ZN2at6native13reduce_kernelILi256ELi2ENS0_8ReduceOpIdNS0_14func_wrapper_tIbZZZNS0_14or_kernel_cudaERNS_14TensorIteratorEENKUlvE_clEvENKUlvE4_clEvEUlbdE_EEjbLi4ELi4EEEEEvT1_,"ax",@progbits
	.sectioninfo	@"SHI_REGISTERS=40"
	.align	128
        .global         _ZN2at6native13reduce_kernelILi256ELi2ENS0_8ReduceOpIdNS0_14func_wrapper_tIbZZZNS0_14or_kernel_cudaERNS_14TensorIteratorEENKUlvE_clEvENKUlvE4_clEvEUlbdE_EEjbLi4ELi4EEEEEvT1_
        .type           _ZN2at6native13reduce_kernelILi256ELi2ENS0_8ReduceOpIdNS0_14func_wrapper_tIbZZZNS0_14or_kernel_cudaERNS_14TensorIteratorEENKUlvE_clEvENKUlvE4_clEvEUlbdE_EEjbLi4ELi4EEEEEvT1_,@function
        .size           _ZN2at6native13reduce_kernelILi256ELi2ENS0_8ReduceOpIdNS0_14func_wrapper_tIbZZZNS0_14or_kernel_cudaERNS_14TensorIteratorEENKUlvE_clEvENKUlvE4_clEvEUlbdE_EEjbLi4ELi4EEEEEvT1_,(.L_x_7632 - _ZN2at6native13reduce_kernelILi256ELi2ENS0_8ReduceOpIdNS0_14func_wrapper_tIbZZZNS0_14or_kernel_cudaERNS_14TensorIteratorEENKUlvE_clEvENKUlvE4_clEvEUlbdE_EEjbLi4ELi4EEEEEvT1_)
        .other          _ZN2at6native13reduce_kernelILi256ELi2ENS0_8ReduceOpIdNS0_14func_wrapper_tIbZZZNS0_14or_kernel_cudaERNS_14TensorIteratorEENKUlvE_clEvENKUlvE4_clEvEUlbdE_EEjbLi4ELi4EEEEEvT1_,@"STO_CUDA_ENTRY STV_DEFAULT"
_ZN2at6native13reduce_kernelILi256ELi2ENS0_8ReduceOpIdNS0_14func_wrapper_tIbZZZNS0_14or_kernel_cudaERNS_14TensorIteratorEENKUlvE_clEvENKUlvE4_clEvEUlbdE_EEjbLi4ELi4EEEEEvT1_:
.text._ZN2at6native13reduce_kernelILi256ELi2ENS0_8ReduceOpIdNS0_14func_wrapper_tIbZZZNS0_14or_kernel_cudaERNS_14TensorIteratorEENKUlvE_clEvENKUlvE4_clEvEUlbdE_EEjbLi4ELi4EEEEEvT1_:
        /* <DEDUP_REMOVED lines=9> */
[----:B------:R-:W-:-:S05]  /*0090*/  IMAD.MOV.U32 R6, RZ, RZ, c[0x0][0x338] ;  /* 0x0000ce00ff067624 */ /* 0x000fca00078e00ff */
[----:B------:R-:W-:Y:S01]  /*00a0*/  ISETP.NE.AND P0, PT, R6, 0x1, PT ;  /* 0x000000010600780c */ /* 0x000fe20003f05270 */
[----:B-1----:R-:W-:-:S04]  /*00b0*/  IMAD R0, R3, c[0x0][0x18c], R0 ;  /* 0x0000630003007a24 */ /* 0x002fc800078e0200 */
[----:B0-----:R-:W-:-:S05]  /*00c0*/  IMAD R0, R5, c[0x0][0x174], R0 ;  /* 0x00005d0005007a24 */ /* 0x001fca00078e0200 */
[----:B------:R-:W-:-:S05]  /*00d0*/  SHF.L.U32 R3, R0, 0x1, RZ ;  /* 0x0000000100037819 */ /* 0x000fca00000006ff */
[----:B------:R-:W-:-:S05]  /*00e0*/  IMAD.HI.U32 R4, R3, c[0x0][0x340], R2 ;  /* 0x0000d00003047a27 */ /* 0x000fca00078e0002 */
        /* <DEDUP_REMOVED lines=194> */
.L_x_1991:
        /* <DEDUP_REMOVED lines=61> */
.L_x_2000:
[----:B------:R-:W-:Y:S05]  /*10e0*/  BSYNC B2 ;  /* 0x0000000000027941 */ /* 0x000fea0003800000 */
.L_x_1999:
[----:B------:R-:W-:-:S04]  /*10f0*/  PRMT R3, R3, 0x9910, RZ ;  /* 0x0000991003037816 */ /* 0x000fc800000000ff */
[----:B------:R-:W-:-:S13]  /*1100*/  ISETP.NE.AND P0, PT, R3, RZ, PT ;  /* 0x000000ff0300720c */ /* 0x000fda0003f05270 */
[----:B------:R-:W-:Y:S05]  /*1110*/  @!P0 BRA `(.L_x_1998) ;  /* 0x0000009000008947 */ /* 0x000fea0003800000 */
[----:B------:R-:W-:-:S05]  /*1120*/  IADD3 R3, P0, R19, -R8, RZ ;  /* 0x8000000813037210 */ /* 0x000fca0007f1e0ff */
[----:B------:R-:W-:Y:S01]  /*1130*/  IMAD.X R5, RZ, RZ, -0x1, P0 ;  /* 0xffffffffff057424 */ /* 0x000fe200000e06ff */
[----:B------:R-:W-:-:S04]  /*1140*/  LEA R6, P0, R3, R24, 0x3 ;  /* 0x0000001803067211 */ /* 0x000fc800078018ff */
[----:B------:R-:W-:-:S06]  /*1150*/  LEA.HI.X R7, R3, R25, R5, 0x3, P0 ;  /* 0x0000001903077211 */ /* 0x000fcc00000f1c05 */
[----:B------:R-:W2:Y:S01]  /*1160*/  LDG.E.64 R6, [R6.64] ;  /* 0x0000002406067981 */ /* 0x000ea2000c1e1b00 */
[----:B------:R-:W-:Y:S01]  /*1170*/  PRMT R0, R0, 0x9910, RZ ;  /* 0x0000991000007816 */ /* 0x000fe200000000ff */
[----:B--2---:R-:W0:-:S06]  /*1180*/  DSETP.NEU.AND P0, PT, R6, RZ, PT ;  /* 0x000000ff0600722a */ /* 0x004e0c0003f0d000 */
[----:B0-----:R-:W-:-:S04]  /*1190*/  ISETP.NE.OR P0, PT, R0, RZ, P0 ;  /* 0x000000ff0000720c */ /* 0x001fc80000705670 */
[----:B------:R-:W-:-:S04]  /*11a0*/  SEL R0, RZ, 0x1, !P0 ;  /* 0x00000001ff007807 */ /* 0x000fc80004000000 */
.L_x_1998:
[----:B------:R-:W-:Y:S05]  /*11b0*/  BSYNC B1 ;  /* 0x0000000000017941 */ /* 0x000fea0003800000 */
.L_x_1997:
[C---:B------:R-:W-:Y:S02]  /*11c0*/  IADD3 R5, P0, -R8.reuse, 0x4, RZ ;  /* 0x0000000408057810 */ /* 0x040fe40007f1e1ff */
[----:B------:R-:W-:Y:S02]  /*11d0*/  IADD3 R3, R8, c[0x0][0x168], RZ ;  /* 0x00005a0008037a10 */ /* 0x000fe40007ffe0ff */
[----:B------:R-:W-:Y:S02]  /*11e0*/  LEA R24, P1, R5, R24, 0x3 ;  /* 0x0000001805187211 */ /* 0x000fe400078218ff */
[----:B------:R-:W-:Y:S02]  /*11f0*/  IADD3.X R6, RZ, -0x1, RZ, P0, !PT ;  /* 0xffffffffff067810 */ /* 0x000fe400007fe4ff */
[----:B------:R-:W-:Y:S02]  /*1200*/  IADD3 R3, R3, -0x4, RZ ;  /* 0xfffffffc03037810 */ /* 0x000fe40007ffe0ff */
[----:B------:R-:W-:-:S02]  /*1210*/  LEA.HI.X R25, R5, R25, R6, 0x3, P1 ;  /* 0x0000001905197211 */ /* 0x000fc400008f1c06 */
.L_x_1996:
[----:B------:R-:W-:Y:S05]  /*1220*/  BSYNC B0 ;  /* 0x0000000000007941 */ /* 0x000fea0003800000 */
.L_x_1995:
[----:B------:R-:W-:Y:S01]  /*1230*/  IMAD R5, R19, c[0x0][0x17c], RZ ;  /* 0x00005f0013057a24 */ /* 0x000fe200078e02ff */
[----:B------:R-:W-:Y:S01]  /*1240*/  BSSY B0, `(.L_x_2001) ;  /* 0x0000020000007945 */ /* 0x000fe20003800000 */
[----:B------:R-:W-:-:S02]  /*1250*/  ISETP.NE.AND P4, PT, RZ, c[0x0][0x180], PT ;  /* 0x00006000ff007a0c */ /* 0x000fc40003f85270 */
[C---:B------:R-:W-:Y:S01]  /*1260*/  IMAD R5, R2.reuse, c[0x0][0x180], R5 ;  /* 0x0000600002057a24 */ /* 0x040fe200078e0205 */
[----:B------:R-:W-:Y:S02]  /*1270*/  ISETP.NE.AND P5, PT, R2, RZ, PT ;  /* 0x000000ff0200720c */ /* 0x000fe40003fa5270 */
[----:B------:R-:W-:Y:S01]  /*1280*/  PRMT R12, R4, 0x7610, R12 ;  /* 0x00007610040c7816 */ /* 0x000fe2000000000c */
[----:B------:R-:W-:Y:S01]  /*1290*/  IMAD R23, R16, c[0x0][0x184], R5 ;  /* 0x0000610010177a24 */ /* 0x000fe200078e0205 */
[C---:B------:R-:W-:Y:S02]  /*12a0*/  PRMT R13, R4.reuse, 0x7610, R13 ;  /* 0x00007610040d7816 */ /* 0x040fe4000000000d */
[----:B------:R-:W-:Y:S02]  /*12b0*/  PRMT R15, R4, 0x7610, R15 ;  /* 0x00007610040f7816 */ /* 0x000fe4000000000f */
[----:B------:R-:W-:-:S04]  /*12c0*/  LEA R6, R23, 0x3, 0x2 ;  /* 0x0000000317067811 */ /* 0x000fc800078e10ff */
[----:B------:R-:W-:-:S13]  /*12d0*/  ISETP.GE.U32.AND P0, PT, R6, R3, PT ;  /* 0x000000030600720c */ /* 0x000fda0003f06070 */
[----:B------:R-:W-:Y:S05]  /*12e0*/  @P0 BRA `(.L_x_2002) ;  /* 0x0000015000000947 */ /* 0x000fea0003800000 */
[C---:B------:R-:W-:Y:S02]  /*12f0*/  PRMT R13, R12.reuse, 0x7610, R13 ;  /* 0x000076100c0d7816 */ /* 0x040fe4000000000d */
[----:B------:R-:W-:Y:S02]  /*1300*/  PRMT R15, R12, 0x7610, R15 ;  /* 0x000076100c0f7816 */ /* 0x000fe4000000000f */
.L_x_2003:
        /* <DEDUP_REMOVED lines=9> */
[----:B------:R-:W-:Y:S01]  /*13a0*/  ISETP.GE.U32.AND P6, PT, R0, R3, PT ;  /* 0x000000030000720c */ /* 0x000fe20003fc6070 */
        /* <DEDUP_REMOVED lines=9> */
.L_x_2002:
[----:B------:R-:W-:Y:S05]  /*1440*/  BSYNC B0 ;  /* 0x0000000000007941 */ /* 0x000fea0003800000 */
.L_x_2001:
        /* <DEDUP_REMOVED lines=8> */
.L_x_2005:
[----:B------:R-:W-:Y:S05]  /*14d0*/  BSYNC B0 ;  /* 0x0000000000007941 */ /* 0x000fea0003800000 */
.L_x_2004:
        /* <DEDUP_REMOVED lines=13> */
.L_x_2007:
[----:B------:R-:W-:Y:S05]  /*15b0*/  BSYNC B0 ;  /* 0x0000000000007941 */ /* 0x000fea0003800000 */
.L_x_2006:
        /* <DEDUP_REMOVED lines=8> */
.L_x_1994:
        /* <DEDUP_REMOVED lines=32> */
.L_x_2017:
        /* <DEDUP_REMOVED lines=211> */
.L_x_2012:
        /* <DEDUP_REMOVED lines=215> */
.L_x_2013:
[----:B------:R-:W-:-:S04]  /*32e0*/  LOP3.LUT R9, R4, 0xfffffff0, RZ, 0xc0, !PT ;  /* 0xfffffff004097812 */ /* 0x000fc800078ec0ff */
[----:B------:R-:W-:-:S05]  /*32f0*/  IADD3 R8, P0, R24, R9, RZ ;  /* 0x0000000918087210 */ /* 0x000fca0007f1e0ff */
[----:B------:R-:W-:-:S06]  /*3300*/  IMAD.X R9, RZ, RZ, R25, P0 ;  /* 0x000000ffff097224 */ /* 0x000fcc00000e0619 */
[----:B------:R-:W5:Y:S01]  /*3310*/  LDG.E.128 R8, [R8.64] ;  /* 0x0000002408087981 */ /* 0x000f62000c1e1d00 */
        /* <DEDUP_REMOVED lines=213> */
.L_x_2014:
        /* <DEDUP_REMOVED lines=215> */
.L_x_2015:
[----:B------:R-:W-:-:S04]  /*4de0*/  LOP3.LUT R21, R23, 0xfffffff0, RZ, 0xc0, !PT ;  /* 0xfffffff017157812 */ /* 0x000fc800078ec0ff */
[----:B------:R-:W-:-:S05]  /*4df0*/  IADD3 R20, P0, R24, R21, RZ ;  /* 0x0000001518147210 */ /* 0x000fca0007f1e0ff */
[----:B------:R-:W-:-:S06]  /*4e00*/  IMAD.X R21, RZ, RZ, R25, P0 ;  /* 0x000000ffff157224 */ /* 0x000fcc00000e0619 */
[----:B------:R-:W2:Y:S01]  /*4e10*/  LDG.E.128 R20, [R20.64] ;  /* 0x0000002414147981 */ /* 0x000ea2000c1e1d00 */
[----:B------:R-:W-:Y:S02]  /*4e20*/  LOP3.LUT P5, RZ, R18, 0xff, RZ, 0xc0, !PT ;  /* 0x000000ff12ff7812 */ /* 0x000fe400078ac0ff */
[----:B------:R-:W-:Y:S02]  /*4e30*/  LOP3.LUT P0, RZ, R3, 0xff, RZ, 0xc0, !PT ;  /* 0x000000ff03ff7812 */ /* 0x000fe4000780c0ff */
[----:B------:R-:W-:Y:S02]  /*4e40*/  LOP3.LUT P2, RZ, R26, 0xff, RZ, 0xc0, !PT ;  /* 0x000000ff1aff7812 */ /* 0x000fe4000784c0ff */
[----:B------:R-:W-:Y:S02]  /*4e50*/  IADD3 R27, R27, c[0x0][0x170], RZ ;  /* 0x00005c001b1b7a10 */ /* 0x000fe40007ffe0ff */
[----:B------:R-:W-:Y:S02]  /*4e60*/  MOV R26, c[0x0][0x170] ;  /* 0x00005c00001a7a02 */ /* 0x000fe40000000f00 */
[----:B------:R-:W-:-:S02]  /*4e70*/  LOP3.LUT P1, RZ, R31, 0xff, RZ, 0xc0, !PT ;  /* 0x000000ff1fff7812 */ /* 0x000fc4000782c0ff */
[----:B------:R-:W-:Y:S01]  /*4e80*/  LOP3.LUT P4, RZ, R30, 0xff, RZ, 0xc0, !PT ;  /* 0x000000ff1eff7812 */ /* 0x000fe2000788c0ff */
[----:B-----5:R-:W0:Y:S01]  /*4e90*/  DSETP.NEU.OR P5, PT, R14, RZ, P5 ;  /* 0x000000ff0e00722a */ /* 0x020e220002fad400 */
[----:B------:R-:W-:-:S03]  /*4ea0*/  LOP3.LUT P3, RZ, R32, 0xff, RZ, 0xc0, !PT ;  /* 0x000000ff20ff7812 */ /* 0x000fc6000786c0ff */
[----:B------:R-:W1:Y:S02]  /*4eb0*/  DSETP.NEU.OR P0, PT, R12, RZ, P0 ;  /* 0x000000ff0c00722a */ /* 0x000e64000070d400 */
[----:B0-----:R-:W-:Y:S02]  /*4ec0*/  SEL R18, RZ, 0x1, !P5 ;  /* 0x00000001ff127807 */ /* 0x001fe40006800000 */
[----:B------:R-:W0:Y:S01]  /*4ed0*/  DSETP.NEU.OR P2, PT, R8, RZ, P2 ;  /* 0x000000ff0800722a */ /* 0x000e22000174d400 */
[----:B------:R-:W-:Y:S01]  /*4ee0*/  LOP3.LUT P5, RZ, R0, 0xff, RZ, 0xc0, !PT ;  /* 0x000000ff00ff7812 */ /* 0x000fe200078ac0ff */
[----:B------:R-:W-:Y:S01]  /*4ef0*/  IMAD R0, R26, 0x3, R27 ;  /* 0x000000031a007824 */ /* 0x000fe200078e021b */
[----:B-1----:R-:W-:Y:S01]  /*4f00*/  SEL R3, RZ, 0x1, !P0 ;  /* 0x00000001ff037807 */ /* 0x002fe20004000000 */
[----:B------:R-:W1:Y:S01]  /*4f10*/  DSETP.NEU.OR P1, PT, R10, RZ, P1 ;  /* 0x000000ff0a00722a */ /* 0x000e620000f2d400 */
[----:B------:R-:W-:Y:S02]  /*4f20*/  LOP3.LUT P0, RZ, R33, 0xff, RZ, 0xc0, !PT ;  /* 0x000000ff21ff7812 */ /* 0x000fe4000780c0ff */
[----:B0-----:R-:W-:Y:S01]  /*4f30*/  SEL R26, RZ, 0x1, !P2 ;  /* 0x00000001ff1a7807 */ /* 0x001fe20005000000 */
[----:B------:R-:W0:Y:S01]  /*4f40*/  DSETP.NEU.OR P4, PT, R4, RZ, P4 ;  /* 0x000000ff0400722a */ /* 0x000e22000278d400 */
[----:B------:R-:W-:-:S02]  /*4f50*/  ISETP.GE.U32.AND P2, PT, R0, c[0x0][0x168], PT ;  /* 0x00005a0000007a0c */ /* 0x000fc40003f46070 */
[----:B-1----:R-:W-:Y:S01]  /*4f60*/  SEL R31, RZ, 0x1, !P1 ;  /* 0x00000001ff1f7807 */ /* 0x002fe20004800000 */
[----:B------:R-:W1:Y:S02]  /*4f70*/  DSETP.NEU.OR P3, PT, R6, RZ, P3 ;  /* 0x000000ff0600722a */ /* 0x000e640001f6d400 */
[----:B0-----:R-:W-:-:S04]  /*4f80*/  SEL R30, RZ, 0x1, !P4 ;  /* 0x00000001ff1e7807 */ /* 0x001fc80006000000 */
[----:B-1----:R-:W-:Y:S01]  /*4f90*/  SEL R32, RZ, 0x1, !P3 ;  /* 0x00000001ff207807 */ /* 0x002fe20005800000 */
[----:B--2---:R-:W0:-:S04]  /*4fa0*/  DSETP.NEU.OR P0, PT, R20, RZ, P0 ;  /* 0x000000ff1400722a */ /* 0x004e08000070d400 */
[----:B------:R-:W1:Y:S02]  /*4fb0*/  DSETP.NEU.OR P5, PT, R22, RZ, P5 ;  /* 0x000000ff1600722a */ /* 0x000e640002fad400 */
[----:B0-----:R-:W-:-:S04]  /*4fc0*/  SEL R33, RZ, 0x1, !P0 ;  /* 0x00000001ff217807 */ /* 0x001fc80004000000 */
[----:B-1----:R-:W-:Y:S01]  /*4fd0*/  SEL R0, RZ, 0x1, !P5 ;  /* 0x00000001ff007807 */ /* 0x002fe20006800000 */
[----:B------:R-:W-:Y:S01]  /*4fe0*/  @P2 CALL.REL.NOINC `(.L_x_2016) ;  /* 0x0000001000002944 */ /* 0x000fe20003c00000 */
[----:B------:R-:W-:Y:S05]  /*4ff0*/  BRA `(.L_x_2017) ;  /* 0xffffc84000007947 */ /* 0x000fea000383ffff */
.L_x_2016:
[----:B------:R-:W-:Y:S05]  /*5000*/  BSYNC B1 ;  /* 0x0000000000017941 */ /* 0x000fea0003800000 */
.L_x_2011:
[----:B------:R-:W-:Y:S05]  /*5010*/  BSYNC B0 ;  /* 0x0000000000007941 */ /* 0x000fea0003800000 */
.L_x_2010:
        /* <DEDUP_REMOVED lines=205> */
.L_x_2020:
        /* <DEDUP_REMOVED lines=207> */
.L_x_2021:
        /* <DEDUP_REMOVED lines=207> */
.L_x_2022:
        /* <DEDUP_REMOVED lines=207> */
.L_x_2023:
[----:B------:R-:W-:-:S04]  /*83c0*/  LOP3.LUT R21, R34, 0xfffffff0, RZ, 0xc0, !PT ;  /* 0xfffffff022157812 */ /* 0x000fc800078ec0ff */
[----:B------:R-:W-:-:S04]  /*83d0*/  IADD3 R20, P1, R24, R21, RZ ;  /* 0x0000001518147210 */ /* 0x000fc80007f3e0ff */
[----:B------:R-:W-:-:S06]  /*83e0*/  IADD3.X R21, RZ, R25, RZ, P1, !PT ;  /* 0x00000019ff157210 */ /* 0x000fcc0000ffe4ff */
[----:B------:R-:W5:Y:S03]  /*83f0*/  LDG.E.128 R20, [R20.64] ;  /* 0x0000002414147981 */ /* 0x000f66000c1e1d00 */
.L_x_2019:
[----:B------:R-:W-:Y:S05]  /*8400*/  BSYNC B0 ;  /* 0x0000000000007941 */ /* 0x000fea0003800000 */
.L_x_2018:
[----:B------:R-:W-:Y:S01]  /*8410*/  BSSY B0, `(.L_x_2024) ;  /* 0x0000024000007945 */ /* 0x000fe20003800000 */
[----:B------:R-:W-:Y:S05]  /*8420*/  @P0 BRA `(.L_x_2025) ;  /* 0x0000022000000947 */ /* 0x000fea0003800000 */
[----:B------:R-:W-:Y:S02]  /*8430*/  LOP3.LUT P0, RZ, R3, 0xff, RZ, 0xc0, !PT ;  /* 0x000000ff03ff7812 */ /* 0x000fe4000780c0ff */
[----:B------:R-:W-:Y:S02]  /*8440*/  LOP3.LUT P1, RZ, R18, 0xff, RZ, 0xc0, !PT ;  /* 0x000000ff12ff7812 */ /* 0x000fe4000782c0ff */
[----:B------:R-:W-:-:S04]  /*8450*/  IADD3 R27, R27, c[0x0][0x170], RZ ;  /* 0x00005c001b1b7a10 */ /* 0x000fc80007ffe0ff */
[----:B------:R-:W-:-:S05]  /*8460*/  ISETP.GE.U32.AND P2, PT, R27, c[0x0][0x168], PT ;  /* 0x00005a001b007a0c */ /* 0x000fca0003f46070 */
[----:B-----5:R-:W0:-:S04]  /*8470*/  DSETP.NEU.OR P0, PT, R12, RZ, P0 ;  /* 0x000000ff0c00722a */ /* 0x020e08000070d400 */
[----:B------:R-:W1:Y:S02]  /*8480*/  DSETP.NEU.OR P1, PT, R14, RZ, P1 ;  /* 0x000000ff0e00722a */ /* 0x000e640000f2d400 */
[----:B0-----:R-:W-:-:S04]  /*8490*/  SEL R3, RZ, 0x1, !P0 ;  /* 0x00000001ff037807 */ /* 0x001fc80004000000 */
[----:B-1----:R-:W-:Y:S01]  /*84a0*/  SEL R18, RZ, 0x1, !P1 ;  /* 0x00000001ff127807 */ /* 0x002fe20004800000 */
[----:B------:R-:W-:Y:S05]  /*84b0*/  @P2 BRA `(.L_x_2025) ;  /* 0x0000019000002947 */ /* 0x000fea0003800000 */
[----:B------:R-:W-:Y:S02]  /*84c0*/  LOP3.LUT P0, RZ, R26, 0xff, RZ, 0xc0, !PT ;  /* 0x000000ff1aff7812 */ /* 0x000fe4000780c0ff */
[----:B------:R-:W-:-:S11]  /*84d0*/  LOP3.LUT P1, RZ, R31, 0xff, RZ, 0xc0, !PT ;  /* 0x000000ff1fff7812 */ /* 0x000fd6000782c0ff */
[----:B------:R0:W1:Y:S02]  /*84e0*/  DSETP.NEU.OR P0, PT, R8, RZ, P0 ;  /* 0x000000ff0800722a */ /* 0x000064000070d400 */
[----:B0-----:R-:W-:Y:S02]  /*84f0*/  IADD3 R8, R27, c[0x0][0x170], RZ ;  /* 0x00005c001b087a10 */ /* 0x001fe40007ffe0ff */
[----:B------:R-:W0:Y:S02]  /*8500*/  DSETP.NEU.OR P1, PT, R10, RZ, P1 ;  /* 0x000000ff0a00722a */ /* 0x000e240000f2d400 */
[----:B------:R-:W-:Y:S02]  /*8510*/  ISETP.GE.U32.AND P2, PT, R8, c[0x0][0x168], PT ;  /* 0x00005a0008007a0c */ /* 0x000fe40003f46070 */
[----:B-1----:R-:W-:Y:S02]  /*8520*/  SEL R26, RZ, 0x1, !P0 ;  /* 0x00000001ff1a7807 */ /* 0x002fe40004000000 */
[----:B0-----:R-:W-:-:S09]  /*8530*/  SEL R31, RZ, 0x1, !P1 ;  /* 0x00000001ff1f7807 */ /* 0x001fd20004800000 */
[----:B------:R-:W-:Y:S05]  /*8540*/  @P2 BRA `(.L_x_2025) ;  /* 0x0000010000002947 */ /* 0x000fea0003800000 */
[----:B------:R-:W-:Y:S02]  /*8550*/  IADD3 R8, R8, c[0x0][0x170], RZ ;  /* 0x00005c0008087a10 */ /* 0x000fe40007ffe0ff */
[----:B------:R-:W-:Y:S02]  /*8560*/  LOP3.LUT P0, RZ, R30, 0xff, RZ, 0xc0, !PT ;  /* 0x000000ff1eff7812 */ /* 0x000fe4000780c0ff */
[----:B------:R-:W-:Y:S02]  /*8570*/  ISETP.GE.U32.AND P3, PT, R8, c[0x0][0x168], PT ;  /* 0x00005a0008007a0c */ /* 0x000fe40003f66070 */
[----:B------:R-:W-:-:S09]  /*8580*/  LOP3.LUT P1, RZ, R32, 0xff, RZ, 0xc0, !PT ;  /* 0x000000ff20ff7812 */ /* 0x000fd2000782c0ff */
[----:B------:R-:W0:Y:S02]  /*8590*/  DSETP.NEU.OR P0, PT, R4, RZ, P0 ;  /* 0x000000ff0400722a */ /* 0x000e24000070d400 */
[----:B------:R-:W-:Y:S02]  /*85a0*/  @!P3 LOP3.LUT P2, RZ, R33, 0xff, RZ, 0xc0, !PT ;  /* 0x000000ff21ffb812 */ /* 0x000fe4000784c0ff */
[----:B------:R-:W-:Y:S01]  /*85b0*/  @!P3 LOP3.LUT P4, RZ, R0, 0xff, RZ, 0xc0, !PT ;  /* 0x000000ff00ffb812 */ /* 0x000fe2000788c0ff */
[----:B------:R-:W1:Y:S01]  /*85c0*/  DSETP.NEU.OR P1, PT, R6, RZ, P1 ;  /* 0x000000ff0600722a */ /* 0x000e620000f2d400 */
[----:B0-----:R-:W-:-:S05]  /*85d0*/  SEL R30, RZ, 0x1, !P0 ;  /* 0x00000001ff1e7807 */ /* 0x001fca0004000000 */
[----:B-1----:R-:W-:-:S04]  /*85e0*/  SEL R32, RZ, 0x1, !P1 ;  /* 0x00000001ff207807 */ /* 0x002fc80004800000 */
[----:B------:R-:W0:-:S04]  /*85f0*/  @!P3 DSETP.NEU.OR P2, PT, R20, RZ, P2 ;  /* 0x000000ff1400b22a */ /* 0x000e08000174d400 */
[----:B------:R-:W1:Y:S02]  /*8600*/  @!P3 DSETP.NEU.OR P4, PT, R22, RZ, P4 ;  /* 0x000000ff1600b22a */ /* 0x000e64000278d400 */
[----:B0-----:R-:W-:-:S04]  /*8610*/  @!P3 SEL R4, RZ, 0x1, !P2 ;  /* 0x00000001ff04b807 */ /* 0x001fc80005000000 */
[----:B-1----:R-:W-:Y:S02]  /*8620*/  @!P3 SEL R5, RZ, 0x1, !P4 ;  /* 0x00000001ff05b807 */ /* 0x002fe40006000000 */
[----:B------:R-:W-:Y:S02]  /*8630*/  @!P3 PRMT R33, R4, 0x7610, R33 ;  /* 0x000076100421b816 */ /* 0x000fe40000000021 */
[----:B------:R-:W-:Y:S02]  /*8640*/  @!P3 PRMT R0, R5, 0x7610, R0 ;  /* 0x000076100500b816 */ /* 0x000fe40000000000 */
.L_x_2025:
[----:B------:R-:W-:Y:S05]  /*8650*/  BSYNC B0 ;  /* 0x0000000000007941 */ /* 0x000fea0003800000 */
.L_x_2024:
[----:B------:R-:W-:Y:S02]  /*8660*/  LOP3.LUT P1, RZ, R31, 0xff, R18, 0xc8, !PT ;  /* 0x000000ff1fff7812 */ /* 0x000fe4000782c812 */
[----:B------:R-:W-:Y:S02]  /*8670*/  LOP3.LUT P0, RZ, R26, 0xff, R3, 0xc8, !PT ;  /* 0x000000ff1aff7812 */ /* 0x000fe4000780c803 */
[----:B-----5:R-:W-:Y:S02]  /*8680*/  SEL R5, RZ, 0x1, !P1 ;  /* 0x00000001ff057807 */ /* 0x020fe40004800000 */
[----:B------:R-:W-:-:S02]  /*8690*/  SEL R3, RZ, 0x1, !P0 ;  /* 0x00000001ff037807 */ /* 0x000fc40004000000 */
[----:B------:R-:W-:Y:S02]  /*86a0*/  LOP3.LUT P1, RZ, R32, 0xff, R5, 0xc8, !PT ;  /* 0x000000ff20ff7812 */ /* 0x000fe4000782c805 */
[----:B------:R-:W-:Y:S02]  /*86b0*/  LOP3.LUT P0, RZ, R30, 0xff, R3, 0xc8, !PT ;  /* 0x000000ff1eff7812 */ /* 0x000fe4000780c803 */
[----:B------:R-:W-:Y:S02]  /*86c0*/  SEL R3, RZ, 0x1, !P1 ;  /* 0x00000001ff037807 */ /* 0x000fe40004800000 */
[----:B------:R-:W-:Y:S02]  /*86d0*/  SEL R4, RZ, 0x1, !P0 ;  /* 0x00000001ff047807 */ /* 0x000fe40004000000 */
[----:B------:R-:W-:Y:S02]  /*86e0*/  LOP3.LUT P1, RZ, R0, 0xff, R3, 0xc8, !PT ;  /* 0x000000ff00ff7812 */ /* 0x000fe4000782c803 */
[----:B------:R-:W-:-:S02]  /*86f0*/  LOP3.LUT P0, RZ, R33, 0xff, R4, 0xc8, !PT ;  /* 0x000000ff21ff7812 */ /* 0x000fc4000780c804 */
[----:B------:R-:W-:Y:S02]  /*8700*/  SEL R18, RZ, 0x1, !P1 ;  /* 0x00000001ff127807 */ /* 0x000fe40004800000 */
[----:B------:R-:W-:Y:S01]  /*8710*/  SEL R23, RZ, 0x1, !P0 ;  /* 0x00000001ff177807 */ /* 0x000fe20004000000 */
[----:B------:R-:W-:Y:S05]  /*8720*/  BRA `(.L_x_1993) ;  /* 0x0000169000007947 */ /* 0x000fea0003800000 */
.L_x_2009:
[----:B------:R-:W-:Y:S01]  /*8730*/  ISETP.GE.U32.AND P0, PT, R3, c[0x0][0x168], PT ;  /* 0x00005a0003007a0c */ /* 0x000fe20003f06070 */
[----:B------:R-:W-:Y:S01]  /*8740*/  BSSY B0, `(.L_x_2026) ;  /* 0x0000056000007945 */ /* 0x000fe20003800000 */
[C---:B------:R-:W-:Y:S02]  /*8750*/  PRMT R32, R0.reuse, 0x7610, R32 ;  /* 0x0000761000207816 */ /* 0x040fe40000000020 */
[C---:B------:R-:W-:Y:S02]  /*8760*/  PRMT R30, R0.reuse, 0x7610, R30 ;  /* 0x00007610001e7816 */ /* 0x040fe4000000001e */
[C---:B------:R-:W-:Y:S02]  /*8770*/  PRMT R28, R0.reuse, 0x7610, R28 ;  /* 0x00007610001c7816 */ /* 0x040fe4000000001c */
[----:B------:R-:W-:-:S02]  /*8780*/  PRMT R31, R0, 0x7610, R31 ;  /* 0x00007610001f7816 */ /* 0x000fc4000000001f */
[C---:B------:R-:W-:Y:S02]  /*8790*/  PRMT R29, R0.reuse, 0x7610, R29 ;  /* 0x00007610001d7816 */ /* 0x040fe4000000001d */
[C---:B------:R-:W-:Y:S02]  /*87a0*/  PRMT R26, R0.reuse, 0x7610, R26 ;  /* 0x00007610001a7816 */ /* 0x040fe4000000001a */
[----:B------:R-:W-:Y:S01]  /*87b0*/  PRMT R18, R0, 0x7610, R18 ;  /* 0x0000761000127816 */ /* 0x000fe20000000012 */
        /* <DEDUP_REMOVED lines=8> */
[----:B------:R-:W-:Y:S02]  /*8840*/  PRMT R18, R0, 0x7610, R18 ;  /* 0x0000761000127816 */ /* 0x000fe40000000012 */
.L_x_2029:
[----:B------:R-:W-:Y:S01]  /*8850*/  IADD3 R5, R27, c[0x0][0x170], RZ ;  /* 0x00005c001b057a10 */ /* 0x000fe20007ffe0ff */
[----:B------:R-:W-:-:S03]  /*8860*/  IMAD R27, R34, R27, RZ ;  /* 0x0000001b221b7224 */ /* 0x000fc600078e02ff */
[----:B0-----:R-:W-:Y:S01]  /*8870*/  IADD3 R11, R5, c[0x0][0x170], RZ ;  /* 0x00005c00050b7a10 */ /* 0x001fe20007ffe0ff */
[----:B------:R-:W-:Y:S01]  /*8880*/  IMAD R4, R34, R5, RZ ;  /* 0x0000000522047224 */ /* 0x000fe200078e02ff */
[----:B------:R-:W-:-:S03]  /*8890*/  SHF.R.U32.HI R5, RZ, 0x1, R27 ;  /* 0x00000001ff057819 */ /* 0x000fc6000001161b */
[----:B------:R-:W-:Y:S01]  /*88a0*/  IMAD R6, R34, R11, RZ ;  /* 0x0000000b22067224 */ /* 0x000fe200078e02ff */
[----:B------:R-:W-:Y:S01]  /*88b0*/  SHF.R.U32.HI R9, RZ, 0x1, R4 ;  /* 0x00000001ff097819 */ /* 0x000fe20000011604 */
[----:B------:R-:W-:-:S03]  /*88c0*/  IMAD.WIDE.U32 R4, R5, 0x10, R24 ;  /* 0x0000001005047825 */ /* 0x000fc600078e0018 */
[----:B------:R-:W-:Y:S01]  /*88d0*/  SHF.R.U32.HI R13, RZ, 0x1, R6 ;  /* 0x00000001ff0d7819 */ /* 0x000fe20000011606 */
[--C-:B------:R-:W-:Y:S02]  /*88e0*/  IMAD.WIDE.U32 R8, R9, 0x10, R24.reuse ;  /* 0x0000001009087825 */ /* 0x100fe400078e0018 */
[----:B------:R-:W2:Y:S01]  /*88f0*/  LDG.E.128 R4, [R4.64] ;  /* 0x0000002404047981 */ /* 0x000ea2000c1e1d00 */
[----:B------:R-:W-:Y:S01]  /*8900*/  IADD3 R27, R11, c[0x0][0x170], RZ ;  /* 0x00005c000b1b7a10 */ /* 0x000fe20007ffe0ff */
[----:B------:R-:W-:Y:S02]  /*8910*/  IMAD.WIDE.U32 R12, R13, 0x10, R24 ;  /* 0x000000100d0c7825 */ /* 0x000fe400078e0018 */
[----:B------:R-:W3:Y:S02]  /*8920*/  LDG.E.128 R8, [R8.64] ;  /* 0x0000002408087981 */ /* 0x000ee4000c1e1d00 */
[----:B------:R-:W-:Y:S02]  /*8930*/  IMAD R20, R34, R27, RZ ;  /* 0x0000001b22147224 */ /* 0x000fe400078e02ff */
[----:B------:R-:W4:Y:S03]  /*8940*/  LDG.E.128 R12, [R12.64] ;  /* 0x000000240c0c7981 */ /* 0x000f26000c1e1d00 */
[----:B------:R-:W-:-:S05]  /*8950*/  SHF.R.U32.HI R21, RZ, 0x1, R20 ;  /* 0x00000001ff157819 */ /* 0x000fca0000011614 */
[----:B------:R-:W-:-:S06]  /*8960*/  IMAD.WIDE.U32 R20, R21, 0x10, R24 ;  /* 0x0000001015147825 */ /* 0x000fcc00078e0018 */
[----:B------:R-:W5:Y:S01]  /*8970*/  LDG.E.128 R20, [R20.64] ;  /* 0x0000002414147981 */ /* 0x000f62000c1e1d00 */
[----:B------:R-:W-:Y:S02]  /*8980*/  LOP3.LUT P3, RZ, R18, 0xff, RZ, 0xc0, !PT ;  /* 0x000000ff12ff7812 */ /* 0x000fe4000786c0ff */
[----:B------:R-:W-:Y:S02]  /*8990*/  LOP3.LUT P4, RZ, R29, 0xff, RZ, 0xc0, !PT ;  /* 0x000000ff1dff7812 */ /* 0x000fe4000788c0ff */
[----:B------:R-:W-:Y:S02]  /*89a0*/  LOP3.LUT P5, RZ, R26, 0xff, RZ, 0xc0, !PT ;  /* 0x000000ff1aff7812 */ /* 0x000fe400078ac0ff */
[----:B------:R-:W-:Y:S02]  /*89b0*/  LOP3.LUT R3, R3, 0xfffffffd, RZ, 0xc0, !PT ;  /* 0xfffffffd03037812 */ /* 0x000fe400078ec0ff */
[----:B------:R-:W-:Y:S02]  /*89c0*/  IADD3 R27, R27, c[0x0][0x170], RZ ;  /* 0x00005c001b1b7a10 */ /* 0x000fe40007ffe0ff */
[----:B------:R-:W-:-:S02]  /*89d0*/  LOP3.LUT P0, RZ, R31, 0xff, RZ, 0xc0, !PT ;  /* 0x000000ff1fff7812 */ /* 0x000fc4000780c0ff */
[----:B------:R-:W-:Y:S01]  /*89e0*/  LOP3.LUT P1, RZ, R28, 0xff, RZ, 0xc0, !PT ;  /* 0x000000ff1cff7812 */ /* 0x000fe2000782c0ff */
[----:B--2---:R-:W-:-:S04]  /*89f0*/  DSETP.NEU.AND P2, PT, R4, RZ, PT ;  /* 0x000000ff0400722a */ /* 0x004fc80003f4d000 */
[----:B------:R0:W1:Y:S02]  /*8a00*/  DSETP.NEU.OR P3, PT, R4, RZ, P3 ;  /* 0x000000ff0400722a */ /* 0x0000640001f6d400 */
[----:B0-----:R-:W-:Y:S02]  /*8a10*/  IMAD R4, R36, 0x3, R27 ;  /* 0x0000000324047824 */ /* 0x001fe400078e021b */
[----:B---3--:R-:W0:Y:S02]  /*8a20*/  DSETP.NEU.OR P4, PT, R8, RZ, P4 ;  /* 0x000000ff0800722a */ /* 0x008e24000278d400 */
[----:B-1----:R-:W-:Y:S02]  /*8a30*/  SEL R18, RZ, 0x1, !P3 ;  /* 0x00000001ff127807 */ /* 0x002fe40005800000 */
[----:B------:R-:W1:Y:S01]  /*8a40*/  DSETP.NEU.OR P5, PT, R6, RZ, P5 ;  /* 0x000000ff0600722a */ /* 0x000e620002fad400 */
[----:B------:R-:W-:Y:S02]  /*8a50*/  LOP3.LUT P3, RZ, R32, 0xff, RZ, 0xc0, !PT ;  /* 0x000000ff20ff7812 */ /* 0x000fe4000786c0ff */
[----:B------:R-:W-:Y:S01]  /*8a60*/  @P2 LOP3.LUT R3, R3, 0x2, RZ, 0xfc, !PT ;  /* 0x0000000203032812 */ /* 0x000fe200078efcff */
[----:B------:R-:W2:Y:S01]  /*8a70*/  DSETP.NEU.OR P0, PT, R10, RZ, P0 ;  /* 0x000000ff0a00722a */ /* 0x000ea2000070d400 */
[----:B0-----:R-:W-:-:S02]  /*8a80*/  SEL R29, RZ, 0x1, !P4 ;  /* 0x00000001ff1d7807 */ /* 0x001fc40006000000 */
[----:B------:R-:W-:Y:S01]  /*8a90*/  LOP3.LUT P2, RZ, R30, 0xff, RZ, 0xc0, !PT ;  /* 0x000000ff1eff7812 */ /* 0x000fe2000784c0ff */
[----:B----4-:R-:W0:Y:S01]  /*8aa0*/  DSETP.NEU.OR P1, PT, R12, RZ, P1 ;  /* 0x000000ff0c00722a */ /* 0x010e220000f2d400 */
[----:B------:R-:W-:Y:S02]  /*8ab0*/  LOP3.LUT P4, RZ, R0, 0xff, RZ, 0xc0, !PT ;  /* 0x000000ff00ff7812 */ /* 0x000fe4000788c0ff */
[----:B-1----:R-:W-:Y:S01]  /*8ac0*/  SEL R26, RZ, 0x1, !P5 ;  /* 0x00000001ff1a7807 */ /* 0x002fe20006800000 */
[----:B------:R-:W-:Y:S01]  /*8ad0*/  DSETP.NEU.AND P5, PT, R6, RZ, PT ;  /* 0x000000ff0600722a */ /* 0x000fe20003fad000 */
[----:B------:R-:W-:Y:S02]  /*8ae0*/  ISETP.GE.U32.AND P6, PT, R4, c[0x0][0x168], PT ;  /* 0x00005a0004007a0c */ /* 0x000fe40003fc6070 */
[----:B------:R-:W-:Y:S01]  /*8af0*/  LOP3.LUT R3, R3, 0xfffffffe, RZ, 0xc0, !PT ;  /* 0xfffffffe03037812 */ /* 0x000fe200078ec0ff */
[----:B-----5:R-:W1:Y:S01]  /*8b00*/  DSETP.NEU.OR P3, PT, R20, RZ, P3 ;  /* 0x000000ff1400722a */ /* 0x020e620001f6d400 */
[----:B--2---:R-:W-:-:S02]  /*8b10*/  SEL R31, RZ, 0x1, !P0 ;  /* 0x00000001ff1f7807 */ /* 0x004fc40004000000 */
[----:B0-----:R-:W-:Y:S01]  /*8b20*/  SEL R28, RZ, 0x1, !P1 ;  /* 0x00000001ff1c7807 */ /* 0x001fe20004800000 */
[----:B------:R-:W0:Y:S02]  /*8b30*/  DSETP.NEU.OR P2, PT, R14, RZ, P2 ;  /* 0x000000ff0e00722a */ /* 0x000e24000174d400 */
[----:B-1----:R-:W-:Y:S02]  /*8b40*/  SEL R32, RZ, 0x1, !P3 ;  /* 0x00000001ff207807 */ /* 0x002fe40005800000 */
[----:B------:R-:W1:Y:S02]  /*8b50*/  DSETP.NEU.OR P4, PT, R22, RZ, P4 ;  /* 0x000000ff1600722a */ /* 0x000e64000278d400 */
[----:B------:R-:W-:Y:S02]  /*8b60*/  @P5 LOP3.LUT R3, R3, 0x1, RZ, 0xfc, !PT ;  /* 0x0000000103035812 */ /* 0x000fe400078efcff */
[----:B0-----:R-:W-:Y:S01]  /*8b70*/  SEL R30, RZ, 0x1, !P2 ;  /* 0x00000001ff1e7807 */ /* 0x001fe20005000000 */
[----:B------:R0:W2:Y:S01]  /*8b80*/  DSETP.NEU.AND P0, PT, R8, RZ, PT ;  /* 0x000000ff0800722a */ /* 0x0000a20003f0d000 */
[----:B-1----:R-:W-:-:S03]  /*8b90*/  SEL R0, RZ, 0x1, !P4 ;  /* 0x00000001ff007807 */ /* 0x002fc60006000000 */
[----:B------:R0:W1:-:S04]  /*8ba0*/  DSETP.NEU.AND P1, PT, R10, RZ, PT ;  /* 0x000000ff0a00722a */ /* 0x0000480003f2d000 */
[----:B------:R0:W3:-:S04]  /*8bb0*/  DSETP.NEU.AND P2, PT, R12, RZ, PT ;  /* 0x000000ff0c00722a */ /* 0x0000c80003f4d000 */
[----:B------:R0:W4:-:S04]  /*8bc0*/  DSETP.NEU.AND P3, PT, R14, RZ, PT ;  /* 0x000000ff0e00722a */ /* 0x0001080003f6d000 */
[----:B------:R0:W0:-:S04]  /*8bd0*/  DSETP.NEU.AND P4, PT, R20, RZ, PT ;  /* 0x000000ff1400722a */ /* 0x0000080003f8d000 */
[----:B------:R0:W0:Y:S01]  /*8be0*/  DSETP.NEU.AND P5, PT, R22, RZ, PT ;  /* 0x000000ff1600722a */ /* 0x0000220003fad000 */
[----:B-1234-:R-:W-:Y:S05]  /*8bf0*/  @!P6 BRA `(.L_x_2029) ;  /* 0xfffffc500000e947 */ /* 0x01efea000383ffff */
[----:B------:R-:W-:-:S03]  /*8c00*/  NOP ;  /* 0x0000000000007918 */ /* 0x000fc60000000000 */
[----:B------:R-:W-:Y:S05]  /*8c10*/  BSYNC B1 ;  /* 0x0000000000017941 */ /* 0x000fea0003800000 */
.L_x_2028:
[C---:B------:R-:W-:Y:S02]  /*8c20*/  LOP3.LUT P6, RZ, R3.reuse, 0x1, RZ, 0xc0, !PT ;  /* 0x0000000103ff7812 */ /* 0x040fe400078cc0ff */
[----:B------:R-:W-:-:S04]  /*8c30*/  LOP3.LUT R3, R3, 0xfffffffb, RZ, 0xc0, !PT ;  /* 0xfffffffb03037812 */ /* 0x000fc800078ec0ff */
[----:B------:R-:W-:-:S07]  /*8c40*/  LOP3.LUT R3, R3, 0xfffffff7, RZ, 0xc0, !PT ;  /* 0xfffffff703037812 */ /* 0x000fce00078ec0ff */
[----:B------:R-:W-:-:S04]  /*8c50*/  @P6 LOP3.LUT R3, R3, 0x8, RZ, 0xfc, !PT ;  /* 0x0000000803036812 */ /* 0x000fc800078efcff */
[----:B------:R-:W-:-:S04]  /*8c60*/  @P0 LOP3.LUT R3, R3, 0x4, RZ, 0xfc, !PT ;  /* 0x0000000403030812 */ /* 0x000fc800078efcff */
[----:B------:R-:W-:-:S04]  /*8c70*/  LOP3.LUT R3, R3, 0xfffffffe, RZ, 0xc0, !PT ;  /* 0xfffffffe03037812 */ /* 0x000fc800078ec0ff */
[----:B------:R-:W-:-:S04]  /*8c80*/  @P1 LOP3.LUT R3, R3, 0x1, RZ, 0xfc, !PT ;  /* 0x0000000103031812 */ /* 0x000fc800078efcff */
[----:B------:R-:W-:-:S08]  /*8c90*/  LOP3.LUT P0, RZ, R3, 0x2, RZ, 0xc0, !PT ;  /* 0x0000000203ff7812 */ /* 0x000fd0000780c0ff */
.L_x_2027:
[----:B------:R-:W-:Y:S05]  /*8ca0*/  BSYNC B0 ;  /* 0x0000000000007941 */ /* 0x000fea0003800000 */
.L_x_2026:
[----:B------:R-:W-:Y:S01]  /*8cb0*/  ISETP.GE.U32.AND P1, PT, R27, c[0x0][0x168], PT ;  /* 0x00005a001b007a0c */ /* 0x000fe20003f26070 */
[----:B------:R-:W-:-:S12]  /*8cc0*/  BSSY B0, `(.L_x_2030) ;  /* 0x0000028000007945 */ /* 0x000fd80003800000 */
[----:B------:R-:W-:Y:S05]  /*8cd0*/  @P1 BRA `(.L_x_2031) ;  /* 0x0000026000001947 */ /* 0x000fea0003800000 */
[----:B------:R-:W-:-:S05]  /*8ce0*/  IMAD R4, R34, R27, RZ ;  /* 0x0000001b22047224 */ /* 0x000fca00078e02ff */
[----:B------:R-:W-:-:S05]  /*8cf0*/  SHF.R.U32.HI R5, RZ, 0x1, R4 ;  /* 0x00000001ff057819 */ /* 0x000fca0000011604 */
[----:B------:R-:W-:-:S06]  /*8d00*/  IMAD.WIDE.U32 R4, R5, 0x10, R24 ;  /* 0x0000001005047825 */ /* 0x000fcc00078e0018 */
[----:B------:R-:W2:Y:S01]  /*8d10*/  LDG.E.128 R4, [R4.64] ;  /* 0x0000002404047981 */ /* 0x000ea2000c1e1d00 */
[----:B------:R-:W-:Y:S02]  /*8d20*/  LOP3.LUT R3, R3, 0xfffffff7, RZ, 0xc0, !PT ;  /* 0xfffffff703037812 */ /* 0x000fe400078ec0ff */
[----:B0-----:R-:W-:Y:S01]  /*8d30*/  IADD3 R9, R27, c[0x0][0x170], RZ ;  /* 0x00005c001b097a10 */ /* 0x001fe20007ffe0ff */
[----:B--2---:R-:W0:-:S04]  /*8d40*/  DSETP.NEU.AND P6, PT, R6, RZ, PT ;  /* 0x000000ff0600722a */ /* 0x004e080003fcd000 */
[----:B------:R1:W2:-:S10]  /*8d50*/  DSETP.NEU.AND P0, PT, R4, RZ, PT ;  /* 0x000000ff0400722a */ /* 0x0002940003f0d000 */
[----:B0-----:R-:W-:Y:S02]  /*8d60*/  @P6 LOP3.LUT R3, R3, 0x8, RZ, 0xfc, !PT ;  /* 0x0000000803036812 */ /* 0x001fe400078efcff */
[----:B------:R-:W-:-:S13]  /*8d70*/  ISETP.GE.U32.AND P6, PT, R9, c[0x0][0x168], PT ;  /* 0x00005a0009007a0c */ /* 0x000fda0003fc6070 */
[----:B------:R-:W-:Y:S05]  /*8d80*/  @P6 BRA `(.L_x_2031) ;  /* 0x000001b000006947 */ /* 0x000fea0003800000 */
[----:B-12---:R-:W-:-:S05]  /*8d90*/  IMAD R4, R34, R9, RZ ;  /* 0x0000000922047224 */ /* 0x006fca00078e02ff */
[----:B------:R-:W-:-:S05]  /*8da0*/  SHF.R.U32.HI R5, RZ, 0x1, R4 ;  /* 0x00000001ff057819 */ /* 0x000fca0000011604 */
[----:B------:R-:W-:-:S06]  /*8db0*/  IMAD.WIDE.U32 R4, R5, 0x10, R24 ;  /* 0x0000001005047825 */ /* 0x000fcc00078e0018 */
[----:B------:R-:W2:Y:S01]  /*8dc0*/  LDG.E.128 R4, [R4.64] ;  /* 0x0000002404047981 */ /* 0x000ea2000c1e1d00 */
[----:B------:R-:W-:Y:S02]  /*8dd0*/  LOP3.LUT R3, R3, 0xfffffffb, RZ, 0xc0, !PT ;  /* 0xfffffffb03037812 */ /* 0x000fe400078ec0ff */
[----:B------:R-:W-:Y:S01]  /*8de0*/  IADD3 R11, R9, c[0x0][0x170], RZ ;  /* 0x00005c00090b7a10 */ /* 0x000fe20007ffe0ff */
[----:B--2---:R-:W0:-:S14]  /*8df0*/  DSETP.NEU.AND P6, PT, R4, RZ, PT ;  /* 0x000000ff0400722a */ /* 0x004e1c0003fcd000 */
[----:B0-----:R-:W-:Y:S01]  /*8e00*/  @P6 LOP3.LUT R3, R3, 0x4, RZ, 0xfc, !PT ;  /* 0x0000000403036812 */ /* 0x001fe200078efcff */
[----:B------:R-:W0:-:S03]  /*8e10*/  DSETP.NEU.AND P6, PT, R6, RZ, PT ;  /* 0x000000ff0600722a */ /* 0x000e060003fcd000 */
[----:B------:R-:W-:-:S11]  /*8e20*/  LOP3.LUT R3, R3, 0xfffffffe, RZ, 0xc0, !PT ;  /* 0xfffffffe03037812 */ /* 0x000fd600078ec0ff */
[----:B0-----:R-:W-:Y:S02]  /*8e30*/  @P6 LOP3.LUT R3, R3, 0x1, RZ, 0xfc, !PT ;  /* 0x0000000103036812 */ /* 0x001fe400078efcff */
[----:B------:R-:W-:-:S13]  /*8e40*/  ISETP.GE.U32.AND P6, PT, R11, c[0x0][0x168], PT ;  /* 0x00005a000b007a0c */ /* 0x000fda0003fc6070 */
[----:B------:R-:W-:Y:S05]  /*8e50*/  @P6 BRA `(.L_x_2031) ;  /* 0x000000e000006947 */ /* 0x000fea0003800000 */
[----:B------:R-:W-:-:S04]  /*8e60*/  IADD3 R5, R11, c[0x0][0x170], RZ ;  /* 0x00005c000b057a10 */ /* 0x000fc80007ffe0ff */
[----:B------:R-:W-:-:S13]  /*8e70*/  ISETP.GE.U32.AND P2, PT, R5, c[0x0][0x168], PT ;  /* 0x00005a0005007a0c */ /* 0x000fda0003f46070 */
[----:B------:R-:W-:-:S05]  /*8e80*/  @!P2 IMAD R4, R34, R5, RZ ;  /* 0x000000052204a224 */ /* 0x000fca00078e02ff */
[----:B------:R-:W-:-:S05]  /*8e90*/  @!P2 SHF.R.U32.HI R9, RZ, 0x1, R4 ;  /* 0x00000001ff09a819 */ /* 0x000fca0000011604 */
[----:B------:R-:W-:-:S05]  /*8ea0*/  @!P2 IMAD.WIDE.U32 R8, R9, 0x10, R24 ;  /* 0x000000100908a825 */ /* 0x000fca00078e0018 */
[----:B------:R-:W2:Y:S01]  /*8eb0*/  @!P2 LDG.E.128 R4, [R8.64] ;  /* 0x000000240804a981 */ /* 0x000ea2000c1e1d00 */
[----:B------:R-:W-:Y:S01]  /*8ec0*/  IMAD R34, R34, R11, RZ ;  /* 0x0000000b22227224 */ /* 0x000fe200078e02ff */
[----:B--2---:R0:W1:-:S04]  /*8ed0*/  @!P2 DSETP.NEU.AND P4, PT, R4, RZ, PT ;  /* 0x000000ff0400a22a */ /* 0x0040480003f8d000 */
[----:B0-----:R-:W-:Y:S01]  /*8ee0*/  SHF.R.U32.HI R5, RZ, 0x1, R34 ;  /* 0x00000001ff057819 */ /* 0x001fe20000011622 */
[----:B------:R0:W2:-:S04]  /*8ef0*/  @!P2 DSETP.NEU.AND P5, PT, R6, RZ, PT ;  /* 0x000000ff0600a22a */ /* 0x0000880003fad000 */
[----:B------:R-:W-:-:S06]  /*8f00*/  IMAD.WIDE.U32 R4, R5, 0x10, R24 ;  /* 0x0000001005047825 */ /* 0x000fcc00078e0018 */
[----:B0-----:R-:W3:Y:S02]  /*8f10*/  LDG.E.128 R4, [R4.64] ;  /* 0x0000002404047981 */ /* 0x001ee4000c1e1d00 */
[----:B---3--:R0:W3:-:S04]  /*8f20*/  DSETP.NEU.AND P2, PT, R4, RZ, PT ;  /* 0x000000ff0400722a */ /* 0x0080c80003f4d000 */
[----:B------:R0:W4:-:S09]  /*8f30*/  DSETP.NEU.AND P3, PT, R6, RZ, PT ;  /* 0x000000ff0600722a */ /* 0x0001120003f6d000 */
.L_x_2031:
[----:B-123--:R-:W-:Y:S05]  /*8f40*/  BSYNC B0 ;  /* 0x0000000000007941 */ /* 0x00efea0003800000 */
.L_x_2030:
[----:B------:R-:W-:Y:S01]  /*8f50*/  BSSY B0, `(.L_x_2032) ;  /* 0x0000027000007945 */ /* 0x000fe20003800000 */
[----:B------:R-:W-:Y:S05]  /*8f60*/  @P1 BRA `(.L_x_2033) ;  /* 0x0000025000001947 */ /* 0x000fea0003800000 */
[----:B------:R-:W-:Y:S02]  /*8f70*/  LOP3.LUT P1, RZ, R18, 0xff, RZ, 0xc0, !PT ;  /* 0x000000ff12ff7812 */ /* 0x000fe4000782c0ff */
[----:B------:R-:W-:Y:S02]  /*8f80*/  IADD3 R27, R27, c[0x0][0x170], RZ ;  /* 0x00005c001b1b7a10 */ /* 0x000fe40007ffe0ff */
[----:B------:R-:W-:Y:S02]  /*8f90*/  PLOP3.LUT P0, PT, P1, P0, PT, 0xa8, 0x0 ;  /* 0x000000000000781c */ /* 0x000fe40000f01570 */
[----:B------:R-:W-:Y:S02]  /*8fa0*/  LOP3.LUT P6, RZ, R3, 0x8, RZ, 0xc0, !PT ;  /* 0x0000000803ff7812 */ /* 0x000fe400078cc0ff */
[----:B------:R-:W-:Y:S02]  /*8fb0*/  SEL R18, RZ, 0x1, !P0 ;  /* 0x00000001ff127807 */ /* 0x000fe40004000000 */
[----:B------:R-:W-:-:S02]  /*8fc0*/  ISETP.GE.U32.AND P0, PT, R27, c[0x0][0x168], PT ;  /* 0x00005a001b007a0c */ /* 0x000fc40003f06070 */
[----:B------:R-:W-:-:S04]  /*8fd0*/  LOP3.LUT P1, RZ, R26, 0xff, RZ, 0xc0, !PT ;  /* 0x000000ff1aff7812 */ /* 0x000fc8000782c0ff */
[----:B------:R-:W-:-:S04]  /*8fe0*/  PLOP3.LUT P1, PT, P1, P6, PT, 0xa8, 0x0 ;  /* 0x000000000000781c */ /* 0x000fc80000f2d570 */
[----:B------:R-:W-:-:S03]  /*8ff0*/  SEL R26, RZ, 0x1, !P1 ;  /* 0x00000001ff1a7807 */ /* 0x000fc60004800000 */
[----:B------:R-:W-:Y:S05]  /*9000*/  @P0 BRA `(.L_x_2033) ;  /* 0x000001b000000947 */ /* 0x000fea0003800000 */
[----:B------:R-:W-:Y:S02]  /*9010*/  LOP3.LUT P1, RZ, R3, 0x4, RZ, 0xc0, !PT ;  /* 0x0000000403ff7812 */ /* 0x000fe4000782c0ff */
[----:B------:R-:W-:Y:S02]  /*9020*/  LOP3.LUT P0, RZ, R29, 0xff, RZ, 0xc0, !PT ;  /* 0x000000ff1dff7812 */ /* 0x000fe4000780c0ff */
[----:B------:R-:W-:Y:S02]  /*9030*/  LOP3.LUT P6, RZ, R3, 0x1, RZ, 0xc0, !PT ;  /* 0x0000000103ff7812 */ /* 0x000fe400078cc0ff */
[----:B------:R-:W-:Y:S02]  /*9040*/  PLOP3.LUT P0, PT, P0, P1, PT, 0xa8, 0x0 ;  /* 0x000000000000781c */ /* 0x000fe40000703570 */
[----:B------:R-:W-:Y:S02]  /*9050*/  LOP3.LUT P1, RZ, R31, 0xff, RZ, 0xc0, !PT ;  /* 0x000000ff1fff7812 */ /* 0x000fe4000782c0ff */
[----:B------:R-:W-:-:S02]  /*9060*/  IADD3 R3, R27, c[0x0][0x170], RZ ;  /* 0x00005c001b037a10 */ /* 0x000fc40007ffe0ff */
[----:B------:R-:W-:Y:S02]  /*9070*/  PLOP3.LUT P1, PT, P1, P6, PT, 0xa8, 0x0 ;  /* 0x000000000000781c */ /* 0x000fe40000f2d570 */
[----:B------:R-:W-:Y:S02]  /*9080*/  ISETP.GE.U32.AND P6, PT, R3, c[0x0][0x168], PT ;  /* 0x00005a0003007a0c */ /* 0x000fe40003fc6070 */
[----:B------:R-:W-:Y:S02]  /*9090*/  SEL R29, RZ, 0x1, !P0 ;  /* 0x00000001ff1d7807 */ /* 0x000fe40004000000 */
[----:B------:R-:W-:-:S09]  /*90a0*/  SEL R31, RZ, 0x1, !P1 ;  /* 0x00000001ff1f7807 */ /* 0x000fd20004800000 */
[----:B------:R-:W-:Y:S05]  /*90b0*/  @P6 BRA `(.L_x_2033) ;  /* 0x0000010000006947 */ /* 0x000fea0003800000 */
[----:B------:R-:W-:Y:S02]  /*90c0*/  IADD3 R3, R3, c[0x0][0x170], RZ ;  /* 0x00005c0003037a10 */ /* 0x000fe40007ffe0ff */
[----:B------:R-:W-:Y:S02]  /*90d0*/  LOP3.LUT P6, RZ, R30, 0xff, RZ, 0xc0, !PT ;  /* 0x000000ff1eff7812 */ /* 0x000fe400078cc0ff */
[----:B------:R-:W-:Y:S02]  /*90e0*/  ISETP.GE.U32.AND P1, PT, R3, c[0x0][0x168], PT ;  /* 0x00005a0003007a0c */ /* 0x000fe40003f26070 */
[----:B----4-:R-:W-:-:S04]  /*90f0*/  PLOP3.LUT P3, PT, P6, P3, PT, 0xa8, 0x0 ;  /* 0x000000000000781c */ /* 0x010fc80003767570 */
[----:B------:R-:W-:-:S07]  /*9100*/  SEL R30, RZ, 0x1, !P3 ;  /* 0x00000001ff1e7807 */ /* 0x000fce0005800000 */
[----:B------:R-:W-:Y:S02]  /*9110*/  @!P1 LOP3.LUT P0, RZ, R32, 0xff, RZ, 0xc0, !PT ;  /* 0x000000ff20ff9812 */ /* 0x000fe4000780c0ff */
[----:B------:R-:W-:Y:S02]  /*9120*/  @!P1 LOP3.LUT P6, RZ, R0, 0xff, RZ, 0xc0, !PT ;  /* 0x000000ff00ff9812 */ /* 0x000fe400078cc0ff */
[----:B0-----:R-:W-:Y:S02]  /*9130*/  @!P1 PLOP3.LUT P0, PT, P0, P4, PT, 0xa8, 0x0 ;  /* 0x000000000000981c */ /* 0x001fe40000709570 */
[----:B------:R-:W-:Y:S02]  /*9140*/  LOP3.LUT P4, RZ, R28, 0xff, RZ, 0xc0, !PT ;  /* 0x000000ff1cff7812 */ /* 0x000fe4000788c0ff */
[----:B------:R-:W-:Y:S02]  /*9150*/  @!P1 PLOP3.LUT P5, PT, P6, P5, PT, 0xa8, 0x0 ;  /* 0x000000000000981c */ /* 0x000fe400037ab570 */
[----:B------:R-:W-:-:S02]  /*9160*/  PLOP3.LUT P2, PT, P4, P2, PT, 0xa8, 0x0 ;  /* 0x000000000000781c */ /* 0x000fc40002745570 */
[----:B------:R-:W-:Y:S02]  /*9170*/  @!P1 SEL R3, RZ, 0x1, !P0 ;  /* 0x00000001ff039807 */ /* 0x000fe40004000000 */
[----:B------:R-:W-:Y:S02]  /*9180*/  @!P1 SEL R4, RZ, 0x1, !P5 ;  /* 0x00000001ff049807 */ /* 0x000fe40006800000 */
[----:B------:R-:W-:Y:S02]  /*9190*/  SEL R28, RZ, 0x1, !P2 ;  /* 0x00000001ff1c7807 */ /* 0x000fe40005000000 */
[----:B------:R-:W-:Y:S02]  /*91a0*/  @!P1 PRMT R32, R3, 0x7610, R32 ;  /* 0x0000761003209816 */ /* 0x000fe40000000020 */
[----:B------:R-:W-:Y:S02]  /*91b0*/  @!P1 PRMT R0, R4, 0x7610, R0 ;  /* 0x0000761004009816 */ /* 0x000fe40000000000 */
.L_x_2033:
[----:B------:R-:W-:Y:S05]  /*91c0*/  BSYNC B0 ;  /* 0x0000000000007941 */ /* 0x000fea0003800000 */
.L_x_2032:
[----:B------:R-:W-:Y:S02]  /*91d0*/  LOP3.LUT P1, RZ, R31, 0xff, R26, 0xc8, !PT ;  /* 0x000000ff1fff7812 */ /* 0x000fe4000782c81a */
[----:B------:R-:W-:-:S02]  /*91e0*/  LOP3.LUT P0, RZ, R29, 0xff, R18, 0xc8, !PT ;  /* 0x000000ff1dff7812 */ /* 0x000fc4000780c812 */
[----:B0-----:R-:W-:Y:S02]  /*91f0*/  SEL R5, RZ, 0x1, !P1 ;  /* 0x00000001ff057807 */ /* 0x001fe40004800000 */
        /* <DEDUP_REMOVED lines=10> */
.L_x_2008:
        /* <DEDUP_REMOVED lines=22> */
.L_x_2037:
[----:B------:R-:W-:Y:S02]  /*9400*/  IADD3 R4, R9, c[0x0][0x170], RZ ;  /* 0x00005c0009047a10 */ /* 0x000fe40007ffe0ff */
[----:B------:R-:W-:Y:S02]  /*9410*/  SHF.R.U32.HI R5, RZ, 0x1, R9 ;  /* 0x00000001ff057819 */ /* 0x000fe40000011609 */
[----:B------:R-:W-:Y:S02]  /*9420*/  SHF.R.U32.HI R9, RZ, 0x1, R4 ;  /* 0x00000001ff097819 */ /* 0x000fe40000011604 */
[----:B------:R-:W-:Y:S01]  /*9430*/  IADD3 R33, R4, c[0x0][0x170], RZ ;  /* 0x00005c0004217a10 */ /* 0x000fe20007ffe0ff */
[----:B------:R-:W-:-:S03]  /*9440*/  IMAD.WIDE.U32 R4, R5, 0x10, R24 ;  /* 0x0000001005047825 */ /* 0x000fc600078e0018 */
[----:B-1----:R-:W-:Y:S01]  /*9450*/  SHF.R.U32.HI R13, RZ, 0x1, R33 ;  /* 0x00000001ff0d7819 */ /* 0x002fe20000011621 */
[--C-:B------:R-:W-:Y:S02]  /*9460*/  IMAD.WIDE.U32 R8, R9, 0x10, R24.reuse ;  /* 0x0000001009087825 */ /* 0x100fe400078e0018 */
[----:B------:R-:W2:Y:S01]  /*9470*/  LDG.E.128 R4, [R4.64] ;  /* 0x0000002404047981 */ /* 0x000ea2000c1e1d00 */
[----:B------:R-:W-:Y:S01]  /*9480*/  IADD3 R33, R33, c[0x0][0x170], RZ ;  /* 0x00005c0021217a10 */ /* 0x000fe20007ffe0ff */
[----:B------:R-:W-:Y:S02]  /*9490*/  IMAD.WIDE.U32 R12, R13, 0x10, R24 ;  /* 0x000000100d0c7825 */ /* 0x000fe400078e0018 */
[----:B------:R-:W3:Y:S01]  /*94a0*/  LDG.E.128 R8, [R8.64] ;  /* 0x0000002408087981 */ /* 0x000ee2000c1e1d00 */
[----:B------:R-:W-:-:S03]  /*94b0*/  SHF.R.U32.HI R21, RZ, 0x1, R33 ;  /* 0x00000001ff157819 */ /* 0x000fc60000011621 */
[----:B------:R-:W4:Y:S02]  /*94c0*/  LDG.E.128 R12, [R12.64] ;  /* 0x000000240c0c7981 */ /* 0x000f24000c1e1d00 */
[----:B------:R-:W-:-:S06]  /*94d0*/  IMAD.WIDE.U32 R20, R21, 0x10, R24 ;  /* 0x0000001015147825 */ /* 0x000fcc00078e0018 */
[----:B------:R-:W5:Y:S01]  /*94e0*/  LDG.E.128 R20, [R20.64] ;  /* 0x0000002414147981 */ /* 0x000f62000c1e1d00 */
[----:B------:R-:W-:Y:S02]  /*94f0*/  LOP3.LUT P0, RZ, R29, 0xff, RZ, 0xc0, !PT ;  /* 0x000000ff1dff7812 */ /* 0x000fe4000780c0ff */
[----:B------:R-:W-:Y:S02]  /*9500*/  LOP3.LUT P3, RZ, R18, 0xff, RZ, 0xc0, !PT ;  /* 0x000000ff12ff7812 */ /* 0x000fe4000786c0ff */
[----:B------:R-:W-:Y:S02]  /*9510*/  LOP3.LUT P4, RZ, R27, 0xff, RZ, 0xc0, !PT ;  /* 0x000000ff1bff7812 */ /* 0x000fe4000788c0ff */
[----:B0-----:R-:W-:Y:S02]  /*9520*/  LOP3.LUT P5, RZ, R0, 0xff, RZ, 0xc0, !PT ;  /* 0x000000ff00ff7812 */ /* 0x001fe400078ac0ff */
[----:B------:R-:W-:Y:S02]  /*9530*/  LOP3.LUT R3, R3, 0xfffffffd, RZ, 0xc0, !PT ;  /* 0xfffffffd03037812 */ /* 0x000fe400078ec0ff */
[----:B------:R-:W-:Y:S01]  /*9540*/  LOP3.LUT P1, RZ, R26, 0xff, RZ, 0xc0, !PT ;  /* 0x000000ff1aff7812 */ /* 0x000fe2000782c0ff */
[----:B--2---:R-:W-:-:S04]  /*9550*/  DSETP.NEU.AND P2, PT, R4, RZ, PT ;  /* 0x000000ff0400722a */ /* 0x004fc80003f4d000 */
[----:B---3--:R-:W0:-:S04]  /*9560*/  DSETP.NEU.OR P0, PT, R10, RZ, P0 ;  /* 0x000000ff0a00722a */ /* 0x008e08000070d400 */
[----:B------:R-:W1:Y:S02]  /*9570*/  DSETP.NEU.OR P3, PT, R4, RZ, P3 ;  /* 0x000000ff0400722a */ /* 0x000e640001f6d400 */
[----:B0-----:R-:W-:Y:S02]  /*9580*/  SEL R29, RZ, 0x1, !P0 ;  /* 0x00000001ff1d7807 */ /* 0x001fe40004000000 */
[C---:B------:R-:W0:Y:S02]  /*9590*/  DSETP.NEU.OR P4, PT, R8.reuse, RZ, P4 ;  /* 0x000000ff0800722a */ /* 0x040e24000278d400 */
[----:B------:R-:W-:Y:S02]  /*95a0*/  @P2 LOP3.LUT R3, R3, 0x2, RZ, 0xfc, !PT ;  /* 0x0000000203032812 */ /* 0x000fe400078efcff */
[----:B------:R2:W-:Y:S01]  /*95b0*/  DSETP.NEU.AND P0, PT, R8, RZ, PT ;  /* 0x000000ff0800722a */ /* 0x0005e20003f0d000 */
[----:B-1----:R-:W-:Y:S02]  /*95c0*/  SEL R18, RZ, 0x1, !P3 ;  /* 0x00000001ff127807 */ /* 0x002fe40005800000 */
[----:B--2---:R-:W-:Y:S01]  /*95d0*/  IADD3 R9, R33, c[0x0][0x170], RZ ;  /* 0x00005c0021097a10 */ /* 0x004fe20007ffe0ff */
[----:B------:R-:W1:Y:S01]  /*95e0*/  DSETP.NEU.OR P5, PT, R6, RZ, P5 ;  /* 0x000000ff0600722a */ /* 0x000e620002fad400 */
[----:B0-----:R-:W-:-:S02]  /*95f0*/  SEL R27, RZ, 0x1, !P4 ;  /* 0x00000001ff1b7807 */ /* 0x001fc40006000000 */
[----:B------:R-:W-:Y:S01]  /*9600*/  LOP3.LUT P2, RZ, R28, 0xff, RZ, 0xc0, !PT ;  /* 0x000000ff1cff7812 */ /* 0x000fe2000784c0ff */
[----:B------:R-:W-:Y:S01]  /*9610*/  IMAD R4, R32, 0x3, R9 ;  /* 0x0000000320047824 */ /* 0x000fe200078e0209 */
[----:B------:R-:W-:Y:S01]  /*9620*/  LOP3.LUT P3, RZ, R30, 0xff, RZ, 0xc0, !PT ;  /* 0x000000ff1eff7812 */ /* 0x000fe2000786c0ff */
[----:B----4-:R-:W0:Y:S01]  /*9630*/  DSETP.NEU.OR P1, PT, R12, RZ, P1 ;  /* 0x000000ff0c00722a */ /* 0x010e220000f2d400 */
[----:B------:R-:W-:Y:S02]  /*9640*/  LOP3.LUT P4, RZ, R31, 0xff, RZ, 0xc0, !PT ;  /* 0x000000ff1fff7812 */ /* 0x000fe4000788c0ff */
[----:B-1----:R-:W-:Y:S01]  /*9650*/  SEL R0, RZ, 0x1, !P5 ;  /* 0x00000001ff007807 */ /* 0x002fe20006800000 */
[----:B------:R-:W-:Y:S01]  /*9660*/  DSETP.NEU.AND P5, PT, R6, RZ, PT ;  /* 0x000000ff0600722a */ /* 0x000fe20003fad000 */
[----:B------:R-:W-:Y:S02]  /*9670*/  ISETP.GE.U32.AND P6, PT, R4, c[0x0][0x168], PT ;  /* 0x00005a0004007a0c */ /* 0x000fe40003fc6070 */
[----:B------:R-:W-:-:S02]  /*9680*/  LOP3.LUT R3, R3, 0xfffffffe, RZ, 0xc0, !PT ;  /* 0xfffffffe03037812 */ /* 0x000fc400078ec0ff */
[----:B0-----:R-:W-:Y:S01]  /*9690*/  SEL R26, RZ, 0x1, !P1 ;  /* 0x00000001ff1a7807 */ /* 0x001fe20004800000 */
[----:B------:R-:W0:-:S04]  /*96a0*/  DSETP.NEU.OR P2, PT, R14, RZ, P2 ;  /* 0x000000ff0e00722a */ /* 0x000e08000174d400 */
[----:B-----5:R-:W1:Y:S02]  /*96b0*/  DSETP.NEU.OR P3, PT, R20, RZ, P3 ;  /* 0x000000ff1400722a */ /* 0x020e640001f6d400 */
[----:B0-----:R-:W-:Y:S02]  /*96c0*/  SEL R28, RZ, 0x1, !P2 ;  /* 0x00000001ff1c7807 */ /* 0x001fe40005000000 */
[----:B------:R-:W0:Y:S01]  /*96d0*/  DSETP.NEU.OR P4, PT, R22, RZ, P4 ;  /* 0x000000ff1600722a */ /* 0x000e22000278d400 */
[----:B------:R-:W-:Y:S02]  /*96e0*/  @P5 LOP3.LUT R3, R3, 0x1, RZ, 0xfc, !PT ;  /* 0x0000000103035812 */ /* 0x000fe400078efcff */
[----:B-1----:R-:W-:Y:S01]  /*96f0*/  SEL R30, RZ, 0x1, !P3 ;  /* 0x00000001ff1e7807 */ /* 0x002fe20005800000 */
[----:B------:R1:W2:Y:S02]  /*9700*/  DSETP.NEU.AND P1, PT, R10, RZ, PT ;  /* 0x000000ff0a00722a */ /* 0x0002a40003f2d000 */
[----:B0-----:R-:W-:-:S02]  /*9710*/  SEL R31, RZ, 0x1, !P4 ;  /* 0x00000001ff1f7807 */ /* 0x001fc40006000000 */
[----:B------:R1:W0:-:S04]  /*9720*/  DSETP.NEU.AND P2, PT, R12, RZ, PT ;  /* 0x000000ff0c00722a */ /* 0x0002080003f4d000 */
[----:B------:R1:W3:-:S04]  /*9730*/  DSETP.NEU.AND P3, PT, R14, RZ, PT ;  /* 0x000000ff0e00722a */ /* 0x0002c80003f6d000 */
[----:B------:R1:W4:-:S04]  /*9740*/  DSETP.NEU.AND P4, PT, R20, RZ, PT ;  /* 0x000000ff1400722a */ /* 0x0003080003f8d000 */
[----:B------:R1:W0:Y:S01]  /*9750*/  DSETP.NEU.AND P5, PT, R22, RZ, PT ;  /* 0x000000ff1600722a */ /* 0x0002220003fad000 */
[----:B--234-:R-:W-:Y:S05]  /*9760*/  @!P6 BRA `(.L_x_2037) ;  /* 0xfffffc900000e947 */ /* 0x01cfea000383ffff */
[----:B------:R-:W-:-:S03]  /*9770*/  NOP ;  /* 0x0000000000007918 */ /* 0x000fc60000000000 */
[----:B------:R-:W-:Y:S05]  /*9780*/  BSYNC B1 ;  /* 0x0000000000017941 */ /* 0x000fea0003800000 */
.L_x_2036:
        /* <DEDUP_REMOVED lines=8> */
.L_x_2035:
[----:B------:R-:W-:Y:S05]  /*9810*/  BSYNC B0 ;  /* 0x0000000000007941 */ /* 0x000fea0003800000 */
.L_x_2034:
[----:B------:R-:W-:Y:S01]  /*9820*/  ISETP.GE.U32.AND P1, PT, R9, c[0x0][0x168], PT ;  /* 0x00005a0009007a0c */ /* 0x000fe20003f26070 */
[----:B------:R-:W-:-:S12]  /*9830*/  BSSY B0, `(.L_x_2038) ;  /* 0x0000024000007945 */ /* 0x000fd80003800000 */
[----:B------:R-:W-:Y:S05]  /*9840*/  @P1 BRA `(.L_x_2039) ;  /* 0x0000022000001947 */ /* 0x000fea0003800000 */
[----:B------:R-:W-:-:S05]  /*9850*/  SHF.R.U32.HI R5, RZ, 0x1, R9 ;  /* 0x00000001ff057819 */ /* 0x000fca0000011609 */
[----:B------:R-:W-:-:S06]  /*9860*/  IMAD.WIDE.U32 R4, R5, 0x10, R24 ;  /* 0x0000001005047825 */ /* 0x000fcc00078e0018 */
[----:B------:R-:W2:Y:S01]  /*9870*/  LDG.E.128 R4, [R4.64] ;  /* 0x0000002404047981 */ /* 0x000ea2000c1e1d00 */
[----:B------:R-:W-:Y:S02]  /*9880*/  LOP3.LUT R3, R3, 0xfffffff7, RZ, 0xc0, !PT ;  /* 0xfffffff703037812 */ /* 0x000fe400078ec0ff */
[----:B------:R-:W-:Y:S01]  /*9890*/  IADD3 R8, R9, c[0x0][0x170], RZ ;  /* 0x00005c0009087a10 */ /* 0x000fe20007ffe0ff */
[----:B--2---:R-:W2:-:S04]  /*98a0*/  DSETP.NEU.AND P6, PT, R6, RZ, PT ;  /* 0x000000ff0600722a */ /* 0x004e880003fcd000 */
[----:B------:R3:W4:-:S10]  /*98b0*/  DSETP.NEU.AND P0, PT, R4, RZ, PT ;  /* 0x000000ff0400722a */ /* 0x0007140003f0d000 */
[----:B--2---:R-:W-:Y:S02]  /*98c0*/  @P6 LOP3.LUT R3, R3, 0x8, RZ, 0xfc, !PT ;  /* 0x0000000803036812 */ /* 0x004fe400078efcff */
[----:B------:R-:W-:-:S13]  /*98d0*/  ISETP.GE.U32.AND P6, PT, R8, c[0x0][0x168], PT ;  /* 0x00005a0008007a0c */ /* 0x000fda0003fc6070 */
[----:B------:R-:W-:Y:S05]  /*98e0*/  @P6 BRA `(.L_x_2039) ;  /* 0x0000018000006947 */ /* 0x000fea0003800000 */
[----:B---34-:R-:W-:-:S05]  /*98f0*/  SHF.R.U32.HI R5, RZ, 0x1, R8 ;  /* 0x00000001ff057819 */ /* 0x018fca0000011608 */
[----:B------:R-:W-:-:S06]  /*9900*/  IMAD.WIDE.U32 R4, R5, 0x10, R24 ;  /* 0x0000001005047825 */ /* 0x000fcc00078e0018 */
[----:B------:R-:W2:Y:S01]  /*9910*/  LDG.E.128 R4, [R4.64] ;  /* 0x0000002404047981 */ /* 0x000ea2000c1e1d00 */
[----:B------:R-:W-:Y:S02]  /*9920*/  LOP3.LUT R3, R3, 0xfffffffb, RZ, 0xc0, !PT ;  /* 0xfffffffb03037812 */ /* 0x000fe400078ec0ff */
[----:B------:R-:W-:Y:S01]  /*9930*/  IADD3 R8, R8, c[0x0][0x170], RZ ;  /* 0x00005c0008087a10 */ /* 0x000fe20007ffe0ff */
[----:B--2---:R-:W2:-:S14]  /*9940*/  DSETP.NEU.AND P6, PT, R4, RZ, PT ;  /* 0x000000ff0400722a */ /* 0x004e9c0003fcd000 */
[----:B--2---:R-:W-:Y:S01]  /*9950*/  @P6 LOP3.LUT R3, R3, 0x4, RZ, 0xfc, !PT ;  /* 0x0000000403036812 */ /* 0x004fe200078efcff */
[----:B------:R-:W2:-:S03]  /*9960*/  DSETP.NEU.AND P6, PT, R6, RZ, PT ;  /* 0x000000ff0600722a */ /* 0x000e860003fcd000 */
[----:B------:R-:W-:-:S11]  /*9970*/  LOP3.LUT R3, R3, 0xfffffffe, RZ, 0xc0, !PT ;  /* 0xfffffffe03037812 */ /* 0x000fd600078ec0ff */
[----:B--2---:R-:W-:Y:S02]  /*9980*/  @P6 LOP3.LUT R3, R3, 0x1, RZ, 0xfc, !PT ;  /* 0x0000000103036812 */ /* 0x004fe400078efcff */
[----:B------:R-:W-:-:S13]  /*9990*/  ISETP.GE.U32.AND P6, PT, R8, c[0x0][0x168], PT ;  /* 0x00005a0008007a0c */ /* 0x000fda0003fc6070 */
[----:B------:R-:W-:Y:S05]  /*99a0*/  @P6 BRA `(.L_x_2039) ;  /* 0x000000c000006947 */ /* 0x000fea0003800000 */
[----:B-1----:R-:W-:-:S04]  /*99b0*/  IADD3 R11, R8, c[0x0][0x170], RZ ;  /* 0x00005c00080b7a10 */ /* 0x002fc80007ffe0ff */
[----:B0-----:R-:W-:-:S13]  /*99c0*/  ISETP.GE.U32.AND P2, PT, R11, c[0x0][0x168], PT ;  /* 0x00005a000b007a0c */ /* 0x001fda0003f46070 */
[----:B------:R-:W-:-:S05]  /*99d0*/  @!P2 SHF.R.U32.HI R11, RZ, 0x1, R11 ;  /* 0x00000001ff0ba819 */ /* 0x000fca000001160b */
[----:B------:R-:W-:-:S05]  /*99e0*/  @!P2 IMAD.WIDE.U32 R10, R11, 0x10, R24 ;  /* 0x000000100b0aa825 */ /* 0x000fca00078e0018 */
[----:B------:R-:W2:Y:S02]  /*99f0*/  @!P2 LDG.E.128 R4, [R10.64] ;  /* 0x000000240a04a981 */ /* 0x000ea4000c1e1d00 */
[----:B--2---:R0:W1:Y:S02]  /*9a00*/  @!P2 DSETP.NEU.AND P4, PT, R4, RZ, PT ;  /* 0x000000ff0400a22a */ /* 0x0040640003f8d000 */
[----:B0-----:R-:W-:Y:S02]  /*9a10*/  SHF.R.U32.HI R5, RZ, 0x1, R8 ;  /* 0x00000001ff057819 */ /* 0x001fe40000011608 */
[----:B------:R0:W2:-:S03]  /*9a20*/  @!P2 DSETP.NEU.AND P5, PT, R6, RZ, PT ;  /* 0x000000ff0600a22a */ /* 0x0000860003fad000 */
[----:B------:R-:W-:-:S06]  /*9a30*/  IMAD.WIDE.U32 R4, R5, 0x10, R24 ;  /* 0x0000001005047825 */ /* 0x000fcc00078e0018 */
[----:B0-----:R-:W3:Y:S02]  /*9a40*/  LDG.E.128 R4, [R4.64] ;  /* 0x0000002404047981 */ /* 0x001ee4000c1e1d00 */
[----:B---3--:R0:W3:-:S04]  /*9a50*/  DSETP.NEU.AND P2, PT, R4, RZ, PT ;  /* 0x000000ff0400722a */ /* 0x0080c80003f4d000 */
[----:B------:R0:W4:-:S09]  /*9a60*/  DSETP.NEU.AND P3, PT, R6, RZ, PT ;  /* 0x000000ff0600722a */ /* 0x0001120003f6d000 */
.L_x_2039:
[----:B-1234-:R-:W-:Y:S05]  /*9a70*/  BSYNC B0 ;  /* 0x0000000000007941 */ /* 0x01efea0003800000 */
.L_x_2038:
        /* <DEDUP_REMOVED lines=26> */
[----:B------:R-:W-:-:S04]  /*9c20*/  PLOP3.LUT P3, PT, P6, P3, PT, 0xa8, 0x0 ;  /* 0x000000000000781c */ /* 0x000fc80003767570 */
[----:B------:R-:W-:-:S07]  /*9c30*/  SEL R28, RZ, 0x1, !P3 ;  /* 0x00000001ff1c7807 */ /* 0x000fce0005800000 */
[----:B------:R-:W-:Y:S02]  /*9c40*/  @!P1 LOP3.LUT P0, RZ, R30, 0xff, RZ, 0xc0, !PT ;  /* 0x000000ff1eff9812 */ /* 0x000fe4000780c0ff */
[----:B------:R-:W-:Y:S02]  /*9c50*/  @!P1 LOP3.LUT P6, RZ, R31, 0xff, RZ, 0xc0, !PT ;  /* 0x000000ff1fff9812 */ /* 0x000fe400078cc0ff */
[----:B------:R-:W-:Y:S02]  /*9c60*/  @!P1 PLOP3.LUT P0, PT, P0, P4, PT, 0xa8, 0x0 ;  /* 0x000000000000981c */ /* 0x000fe40000709570 */
[----:B------:R-:W-:Y:S02]  /*9c70*/  LOP3.LUT P4, RZ, R26, 0xff, RZ, 0xc0, !PT ;  /* 0x000000ff1aff7812 */ /* 0x000fe4000788c0ff */
[----:B0-----:R-:W-:Y:S02]  /*9c80*/  @!P1 PLOP3.LUT P5, PT, P6, P5, PT, 0xa8, 0x0 ;  /* 0x000000000000981c */ /* 0x001fe400037ab570 */
[----:B------:R-:W-:-:S02]  /*9c90*/  PLOP3.LUT P2, PT, P4, P2, PT, 0xa8, 0x0 ;  /* 0x000000000000781c */ /* 0x000fc40002745570 */
[----:B------:R-:W-:Y:S02]  /*9ca0*/  @!P1 SEL R3, RZ, 0x1, !P0 ;  /* 0x00000001ff039807 */ /* 0x000fe40004000000 */
[----:B------:R-:W-:Y:S02]  /*9cb0*/  @!P1 SEL R4, RZ, 0x1, !P5 ;  /* 0x00000001ff049807 */ /* 0x000fe40006800000 */
[----:B------:R-:W-:Y:S02]  /*9cc0*/  SEL R26, RZ, 0x1, !P2 ;  /* 0x00000001ff1a7807 */ /* 0x000fe40005000000 */
[----:B------:R-:W-:Y:S02]  /*9cd0*/  @!P1 PRMT R30, R3, 0x7610, R30 ;  /* 0x00007610031e9816 */ /* 0x000fe4000000001e */
[----:B------:R-:W-:Y:S02]  /*9ce0*/  @!P1 PRMT R31, R4, 0x7610, R31 ;  /* 0x00007610041f9816 */ /* 0x000fe4000000001f */
.L_x_2041:
[----:B------:R-:W-:Y:S05]  /*9cf0*/  BSYNC B0 ;  /* 0x0000000000007941 */ /* 0x000fea0003800000 */
.L_x_2040:
        /* <DEDUP_REMOVED lines=12> */
.L_x_1993:
[----:B------:R-:W-:Y:S05]  /*9dc0*/  BSYNC B6 ;  /* 0x0000000000067941 */ /* 0x000fea0003800000 */
.L_x_1992:
        /* <DEDUP_REMOVED lines=12> */
.L_x_2045:
        /* <DEDUP_REMOVED lines=20> */
.L_x_2044:
[----:B------:R-:W-:Y:S05]  /*9fd0*/  BSYNC B0 ;  /* 0x0000000000007941 */ /* 0x000fea0003800000 */
.L_x_2043:
[----:B0-----:R-:W-:Y:S01]  /*9fe0*/  IMAD.MOV.U32 R3, RZ, RZ, R5 ;  /* 0x000000ffff037224 */ /* 0x001fe200078e0005 */
[----:B------:R-:W-:Y:S05]  /*9ff0*/  @P2 BRA `(.L_x_2045) ;  /* 0xfffffe9000002947 */ /* 0x000fea000383ffff */
.L_x_2042:
        /* <DEDUP_REMOVED lines=16> */
.L_x_2050:
        /* <DEDUP_REMOVED lines=17> */
.L_x_2049:
[----:B------:R-:W-:Y:S05]  /*a210*/  BSYNC B0 ;  /* 0x0000000000007941 */ /* 0x000fea0003800000 */
.L_x_2048:
[----:B------:R-:W-:-:S04]  /*a220*/  SHF.R.S32.HI R3, RZ, 0x1, R3 ;  /* 0x00000001ff037819 */ /* 0x000fc80000011403 */
[----:B------:R-:W-:-:S13]  /*a230*/  ISETP.GE.AND P0, PT, R3, 0x20, PT ;  /* 0x000000200300780c */ /* 0x000fda0003f06270 */
[----:B------:R-:W-:Y:S05]  /*a240*/  @P0 BRA `(.L_x_2050) ;  /* 0xfffffeb000000947 */ /* 0x000fea000383ffff */
[----:B------:R-:W-:-:S04]  /*a250*/  MOV R0, 0x20 ;  /* 0x0000002000007802 */ /* 0x000fc80000000f00 */
.L_x_2047:
[----:B------:R-:W-:Y:S01]  /*a260*/  ISETP.GE.AND P0, PT, R0, 0x2, PT ;  /* 0x000000020000780c */ /* 0x000fe20003f06270 */
[----:B------:R-:W-:Y:S01]  /*a270*/  WARPSYNC 0xffffffff ;  /* 0xffffffff00007948 */ /* 0x000fe20003800000 */
[----:B------:R-:W-:Y:S11]  /*a280*/  BAR.SYNC.DEFER_BLOCKING 0x0 ;  /* 0x0000000000007b1d */ /* 0x000ff60000010000 */
[----:B------:R-:W-:Y:S05]  /*a290*/  @!P0 BRA `(.L_x_2046) ;  /* 0x0000010000008947 */ /* 0x000fea0003800000 */
[----:B------:R-:W-:Y:S02]  /*a2a0*/  IMAD.MOV.U32 R3, RZ, RZ, 0x1 ;  /* 0x00000001ff037424 */ /* 0x000fe400078e00ff */
.L_x_2051:
        /* <DEDUP_REMOVED lines=15> */
.L_x_2046:
[----:B------:R-:W-:Y:S01]  /*a3a0*/  ISETP.NE.AND P1, PT, RZ, c[0x0][0x338], PT ;  /* 0x0000ce00ff007a0c */ /* 0x000fe20003f25270 */
[----:B------:R-:W-:Y:S01]  /*a3b0*/  HFMA2.MMA R22, -RZ, RZ, 0, 0 ;  /* 0x00000000ff167435 */ /* 0x000fe200000001ff */
[----:B------:R-:W-:-:S11]  /*a3c0*/  IMAD.MOV.U32 R24, RZ, RZ, RZ ;  /* 0x000000ffff187224 */ /* 0x000fd600078e00ff */
        /* <DEDUP_REMOVED lines=200> */
.L_x_2052:
[----:B------:R-:W-:Y:S05]  /*b050*/  @!P1 BRA `(.L_x_2053) ;  /* 0x00000c7000009947 */ /* 0x000fea0003800000 */
[----:B------:R-:W-:Y:S01]  /*b060*/  IADD3 R5, R17, 0x1, RZ ;  /* 0x0000000111057810 */ /* 0x000fe20007ffe0ff */
[----:B------:R-:W-:Y:S01]  /*b070*/  IMAD.MOV.U32 R0, RZ, RZ, c[0x0][0x338] ;  /* 0x0000ce00ff007624 */ /* 0x000fe200078e00ff */
[----:B0-----:R-:W-:-:S04]  /*b080*/  MOV R4, RZ ;  /* 0x000000ff00047202 */ /* 0x001fc80000000f00 */
[----:B------:R-:W-:Y:S01]  /*b090*/  ISETP.NE.AND P0, PT, R0, 0x1, PT ;  /* 0x000000010000780c */ /* 0x000fe20003f05270 */
[----:B------:R-:W-:-:S05]  /*b0a0*/  IMAD.HI.U32 R6, R5, c[0x0][0x340], R4 ;  /* 0x0000d00005067a27 */ /* 0x000fca00078e0004 */
        /* <DEDUP_REMOVED lines=194> */
.L_x_2053:
[----:B------:R-:W-:Y:S01]  /*bcd0*/  ISETP.NE.U32.AND P0, PT, RZ, c[0x0][0x548], PT ;  /* 0x00015200ff007a0c */ /* 0x000fe20003f05070 */
[----:B0-----:R-:W-:Y:S01]  /*bce0*/  CS2R R4, SRZ ;  /* 0x0000000000047805 */ /* 0x001fe2000001ff00 */
[----:B----4-:R-:W-:Y:S02]  /*bcf0*/  ISETP.NE.AND P3, PT, RZ, c[0x0][0x184], PT ;  /* 0x00006100ff007a0c */ /* 0x010fe40003f65270 */
[----:B------:R-:W-:Y:S02]  /*bd00*/  ISETP.NE.AND.EX P0, PT, RZ, c[0x0][0x54c], PT, P0 ;  /* 0x00015300ff007a0c */ /* 0x000fe40003f05300 */
[----:B------:R-:W-:-:S11]  /*bd10*/  MOV R3, RZ ;  /* 0x000000ff00037202 */ /* 0x000fd60000000f00 */
[----:B------:R-:W-:-:S05]  /*bd20*/  @P0 IADD3 R4, P2, R24, c[0x0][0x548], RZ ;  /* 0x0001520018040a10 */ /* 0x000fca0007f5e0ff */
[----:B------:R-:W-:-:S04]  /*bd30*/  @P0 IMAD.X R5, RZ, RZ, c[0x0][0x54c], P2 ;  /* 0x00015300ff050624 */ /* 0x000fc800010e06ff */
[----:B------:R-:W-:Y:S01]  /*bd40*/  @P0 IMAD.MOV.U32 R3, RZ, RZ, R5 ;  /* 0x000000ffff030224 */ /* 0x000fe200078e0005 */
[----:B------:R-:W-:Y:S05]  /*bd50*/  @!P3 BRA `(.L_x_2054) ;  /* 0x00002f600000b947 */ /* 0x000fea0003800000 */
[----:B------:R-:W0:Y:S01]  /*bd60*/  S2R R0, SR_CTAID.X ;  /* 0x0000000000007919 */ /* 0x000e220000002500 */
[----:B------:R-:W-:Y:S01]  /*bd70*/  IMAD R7, R19, c[0x0][0x188], RZ ;  /* 0x0000620013077a24 */ /* 0x000fe200078e02ff */
[----:B------:R-:W-:Y:S01]  /*bd80*/  HFMA2.MMA R16, -RZ, RZ, 0, 0 ;  /* 0x00000000ff107435 */ /* 0x000fe200000001ff */
[----:B------:R-:W-:Y:S02]  /*bd90*/  IMAD.MOV.U32 R22, RZ, RZ, RZ ;  /* 0x000000ffff167224 */ /* 0x000fe400078e00ff */
[----:B------:R-:W-:-:S04]  /*bda0*/  IMAD R7, R2, c[0x0][0x18c], R7 ;  /* 0x0000630002077a24 */ /* 0x000fc800078e0207 */
        /* <DEDUP_REMOVED lines=201> */
.L_x_2055:
        /* <DEDUP_REMOVED lines=200> */
.L_x_2056:
[----:B------:R-:W-:Y:S01]  /*d6c0*/  ISETP.NE.AND P0, PT, RZ, c[0x0][0x17c], PT ;  /* 0x00005f00ff007a0c */ /* 0x000fe20003f05270 */
[----:B------:R-:W-:Y:S01]  /*d6d0*/  BSSY B0, `(.L_x_2057) ;  /* 0x000000a000007945 */ /* 0x000fe20003800000 */
[----:B------:R-:W-:Y:S02]  /*d6e0*/  PRMT R6, RZ, 0x7610, R6 ;  /* 0x00007610ff067816 */ /* 0x000fe40000000006 */
[----:B------:R-:W-:-:S04]  /*d6f0*/  ISETP.NE.AND P0, PT, R19, RZ, P0 ;  /* 0x000000ff1300720c */ /* 0x000fc80000705270 */
[----:B------:R-:W-:-:S13]  /*d700*/  ISETP.GE.OR P0, PT, R7, c[0x0][0x16c], P0 ;  /* 0x00005b0007007a0c */ /* 0x000fda0000706670 */
[----:B------:R-:W-:Y:S05]  /*d710*/  @P0 BRA `(.L_x_2058) ;  /* 0x0000005000000947 */ /* 0x000fea0003800000 */
[----:B------:R-:W-:Y:S01]  /*d720*/  ISETP.NE.AND P1, PT, RZ, c[0x0][0x180], PT ;  /* 0x00006000ff007a0c */ /* 0x000fe20003f25270 */
[----:B------:R-:W-:-:S12]  /*d730*/  HFMA2.MMA R6, -RZ, RZ, 0, 5.9604644775390625e-08 ;  /* 0x00000001ff067435 */ /* 0x000fd800000001ff */
[----:B------:R-:W-:-:S04]  /*d740*/  @P1 ISETP.NE.AND P0, PT, R2, RZ, PT ;  /* 0x000000ff0200120c */ /* 0x000fc80003f05270 */
[----:B------:R-:W-:-:S04]  /*d750*/  @P1 SEL R7, RZ, 0x1, P0 ;  /* 0x00000001ff071807 */ /* 0x000fc80000000000 */
[----:B------:R-:W-:Y:S02]  /*d760*/  @P1 PRMT R6, R7, 0x7610, R6 ;  /* 0x0000761007061816 */ /* 0x000fe40000000006 */
.L_x_2058:
[----:B------:R-:W-:Y:S05]  /*d770*/  BSYNC B0 ;  /* 0x0000000000007941 */ /* 0x000fea0003800000 */
.L_x_2057:
        /* <DEDUP_REMOVED lines=13> */
.L_x_2060:
[----:B------:R-:W-:Y:S05]  /*d850*/  BSYNC B0 ;  /* 0x0000000000007941 */ /* 0x000fea0003800000 */
.L_x_2059:
        /* <DEDUP_REMOVED lines=31> */
.L_x_2062:
[----:B------:R-:W-:Y:S05]  /*da50*/  BSYNC B0 ;  /* 0x0000000000007941 */ /* 0x000fea0003800000 */
.L_x_2061:
        /* <DEDUP_REMOVED lines=22> */
.L_x_2067:
        /* <DEDUP_REMOVED lines=13> */
.L_x_2066:
[----:B------:R-:W-:Y:S05]  /*dc90*/  BSYNC B1 ;  /* 0x0000000000017941 */ /* 0x000fea0003800000 */
.L_x_2065:
[----:B------:R-:W-:Y:S05]  /*dca0*/  BRA `(.L_x_2068) ;  /* 0x0000012000007947 */ /* 0x000fea0003800000 */
.L_x_2064:
[----:B------:R-:W-:Y:S02]  /*dcb0*/  ISETP.GE.U32.AND P0, PT, R2, c[0x0][0x178], PT ;  /* 0x00005e0002007a0c */ /* 0x000fe40003f06070 */
[----:B------:R-:W-:-:S11]  /*dcc0*/  PRMT R17, R18, 0x7610, R17 ;  /* 0x0000761012117816 */ /* 0x000fd60000000011 */
[----:B------:R-:W-:Y:S05]  /*dcd0*/  @P0 BRA `(.L_x_2068) ;  /* 0x000000f000000947 */ /* 0x000fea0003800000 */
[----:B------:R-:W-:Y:S01]  /*dce0*/  PRMT R17, R18, 0x7610, R17 ;  /* 0x0000761012117816 */ /* 0x000fe20000000011 */
[----:B------:R-:W-:-:S04]  /*dcf0*/  IMAD.MOV.U32 R9, RZ, RZ, R2 ;  /* 0x000000ffff097224 */ /* 0x000fc800078e0002 */
.L_x_2069:
        /* <DEDUP_REMOVED lines=13> */
.L_x_2068:
[----:B------:R-:W-:Y:S05]  /*ddd0*/  BSYNC B0 ;  /* 0x0000000000007941 */ /* 0x000fea0003800000 */
.L_x_2063:
[----:B------:R-:W-:Y:S01]  /*dde0*/  IMAD R6, R2, c[0x0][0x0], R19 ;  /* 0x0000000002067a24 */ /* 0x000fe200078e0213 */
[----:B------:R-:W-:Y:S01]  /*ddf0*/  PRMT R0, R17, 0x7604, R18 ;  /* 0x0000760411007816 */ /* 0x000fe20000000012 */
[----:B------:R-:W-:Y:S02]  /*de00*/  ULDC UR4, c[0x0][0x4] ;  /* 0x0000010000047ab9 */ /* 0x000fe40000000800 */
[----:B------:R-:W-:Y:S01]  /*de10*/  USHF.R.U32.HI UR4, URZ, 0x1, UR4 ;  /* 0x000000013f047899 */ /* 0x000fe20008011604 */
[C---:B------:R-:W-:Y:S02]  /*de20*/  SHF.L.U32 R7, R6.reuse, 0x1, RZ ;  /* 0x0000000106077819 */ /* 0x040fe400000006ff */
[----:B------:R-:W-:-:S03]  /*de30*/  LEA R9, R6, 0x10, 0x1 ;  /* 0x0000001006097811 */ /* 0x000fc600078e08ff */
[----:B------:R0:W-:Y:S01]  /*de40*/  STS.U16 [R7+0x10], R0 ;  /* 0x0000100007007388 */ /* 0x0001e20000000400 */
[----:B------:R-:W-:-:S13]  /*de50*/  ISETP.NE.AND P0, PT, RZ, UR4, PT ;  /* 0x00000004ff007c0c */ /* 0x000fda000bf05270 */
[----:B------:R-:W-:Y:S05]  /*de60*/  @!P0 BRA `(.L_x_2070) ;  /* 0x0000017000008947 */ /* 0x000fea0003800000 */
[----:B0-----:R-:W-:-:S04]  /*de70*/  IMAD.U32 R7, RZ, RZ, UR4 ;  /* 0x00000004ff077e24 */ /* 0x001fc8000f8e00ff */
.L_x_2073:
        /* <DEDUP_REMOVED lines=19> */
.L_x_2072:
[----:B------:R-:W-:Y:S05]  /*dfb0*/  BSYNC B0 ;  /* 0x0000000000007941 */ /* 0x000fea0003800000 */
.L_x_2071:
[----:B------:R-:W-:Y:S01]  /*dfc0*/  IMAD.MOV.U32 R7, RZ, RZ, R6 ;  /* 0x000000ffff077224 */ /* 0x000fe200078e0006 */
[----:B------:R-:W-:Y:S05]  /*dfd0*/  @P3 BRA `(.L_x_2073) ;  /* 0xfffffea000003947 */ /* 0x000fea000383ffff */
.L_x_2070:
        /* <DEDUP_REMOVED lines=14> */
.L_x_2078:
        /* <DEDUP_REMOVED lines=16> */
.L_x_2077:
[----:B------:R-:W-:Y:S05]  /*e1c0*/  BSYNC B0 ;  /* 0x0000000000007941 */ /* 0x000fea0003800000 */
.L_x_2076:
[----:B------:R-:W-:-:S04]  /*e1d0*/  SHF.R.S32.HI R0, RZ, 0x1, R0 ;  /* 0x00000001ff007819 */ /* 0x000fc80000011400 */
[----:B------:R-:W-:-:S13]  /*e1e0*/  ISETP.GE.AND P0, PT, R0, 0x20, PT ;  /* 0x000000200000780c */ /* 0x000fda0003f06270 */
[----:B------:R-:W-:Y:S05]  /*e1f0*/  @P0 BRA `(.L_x_2078) ;  /* 0xfffffec000000947 */ /* 0x000fea000383ffff */
[----:B------:R-:W-:-:S03]  /*e200*/  MOV R0, 0x20 ;  /* 0x0000002000007802 */ /* 0x000fc60000000f00 */
.L_x_2075:
[----:B0-----:R-:W-:Y:S01]  /*e210*/  BAR.SYNC.DEFER_BLOCKING 0x0 ;  /* 0x0000000000007b1d */ /* 0x001fe20000010000 */
[----:B------:R-:W-:-:S13]  /*e220*/  ISETP.GE.AND P0, PT, R0, 0x2, PT ;  /* 0x000000020000780c */ /* 0x000fda0003f06270 */
[----:B------:R-:W-:Y:S05]  /*e230*/  @!P0 BRA `(.L_x_2074) ;  /* 0x0000010000008947 */ /* 0x000fea0003800000 */
[----:B------:R-:W-:Y:S02]  /*e240*/  IMAD.MOV.U32 R7, RZ, RZ, 0x1 ;  /* 0x00000001ff077424 */ /* 0x000fe400078e00ff */
.L_x_2079:
        /* <DEDUP_REMOVED lines=15> */
.L_x_2074:
        /* <DEDUP_REMOVED lines=15> */
.L_x_2081:
        /* <DEDUP_REMOVED lines=24> */
.L_x_2083:
        /* <DEDUP_REMOVED lines=11> */
[----:B------:R-:W-:Y:S01]  /*e660*/  IMAD.MOV.U32 R5, RZ, RZ, c[0x4][0x644] ;  /* 0x01019100ff057624 */ /* 0x000fe200078e00ff */
[----:B------:R-:W-:Y:S01]  /*e670*/  MOV R6, c[0x4][0x630] ;  /* 0x01018c0000067a02 */ /* 0x000fe20000000f00 */
[----:B0-----:R-:W0:Y:S01]  /*e680*/  LDC.64 R2, c[0x4][R2] ;  /* 0x0100000002027b82 */ /* 0x001e220000000a00 */
[----:B------:R-:W-:Y:S01]  /*e690*/  IMAD.MOV.U32 R7, RZ, RZ, c[0x4][0x634] ;  /* 0x01018d00ff077624 */ /* 0x000fe200078e00ff */
[----:B------:R-:W-:Y:S01]  /*e6a0*/  MOV R11, c[0x4][0x3d4] ;  /* 0x0100f500000b7a02 */ /* 0x000fe20000000f00 */
[----:B------:R-:W-:-:S02]  /*e6b0*/  IMAD.MOV.U32 R10, RZ, RZ, c[0x4][0x3d0] ;  /* 0x0100f400ff0a7624 */ /* 0x000fc400078e00ff */
[----:B------:R-:W-:-:S03]  /*e6c0*/  IMAD.MOV.U32 R12, RZ, RZ, 0x1 ;  /* 0x00000001ff0c7424 */ /* 0x000fc600078e00ff */
        /* <DEDUP_REMOVED lines=8> */
.L_x_2084:
[----:B------:R-:W-:Y:S02]  /*e750*/  IADD3 R16, P1, R16, c[0x0][0x538], RZ ;  /* 0x00014e0010107a10 */ /* 0x000fe40007f3e0ff */
[----:B------:R-:W-:-:S03]  /*e760*/  LOP3.LUT P0, RZ, R17, 0xff, RZ, 0xc0, !PT ;  /* 0x000000ff11ff7812 */ /* 0x000fc6000780c0ff */
[----:B------:R-:W-:Y:S01]  /*e770*/  IMAD.X R17, RZ, RZ, c[0x0][0x53c], P1 ;  /* 0x00014f00ff117624 */ /* 0x000fe200008e06ff */
[----:B0-----:R-:W-:-:S05]  /*e780*/  SEL R3, RZ, 0x1, !P0 ;  /* 0x00000001ff037807 */ /* 0x001fca0004000000 */
[----:B------:R-:W-:Y:S01]  /*e790*/  STG.E.U8 [R16.64], R3 ;  /* 0x0000000310007986 */ /* 0x000fe2000c101124 */
[----:B------:R-:W-:Y:S05]  /*e7a0*/  EXIT ;  /* 0x000000000000794d */ /* 0x000fea0003800000 */
.L_x_2082:
[----:B------:R-:W-:Y:S04]  /*e7b0*/  STG.E.U8 [R4.64], R18 ;  /* 0x0000001204007986 */ /* 0x000fe8000c101124 */
[----:B------:R-:W-:Y:S01]  /*e7c0*/  STG.E.U8 [R4.64+0x1], R17 ;  /* 0x0000011104007986 */ /* 0x000fe2000c101124 */
[----:B------:R-:W-:Y:S05]  /*e7d0*/  EXIT ;  /* 0x000000000000794d */ /* 0x000fea0003800000 */
.L_x_2080:
        /* <DEDUP_REMOVED lines=39> */
.L_x_2086:
        /* <DEDUP_REMOVED lines=11> */
[----:B------:R-:W-:Y:S01]  /*eb00*/  IMAD.MOV.U32 R6, RZ, RZ, c[0x4][0x630] ;  /* 0x01018c00ff067624 */ /* 0x000fe200078e00ff */
[----:B------:R-:W-:Y:S01]  /*eb10*/  MOV R7, c[0x4][0x634] ;  /* 0x01018d0000077a02 */ /* 0x000fe20000000f00 */
[----:B0-----:R-:W0:Y:S01]  /*eb20*/  LDC.64 R2, c[0x4][R2] ;  /* 0x0100000002027b82 */ /* 0x001e220000000a00 */
[----:B------:R-:W-:Y:S01]  /*eb30*/  IMAD.MOV.U32 R8, RZ, RZ, 0x2ef ;  /* 0x000002efff087424 */ /* 0x000fe200078e00ff */
[----:B------:R-:W-:Y:S01]  /*eb40*/  MOV R10, c[0x4][0x3d0] ;  /* 0x0100f400000a7a02 */ /* 0x000fe20000000f00 */
[----:B------:R-:W-:-:S02]  /*eb50*/  IMAD.MOV.U32 R11, RZ, RZ, c[0x4][0x3d4] ;  /* 0x0100f500ff0b7624 */ /* 0x000fc400078e00ff */
        /* <DEDUP_REMOVED lines=9> */
.L_x_2087:
[----:B------:R-:W-:Y:S02]  /*ebf0*/  IADD3 R16, P1, R16, c[0x0][0x538], RZ ;  /* 0x00014e0010107a10 */ /* 0x000fe40007f3e0ff */
[----:B------:R-:W-:Y:S02]  /*ec00*/  LOP3.LUT P0, RZ, R17, 0xff, RZ, 0xc0, !PT ;  /* 0x000000ff11ff7812 */ /* 0x000fe4000780c0ff */
[----:B------:R-:W-:Y:S02]  /*ec10*/  IADD3.X R17, RZ, c[0x0][0x53c], RZ, P1, !PT ;  /* 0x00014f00ff117a10 */ /* 0x000fe40000ffe4ff */
[----:B0-----:R-:W-:-:S05]  /*ec20*/  SEL R3, RZ, 0x1, !P0 ;  /* 0x00000001ff037807 */ /* 0x001fca0004000000 */
[----:B------:R-:W-:Y:S01]  /*ec30*/  STG.E.U8 [R16.64], R3 ;  /* 0x0000000310007986 */ /* 0x000fe2000c101124 */
[----:B------:R-:W-:Y:S05]  /*ec40*/  EXIT ;  /* 0x000000000000794d */ /* 0x000fea0003800000 */
.L_x_2085:
[----:B------:R-:W-:Y:S02]  /*ec50*/  LOP3.LUT P0, RZ, R18, 0xff, RZ, 0xc0, !PT ;  /* 0x000000ff12ff7812 */ /* 0x000fe4000780c0ff */
[----:B------:R-:W-:Y:S02]  /*ec60*/  LOP3.LUT P1, RZ, R17, 0xff, RZ, 0xc0, !PT ;  /* 0x000000ff11ff7812 */ /* 0x000fe4000782c0ff */
[----:B------:R-:W-:Y:S02]  /*ec70*/  SEL R7, RZ, 0x1, !P0 ;  /* 0x00000001ff077807 */ /* 0x000fe40004000000 */
[----:B------:R-:W-:-:S03]  /*ec80*/  SEL R9, RZ, 0x1, !P1 ;  /* 0x00000001ff097807 */ /* 0x000fc60004800000 */
[----:B------:R-:W-:Y:S04]  /*ec90*/  STG.E.U8 [R2.64], R7 ;  /* 0x0000000702007986 */ /* 0x000fe8000c101124 */
[----:B------:R-:W-:Y:S01]  /*eca0*/  STG.E.U8 [R4.64], R9 ;  /* 0x0000000904007986 */ /* 0x000fe2000c101124 */
[----:B------:R-:W-:Y:S05]  /*ecb0*/  EXIT ;  /* 0x000000000000794d */ /* 0x000fea0003800000 */
.L_x_2054:
        /* <DEDUP_REMOVED lines=22> */
.L_x_2089:
        /* <DEDUP_REMOVED lines=24> */
.L_x_2091:
        /* <DEDUP_REMOVED lines=26> */
.L_x_2092:
[----:B------:R-:W-:Y:S02]  /*f140*/  IADD3 R22, P1, R22, c[0x0][0x538], RZ ;  /* 0x00014e0016167a10 */ /* 0x000fe40007f3e0ff */
[----:B------:R-:W-:-:S03]  /*f150*/  LOP3.LUT P0, RZ, R18, 0xff, RZ, 0xc0, !PT ;  /* 0x000000ff12ff7812 */ /* 0x000fc6000780c0ff */
[----:B------:R-:W-:Y:S01]  /*f160*/  IMAD.X R23, RZ, RZ, c[0x0][0x53c], P1 ;  /* 0x00014f00ff177624 */ /* 0x000fe200008e06ff */
[----:B0-----:R-:W-:-:S05]  /*f170*/  SEL R3, RZ, 0x1, !P0 ;  /* 0x00000001ff037807 */ /* 0x001fca0004000000 */
[----:B------:R-:W-:Y:S01]  /*f180*/  STG.E.U8 [R22.64], R3 ;  /* 0x0000000316007986 */ /* 0x000fe2000c101124 */
[----:B------:R-:W-:Y:S05]  /*f190*/  EXIT ;  /* 0x000000000000794d */ /* 0x000fea0003800000 */
.L_x_2090:
[----:B------:R-:W-:Y:S04]  /*f1a0*/  STG.E.U8 [R4.64], R23 ;  /* 0x0000001704007986 */ /* 0x000fe8000c101124 */
[----:B------:R-:W-:Y:S01]  /*f1b0*/  STG.E.U8 [R4.64+0x1], R18 ;  /* 0x0000011204007986 */ /* 0x000fe2000c101124 */
[----:B------:R-:W-:Y:S05]  /*f1c0*/  EXIT ;  /* 0x000000000000794d */ /* 0x000fea0003800000 */
.L_x_2088:
        /* <DEDUP_REMOVED lines=39> */
.L_x_2094:
        /* <DEDUP_REMOVED lines=26> */
.L_x_2095:
[----:B------:R-:W-:Y:S02]  /*f5e0*/  IADD3 R22, P1, R22, c[0x0][0x538], RZ ;  /* 0x00014e0016167a10 */ /* 0x000fe40007f3e0ff */
[----:B------:R-:W-:Y:S02]  /*f5f0*/  LOP3.LUT P0, RZ, R18, 0xff, RZ, 0xc0, !PT ;  /* 0x000000ff12ff7812 */ /* 0x000fe4000780c0ff */
[----:B------:R-:W-:Y:S02]  /*f600*/  IADD3.X R23, RZ, c[0x0][0x53c], RZ, P1, !PT ;  /* 0x00014f00ff177a10 */ /* 0x000fe40000ffe4ff */
[----:B0-----:R-:W-:-:S05]  /*f610*/  SEL R3, RZ, 0x1, !P0 ;  /* 0x00000001ff037807 */ /* 0x001fca0004000000 */
[----:B------:R-:W-:Y:S01]  /*f620*/  STG.E.U8 [R22.64], R3 ;  /* 0x0000000316007986 */ /* 0x000fe2000c101124 */
[----:B------:R-:W-:Y:S05]  /*f630*/  EXIT ;  /* 0x000000000000794d */ /* 0x000fea0003800000 */
.L_x_2093:
[----:B------:R-:W-:Y:S02]  /*f640*/  LOP3.LUT P0, RZ, R23, 0xff, RZ, 0xc0, !PT ;  /* 0x000000ff17ff7812 */ /* 0x000fe4000780c0ff */
[----:B------:R-:W-:Y:S02]  /*f650*/  LOP3.LUT P1, RZ, R18, 0xff, RZ, 0xc0, !PT ;  /* 0x000000ff12ff7812 */ /* 0x000fe4000782c0ff */
[----:B------:R-:W-:Y:S02]  /*f660*/  SEL R7, RZ, 0x1, !P0 ;  /* 0x00000001ff077807 */ /* 0x000fe40004000000 */
[----:B------:R-:W-:-:S03]  /*f670*/  SEL R9, RZ, 0x1, !P1 ;  /* 0x00000001ff097807 */ /* 0x000fc60004800000 */
[----:B------:R-:W-:Y:S04]  /*f680*/  STG.E.U8 [R2.64], R7 ;  /* 0x0000000702007986 */ /* 0x000fe8000c101124 */
[----:B------:R-:W-:Y:S01]  /*f690*/  STG.E.U8 [R4.64], R9 ;  /* 0x0000000904007986 */ /* 0x000fe2000c101124 */
[----:B------:R-:W-:Y:S05]  /*f6a0*/  EXIT ;  /* 0x000000000000794d */ /* 0x000fea0003800000 */
.L_x_2096:
        /* <DEDUP_REMOVED lines=13> */
.L_x_7632:


//--------------------- .text._ZN2at6native13reduce_kernelILi128ELi4ENS0_8ReduceOpIdNS0_14func_wrapper_tIbZZZNS0_14or_kernel_cudaERNS_14TensorIteratorEENKUlvE_clEvENKUlvE4_clEvEUlbdE_EEjbLi4ELi4EEEEEvT1_ --------------------------
	.section	.text._ZN2at6native13reduce_kernelILi128ELi4ENS0_8ReduceOpIdNS0_14func_wrapper_tIbZZZNS0_14or_kernel_cudaERNS_14TensorIteratorEENKUlvE_clEvENKUlvE4_clEvEUlbdE_EEjbLi4ELi4EEEEEvT1_,"ax",@progbits
	.sectioninfo	@"SHI_REGISTERS=64"
	.align	128
        .global         _ZN2at6native13reduce_kernelILi128ELi4ENS0_8ReduceOpIdNS0_14func_wrapper_tIbZZZNS0_14or_kernel_cudaERNS_14TensorIteratorEENKUlvE_clEvENKUlvE4_clEvEUlbdE_EEjbLi4ELi4EEEEEvT1_
        .type           _ZN2at6native13reduce_kernelILi128ELi4ENS0_8ReduceOpIdNS0_14func_wrapper_tIbZZZNS0_14or_kernel_cudaERNS_14TensorIteratorEENKUlvE_clEvENKUlvE4_clEvEUlbdE_EEjbLi4ELi4EEEEEvT1_,@function
        .size           _ZN2at6native13reduce_kernelILi128ELi4ENS0_8ReduceOpIdNS0_14func_wrapper_tIbZZZNS0_14or_kernel_cudaERNS_14TensorIteratorEENKUlvE_clEvENKUlvE4_clEvEUlbdE_EEjbLi4ELi4EEEEEvT1_,(.L_x_7633 - _ZN2at6native13reduce_kernelILi128ELi4ENS0_8ReduceOpIdNS0_14func_wrapper_tIbZZZNS0_14or_kernel_cudaERNS_14TensorIteratorEENKUlvE_clEvENKUlvE4_clEvEUlbdE_EEjbLi4ELi4EEEEEvT1_)
        .other          _ZN2at6native13reduce_kernelILi128ELi4ENS0_8ReduceOpIdNS0_14func_wrapper_tIbZZZNS0_14or_kernel_cudaERNS_14TensorIteratorEENKUlvE_clEvENKUlvE4_clEvEUlbdE_EEjbLi4ELi4EEEEEvT1_,@"STO_CUDA_ENTRY STV_DEFAULT"
_ZN2at6native13reduce_kernelILi128ELi4ENS0_8ReduceOpIdNS0_14func_wrapper_tIbZZZNS0_14or_kernel_cudaERNS_14TensorIteratorEENKUlvE_clEvENKUlvE4_clEvEUlbdE_EEjbLi4ELi4EEEEEvT1_:
.text._ZN2at6native13reduce_kernelILi128ELi4ENS0_8ReduceOpIdNS0_14func_wrapper_tIbZZZNS0_14or_kernel_cudaERNS_14TensorIteratorEENKUlvE_clEvENKUlvE4_clEvEUlbdE_EEjbLi4ELi4EEEEEvT1_:
        /* <DEDUP_REMOVED lines=8> */
[----:B-1----:R-:W-:-:S04]  /*0080*/  IMAD R0, R17, c[0x0][0x18c], R0 ;  /* 0x0000630011007a24 */ /* 0x002fc800078e0200 */
[----:B--2---:R-:W-:Y:S02]  /*0090*/  IMAD R52, R3, c[0x0][0x174], R0 ;  /* 0x00005d0003347a24 */ /* 0x004fe400078e0200 */
[----:B------:R-:W-:Y:S02]  /*00a0*/  IMAD R3, R17, c[0x0][0x180], R4 ;  /* 0x0000600011037a24 */ /* 0x000fe400078e0204 */
        /* <DEDUP_REMOVED lines=202> */
.L_x_2097:
        /* <DEDUP_REMOVED lines=29> */
[----:B------:R-:W0:Y:S01]  /*0f20*/  LDC.U8 R14, c[0x0][0x161] ;  /* 0x00005840ff0e7b82 */ /* 0x000e220000000000 */
[----:B------:R-:W-:Y:S01]  /*0f30*/  SHF.R.U64 R0, R54, 0x3, R55 ;  /* 0x0000000336007819 */ /* 0x000fe20000001237 */
[----:B------:R-:W-:Y:S03]  /*0f40*/  BSSY B0, `(.L_x_2101) ;  /* 0x0000028000007945 */ /* 0x000fe60003800000 */
[----:B------:R-:W-:Y:S02]  /*0f50*/  LOP3.LUT R7, R0, 0x3, RZ, 0xc0, !PT ;  /* 0x0000000300077812 */ /* 0x000fe400078ec0ff */
[----:B------:R-:W-:Y:S02]  /*0f60*/  MOV R0, c[0x0][0x168] ;  /* 0x00005a0000007a02 */ /* 0x000fe40000000f00 */
        /* <DEDUP_REMOVED lines=17> */
.L_x_2106:
[----:B------:R-:W-:Y:S05]  /*1080*/  BSYNC B2 ;  /* 0x0000000000027941 */ /* 0x000fea0003800000 */
.L_x_2105:
        /* <DEDUP_REMOVED lines=12> */
.L_x_2104:
[----:B------:R-:W-:Y:S05]  /*1150*/  BSYNC B1 ;  /* 0x0000000000017941 */ /* 0x000fea0003800000 */
.L_x_2103:
[C---:B------:R-:W-:Y:S02]  /*1160*/  IADD3 R5, P0, -R7.reuse, 0x4, RZ ;  /* 0x0000000407057810 */ /* 0x040fe40007f1e1ff */
[----:B------:R-:W-:Y:S02]  /*1170*/  IADD3 R0, R7, c[0x0][0x168], RZ ;  /* 0x00005a0007007a10 */ /* 0x000fe40007ffe0ff */
[----:B------:R-:W-:Y:S01]  /*1180*/  LEA R54, P1, R5, R54, 0x3 ;  /* 0x0000003605367211 */ /* 0x000fe200078218ff */
[----:B------:R-:W-:Y:S01]  /*1190*/  IMAD.X R4, RZ, RZ, -0x1, P0 ;  /* 0xffffffffff047424 */ /* 0x000fe200000e06ff */
[----:B------:R-:W-:-:S04]  /*11a0*/  IADD3 R0, R0, -0x4, RZ ;  /* 0xfffffffc00007810 */ /* 0x000fc80007ffe0ff */
[----:B------:R-:W-:Y:S02]  /*11b0*/  LEA.HI.X R55, R5, R55, R4, 0x3, P1 ;  /* 0x0000003705377211 */ /* 0x000fe400008f1c04 */
.L_x_2102:
[----:B------:R-:W-:Y:S05]  /*11c0*/  BSYNC B0 ;  /* 0x0000000000007941 */ /* 0x000fea0003800000 */
.L_x_2101:
[----:B------:R-:W-:Y:S01]  /*11d0*/  IMAD R4, R2, c[0x0][0x17c], RZ ;  /* 0x00005f0002047a24 */ /* 0x000fe200078e02ff */
[----:B------:R-:W-:Y:S01]  /*11e0*/  BSSY B0, `(.L_x_2107) ;  /* 0x000001f000007945 */ /* 0x000fe20003800000 */
[----:B------:R-:W-:Y:S02]  /*11f0*/  ISETP.NE.AND P4, PT, RZ, c[0x0][0x180], PT ;  /* 0x00006000ff007a0c */ /* 0x000fe40003f85270 */
        /* <DEDUP_REMOVED lines=10> */
.L_x_2109:
        /* <DEDUP_REMOVED lines=19> */
.L_x_2108:
[----:B------:R-:W-:Y:S05]  /*13d0*/  BSYNC B0 ;  /* 0x0000000000007941 */ /* 0x000fea0003800000 */
.L_x_2107:
        /* <DEDUP_REMOVED lines=8> */
.L_x_2111:
[----:B------:R-:W-:Y:S05]  /*1460*/  BSYNC B0 ;  /* 0x0000000000007941 */ /* 0x000fea0003800000 */
.L_x_2110:
        /* <DEDUP_REMOVED lines=10> */
[----:B------:R-:W-:-:S13]  /*1510*/  LOP3.LUT P0, RZ, R3, 0xff, RZ, 0xc0, !PT ;  /* 0x000000ff03ff7812 */ /* 0x000fda000780c0ff */
[----:B--2---:R-:W0:-:S06]  /*1520*/  DSETP.NEU.OR P0, PT, R54, RZ, P0 ;  /* 0x000000ff3600722a */ /* 0x004e0c000070d400 */
[----:B0-----:R-:W-:-:S03]  /*1530*/  SEL R3, RZ, 0x1, !P0 ;  /* 0x00000001ff037807 */ /* 0x001fc60004000000 */
.L_x_2113:
[----:B------:R-:W-:Y:S05]  /*1540*/  BSYNC B0 ;  /* 0x0000000000007941 */ /* 0x000fea0003800000 */
.L_x_2112:
        /* <DEDUP_REMOVED lines=10> */
.L_x_2100:
        /* <DEDUP_REMOVED lines=48> */
.L_x_2123:
[----:B------:R-:W-:Y:S01]  /*18f0*/  CS2R R4, SRZ ;  /* 0x0000000000047805 */ /* 0x000fe2000001ff00 */
[----:B------:R-:W-:Y:S05]  /*1900*/  @!P6 BRA `(.L_x_2118) ;  /* 0x00000d100000e947 */ /* 0x000fea0003800000 */
[----:B------:R-:W-:Y:S01]  /*1910*/  IMAD.MOV.U32 R6, RZ, RZ, RZ ;  /* 0x000000ffff067224 */ /* 0x000fe200078e00ff */
[----:B------:R-:W-:Y:S01]  /*1920*/  MOV R8, c[0x0][0x1a4] ;  /* 0x0000690000087a02 */ /* 0x000fe20000000f00 */
[----:B------:R-:W-:-:S03]  /*1930*/  IMAD.MOV.U32 R7, RZ, RZ, R21 ;  /* 0x000000ffff077224 */ /* 0x000fc600078e0015 */
[----:B------:R-:W-:Y:S01]  /*1940*/  ISETP.NE.AND P0, PT, R8, 0x2, PT ;  /* 0x000000020800780c */ /* 0x000fe20003f05270 */
        /* <DEDUP_REMOVED lines=205> */
.L_x_2118:
[----:B------:R-:W-:-:S04]  /*2620*/  LOP3.LUT R5, R5, 0xffffffe0, RZ, 0xc0, !PT ;  /* 0xffffffe005057812 */ /* 0x000fc800078ec0ff */
[----:B------:R-:W-:-:S04]  /*2630*/  IADD3 R6, P0, R54, R5, RZ ;  /* 0x0000000536067210 */ /* 0x000fc80007f1e0ff */
[----:B------:R-:W-:-:S05]  /*2640*/  IADD3.X R7, RZ, R55, RZ, P0, !PT ;  /* 0x00000037ff077210 */ /* 0x000fca00007fe4ff */
[----:B------:R0:W5:Y:S04]  /*2650*/  LDG.E.128 R32, [R6.64] ;  /* 0x0000002406207981 */ /* 0x000168000c1e1d00 */
[----:B------:R0:W5:Y:S01]  /*2660*/  LDG.E.128 R28, [R6.64+0x10] ;  /* 0x00001024061c7981 */ /* 0x000162000c1e1d00 */
[----:B------:R-:W-:Y:S01]  /*2670*/  IADD3 R21, R21, c[0x0][0x170], RZ ;  /* 0x00005c0015157a10 */ /* 0x000fe20007ffe0ff */
        /* <DEDUP_REMOVED lines=210> */
.L_x_2119:
[----:B------:R-:W-:-:S04]  /*33a0*/  LOP3.LUT R5, R4, 0xffffffe0, RZ, 0xc0, !PT ;  /* 0xffffffe004057812 */ /* 0x000fc800078ec0ff */
[----:B------:R-:W-:-:S04]  /*33b0*/  IADD3 R4, P0, R54, R5, RZ ;  /* 0x0000000536047210 */ /* 0x000fc80007f1e0ff */
[----:B------:R-:W-:-:S05]  /*33c0*/  IADD3.X R5, RZ, R55, RZ, P0, !PT ;  /* 0x00000037ff057210 */ /* 0x000fca00007fe4ff */
[----:B------:R1:W5:Y:S04]  /*33d0*/  LDG.E.128 R24, [R4.64] ;  /* 0x0000002404187981 */ /* 0x000368000c1e1d00 */
[----:B------:R1:W5:Y:S01]  /*33e0*/  LDG.E.128 R12, [R4.64+0x10] ;  /* 0x00001024040c7981 */ /* 0x000362000c1e1d00 */
[----:B------:R-:W-:Y:S01]  /*33f0*/  IADD3 R21, R21, c[0x0][0x170], RZ ;  /* 0x00005c0015157a10 */ /* 0x000fe20007ffe0ff */
[----:B------:R-:W-:Y:S02]  /*3400*/  IMAD.MOV.U32 R39, RZ, RZ, RZ ;  /* 0x000000ffff277224 */ /* 0x000fe400078e00ff */
[----:B0-----:R-:W-:Y:S01]  /*3410*/  IMAD.MOV.U32 R7, RZ, RZ, RZ ;  /* 0x000000ffff077224 */ /* 0x001fe200078e00ff */
[----:B------:R-:W-:Y:S05]  /*3420*/  @!P6 BRA `(.L_x_2120) ;  /* 0x00000d100000e947 */ /* 0x000fea0003800000 */
[----:B-1----:R-:W-:Y:S02]  /*3430*/  IMAD.MOV.U32 R4, RZ, RZ, RZ ;  /* 0x000000ffff047224 */ /* 0x002fe400078e00ff */
[----:B------:R-:W-:-:S02]  /*3440*/  IMAD.MOV.U32 R5, RZ, RZ, R21 ;  /* 0x000000ffff057224 */ /* 0x000fc400078e0015 */
        /* <DEDUP_REMOVED lines=207> */
.L_x_2120:
[----:B------:R-:W-:-:S04]  /*4140*/  LOP3.LUT R7, R7, 0xffffffe0, RZ, 0xc0, !PT ;  /* 0xffffffe007077812 */ /* 0x000fc800078ec0ff */
[----:B------:R-:W-:-:S05]  /*4150*/  IADD3 R36, P0, R54, R7, RZ ;  /* 0x0000000736247210 */ /* 0x000fca0007f1e0ff */
[----:B------:R-:W-:-:S05]  /*4160*/  IMAD.X R37, RZ, RZ, R55, P0 ;  /* 0x000000ffff257224 */ /* 0x000fca00000e0637 */
        /* <DEDUP_REMOVED lines=213> */
.L_x_2121:
[----:B------:R-:W-:-:S04]  /*4ec0*/  LOP3.LUT R39, R39, 0xffffffe0, RZ, 0xc0, !PT ;  /* 0xffffffe027277812 */ /* 0x000fc800078ec0ff */
[----:B------:R-:W-:-:S05]  /*4ed0*/  IADD3 R56, P0, R54, R39, RZ ;  /* 0x0000002736387210 */ /* 0x000fca0007f1e0ff */
[----:B------:R-:W-:-:S05]  /*4ee0*/  IMAD.X R57, RZ, RZ, R55, P0 ;  /* 0x000000ffff397224 */ /* 0x000fca00000e0637 */
[----:B------:R-:W2:Y:S04]  /*4ef0*/  LDG.E.128 R40, [R56.64] ;  /* 0x0000002438287981 */ /* 0x000ea8000c1e1d00 */
[----:B0-----:R-:W3:Y:S01]  /*4f00*/  LDG.E.128 R36, [R56.64+0x10] ;  /* 0x0000102438247981 */ /* 0x001ee2000c1e1d00 */
[----:B------:R-:W-:Y:S02]  /*4f10*/  LOP3.LUT P1, RZ, R49, 0xff, RZ, 0xc0, !PT ;  /* 0x000000ff31ff7812 */ /* 0x000fe4000782c0ff */
[----:B------:R-:W-:Y:S02]  /*4f20*/  LOP3.LUT P4, RZ, R46, 0xff, RZ, 0xc0, !PT ;  /* 0x000000ff2eff7812 */ /* 0x000fe4000788c0ff */
[----:B------:R-:W-:Y:S02]  /*4f30*/  LOP3.LUT P3, RZ, R47, 0xff, RZ, 0xc0, !PT ;  /* 0x000000ff2fff7812 */ /* 0x000fe4000786c0ff */
[----:B------:R-:W-:-:S02]  /*4f40*/  LOP3.LUT P0, RZ, R45, 0xff, RZ, 0xc0, !PT ;  /* 0x000000ff2dff7812 */ /* 0x000fc4000780c0ff */
[----:B------:R-:W-:Y:S02]  /*4f50*/  LOP3.LUT P2, RZ, R44, 0xff, RZ, 0xc0, !PT ;  /* 0x000000ff2cff7812 */ /* 0x000fe4000784c0ff */
[----:B------:R-:W-:Y:S02]  /*4f60*/  LOP3.LUT P5, RZ, R23, 0xff, RZ, 0xc0, !PT ;  /* 0x000000ff17ff7812 */ /* 0x000fe400078ac0ff */
[----:B------:R-:W-:Y:S01]  /*4f70*/  IADD3 R21, R21, c[0x0][0x170], RZ ;  /* 0x00005c0015157a10 */ /* 0x000fe20007ffe0ff */
[----:B-----5:R-:W0:-:S04]  /*4f80*/  DSETP.NEU.OR P1, PT, R32, RZ, P1 ;  /* 0x000000ff2000722a */ /* 0x020e080000f2d400 */
[----:B------:R-:W1:Y:S02]  /*4f90*/  DSETP.NEU.OR P4, PT, R34, RZ, P4 ;  /* 0x000000ff2200722a */ /* 0x000e64000278d400 */
[----:B0-----:R-:W-:Y:S02]  /*4fa0*/  SEL R49, RZ, 0x1, !P1 ;  /* 0x00000001ff317807 */ /* 0x001fe40004800000 */
[----:B------:R-:W0:Y:S01]  /*4fb0*/  DSETP.NEU.OR P3, PT, R28, RZ, P3 ;  /* 0x000000ff1c00722a */ /* 0x000e220001f6d400 */
[----:B------:R-:W-:Y:S02]  /*4fc0*/  LOP3.LUT P1, RZ, R22, 0xff, RZ, 0xc0, !PT ;  /* 0x000000ff16ff7812 */ /* 0x000fe4000782c0ff */
[----:B-1----:R-:W-:Y:S01]  /*4fd0*/  SEL R46, RZ, 0x1, !P4 ;  /* 0x00000001ff2e7807 */ /* 0x002fe20006000000 */
[----:B------:R-:W1:Y:S01]  /*4fe0*/  DSETP.NEU.OR P0, PT, R30, RZ, P0 ;  /* 0x000000ff1e00722a */ /* 0x000e62000070d400 */
[----:B------:R-:W-:Y:S02]  /*4ff0*/  LOP3.LUT P4, RZ, R20, 0xff, RZ, 0xc0, !PT ;  /* 0x000000ff14ff7812 */ /* 0x000fe4000788c0ff */
[----:B0-----:R-:W-:Y:S01]  /*5000*/  SEL R47, RZ, 0x1, !P3 ;  /* 0x00000001ff2f7807 */ /* 0x001fe20005800000 */
[----:B------:R-:W0:Y:S01]  /*5010*/  DSETP.NEU.OR P2, PT, R24, RZ, P2 ;  /* 0x000000ff1800722a */ /* 0x000e22000174d400 */
[----:B------:R-:W-:-:S02]  /*5020*/  LOP3.LUT P3, RZ, R19, 0xff, RZ, 0xc0, !PT ;  /* 0x000000ff13ff7812 */ /* 0x000fc4000786c0ff */
[----:B-1----:R-:W-:Y:S01]  /*5030*/  SEL R45, RZ, 0x1, !P0 ;  /* 0x00000001ff2d7807 */ /* 0x002fe20004000000 */
[----:B------:R-:W1:Y:S01]  /*5040*/  DSETP.NEU.OR P5, PT, R26, RZ, P5 ;  /* 0x000000ff1a00722a */ /* 0x000e620002fad400 */
[----:B------:R-:W-:Y:S02]  /*5050*/  LOP3.LUT P0, RZ, R18, 0xff, RZ, 0xc0, !PT ;  /* 0x000000ff12ff7812 */ /* 0x000fe4000780c0ff */
[----:B0-----:R-:W-:Y:S01]  /*5060*/  SEL R44, RZ, 0x1, !P2 ;  /* 0x00000001ff2c7807 */ /* 0x001fe20005000000 */
[----:B------:R-:W0:Y:S01]  /*5070*/  DSETP.NEU.OR P1, PT, R12, RZ, P1 ;  /* 0x000000ff0c00722a */ /* 0x000e220000f2d400 */
[----:B------:R-:W-:Y:S01]  /*5080*/  LOP3.LUT P2, RZ, R16, 0xff, RZ, 0xc0, !PT ;  /* 0x000000ff10ff7812 */ /* 0x000fe2000784c0ff */
[----:B------:R-:W-:Y:S01]  /*5090*/  IMAD.MOV.U32 R16, RZ, RZ, c[0x0][0x170] ;  /* 0x00005c00ff107624 */ /* 0x000fe200078e00ff */
[----:B-1----:R-:W-:Y:S01]  /*50a0*/  SEL R23, RZ, 0x1, !P5 ;  /* 0x00000001ff177807 */ /* 0x002fe20006800000 */
[----:B------:R-:W1:Y:S01]  /*50b0*/  DSETP.NEU.OR P4, PT, R14, RZ, P4 ;  /* 0x000000ff0e00722a */ /* 0x000e62000278d400 */
[----:B------:R-:W-:-:S02]  /*50c0*/  LOP3.LUT P5, RZ, R3, 0xff, RZ, 0xc0, !PT ;  /* 0x000000ff03ff7812 */ /* 0x000fc400078ac0ff */
[----:B0-----:R-:W-:Y:S01]  /*50d0*/  SEL R22, RZ, 0x1, !P1 ;  /* 0x00000001ff167807 */ /* 0x001fe20004800000 */
        /* <DEDUP_REMOVED lines=12> */
[----:B0-----:R-:W-:Y:S02]  /*51a0*/  SEL R16, RZ, 0x1, !P2 ;  /* 0x00000001ff107807 */ /* 0x001fe40005000000 */
[----:B------:R-:W-:Y:S02]  /*51b0*/  ISETP.GE.U32.AND P2, PT, R0, c[0x0][0x168], PT ;  /* 0x00005a0000007a0c */ /* 0x000fe40003f46070 */
[----:B-1----:R-:W-:Y:S01]  /*51c0*/  SEL R3, RZ, 0x1, !P5 ;  /* 0x00000001ff037807 */ /* 0x002fe20006800000 */
        /* <DEDUP_REMOVED lines=8> */
[----:B------:R-:W-:Y:S01]  /*5250*/  @P2 CALL.REL.NOINC `(.L_x_2122) ;  /* 0x0000001000002944 */ /* 0x000fe20003c00000 */
[----:B------:R-:W-:Y:S05]  /*5260*/  BRA `(.L_x_2123) ;  /* 0xffffc68000007947 */ /* 0x000fea000383ffff */
.L_x_2122:
[----:B------:R-:W-:Y:S05]  /*5270*/  BSYNC B1 ;  /* 0x0000000000017941 */ /* 0x000fea0003800000 */
.L_x_2117:
[----:B------:R-:W-:Y:S05]  /*5280*/  BSYNC B0 ;  /* 0x0000000000007941 */ /* 0x000fea0003800000 */
.L_x_2116:
[----:B------:R-:W-:Y:S01]  /*5290*/  ISETP.GE.U32.AND P0, PT, R21, c[0x0][0x168], PT ;  /* 0x00005a0015007a0c */ /* 0x000fe20003f06070 */
[----:B------:R-:W-:-:S12]  /*52a0*/  BSSY B0, `(.L_x_2124) ;  /* 0x0000341000007945 */ /* 0x000fd80003800000 */
[----:B------:R-:W-:Y:S05]  /*52b0*/  @P0 BRA `(.L_x_2125) ;  /* 0x000033f000000947 */ /* 0x000fea0003800000 */
[----:B------:R-:W-:Y:S01]  /*52c0*/  ISETP.NE.AND P1, PT, RZ, c[0x0][0x1a4], PT ;  /* 0x00006900ff007a0c */ /* 0x000fe20003f25270 */
[----:B------:R-:W-:-:S12]  /*52d0*/  IMAD.MOV.U32 R33, RZ, RZ, RZ ;  /* 0x000000ffff217224 */ /* 0x000fd800078e00ff */
[----:B------:R-:W-:Y:S05]  /*52e0*/  @!P1 BRA `(.L_x_2126) ;  /* 0x00000c7000009947 */ /* 0x000fea0003800000 */
[----:B------:R-:W-:Y:S01]  /*52f0*/  MOV R28, RZ ;  /* 0x000000ff001c7202 */ /* 0x000fe20000000f00 */
        /* <DEDUP_REMOVED lines=198> */
.L_x_2126:
        /* <DEDUP_REMOVED lines=208> */
.L_x_2127:
        /* <DEDUP_REMOVED lines=208> */
.L_x_2128:
        /* <DEDUP_REMOVED lines=208> */
.L_x_2129:
[----:B------:R-:W-:-:S04]  /*8660*/  LOP3.LUT R41, R41, 0xffffffe0, RZ, 0xc0, !PT ;  /* 0xffffffe029297812 */ /* 0x000fc800078ec0ff */
[----:B------:R-:W-:-:S05]  /*8670*/  IADD3 R54, P1, R54, R41, RZ ;  /* 0x0000002936367210 */ /* 0x000fca0007f3e0ff */
[----:B------:R-:W-:-:S05]  /*8680*/  IMAD.X R55, RZ, RZ, R55, P1 ;  /* 0x000000ffff377224 */ /* 0x000fca00008e0637 */
[----:B------:R0:W5:Y:S04]  /*8690*/  LDG.E.128 R40, [R54.64] ;  /* 0x0000002436287981 */ /* 0x000168000c1e1d00 */
[----:B------:R0:W5:Y:S02]  /*86a0*/  LDG.E.128 R36, [R54.64+0x10] ;  /* 0x0000102436247981 */ /* 0x000164000c1e1d00 */
.L_x_2125:
[----:B0-----:R-:W-:Y:S05]  /*86b0*/  BSYNC B0 ;  /* 0x0000000000007941 */ /* 0x001fea0003800000 */
.L_x_2124:
[----:B------:R-:W-:Y:S01]  /*86c0*/  BSSY B0, `(.L_x_2130) ;  /* 0x000003b000007945 */ /* 0x000fe20003800000 */
[----:B------:R-:W-:Y:S05]  /*86d0*/  @P0 BRA `(.L_x_2131) ;  /* 0x0000039000000947 */ /* 0x000fea0003800000 */
[----:B------:R-:W-:Y:S02]  /*86e0*/  LOP3.LUT P0, RZ, R49, 0xff, RZ, 0xc0, !PT ;  /* 0x000000ff31ff7812 */ /* 0x000fe4000780c0ff */
[----:B------:R-:W-:Y:S02]  /*86f0*/  LOP3.LUT P1, RZ, R46, 0xff, RZ, 0xc0, !PT ;  /* 0x000000ff2eff7812 */ /* 0x000fe4000782c0ff */
[----:B------:R-:W-:Y:S02]  /*8700*/  LOP3.LUT P2, RZ, R47, 0xff, RZ, 0xc0, !PT ;  /* 0x000000ff2fff7812 */ /* 0x000fe4000784c0ff */
[----:B------:R-:W-:-:S02]  /*8710*/  LOP3.LUT P3, RZ, R45, 0xff, RZ, 0xc0, !PT ;  /* 0x000000ff2dff7812 */ /* 0x000fc4000786c0ff */
[----:B------:R-:W-:-:S04]  /*8720*/  IADD3 R21, R21, c[0x0][0x170], RZ ;  /* 0x00005c0015157a10 */ /* 0x000fc80007ffe0ff */
[----:B------:R-:W-:Y:S01]  /*8730*/  ISETP.GE.U32.AND P4, PT, R21, c[0x0][0x168], PT ;  /* 0x00005a0015007a0c */ /* 0x000fe20003f86070 */
[----:B-----5:R-:W0:-:S04]  /*8740*/  DSETP.NEU.OR P0, PT, R32, RZ, P0 ;  /* 0x000000ff2000722a */ /* 0x020e08000070d400 */
[----:B------:R-:W1:Y:S02]  /*8750*/  DSETP.NEU.OR P1, PT, R34, RZ, P1 ;  /* 0x000000ff2200722a */ /* 0x000e640000f2d400 */
[----:B0-----:R-:W-:Y:S02]  /*8760*/  SEL R49, RZ, 0x1, !P0 ;  /* 0x00000001ff317807 */ /* 0x001fe40004000000 */
[----:B------:R-:W0:Y:S02]  /*8770*/  DSETP.NEU.OR P2, PT, R28, RZ, P2 ;  /* 0x000000ff1c00722a */ /* 0x000e24000174d400 */
[----:B-1----:R-:W-:Y:S02]  /*8780*/  SEL R46, RZ, 0x1, !P1 ;  /* 0x00000001ff2e7807 */ /* 0x002fe40004800000 */
[----:B------:R-:W1:Y:S02]  /*8790*/  DSETP.NEU.OR P3, PT, R30, RZ, P3 ;  /* 0x000000ff1e00722a */ /* 0x000e640001f6d400 */
[----:B0-----:R-:W-:-:S04]  /*87a0*/  SEL R47, RZ, 0x1, !P2 ;  /* 0x00000001ff2f7807 */ /* 0x001fc80005000000 */
[----:B-1----:R-:W-:Y:S01]  /*87b0*/  SEL R45, RZ, 0x1, !P3 ;  /* 0x00000001ff2d7807 */ /* 0x002fe20005800000 */
[----:B------:R-:W-:Y:S05]  /*87c0*/  @P4 BRA `(.L_x_2131) ;  /* 0x000002a000004947 */ /* 0x000fea0003800000 */
[----:B------:R-:W-:Y:S02]  /*87d0*/  LOP3.LUT P2, RZ, R22, 0xff, RZ, 0xc0, !PT ;  /* 0x000000ff16ff7812 */ /* 0x000fe4000784c0ff */
[----:B------:R-:W-:Y:S02]  /*87e0*/  LOP3.LUT P0, RZ, R44, 0xff, RZ, 0xc0, !PT ;  /* 0x000000ff2cff7812 */ /* 0x000fe4000780c0ff */
[----:B------:R-:W-:Y:S02]  /*87f0*/  LOP3.LUT P1, RZ, R23, 0xff, RZ, 0xc0, !PT ;  /* 0x000000ff17ff7812 */ /* 0x000fe4000782c0ff */
[----:B------:R-:W-:-:S07]  /*8800*/  LOP3.LUT P3, RZ, R20, 0xff, RZ, 0xc0, !PT ;  /* 0x000000ff14ff7812 */ /* 0x000fce000786c0ff */
[----:B------:R0:W1:Y:S02]  /*8810*/  DSETP.NEU.OR P2, PT, R12, RZ, P2 ;  /* 0x000000ff0c00722a */ /* 0x000064000174d400 */
[----:B0-----:R-:W-:Y:S02]  /*8820*/  IADD3 R12, R21, c[0x0][0x170], RZ ;  /* 0x00005c00150c7a10 */ /* 0x001fe40007ffe0ff */
[----:B------:R-:W0:Y:S02]  /*8830*/  DSETP.NEU.OR P0, PT, R24, RZ, P0 ;  /* 0x000000ff1800722a */ /* 0x000e24000070d400 */
[----:B------:R-:W-:Y:S02]  /*8840*/  ISETP.GE.U32.AND P4, PT, R12, c[0x0][0x168], PT ;  /* 0x00005a000c007a0c */ /* 0x000fe40003f86070 */
[----:B------:R-:W2:Y:S01]  /*8850*/  DSETP.NEU.OR P1, PT, R26, RZ, P1 ;  /* 0x000000ff1a00722a */ /* 0x000ea20000f2d400 */
[----:B-1----:R-:W-:Y:S02]  /*8860*/  SEL R22, RZ, 0x1, !P2 ;  /* 0x00000001ff167807 */ /* 0x002fe40005000000 */
[----:B0-----:R-:W-:Y:S01]  /*8870*/  SEL R44, RZ, 0x1, !P0 ;  /* 0x00000001ff2c7807 */ /* 0x001fe20004000000 */
[----:B------:R-:W0:-:S02]  /*8880*/  DSETP.NEU.OR P3, PT, R14, RZ, P3 ;  /* 0x000000ff0e00722a */ /* 0x000e040001f6d400 */
[----:B--2---:R-:W-:-:S04]  /*8890*/  SEL R23, RZ, 0x1, !P1 ;  /* 0x00000001ff177807 */ /* 0x004fc80004800000 */
[----:B0-----:R-:W-:Y:S01]  /*88a0*/  SEL R20, RZ, 0x1, !P3 ;  /* 0x00000001ff147807 */ /* 0x001fe20005800000 */
[----:B------:R-:W-:Y:S05]  /*88b0*/  @P4 BRA `(.L_x_2131) ;  /* 0x000001b000004947 */ /* 0x000fea0003800000 */
[----:B------:R-:W-:Y:S02]  /*88c0*/  LOP3.LUT P3, RZ, R3, 0xff, RZ, 0xc0, !PT ;  /* 0x000000ff03ff7812 */ /* 0x000fe4000786c0ff */
[----:B------:R-:W-:Y:S02]  /*88d0*/  LOP3.LUT P0, RZ, R19, 0xff, RZ, 0xc0, !PT ;  /* 0x000000ff13ff7812 */ /* 0x000fe4000780c0ff */
[----:B------:R-:W-:Y:S02]  /*88e0*/  LOP3.LUT P1, RZ, R18, 0xff, RZ, 0xc0, !PT ;  /* 0x000000ff12ff7812 */ /* 0x000fe4000782c0ff */
[----:B------:R-:W-:Y:S02]  /*88f0*/  LOP3.LUT P2, RZ, R16, 0xff, RZ, 0xc0, !PT ;  /* 0x000000ff10ff7812 */ /* 0x000fe4000784c0ff */
[----:B------:R-:W-:-:S04]  /*8900*/  IADD3 R3, R12, c[0x0][0x170], RZ ;  /* 0x00005c000c037a10 */ /* 0x000fc80007ffe0ff */
[----:B------:R-:W-:Y:S01]  /*8910*/  ISETP.GE.U32.AND P4, PT, R3, c[0x0][0x168], PT ;  /* 0x00005a0003007a0c */ /* 0x000fe20003f86070 */
[----:B------:R-:W0:-:S04]  /*8920*/  DSETP.NEU.OR P3, PT, R6, RZ, P3 ;  /* 0x000000ff0600722a */ /* 0x000e080001f6d400 */
        /* <DEDUP_REMOVED lines=12> */
[----:B------:R-:W0:-:S04]  /*89f0*/  DSETP.NEU.OR P0, PT, R40, RZ, P0 ;  /* 0x000000ff2800722a */ /* 0x000e08000070d400 */
[----:B------:R-:W1:Y:S02]  /*8a00*/  DSETP.NEU.OR P1, PT, R42, RZ, P1 ;  /* 0x000000ff2a00722a */ /* 0x000e640000f2d400 */
[----:B0-----:R-:W-:Y:S02]  /*8a10*/  SEL R0, RZ, 0x1, !P0 ;  /* 0x00000001ff007807 */ /* 0x001fe40004000000 */
[----:B------:R-:W0:Y:S02]  /*8a20*/  DSETP.NEU.OR P2, PT, R36, RZ, P2 ;  /* 0x000000ff2400722a */ /* 0x000e24000174d400 */
[----:B-1----:R-:W-:Y:S02]  /*8a30*/  SEL R48, RZ, 0x1, !P1 ;  /* 0x00000001ff307807 */ /* 0x002fe40004800000 */
[----:B------:R-:W1:Y:S02]  /*8a40*/  DSETP.NEU.OR P3, PT, R38, RZ, P3 ;  /* 0x000000ff2600722a */ /* 0x000e640001f6d400 */
[----:B0-----:R-:W-:-:S04]  /*8a50*/  SEL R51, RZ, 0x1, !P2 ;  /* 0x00000001ff337807 */ /* 0x001fc80005000000 */
[----:B-1----:R-:W-:-:S03]  /*8a60*/  SEL R50, RZ, 0x1, !P3 ;  /* 0x00000001ff327807 */ /* 0x002fc60005800000 */
.L_x_2131:
[----:B------:R-:W-:Y:S05]  /*8a70*/  BSYNC B0 ;  /* 0x0000000000007941 */ /* 0x000fea0003800000 */
.L_x_2130:
[----:B------:R-:W-:Y:S02]  /*8a80*/  LOP3.LUT P3, RZ, R20, 0xff, R45, 0xc8, !PT ;  /* 0x000000ff14ff7812 */ /* 0x000fe4000786c82d */
[----:B------:R-:W-:Y:S02]  /*8a90*/  LOP3.LUT P2, RZ, R22, 0xff, R47, 0xc8, !PT ;  /* 0x000000ff16ff7812 */ /* 0x000fe4000784c82f */
[----:B------:R-:W-:Y:S02]  /*8aa0*/  LOP3.LUT P1, RZ, R23, 0xff, R46, 0xc8, !PT ;  /* 0x000000ff17ff7812 */ /* 0x000fe4000782c82e */
[----:B------:R-:W-:Y:S02]  /*8ab0*/  LOP3.LUT P0, RZ, R44, 0xff, R49, 0xc8, !PT ;  /* 0x000000ff2cff7812 */ /* 0x000fe4000780c831 */
[----:B-----5:R-:W-:Y:S02]  /*8ac0*/  SEL R6, RZ, 0x1, !P3 ;  /* 0x00000001ff067807 */ /* 0x020fe40005800000 */
        /* <DEDUP_REMOVED lines=15> */
[----:B------:R-:W-:Y:S02]  /*8bc0*/  SEL R18, RZ, 0x1, !P3 ;  /* 0x00000001ff127807 */ /* 0x000fe40005800000 */
[----:B------:R-:W-:Y:S02]  /*8bd0*/  SEL R22, RZ, 0x1, !P2 ;  /* 0x00000001ff167807 */ /* 0x000fe40005000000 */
[----:B------:R-:W-:Y:S02]  /*8be0*/  SEL R24, RZ, 0x1, !P1 ;  /* 0x00000001ff187807 */ /* 0x000fe40004800000 */
[----:B------:R-:W-:Y:S01]  /*8bf0*/  SEL R27, RZ, 0x1, !P0 ;  /* 0x00000001ff1b7807 */ /* 0x000fe20004000000 */
[----:B------:R-:W-:Y:S05]  /*8c00*/  BRA `(.L_x_2099) ;  /* 0x00002c5000007947 */ /* 0x000fea0003800000 */
.L_x_2115:
        /* <DEDUP_REMOVED lines=34> */
.L_x_2135:
[----:B------:R-:W-:Y:S01]  /*8e30*/  IMAD R8, R56, R21, RZ ;  /* 0x0000001538087224 */ /* 0x000fe200078e02ff */
[----:B------:R-:W-:-:S04]  /*8e40*/  IADD3 R21, R21, c[0x0][0x170], RZ ;  /* 0x00005c0015157a10 */ /* 0x000fc80007ffe0ff */
[----:B------:R-:W-:Y:S01]  /*8e50*/  SHF.R.U32.HI R29, RZ, 0x2, R8 ;  /* 0x00000002ff1d7819 */ /* 0x000fe20000011608 */
[----:B------:R-:W-:-:S04]  /*8e60*/  IMAD R12, R56, R21, RZ ;  /* 0x00000015380c7224 */ /* 0x000fc800078e02ff */
[----:B------:R-:W-:Y:S01]  /*8e70*/  IMAD.WIDE.U32 R28, R29, 0x20, R54 ;  /* 0x000000201d1c7825 */ /* 0x000fe200078e0036 */
[----:B------:R-:W-:Y:S02]  /*8e80*/  SHF.R.U32.HI R25, RZ, 0x2, R12 ;  /* 0x00000002ff197819 */ /* 0x000fe4000001160c */
[----:B------:R-:W-:Y:S02]  /*8e90*/  IADD3 R57, R21, c[0x0][0x170], RZ ;  /* 0x00005c0015397a10 */ /* 0x000fe40007ffe0ff */
[----:B0-----:R0:W2:Y:S01]  /*8ea0*/  LDG.E.128 R12, [R28.64+0x10] ;  /* 0x000010241c0c7981 */ /* 0x0010a2000c1e1d00 */
[----:B------:R-:W-:-:S03]  /*8eb0*/  IMAD.WIDE.U32 R24, R25, 0x20, R54 ;  /* 0x0000002019187825 */ /* 0x000fc600078e0036 */
[----:B------:R0:W3:Y:S01]  /*8ec0*/  LDG.E.128 R8, [R28.64] ;  /* 0x000000241c087981 */ /* 0x0000e2000c1e1d00 */
[C---:B------:R-:W-:Y:S01]  /*8ed0*/  IMAD R26, R56.reuse, R57, RZ ;  /* 0x00000039381a7224 */ /* 0x040fe200078e02ff */
[----:B------:R-:W-:Y:S02]  /*8ee0*/  IADD3 R57, R57, c[0x0][0x170], RZ ;  /* 0x00005c0039397a10 */ /* 0x000fe40007ffe0ff */
[----:B------:R1:W4:Y:S02]  /*8ef0*/  LDG.E.128 R20, [R24.64] ;  /* 0x0000002418147981 */ /* 0x000324000c1e1d00 */
[----:B------:R-:W-:Y:S01]  /*8f00*/  SHF.R.U32.HI R33, RZ, 0x2, R26 ;  /* 0x00000002ff217819 */ /* 0x000fe2000001161a */
[----:B------:R-:W-:-:S04]  /*8f10*/  IMAD R30, R56, R57, RZ ;  /* 0x00000039381e7224 */ /* 0x000fc800078e02ff */
[----:B------:R-:W-:Y:S01]  /*8f20*/  IMAD.WIDE.U32 R32, R33, 0x20, R54 ;  /* 0x0000002021207825 */ /* 0x000fe200078e0036 */
[----:B-1----:R-:W5:Y:S01]  /*8f30*/  LDG.E.128 R24, [R24.64+0x10] ;  /* 0x0000102418187981 */ /* 0x002f62000c1e1d00 */
[----:B------:R-:W-:-:S03]  /*8f40*/  SHF.R.U32.HI R61, RZ, 0x2, R30 ;  /* 0x00000002ff3d7819 */ /* 0x000fc6000001161e */
[----:B0-----:R0:W5:Y:S02]  /*8f50*/  LDG.E.128 R28, [R32.64] ;  /* 0x00000024201c7981 */ /* 0x001164000c1e1d00 */
[----:B------:R-:W-:-:S05]  /*8f60*/  IMAD.WIDE.U32 R60, R61, 0x20, R54 ;  /* 0x000000203d3c7825 */ /* 0x000fca00078e0036 */
[----:B------:R-:W5:Y:S04]  /*8f70*/  LDG.E.128 R36, [R60.64] ;  /* 0x000000243c247981 */ /* 0x000f68000c1e1d00 */
[----:B0-----:R-:W5:Y:S04]  /*8f80*/  LDG.E.128 R32, [R32.64+0x10] ;  /* 0x0000102420207981 */ /* 0x001f68000c1e1d00 */
[----:B------:R-:W5:Y:S01]  /*8f90*/  LDG.E.128 R40, [R60.64+0x10] ;  /* 0x000010243c287981 */ /* 0x000f62000c1e1d00 */
[----:B------:R-:W-:Y:S02]  /*8fa0*/  LOP3.LUT P5, RZ, R16, 0xff, RZ, 0xc0, !PT ;  /* 0x000000ff10ff7812 */ /* 0x000fe400078ac0ff */
[----:B------:R-:W-:-:S02]  /*8fb0*/  LOP3.LUT P2, RZ, R18, 0xff, RZ, 0xc0, !PT ;  /* 0x000000ff12ff7812 */ /* 0x000fc4000784c0ff */
[----:B------:R-:W-:Y:S02]  /*8fc0*/  LOP3.LUT P4, RZ, R7, 0xff, RZ, 0xc0, !PT ;  /* 0x000000ff07ff7812 */ /* 0x000fe4000788c0ff */
[----:B------:R-:W-:Y:S02]  /*8fd0*/  LOP3.LUT P1, RZ, R45, 0xff, RZ, 0xc0, !PT ;  /* 0x000000ff2dff7812 */ /* 0x000fe4000782c0ff */
[----:B------:R-:W-:Y:S02]  /*8fe0*/  LOP3.LUT P6, RZ, R5, 0xff, RZ, 0xc0, !PT ;  /* 0x000000ff05ff7812 */ /* 0x000fe400078cc0ff */
[----:B------:R-:W-:Y:S02]  /*8ff0*/  LOP3.LUT P3, RZ, R6, 0xff, RZ, 0xc0, !PT ;  /* 0x000000ff06ff7812 */ /* 0x000fe4000786c0ff */
[----:B------:R-:W-:Y:S02]  /*9000*/  LOP3.LUT P0, RZ, R19, 0xff, RZ, 0xc0, !PT ;  /* 0x000000ff13ff7812 */ /* 0x000fe4000780c0ff */
[----:B------:R-:W-:Y:S01]  /*9010*/  LOP3.LUT R51, R51, 0xfffffdff, RZ, 0xc0, !PT ;  /* 0xfffffdff33337812 */ /* 0x000fe200078ec0ff */
[----:B--2---:R-:W0:-:S04]  /*9020*/  DSETP.NEU.OR P5, PT, R12, RZ, P5 ;  /* 0x000000ff0c00722a */ /* 0x004e080002fad400 */
[----:B---3--:R-:W1:Y:S02]  /*9030*/  DSETP.NEU.OR P2, PT, R8, RZ, P2 ;  /* 0x000000ff0800722a */ /* 0x008e64000174d400 */
[----:B0-----:R-:W-:Y:S02]  /*9040*/  SEL R16, RZ, 0x1, !P5 ;  /* 0x00000001ff107807 */ /* 0x001fe40006800000 */
[----:B------:R-:W-:Y:S01]  /*9050*/  LOP3.LUT P5, RZ, R0, 0xff, RZ, 0xc0, !PT ;  /* 0x000000ff00ff7812 */ /* 0x000fe200078ac0ff */
[----:B----4-:R-:W0:Y:S01]  /*9060*/  DSETP.NEU.OR P4, PT, R20, RZ, P4 ;  /* 0x000000ff1400722a */ /* 0x010e22000278d400 */
[----:B-1----:R-:W-:Y:S02]  /*9070*/  SEL R18, RZ, 0x1, !P2 ;  /* 0x00000001ff127807 */ /* 0x002fe40005000000 */
[----:B------:R-:W-:Y:S01]  /*9080*/  LOP3.LUT P2, RZ, R4, 0xff, RZ, 0xc0, !PT ;  /* 0x000000ff04ff7812 */ /* 0x000fe2000784c0ff */
[----:B------:R-:W1:Y:S02]  /*9090*/  DSETP.NEU.OR P1, PT, R10, RZ, P1 ;  /* 0x000000ff0a00722a */ /* 0x000e640000f2d400 */
[----:B0-----:R-:W-:-:S02]  /*90a0*/  SEL R7, RZ, 0x1, !P4 ;  /* 0x00000001ff077807 */ /* 0x001fc40006000000 */
[----:B-----5:R-:W0:Y:S01]  /*90b0*/  DSETP.NEU.OR P6, PT, R24, RZ, P6 ;  /* 0x000000ff1800722a */ /* 0x020e2200037cd400 */
[----:B------:R-:W-:-:S03]  /*90c0*/  LOP3.LUT P4, RZ, R46, 0xff, RZ, 0xc0, !PT ;  /* 0x000000ff2eff7812 */ /* 0x000fc6000788c0ff */
[----:B------:R-:W2:Y:S01]  /*90d0*/  DSETP.NEU.OR P3, PT, R22, RZ, P3 ;  /* 0x000000ff1600722a */ /* 0x000ea20001f6d400 */
[----:B-1----:R-:W-:Y:S02]  /*90e0*/  SEL R45, RZ, 0x1, !P1 ;  /* 0x00000001ff2d7807 */ /* 0x002fe40004800000 */
[----:B0-----:R-:W-:Y:S01]  /*90f0*/  SEL R5, RZ, 0x1, !P6 ;  /* 0x00000001ff057807 */ /* 0x001fe20007000000 */
[----:B------:R-:W-:Y:S01]  /*9100*/  DSETP.NEU.AND P6, PT, R8, RZ, PT ;  /* 0x000000ff0800722a */ /* 0x000fe20003fcd000 */
[----:B------:R-:W-:-:S03]  /*9110*/  LOP3.LUT P1, RZ, R3, 0xff, RZ, 0xc0, !PT ;  /* 0x000000ff03ff7812 */ /* 0x000fc6000782c0ff */
[----:B------:R-:W0:Y:S01]  /*9120*/  DSETP.NEU.OR P0, PT, R14, RZ, P0 ;  /* 0x000000ff0e00722a */ /* 0x000e22000070d400 */
[----:B--2---:R-:W-:-:S03]  /*9130*/  SEL R6, RZ, 0x1, !P3 ;  /* 0x00000001ff067807 */ /* 0x004fc60005800000 */
[----:B------:R-:W1:Y:S01]  /*9140*/  DSETP.NEU.OR P5, PT, R30, RZ, P5 ;  /* 0x000000ff1e00722a */ /* 0x000e620002fad400 */
[----:B------:R-:W-:-:S03]  /*9150*/  LOP3.LUT P3, RZ, R47, 0xff, RZ, 0xc0, !PT ;  /* 0x000000ff2fff7812 */ /* 0x000fc6000786c0ff */
[----:B------:R-:W2:Y:S01]  /*9160*/  DSETP.NEU.OR P2, PT, R26, RZ, P2 ;  /* 0x000000ff1a00722a */ /* 0x000ea2000174d400 */
[----:B0-----:R-:W-:Y:S02]  /*9170*/  SEL R19, RZ, 0x1, !P0 ;  /* 0x00000001ff137807 */ /* 0x001fe40004000000 */
[----:B-1----:R-:W-:Y:S01]  /*9180*/  SEL R0, RZ, 0x1, !P5 ;  /* 0x00000001ff007807 */ /* 0x002fe20006800000 */
[----:B------:R-:W-:Y:S01]  /*9190*/  DSETP.NEU.AND P5, PT, R10, RZ, PT ;  /* 0x000000ff0a00722a */ /* 0x000fe20003fad000 */
[----:B------:R-:W-:-:S03]  /*91a0*/  LOP3.LUT P0, RZ, R44, 0xff, RZ, 0xc0, !PT ;  /* 0x000000ff2cff7812 */ /* 0x000fc6000780c0ff */
[----:B------:R-:W0:Y:S01]  /*91b0*/  DSETP.NEU.OR P4, PT, R34, RZ, P4 ;  /* 0x000000ff2200722a */ /* 0x000e22000278d400 */
[----:B--2---:R-:W-:Y:S02]  /*91c0*/  SEL R4, RZ, 0x1, !P2 ;  /* 0x00000001ff047807 */ /* 0x004fe40005000000 */
[----:B------:R-:W-:Y:S01]  /*91d0*/  LOP3.LUT P2, RZ, R48, 0xff, RZ, 0xc0, !PT ;  /* 0x000000ff30ff7812 */ /* 0x000fe2000784c0ff */
[----:B------:R-:W1:Y:S01]  /*91e0*/  DSETP.NEU.OR P1, PT, R28, RZ, P1 ;  /* 0x000000ff1c00722a */ /* 0x000e620000f2d400 */
[----:B------:R-:W-:Y:S02]  /*91f0*/  @P6 LOP3.LUT R51, R51, 0x200, RZ, 0xfc, !PT ;  /* 0x0000020033336812 */ /* 0x000fe400078efcff */
[----:B0-----:R-:W-:Y:S01]  /*9200*/  SEL R46, RZ, 0x1, !P4 ;  /* 0x00000001ff2e7807 */ /* 0x001fe20006000000 */
[----:B------:R-:W-:Y:S01]  /*9210*/  DSETP.NEU.AND P4, PT, R12, RZ, PT ;  /* 0x000000ff0c00722a */ /* 0x000fe20003f8d000 */
[----:B------:R-:W-:-:S03]  /*9220*/  LOP3.LUT R51, R51, 0xfffffeff, RZ, 0xc0, !PT ;  /* 0xfffffeff33337812 */ /* 0x000fc600078ec0ff */
[----:B------:R-:W0:Y:S01]  /*9230*/  DSETP.NEU.OR P3, PT, R36, RZ, P3 ;  /* 0x000000ff2400722a */ /* 0x000e220001f6d400 */
[----:B-1----:R-:W-:Y:S02]  /*9240*/  SEL R3, RZ, 0x1, !P1 ;  /* 0x00000001ff037807 */ /* 0x002fe40004800000 */
        /* <DEDUP_REMOVED lines=8> */
[----:B------:R-:W-:Y:S02]  /*92d0*/  LOP3.LUT P0, RZ, R50, 0xff, RZ, 0xc0, !PT ;  /* 0x000000ff32ff7812 */ /* 0x000fe4000780c0ff */
[----:B------:R-:W-:Y:S02]  /*92e0*/  @P4 LOP3.LUT R51, R51, 0x80, RZ, 0xfc, !PT ;  /* 0x0000008033334812 */ /* 0x000fe400078efcff */
[----:B0-----:R-:W-:Y:S01]  /*92f0*/  SEL R48, RZ, 0x1, !P2 ;  /* 0x00000001ff307807 */ /* 0x001fe20005000000 */
[----:B------:R-:W-:Y:S01]  /*9300*/  DSETP.NEU.AND P2, PT, R20, RZ, PT ;  /* 0x000000ff1400722a */ /* 0x000fe20003f4d000 */
[----:B------:R-:W-:-:S03]  /*9310*/  LOP3.LUT R51, R51, 0xffffffbf, RZ, 0xc0, !PT ;  /* 0xffffffbf33337812 */ /* 0x000fc600078ec0ff */
[----:B------:R-:W0:Y:S01]  /*9320*/  DSETP.NEU.OR P1, PT, R40, RZ, P1 ;  /* 0x000000ff2800722a */ /* 0x000e220000f2d400 */
[----:B------:R-:W-:-:S03]  /*9330*/  @P3 LOP3.LUT R51, R51, 0x40, RZ, 0xfc, !PT ;  /* 0x0000004033333812 */ /* 0x000fc600078efcff */
[----:B------:R-:W1:Y:S02]  /*9340*/  DSETP.NEU.OR P0, PT, R42, RZ, P0 ;  /* 0x000000ff2a00722a */ /* 0x000e64000070d400 */
[----:B0-----:R-:W-:Y:S02]  /*9350*/  SEL R49, RZ, 0x1, !P1 ;  /* 0x00000001ff317807 */ /* 0x001fe40004800000 */
[----:B------:R-:W0:Y:S01]  /*9360*/  DSETP.NEU.AND P1, PT, R22, RZ, PT ;  /* 0x000000ff1600722a */ /* 0x000e220003f2d000 */
[----:B------:R-:W-:Y:S02]  /*9370*/  LOP3.LUT R51, R51, 0xffffffdf, RZ, 0xc0, !PT ;  /* 0xffffffdf33337812 */ /* 0x000fe400078ec0ff */
[----:B-1----:R-:W-:Y:S02]  /*9380*/  SEL R50, RZ, 0x1, !P0 ;  /* 0x00000001ff327807 */ /* 0x002fe40004000000 */
[----:B------:R-:W-:Y:S01]  /*9390*/  @P2 LOP3.LUT R51, R51, 0x20, RZ, 0xfc, !PT ;  /* 0x0000002033332812 */ /* 0x000fe200078efcff */
[----:B------:R-:W1:-:S03]  /*93a0*/  DSETP.NEU.AND P0, PT, R24, RZ, PT ;  /* 0x000000ff1800722a */ /* 0x000e460003f0d000 */
[----:B------:R-:W-:-:S05]  /*93b0*/  LOP3.LUT R51, R51, 0xffffffef, RZ, 0xc0, !PT ;  /* 0xffffffef33337812 */ /* 0x000fca00078ec0ff */
[----:B0-----:R-:W-:-:S04]  /*93c0*/  @P1 LOP3.LUT R51, R51, 0x10, RZ, 0xfc, !PT ;  /* 0x0000001033331812 */ /* 0x001fc800078efcff */
[----:B------:R-:W-:-:S04]  /*93d0*/  LOP3.LUT R51, R51, 0xfffffff7, RZ, 0xc0, !PT ;  /* 0xfffffff733337812 */ /* 0x000fc800078ec0ff */
[----:B-1----:R-:W-:Y:S01]  /*93e0*/  @P0 LOP3.LUT R51, R51, 0x8, RZ, 0xfc, !PT ;  /* 0x0000000833330812 */ /* 0x002fe200078efcff */
[----:B------:R-:W0:Y:S01]  /*93f0*/  DSETP.NEU.AND P0, PT, R26, RZ, PT ;  /* 0x000000ff1a00722a */ /* 0x000e220003f0d000 */
[----:B------:R-:W-:-:S03]  /*9400*/  IADD3 R21, R57, c[0x0][0x170], RZ ;  /* 0x00005c0039157a10 */ /* 0x000fc60007ffe0ff */
[----:B------:R-:W1:Y:S01]  /*9410*/  DSETP.NEU.AND P1, PT, R28, RZ, PT ;  /* 0x000000ff1c00722a */ /* 0x000e620003f2d000 */
[----:B------:R-:W-:Y:S01]  /*9420*/  LOP3.LUT R51, R51, 0xfffffffb, RZ, 0xc0, !PT ;  /* 0xfffffffb33337812 */ /* 0x000fe200078ec0ff */
[----:B------:R-:W-:Y:S02]  /*9430*/  IMAD R8, R58, 0x3, R21 ;  /* 0x000000033a087824 */ /* 0x000fe400078e0215 */
[----:B------:R-:W2:-:S06]  /*9440*/  DSETP.NEU.AND P2, PT, R30, RZ, PT ;  /* 0x000000ff1e00722a */ /* 0x000e8c0003f4d000 */
[----:B0-----:R-:W-:Y:S02]  /*9450*/  @P0 LOP3.LUT R51, R51, 0x4, RZ, 0xfc, !PT ;  /* 0x0000000433330812 */ /* 0x001fe400078efcff */
[----:B------:R-:W-:Y:S02]  /*9460*/  ISETP.GE.U32.AND P6, PT, R8, c[0x0][0x168], PT ;  /* 0x00005a0008007a0c */ /* 0x000fe40003fc6070 */
[----:B------:R-:W-:-:S04]  /*9470*/  LOP3.LUT R51, R51, 0xfffffffd, RZ, 0xc0, !PT ;  /* 0xfffffffd33337812 */ /* 0x000fc800078ec0ff */
[----:B-1----:R-:W-:-:S04]  /*9480*/  @P1 LOP3.LUT R51, R51, 0x2, RZ, 0xfc, !PT ;  /* 0x0000000233331812 */ /* 0x002fc800078efcff */
[----:B------:R-:W-:Y:S01]  /*9490*/  LOP3.LUT R51, R51, 0xfffffffe, RZ, 0xc0, !PT ;  /* 0xfffffffe33337812 */ /* 0x000fe200078ec0ff */
[----:B------:R0:W1:-:S03]  /*94a0*/  DSETP.NEU.AND P0, PT, R32, RZ, PT ;  /* 0x000000ff2000722a */ /* 0x0000460003f0d000 */
[----:B--2---:R-:W-:Y:S01]  /*94b0*/  @P2 LOP3.LUT R51, R51, 0x1, RZ, 0xfc, !PT ;  /* 0x0000000133332812 */ /* 0x004fe200078efcff */
[----:B------:R0:W2:-:S04]  /*94c0*/  DSETP.NEU.AND P1, PT, R34, RZ, PT ;  /* 0x000000ff2200722a */ /* 0x0000880003f2d000 */
[----:B------:R0:W3:-:S04]  /*94d0*/  DSETP.NEU.AND P2, PT, R36, RZ, PT ;  /* 0x000000ff2400722a */ /* 0x0000c80003f4d000 */
[----:B------:R0:W4:-:S04]  /*94e0*/  DSETP.NEU.AND P3, PT, R38, RZ, PT ;  /* 0x000000ff2600722a */ /* 0x0001080003f6d000 */
[----:B------:R0:W0:-:S04]  /*94f0*/  DSETP.NEU.AND P4, PT, R40, RZ, PT ;  /* 0x000000ff2800722a */ /* 0x0000080003f8d000 */
[----:B------:R0:W0:Y:S01]  /*9500*/  DSETP.NEU.AND P5, PT, R42, RZ, PT ;  /* 0x000000ff2a00722a */ /* 0x0000220003fad000 */
[----:B-1234-:R-:W-:Y:S05]  /*9510*/  @!P6 BRA `(.L_x_2135) ;  /* 0xfffff9100000e947 */ /* 0x01efea000383ffff */
[----:B------:R-:W-:-:S03]  /*9520*/  NOP ;  /* 0x0000000000007918 */ /* 0x000fc60000000000 */
[----:B------:R-:W-:Y:S05]  /*9530*/  BSYNC B1 ;  /* 0x0000000000017941 */ /* 0x000fea0003800000 */
.L_x_2134:
[----:B0-----:R-:W-:Y:S02]  /*9540*/  P2R R8, PR, RZ, 0x20 ;  /* 0x00000020ff087803 */ /* 0x001fe40000000000 */
[C---:B------:R-:W-:Y:S02]  /*9550*/  LOP3.LUT P5, RZ, R51.reuse, 0x80, RZ, 0xc0, !PT ;  /* 0x0000008033ff7812 */ /* 0x040fe400078ac0ff */
[C---:B------:R-:W-:Y:S02]  /*9560*/  LOP3.LUT P6, RZ, R51.reuse, 0x100, RZ, 0xc0, !PT ;  /* 0x0000010033ff7812 */ /* 0x040fe400078cc0ff */
[----:B------:R-:W-:-:S09]  /*9570*/  LOP3.LUT R51, R51, 0xffffff7f, RZ, 0xc0, !PT ;  /* 0xffffff7f33337812 */ /* 0x000fd200078ec0ff */
[----:B------:R-:W-:-:S04]  /*9580*/  @P5 LOP3.LUT R51, R51, 0x80, RZ, 0xfc, !PT ;  /* 0x0000008033335812 */ /* 0x000fc800078efcff */
[C---:B------:R-:W-:Y:S02]  /*9590*/  LOP3.LUT P5, RZ, R51.reuse, 0x40, RZ, 0xc0, !PT ;  /* 0x0000004033ff7812 */ /* 0x040fe400078ac0ff */
[----:B------:R-:W-:-:S11]  /*95a0*/  LOP3.LUT R51, R51, 0xffffffbf, RZ, 0xc0, !PT ;  /* 0xffffffbf33337812 */ /* 0x000fd600078ec0ff */
        /* <DEDUP_REMOVED lines=18> */
[----:B------:R-:W-:Y:S02]  /*96d0*/  @P5 LOP3.LUT R51, R51, 0x20, RZ, 0xfc, !PT ;  /* 0x0000002033335812 */ /* 0x000fe400078efcff */
[----:B------:R-:W-:Y:S02]  /*96e0*/  ISETP.NE.AND P5, PT, R8, RZ, PT ;  /* 0x000000ff0800720c */ /* 0x000fe40003fa5270 */
[----:B------:R-:W-:-:S04]  /*96f0*/  LOP3.LUT R51, R51, 0xfffffbff, RZ, 0xc0, !PT ;  /* 0xfffffbff33337812 */ /* 0x000fc800078ec0ff */
[----:B------:R-:W-:-:S04]  /*9700*/  @P0 LOP3.LUT R51, R51, 0x400, RZ, 0xfc, !PT ;  /* 0x0000040033330812 */ /* 0x000fc800078efcff */
[----:B------:R-:W-:-:S04]  /*9710*/  LOP3.LUT R51, R51, 0xfffffffb, RZ, 0xc0, !PT ;  /* 0xfffffffb33337812 */ /* 0x000fc800078ec0ff */
[----:B------:R-:W-:-:S04]  /*9720*/  @P1 LOP3.LUT R51, R51, 0x4, RZ, 0xfc, !PT ;  /* 0x0000000433331812 */ /* 0x000fc800078efcff */
[----:B------:R-:W-:-:S04]  /*9730*/  LOP3.LUT R51, R51, 0xfffffffd, RZ, 0xc0, !PT ;  /* 0xfffffffd33337812 */ /* 0x000fc800078ec0ff */
[----:B------:R-:W-:-:S04]  /*9740*/  @P2 LOP3.LUT R51, R51, 0x2, RZ, 0xfc, !PT ;  /* 0x0000000233332812 */ /* 0x000fc800078efcff */
[----:B------:R-:W-:-:S04]  /*9750*/  LOP3.LUT R51, R51, 0xfffffffe, RZ, 0xc0, !PT ;  /* 0xfffffffe33337812 */ /* 0x000fc800078ec0ff */
[----:B------:R-:W-:-:S04]  /*9760*/  @P3 LOP3.LUT R51, R51, 0x1, RZ, 0xfc, !PT ;  /* 0x0000000133333812 */ /* 0x000fc800078efcff */
[----:B------:R-:W-:-:S08]  /*9770*/  LOP3.LUT P0, RZ, R51, 0x200, RZ, 0xc0, !PT ;  /* 0x0000020033ff7812 */ /* 0x000fd0000780c0ff */
.L_x_2133:
[----:B------:R-:W-:Y:S05]  /*9780*/  BSYNC B0 ;  /* 0x0000000000007941 */ /* 0x000fea0003800000 */
.L_x_2132:
[----:B------:R-:W-:Y:S01]  /*9790*/  ISETP.GE.U32.AND P1, PT, R21, c[0x0][0x168], PT ;  /* 0x00005a0015007a0c */ /* 0x000fe20003f26070 */
[----:B------:R-:W-:-:S12]  /*97a0*/  BSSY B0, `(.L_x_2136) ;  /* 0x000004a000007945 */ /* 0x000fd80003800000 */
[----:B------:R-:W-:Y:S05]  /*97b0*/  @P1 BRA `(.L_x_2137) ;  /* 0x0000048000001947 */ /* 0x000fea0003800000 */
[----:B------:R-:W-:-:S05]  /*97c0*/  IMAD R8, R56, R21, RZ ;  /* 0x0000001538087224 */ /* 0x000fca00078e02ff */
[----:B------:R-:W-:-:S05]  /*97d0*/  SHF.R.U32.HI R23, RZ, 0x2, R8 ;  /* 0x00000002ff177819 */ /* 0x000fca0000011608 */
[----:B------:R-:W-:-:S05]  /*97e0*/  IMAD.WIDE.U32 R22, R23, 0x20, R54 ;  /* 0x0000002017167825 */ /* 0x000fca00078e0036 */
[----:B------:R-:W2:Y:S04]  /*97f0*/  LDG.E.128 R12, [R22.64+0x10] ;  /* 0x00001024160c7981 */ /* 0x000ea8000c1e1d00 */
[----:B------:R-:W3:Y:S01]  /*9800*/  LDG.E.128 R8, [R22.64] ;  /* 0x0000002416087981 */ /* 0x000ee2000c1e1d00 */
[----:B------:R-:W-:Y:S02]  /*9810*/  LOP3.LUT R51, R51, 0xffffff7f, RZ, 0xc0, !PT ;  /* 0xffffff7f33337812 */ /* 0x000fe400078ec0ff */
[----:B------:R-:W-:Y:S01]  /*9820*/  IADD3 R25, R21, c[0x0][0x170], RZ ;  /* 0x00005c0015197a10 */ /* 0x000fe20007ffe0ff */
[----:B--2---:R-:W0:-:S04]  /*9830*/  DSETP.NEU.AND P2, PT, R12, RZ, PT ;  /* 0x000000ff0c00722a */ /* 0x004e080003f4d000 */
[----:B------:R-:W1:-:S10]  /*9840*/  DSETP.NEU.AND P3, PT, R14, RZ, PT ;  /* 0x000000ff0e00722a */ /* 0x000e540003f6d000 */
[----:B0-----:R-:W-:Y:S02]  /*9850*/  @P2 LOP3.LUT R51, R51, 0x80, RZ, 0xfc, !PT ;  /* 0x0000008033332812 */ /* 0x001fe400078efcff */
[----:B------:R-:W-:Y:S02]  /*9860*/  ISETP.GE.U32.AND P2, PT, R25, c[0x0][0x168], PT ;  /* 0x00005a0019007a0c */ /* 0x000fe40003f46070 */
[----:B------:R-:W-:Y:S01]  /*9870*/  LOP3.LUT R51, R51, 0xffffffbf, RZ, 0xc0, !PT ;  /* 0xffffffbf33337812 */ /* 0x000fe200078ec0ff */
[----:B---3--:R0:W2:-:S04]  /*9880*/  DSETP.NEU.AND P0, PT, R8, RZ, PT ;  /* 0x000000ff0800722a */ /* 0x0080880003f0d000 */
[----:B------:R0:W3:Y:S01]  /*9890*/  DSETP.NEU.AND P6, PT, R10, RZ, PT ;  /* 0x000000ff0a00722a */ /* 0x0000e20003fcd000 */
[----:B-1----:R-:W-:-:S05]  /*98a0*/  @P3 LOP3.LUT R51, R51, 0x40, RZ, 0xfc, !PT ;  /* 0x0000004033333812 */ /* 0x002fca00078efcff */
[----:B------:R-:W-:Y:S05]  /*98b0*/  @P2 BRA `(.L_x_2137) ;  /* 0x0000038000002947 */ /* 0x000fea0003800000 */
[----:B0-23--:R-:W-:-:S05]  /*98c0*/  IMAD R8, R56, R25, RZ ;  /* 0x0000001938087224 */ /* 0x00dfca00078e02ff */
[----:B------:R-:W-:-:S05]  /*98d0*/  SHF.R.U32.HI R23, RZ, 0x2, R8 ;  /* 0x00000002ff177819 */ /* 0x000fca0000011608 */
[----:B------:R-:W-:-:S05]  /*98e0*/  IMAD.WIDE.U32 R22, R23, 0x20, R54 ;  /* 0x0000002017167825 */ /* 0x000fca00078e0036 */
[----:B------:R-:W2:Y:S04]  /*98f0*/  LDG.E.128 R8, [R22.64] ;  /* 0x0000002416087981 */ /* 0x000ea8000c1e1d00 */
[----:B------:R-:W3:Y:S01]  /*9900*/  LDG.E.128 R12, [R22.64+0x10] ;  /* 0x00001024160c7981 */ /* 0x000ee2000c1e1d00 */
[----:B------:R-:W-:Y:S02]  /*9910*/  LOP3.LUT R51, R51, 0xfffff7ff, RZ, 0xc0, !PT ;  /* 0xfffff7ff33337812 */ /* 0x000fe400078ec0ff */
[----:B------:R-:W-:Y:S01]  /*9920*/  IADD3 R25, R25, c[0x0][0x170], RZ ;  /* 0x00005c0019197a10 */ /* 0x000fe20007ffe0ff */
[----:B--2---:R-:W0:-:S04]  /*9930*/  DSETP.NEU.AND P2, PT, R8, RZ, PT ;  /* 0x000000ff0800722a */ /* 0x004e080003f4d000 */
[----:B------:R-:W1:-:S10]  /*9940*/  DSETP.NEU.AND P3, PT, R10, RZ, PT ;  /* 0x000000ff0a00722a */ /* 0x000e540003f6d000 */
[----:B0-----:R-:W-:Y:S01]  /*9950*/  @P2 LOP3.LUT R51, R51, 0x800, RZ, 0xfc, !PT ;  /* 0x0000080033332812 */ /* 0x001fe200078efcff */
[----:B---3--:R-:W0:-:S03]  /*9960*/  DSETP.NEU.AND P2, PT, R12, RZ, PT ;  /* 0x000000ff0c00722a */ /* 0x008e060003f4d000 */
[----:B------:R-:W-:-:S04]  /*9970*/  LOP3.LUT R51, R51, 0xffffffef, RZ, 0xc0, !PT ;  /* 0xffffffef33337812 */ /* 0x000fc800078ec0ff */
[----:B-1----:R-:W-:Y:S01]  /*9980*/  @P3 LOP3.LUT R51, R51, 0x10, RZ, 0xfc, !PT ;  /* 0x0000001033333812 */ /* 0x002fe200078efcff */
[----:B------:R-:W1:-:S03]  /*9990*/  DSETP.NEU.AND P3, PT, R14, RZ, PT ;  /* 0x000000ff0e00722a */ /* 0x000e460003f6d000 */
[----:B------:R-:W-:-:S04]  /*99a0*/  LOP3.LUT R51, R51, 0xfffffff7, RZ, 0xc0, !PT ;  /* 0xfffffff733337812 */ /* 0x000fc800078ec0ff */
[----:B0-----:R-:W-:Y:S02]  /*99b0*/  @P2 LOP3.LUT R51, R51, 0x8, RZ, 0xfc, !PT ;  /* 0x0000000833332812 */ /* 0x001fe400078efcff */
[----:B------:R-:W-:Y:S02]  /*99c0*/  ISETP.GE.U32.AND P2, PT, R25, c[0x0][0x168], PT ;  /* 0x00005a0019007a0c */ /* 0x000fe40003f46070 */
[----:B------:R-:W-:-:S04]  /*99d0*/  LOP3.LUT R51, R51, 0xfffffeff, RZ, 0xc0, !PT ;  /* 0xfffffeff33337812 */ /* 0x000fc800078ec0ff */
[----:B-1----:R-:W-:-:S07]  /*99e0*/  @P3 LOP3.LUT R51, R51, 0x100, RZ, 0xfc, !PT ;  /* 0x0000010033333812 */ /* 0x002fce00078efcff */
[----:B------:R-:W-:Y:S05]  /*99f0*/  @P2 BRA `(.L_x_2137) ;  /* 0x0000024000002947 */ /* 0x000fea0003800000 */
[----:B------:R-:W-:Y:S02]  /*9a00*/  IADD3 R9, R25, c[0x0][0x170], RZ ;  /* 0x00005c0019097a10 */ /* 0x000fe40007ffe0ff */
[----:B------:R-:W-:Y:S02]  /*9a10*/  P2R R20, PR, RZ, 0x1 ;  /* 0x00000001ff147803 */ /* 0x000fe40000000000 */
[----:B------:R-:W-:Y:S02]  /*9a20*/  ISETP.GE.U32.AND P2, PT, R9, c[0x0][0x168], PT ;  /* 0x00005a0009007a0c */ /* 0x000fe40003f46070 */
[C---:B------:R-:W-:Y:S02]  /*9a30*/  LOP3.LUT P0, RZ, R51.reuse, 0x2, RZ, 0xc0, !PT ;  /* 0x0000000233ff7812 */ /* 0x040fe4000780c0ff */
[----:B------:R-:W-:-:S09]  /*9a40*/  LOP3.LUT P3, RZ, R51, 0x1, RZ, 0xc0, !PT ;  /* 0x0000000133ff7812 */ /* 0x000fd2000786c0ff */
[----:B------:R-:W-:-:S05]  /*9a50*/  @!P2 IMAD R8, R56, R9, RZ ;  /* 0x000000093808a224 */ /* 0x000fca00078e02ff */
[----:B------:R-:W-:-:S05]  /*9a60*/  @!P2 SHF.R.U32.HI R23, RZ, 0x2, R8 ;  /* 0x00000002ff17a819 */ /* 0x000fca0000011608 */
[----:B------:R-:W-:-:S05]  /*9a70*/  @!P2 IMAD.WIDE.U32 R22, R23, 0x20, R54 ;  /* 0x000000201716a825 */ /* 0x000fca00078e0036 */
[----:B------:R-:W2:Y:S04]  /*9a80*/  @!P2 LDG.E.128 R8, [R22.64] ;  /* 0x000000241608a981 */ /* 0x000ea8000c1e1d00 */
[----:B------:R-:W3:Y:S01]  /*9a90*/  @!P2 LDG.E.128 R12, [R22.64+0x10] ;  /* 0x00001024160ca981 */ /* 0x000ee2000c1e1d00 */
[----:B------:R-:W-:Y:S01]  /*9aa0*/  IMAD R56, R56, R25, RZ ;  /* 0x0000001938387224 */ /* 0x000fe200078e02ff */
[----:B------:R-:W-:Y:S01]  /*9ab0*/  LOP3.LUT R51, R51, 0xfffffffd, RZ, 0xc0, !PT ;  /* 0xfffffffd33337812 */ /* 0x000fe200078ec0ff */
[----:B--2---:R0:W1:-:S03]  /*9ac0*/  @!P2 DSETP.NEU.AND P0, PT, R8, RZ, PT ;  /* 0x000000ff0800a22a */ /* 0x0040460003f0d000 */
[----:B0-----:R-:W-:Y:S01]  /*9ad0*/  SHF.R.U32.HI R9, RZ, 0x2, R56 ;  /* 0x00000002ff097819 */ /* 0x001fe20000011638 */
[----:B------:R0:W2:-:S04]  /*9ae0*/  @!P2 DSETP.NEU.AND P3, PT, R10, RZ, PT ;  /* 0x000000ff0a00a22a */ /* 0x0000880003f6d000 */
[----:B------:R-:W-:Y:S01]  /*9af0*/  IMAD.WIDE.U32 R54, R9, 0x20, R54 ;  /* 0x0000002009367825 */ /* 0x000fe200078e0036 */
[----:B---3--:R-:W-:-:S04]  /*9b00*/  @!P2 DSETP.NEU.AND P4, PT, R12, RZ, PT ;  /* 0x000000ff0c00a22a */ /* 0x008fc80003f8d000 */
[----:B0-----:R-:W3:Y:S01]  /*9b10*/  LDG.E.128 R8, [R54.64] ;  /* 0x0000002436087981 */ /* 0x001ee2000c1e1d00 */
[----:B------:R0:W-:Y:S01]  /*9b20*/  @!P2 DSETP.NEU.AND P5, PT, R14, RZ, PT ;  /* 0x000000ff0e00a22a */ /* 0x0001e20003fad000 */
[----:B-1----:R-:W-:Y:S02]  /*9b30*/  @P0 LOP3.LUT R51, R51, 0x2, RZ, 0xfc, !PT ;  /* 0x0000000233330812 */ /* 0x002fe400078efcff */
[----:B0-----:R-:W4:Y:S01]  /*9b40*/  LDG.E.128 R12, [R54.64+0x10] ;  /* 0x00001024360c7981 */ /* 0x001f22000c1e1d00 */
[----:B------:R-:W-:Y:S02]  /*9b50*/  ISETP.NE.AND P0, PT, R20, RZ, PT ;  /* 0x000000ff1400720c */ /* 0x000fe40003f05270 */
[----:B------:R-:W-:-:S04]  /*9b60*/  LOP3.LUT R51, R51, 0xfffffffe, RZ, 0xc0, !PT ;  /* 0xfffffffe33337812 */ /* 0x000fc800078ec0ff */
[----:B--2---:R-:W-:-:S04]  /*9b70*/  @P3 LOP3.LUT R51, R51, 0x1, RZ, 0xfc, !PT ;  /* 0x0000000133333812 */ /* 0x004fc800078efcff */
[----:B------:R-:W-:Y:S01]  /*9b80*/  LOP3.LUT R51, R51, 0xffffefff, RZ, 0xc0, !PT ;  /* 0xffffefff33337812 */ /* 0x000fe200078ec0ff */
[----:B---3--:R-:W0:-:S04]  /*9b90*/  DSETP.NEU.AND P3, PT, R8, RZ, PT ;  /* 0x000000ff0800722a */ /* 0x008e080003f6d000 */
[----:B------:R-:W1:-:S10]  /*9ba0*/  DSETP.NEU.AND P2, PT, R10, RZ, PT ;  /* 0x000000ff0a00722a */ /* 0x000e540003f4d000 */
[----:B0-----:R-:W-:Y:S01]  /*9bb0*/  @P3 LOP3.LUT R51, R51, 0x1000, RZ, 0xfc, !PT ;  /* 0x0000100033333812 */ /* 0x001fe200078efcff */
[----:B----4-:R-:W0:-:S03]  /*9bc0*/  DSETP.NEU.AND P3, PT, R12, RZ, PT ;  /* 0x000000ff0c00722a */ /* 0x010e060003f6d000 */
[----:B------:R-:W-:-:S04]  /*9bd0*/  LOP3.LUT R51, R51, 0xffffffdf, RZ, 0xc0, !PT ;  /* 0xffffffdf33337812 */ /* 0x000fc800078ec0ff */
[----:B-1----:R-:W-:Y:S01]  /*9be0*/  @P2 LOP3.LUT R51, R51, 0x20, RZ, 0xfc, !PT ;  /* 0x0000002033332812 */ /* 0x002fe200078efcff */
[----:B------:R-:W1:-:S03]  /*9bf0*/  DSETP.NEU.AND P2, PT, R14, RZ, PT ;  /* 0x000000ff0e00722a */ /* 0x000e460003f4d000 */
[----:B------:R-:W-:-:S04]  /*9c00*/  LOP3.LUT R51, R51, 0xfffffffb, RZ, 0xc0, !PT ;  /* 0xfffffffb33337812 */ /* 0x000fc800078ec0ff */
[----:B------:R-:W-:-:S04]  /*9c10*/  LOP3.LUT R51, R51, 0xfffffbff, RZ, 0xc0, !PT ;  /* 0xfffffbff33337812 */ /* 0x000fc800078ec0ff */
[----:B0-----:R-:W-:-:S04]  /*9c20*/  @P3 LOP3.LUT R51, R51, 0x400, RZ, 0xfc, !PT ;  /* 0x0000040033333812 */ /* 0x001fc800078efcff */
[----:B-1----:R-:W-:Y:S02]  /*9c30*/  @P2 LOP3.LUT R51, R51, 0x4, RZ, 0xfc, !PT ;  /* 0x0000000433332812 */ /* 0x002fe400078efcff */
.L_x_2137:
[----:B0-23--:R-:W-:Y:S05]  /*9c40*/  BSYNC B0 ;  /* 0x0000000000007941 */ /* 0x00dfea0003800000 */
.L_x_2136:
[----:B------:R-:W-:Y:S01]  /*9c50*/  BSSY B0, `(.L_x_2138) ;  /* 0x0000047000007945 */ /* 0x000fe20003800000 */
[----:B------:R-:W-:Y:S05]  /*9c60*/  @P1 BRA `(.L_x_2139) ;  /* 0x0000045000001947 */ /* 0x000fea0003800000 */
[----:B------:R-:W-:Y:S02]  /*9c70*/  LOP3.LUT P3, RZ, R51, 0x80, RZ, 0xc0, !PT ;  /* 0x0000008033ff7812 */ /* 0x000fe4000786c0ff */
[----:B------:R-:W-:Y:S02]  /*9c80*/  LOP3.LUT P1, RZ, R45, 0xff, RZ, 0xc0, !PT ;  /* 0x000000ff2dff7812 */ /* 0x000fe4000782c0ff */
[----:B------:R-:W-:Y:S02]  /*9c90*/  LOP3.LUT P2, RZ, R16, 0xff, RZ, 0xc0, !PT ;  /* 0x000000ff10ff7812 */ /* 0x000fe4000784c0ff */
[----:B------:R-:W-:Y:S02]  /*9ca0*/  PLOP3.LUT P1, PT, P1, P6, PT, 0xa8, 0x0 ;  /* 0x000000000000781c */ /* 0x000fe40000f2d570 */
[----:B------:R-:W-:Y:S02]  /*9cb0*/  PLOP3.LUT P2, PT, P2, P3, PT, 0xa8, 0x0 ;  /* 0x000000000000781c */ /* 0x000fe40001747570 */
[----:B------:R-:W-:-:S02]  /*9cc0*/  LOP3.LUT P6, RZ, R51, 0x40, RZ, 0xc0, !PT ;  /* 0x0000004033ff7812 */ /* 0x000fc400078cc0ff */
[----:B------:R-:W-:Y:S02]  /*9cd0*/  LOP3.LUT P3, RZ, R19, 0xff, RZ, 0xc0, !PT ;  /* 0x000000ff13ff7812 */ /* 0x000fe4000786c0ff */
[----:B------:R-:W-:Y:S02]  /*9ce0*/  IADD3 R8, R21, c[0x0][0x170], RZ ;  /* 0x00005c0015087a10 */ /* 0x000fe40007ffe0ff */
[----:B------:R-:W-:Y:S02]  /*9cf0*/  PLOP3.LUT P3, PT, P3, P6, PT, 0xa8, 0x0 ;  /* 0x000000000000781c */ /* 0x000fe40001f6d570 */
[----:B------:R-:W-:Y:S02]  /*9d00*/  LOP3.LUT P6, RZ, R18, 0xff, RZ, 0xc0, !PT ;  /* 0x000000ff12ff7812 */ /* 0x000fe400078cc0ff */
[----:B------:R-:W-:Y:S02]  /*9d10*/  SEL R45, RZ, 0x1, !P1 ;  /* 0x00000001ff2d7807 */ /* 0x000fe40004800000 */
[----:B------:R-:W-:-:S02]  /*9d20*/  PLOP3.LUT P0, PT, P6, P0, PT, 0xa8, 0x0 ;  /* 0x000000000000781c */ /* 0x000fc40003701570 */
[----:B------:R-:W-:Y:S02]  /*9d30*/  SEL R16, RZ, 0x1, !P2 ;  /* 0x00000001ff107807 */ /* 0x000fe40005000000 */
[----:B------:R-:W-:Y:S02]  /*9d40*/  SEL R18, RZ, 0x1, !P0 ;  /* 0x00000001ff127807 */ /* 0x000fe40004000000 */
[----:B------:R-:W-:Y:S02]  /*9d50*/  ISETP.GE.U32.AND P0, PT, R8, c[0x0][0x168], PT ;  /* 0x00005a0008007a0c */ /* 0x000fe40003f06070 */
[----:B------:R-:W-:-:S11]  /*9d60*/  SEL R19, RZ, 0x1, !P3 ;  /* 0x00000001ff137807 */ /* 0x000fd60005800000 */
[----:B------:R-:W-:Y:S05]  /*9d70*/  @P0 BRA `(.L_x_2139) ;  /* 0x0000034000000947 */ /* 0x000fea0003800000 */
[C---:B------:R-:W-:Y:S02]  /*9d80*/  LOP3.LUT P1, RZ, R51.reuse, 0x10, RZ, 0xc0, !PT ;  /* 0x0000001033ff7812 */ /* 0x040fe4000782c0ff */
[----:B------:R-:W-:Y:S02]  /*9d90*/  LOP3.LUT P2, RZ, R6, 0xff, RZ, 0xc0, !PT ;  /* 0x000000ff06ff7812 */ /* 0x000fe4000784c0ff */
[----:B------:R-:W-:Y:S02]  /*9da0*/  LOP3.LUT P0, RZ, R51, 0x8, RZ, 0xc0, !PT ;  /* 0x0000000833ff7812 */ /* 0x000fe4000780c0ff */
[----:B------:R-:W-:Y:S02]  /*9db0*/  PLOP3.LUT P2, PT, P2, P1, PT, 0xa8, 0x0 ;  /* 0x000000000000781c */ /* 0x000fe40001743570 */
[----:B------:R-:W-:Y:S02]  /*9dc0*/  LOP3.LUT P1, RZ, R5, 0xff, RZ, 0xc0, !PT ;  /* 0x000000ff05ff7812 */ /* 0x000fe4000782c0ff */
[----:B------:R-:W-:-:S02]  /*9dd0*/  LOP3.LUT P3, RZ, R51, 0x100, RZ, 0xc0, !PT ;  /* 0x0000010033ff7812 */ /* 0x000fc4000786c0ff */
[----:B------:R-:W-:Y:S02]  /*9de0*/  PLOP3.LUT P1, PT, P1, P0, PT, 0xa8, 0x0 ;  /* 0x000000000000781c */ /* 0x000fe40000f21570 */
[----:B------:R-:W-:Y:S02]  /*9df0*/  LOP3.LUT P0, RZ, R4, 0xff, RZ, 0xc0, !PT ;  /* 0x000000ff04ff7812 */ /* 0x000fe4000780c0ff */
[----:B------:R-:W-:Y:S02]  /*9e00*/  IADD3 R8, R8, c[0x0][0x170], RZ ;  /* 0x00005c0008087a10 */ /* 0x000fe40007ffe0ff */
[----:B------:R-:W-:Y:S02]  /*9e10*/  PLOP3.LUT P0, PT, P0, P3, PT, 0xa8, 0x0 ;  /* 0x000000000000781c */ /* 0x000fe40000707570 */
[----:B------:R-:W-:Y:S02]  /*9e20*/  LOP3.LUT P6, RZ, R51, 0x800, RZ, 0xc0, !PT ;  /* 0x0000080033ff7812 */ /* 0x000fe400078cc0ff */
[----:B------:R-:W-:-:S02]  /*9e30*/  SEL R4, RZ, 0x1, !P0 ;  /* 0x00000001ff047807 */ /* 0x000fc40004000000 */
[----:B------:R-:W-:Y:S02]  /*9e40*/  ISETP.GE.U32.AND P0, PT, R8, c[0x0][0x168], PT ;  /* 0x00005a0008007a0c */ /* 0x000fe40003f06070 */
[----:B------:R-:W-:Y:S02]  /*9e50*/  LOP3.LUT P3, RZ, R7, 0xff, RZ, 0xc0, !PT ;  /* 0x000000ff07ff7812 */ /* 0x000fe4000786c0ff */
[----:B------:R-:W-:Y:S02]  /*9e60*/  SEL R6, RZ, 0x1, !P2 ;  /* 0x00000001ff067807 */ /* 0x000fe40005000000 */
[----:B------:R-:W-:Y:S02]  /*9e70*/  PLOP3.LUT P3, PT, P3, P6, PT, 0xa8, 0x0 ;  /* 0x000000000000781c */ /* 0x000fe40001f6d570 */
[----:B------:R-:W-:Y:S02]  /*9e80*/  SEL R5, RZ, 0x1, !P1 ;  /* 0x00000001ff057807 */ /* 0x000fe40004800000 */
[----:B------:R-:W-:-:S03]  /*9e90*/  SEL R7, RZ, 0x1, !P3 ;  /* 0x00000001ff077807 */ /* 0x000fc60005800000 */
[----:B------:R-:W-:Y:S05]  /*9ea0*/  @P0 BRA `(.L_x_2139) ;  /* 0x0000021000000947 */ /* 0x000fea0003800000 */
[C---:B------:R-:W-:Y:S02]  /*9eb0*/  LOP3.LUT P1, RZ, R51.reuse, 0x20, RZ, 0xc0, !PT ;  /* 0x0000002033ff7812 */ /* 0x040fe4000782c0ff */
[----:B------:R-:W-:Y:S02]  /*9ec0*/  LOP3.LUT P0, RZ, R0, 0xff, RZ, 0xc0, !PT ;  /* 0x000000ff00ff7812 */ /* 0x000fe4000780c0ff */
[----:B------:R-:W-:Y:S02]  /*9ed0*/  LOP3.LUT P3, RZ, R51, 0x400, RZ, 0xc0, !PT ;  /* 0x0000040033ff7812 */ /* 0x000fe4000786c0ff */
[----:B------:R-:W-:Y:S02]  /*9ee0*/  PLOP3.LUT P0, PT, P0, P1, PT, 0xa8, 0x0 ;  /* 0x000000000000781c */ /* 0x000fe40000703570 */
[----:B------:R-:W-:Y:S02]  /*9ef0*/  LOP3.LUT P1, RZ, R44, 0xff, RZ, 0xc0, !PT ;  /* 0x000000ff2cff7812 */ /* 0x000fe4000782c0ff */
[----:B------:R-:W-:-:S02]  /*9f00*/  SEL R0, RZ, 0x1, !P0 ;  /* 0x00000001ff007807 */ /* 0x000fc40004000000 */
[----:B------:R-:W-:Y:S02]  /*9f10*/  PLOP3.LUT P1, PT, P1, P3, PT, 0xa8, 0x0 ;  /* 0x000000000000781c */ /* 0x000fe40000f27570 */
[----:B------:R-:W-:Y:S02]  /*9f20*/  LOP3.LUT P2, RZ, R51, 0x4, RZ, 0xc0, !PT ;  /* 0x0000000433ff7812 */ /* 0x000fe4000784c0ff */
[----:B------:R-:W-:Y:S02]  /*9f30*/  LOP3.LUT P0, RZ, R46, 0xff, RZ, 0xc0, !PT ;  /* 0x000000ff2eff7812 */ /* 0x000fe4000780c0ff */
[----:B------:R-:W-:Y:S02]  /*9f40*/  SEL R44, RZ, 0x1, !P1 ;  /* 0x00000001ff2c7807 */ /* 0x000fe40004800000 */
[----:B------:R-:W-:Y:S02]  /*9f50*/  PLOP3.LUT P0, PT, P0, P2, PT, 0xa8, 0x0 ;  /* 0x000000000000781c */ /* 0x000fe40000705570 */
[----:B------:R-:W-:-:S02]  /*9f60*/  LOP3.LUT P1, RZ, R3, 0xff, RZ, 0xc0, !PT ;  /* 0x000000ff03ff7812 */ /* 0x000fc4000782c0ff */
[----:B------:R-:W-:Y:S02]  /*9f70*/  IADD3 R3, R8, c[0x0][0x170], RZ ;  /* 0x00005c0008037a10 */ /* 0x000fe40007ffe0ff */
[----:B------:R-:W-:Y:S02]  /*9f80*/  SEL R46, RZ, 0x1, !P0 ;  /* 0x00000001ff2e7807 */ /* 0x000fe40004000000 */
[----:B------:R-:W-:Y:S02]  /*9f90*/  ISETP.GE.U32.AND P0, PT, R3, c[0x0][0x168], PT ;  /* 0x00005a0003007a0c */ /* 0x000fe40003f06070 */
[----:B------:R-:W-:-:S04]  /*9fa0*/  LOP3.LUT P6, RZ, R51, 0x1000, RZ, 0xc0, !PT ;  /* 0x0000100033ff7812 */ /* 0x000fc800078cc0ff */
[----:B------:R-:W-:-:S04]  /*9fb0*/  PLOP3.LUT P1, PT, P1, P6, PT, 0xa8, 0x0 ;  /* 0x000000000000781c */ /* 0x000fc80000f2d570 */
[----:B------:R-:W-:-:S03]  /*9fc0*/  SEL R3, RZ, 0x1, !P1 ;  /* 0x00000001ff037807 */ /* 0x000fc60004800000 */
[----:B------:R-:W-:Y:S05]  /*9fd0*/  @P0 BRA `(.L_x_2139) ;  /* 0x000000e000000947 */ /* 0x000fea0003800000 */
[C---:B------:R-:W-:Y:S02]  /*9fe0*/  LOP3.LUT P3, RZ, R51.reuse, 0x1, RZ, 0xc0, !PT ;  /* 0x0000000133ff7812 */ /* 0x040fe4000786c0ff */
[----:B------:R-:W-:Y:S02]  /*9ff0*/  LOP3.LUT P2, RZ, R48, 0xff, RZ, 0xc0, !PT ;  /* 0x000000ff30ff7812 */ /* 0x000fe4000784c0ff */
[----:B------:R-:W-:Y:S02]  /*a000*/  LOP3.LUT P6, RZ, R51, 0x2, RZ, 0xc0, !PT ;  /* 0x0000000233ff7812 */ /* 0x000fe400078cc0ff */
[----:B------:R-:W-:Y:S02]  /*a010*/  PLOP3.LUT P2, PT, P2, P3, PT, 0xa8, 0x0 ;  /* 0x000000000000781c */ /* 0x000fe40001747570 */
[----:B------:R-:W-:Y:S02]  /*a020*/  LOP3.LUT P1, RZ, R49, 0xff, RZ, 0xc0, !PT ;  /* 0x000000ff31ff7812 */ /* 0x000fe4000782c0ff */
[----:B------:R-:W-:-:S02]  /*a030*/  LOP3.LUT P0, RZ, R50, 0xff, RZ, 0xc0, !PT ;  /* 0x000000ff32ff7812 */ /* 0x000fc4000780c0ff */
[----:B------:R-:W-:Y:S02]  /*a040*/  LOP3.LUT P3, RZ, R47, 0xff, RZ, 0xc0, !PT ;  /* 0x000000ff2fff7812 */ /* 0x000fe4000786c0ff */
[----:B------:R-:W-:Y:S02]  /*a050*/  PLOP3.LUT P1, PT, P1, P4, PT, 0xa8, 0x0 ;  /* 0x000000000000781c */ /* 0x000fe40000f29570 */
[----:B------:R-:W-:Y:S02]  /*a060*/  PLOP3.LUT P0, PT, P0, P5, PT, 0xa8, 0x0 ;  /* 0x000000000000781c */ /* 0x000fe4000070b570 */
[----:B------:R-:W-:Y:S02]  /*a070*/  PLOP3.LUT P3, PT, P3, P6, PT, 0xa8, 0x0 ;  /* 0x000000000000781c */ /* 0x000fe40001f6d570 */
[----:B------:R-:W-:Y:S02]  /*a080*/  SEL R48, RZ, 0x1, !P2 ;  /* 0x00000001ff307807 */ /* 0x000fe40005000000 */
[----:B------:R-:W-:-:S02]  /*a090*/  SEL R49, RZ, 0x1, !P1 ;  /* 0x00000001ff317807 */ /* 0x000fc40004800000 */
[----:B------:R-:W-:Y:S02]  /*a0a0*/  SEL R50, RZ, 0x1, !P0 ;  /* 0x00000001ff327807 */ /* 0x000fe40004000000 */
[----:B------:R-:W-:Y:S02]  /*a0b0*/  SEL R47, RZ, 0x1, !P3 ;  /* 0x00000001ff2f7807 */ /* 0x000fe40005800000 */
.L_x_2139:
[----:B------:R-:W-:Y:S05]  /*a0c0*/  BSYNC B0 ;  /* 0x0000000000007941 */ /* 0x000fea0003800000 */
.L_x_2138:
        /* <DEDUP_REMOVED lines=25> */
.L_x_2114:
        /* <DEDUP_REMOVED lines=38> */
.L_x_2143:
[----:B0-----:R-:W-:Y:S02]  /*a4c0*/  SHF.R.U32.HI R29, RZ, 0x2, R12 ;  /* 0x00000002ff1d7819 */ /* 0x001fe4000001160c */
[----:B------:R-:W-:-:S03]  /*a4d0*/  IADD3 R22, R12, c[0x0][0x170], RZ ;  /* 0x00005c000c167a10 */ /* 0x000fc60007ffe0ff */
[----:B------:R-:W-:Y:S01]  /*a4e0*/  IMAD.WIDE.U32 R28, R29, 0x20, R54 ;  /* 0x000000201d1c7825 */ /* 0x000fe200078e0036 */
[----:B------:R-:W-:-:S04]  /*a4f0*/  SHF.R.U32.HI R21, RZ, 0x2, R22 ;  /* 0x00000002ff157819 */ /* 0x000fc80000011616 */
[----:B------:R0:W2:Y:S01]  /*a500*/  LDG.E.128 R8, [R28.64+0x10] ;  /* 0x000010241c087981 */ /* 0x0000a2000c1e1d00 */
[----:B------:R-:W-:Y:S01]  /*a510*/  IMAD.WIDE.U32 R20, R21, 0x20, R54 ;  /* 0x0000002015147825 */ /* 0x000fe200078e0036 */
[----:B------:R-:W-:Y:S02]  /*a520*/  IADD3 R60, R22, c[0x0][0x170], RZ ;  /* 0x00005c00163c7a10 */ /* 0x000fe40007ffe0ff */
[----:B------:R0:W3:Y:S02]  /*a530*/  LDG.E.128 R4, [R28.64] ;  /* 0x000000241c047981 */ /* 0x0000e4000c1e1d00 */
[----:B------:R-:W-:Y:S02]  /*a540*/  SHF.R.U32.HI R59, RZ, 0x2, R60 ;  /* 0x00000002ff3b7819 */ /* 0x000fe4000001163c */
[----:B------:R1:W4:Y:S03]  /*a550*/  LDG.E.128 R12, [R20.64] ;  /* 0x00000024140c7981 */ /* 0x000326000c1e1d00 */
[----:B------:R-:W-:Y:S01]  /*a560*/  IMAD.WIDE.U32 R58, R59, 0x20, R54 ;  /* 0x000000203b3a7825 */ /* 0x000fe200078e0036 */
[----:B------:R-:W-:-:S04]  /*a570*/  IADD3 R60, R60, c[0x0][0x170], RZ ;  /* 0x00005c003c3c7a10 */ /* 0x000fc80007ffe0ff */
[----:B------:R-:W5:Y:S04]  /*a580*/  LDG.E.128 R24, [R58.64] ;  /* 0x000000243a187981 */ /* 0x000f68000c1e1d00 */
[----:B-1----:R-:W5:Y:S01]  /*a590*/  LDG.E.128 R20, [R20.64+0x10] ;  /* 0x0000102414147981 */ /* 0x002f62000c1e1d00 */
[----:B------:R-:W-:-:S03]  /*a5a0*/  SHF.R.U32.HI R57, RZ, 0x2, R60 ;  /* 0x00000002ff397819 */ /* 0x000fc6000001163c */
[----:B0-----:R-:W5:Y:S02]  /*a5b0*/  LDG.E.128 R28, [R58.64+0x10] ;  /* 0x000010243a1c7981 */ /* 0x001f64000c1e1d00 */
[----:B------:R-:W-:-:S05]  /*a5c0*/  IMAD.WIDE.U32 R56, R57, 0x20, R54 ;  /* 0x0000002039387825 */ /* 0x000fca00078e0036 */
[----:B------:R-:W5:Y:S04]  /*a5d0*/  LDG.E.128 R32, [R56.64] ;  /* 0x0000002438207981 */ /* 0x000f68000c1e1d00 */
[----:B------:R-:W5:Y:S01]  /*a5e0*/  LDG.E.128 R36, [R56.64+0x10] ;  /* 0x0000102438247981 */ /* 0x000f62000c1e1d00 */
[----:B------:R-:W-:Y:S02]  /*a5f0*/  LOP3.LUT P5, RZ, R19, 0xff, RZ, 0xc0, !PT ;  /* 0x000000ff13ff7812 */ /* 0x000fe400078ac0ff */
[----:B------:R-:W-:Y:S02]  /*a600*/  LOP3.LUT P2, RZ, R41, 0xff, RZ, 0xc0, !PT ;  /* 0x000000ff29ff7812 */ /* 0x000fe4000784c0ff */
[----:B------:R-:W-:Y:S02]  /*a610*/  LOP3.LUT P4, RZ, R16, 0xff, RZ, 0xc0, !PT ;  /* 0x000000ff10ff7812 */ /* 0x000fe4000788c0ff */
[----:B------:R-:W-:-:S02]  /*a620*/  LOP3.LUT P1, RZ, R40, 0xff, RZ, 0xc0, !PT ;  /* 0x000000ff28ff7812 */ /* 0x000fc4000782c0ff */
        /* <DEDUP_REMOVED lines=13> */
[----:B------:R-:W-:Y:S01]  /*a700*/  LOP3.LUT P4, RZ, R46, 0xff, RZ, 0xc0, !PT ;  /* 0x000000ff2eff7812 */ /* 0x000fe2000788c0ff */
[----:B-----5:R-:W0:Y:S01]  /*a710*/  DSETP.NEU.OR P6, PT, R20, RZ, P6 ;  /* 0x000000ff1400722a */ /* 0x020e2200037cd400 */
[----:B-1----:R-:W-:-:S03]  /*a720*/  SEL R40, RZ, 0x1, !P1 ;  /* 0x00000001ff287807 */ /* 0x002fc60004800000 */
[----:B------:R-:W1:Y:S01]  /*a730*/  DSETP.NEU.OR P3, PT, R14, RZ, P3 ;  /* 0x000000ff0e00722a */ /* 0x000e620001f6d400 */
[----:B------:R-:W-:Y:S02]  /*a740*/  LOP3.LUT P1, RZ, R42, 0xff, RZ, 0xc0, !PT ;  /* 0x000000ff2aff7812 */ /* 0x000fe4000782c0ff */
[----:B0-----:R-:W-:Y:S01]  /*a750*/  SEL R0, RZ, 0x1, !P6 ;  /* 0x00000001ff007807 */ /* 0x001fe20007000000 */
[----:B------:R-:W-:Y:S02]  /*a760*/  DSETP.NEU.AND P6, PT, R4, RZ, PT ;  /* 0x000000ff0400722a */ /* 0x000fe40003fcd000 */
[----:B-1----:R-:W-:Y:S02]  /*a770*/  SEL R3, RZ, 0x1, !P3 ;  /* 0x00000001ff037807 */ /* 0x002fe40005800000 */
[----:B------:R-:W0:Y:S01]  /*a780*/  DSETP.NEU.OR P0, PT, R10, RZ, P0 ;  /* 0x000000ff0a00722a */ /* 0x000e22000070d400 */
[----:B------:R-:W-:-:S03]  /*a790*/  LOP3.LUT P3, RZ, R47, 0xff, RZ, 0xc0, !PT ;  /* 0x000000ff2fff7812 */ /* 0x000fc6000786c0ff */
[----:B------:R-:W1:Y:S02]  /*a7a0*/  DSETP.NEU.OR P5, PT, R26, RZ, P5 ;  /* 0x000000ff1a00722a */ /* 0x000e640002fad400 */
[----:B0-----:R-:W-:Y:S02]  /*a7b0*/  SEL R18, RZ, 0x1, !P0 ;  /* 0x00000001ff127807 */ /* 0x001fe40004000000 */
[----:B------:R-:W0:Y:S01]  /*a7c0*/  DSETP.NEU.OR P2, PT, R22, RZ, P2 ;  /* 0x000000ff1600722a */ /* 0x000e22000174d400 */
[----:B------:R-:W-:Y:S02]  /*a7d0*/  LOP3.LUT P0, RZ, R45, 0xff, RZ, 0xc0, !PT ;  /* 0x000000ff2dff7812 */ /* 0x000fe4000780c0ff */
[----:B-1----:R-:W-:Y:S01]  /*a7e0*/  SEL R44, RZ, 0x1, !P5 ;  /* 0x00000001ff2c7807 */ /* 0x002fe20006800000 */
[----:B------:R-:W-:Y:S02]  /*a7f0*/  DSETP.NEU.AND P5, PT, R6, RZ, PT ;  /* 0x000000ff0600722a */ /* 0x000fe40003fad000 */
[----:B0-----:R-:W-:-:S02]  /*a800*/  SEL R43, RZ, 0x1, !P2 ;  /* 0x00000001ff2b7807 */ /* 0x001fc40005000000 */
[----:B------:R-:W0:Y:S01]  /*a810*/  DSETP.NEU.OR P4, PT, R30, RZ, P4 ;  /* 0x000000ff1e00722a */ /* 0x000e22000278d400 */
[----:B------:R-:W-:Y:S02]  /*a820*/  LOP3.LUT P2, RZ, R48, 0xff, RZ, 0xc0, !PT ;  /* 0x000000ff30ff7812 */ /* 0x000fe4000784c0ff */
[----:B------:R-:W-:Y:S01]  /*a830*/  @P6 LOP3.LUT R51, R51, 0x200, RZ, 0xfc, !PT ;  /* 0x0000020033336812 */ /* 0x000fe200078efcff */
[----:B------:R-:W1:Y:S02]  /*a840*/  DSETP.NEU.OR P1, PT, R24, RZ, P1 ;  /* 0x000000ff1800722a */ /* 0x000e640000f2d400 */
[----:B0-----:R-:W-:Y:S02]  /*a850*/  SEL R46, RZ, 0x1, !P4 ;  /* 0x00000001ff2e7807 */ /* 0x001fe40006000000 */
        /* <DEDUP_REMOVED lines=51> */
.L_x_2142:
        /* <DEDUP_REMOVED lines=36> */
.L_x_2141:
[----:B------:R-:W-:Y:S05]  /*add0*/  BSYNC B0 ;  /* 0x0000000000007941 */ /* 0x000fea0003800000 */
.L_x_2140:
[----:B------:R-:W-:Y:S01]  /*ade0*/  ISETP.GE.U32.AND P1, PT, R12, c[0x0][0x168], PT ;  /* 0x00005a000c007a0c */ /* 0x000fe20003f26070 */
[----:B------:R-:W-:-:S12]  /*adf0*/  BSSY B0, `(.L_x_2144) ;  /* 0x0000046000007945 */ /* 0x000fd80003800000 */
[----:B------:R-:W-:Y:S05]  /*ae00*/  @P1 BRA `(.L_x_2145) ;  /* 0x0000044000001947 */ /* 0x000fea0003800000 */
        /* <DEDUP_REMOVED lines=15> */
[----:B0-23--:R-:W-:-:S05]  /*af00*/  SHF.R.U32.HI R15, RZ, 0x2, R13 ;  /* 0x00000002ff0f7819 */ /* 0x00dfca000001160d */
        /* <DEDUP_REMOVED lines=23> */
[----:B------:R-:W-:-:S05]  /*b080*/  @!P2 SHF.R.U32.HI R15, RZ, 0x2, R15 ;  /* 0x00000002ff0fa819 */ /* 0x000fca000001160f */
[----:B------:R-:W-:-:S05]  /*b090*/  @!P2 IMAD.WIDE.U32 R14, R15, 0x20, R54 ;  /* 0x000000200f0ea825 */ /* 0x000fca00078e0036 */
[----:B------:R-:W2:Y:S04]  /*b0a0*/  @!P2 LDG.E.128 R4, [R14.64] ;  /* 0x000000240e04a981 */ /* 0x000ea8000c1e1d00 */
[----:B------:R-:W3:Y:S01]  /*b0b0*/  @!P2 LDG.E.128 R8, [R14.64+0x10] ;  /* 0x000010240e08a981 */ /* 0x000ee2000c1e1d00 */
[----:B------:R-:W-:Y:S01]  /*b0c0*/  LOP3.LUT R51, R51, 0xfffffffd, RZ, 0xc0, !PT ;  /* 0xfffffffd33337812 */ /* 0x000fe200078ec0ff */
[----:B--2---:R0:W1:Y:S02]  /*b0d0*/  @!P2 DSETP.NEU.AND P0, PT, R4, RZ, PT ;  /* 0x000000ff0400a22a */ /* 0x0040640003f0d000 */
[----:B0-----:R-:W-:Y:S02]  /*b0e0*/  SHF.R.U32.HI R5, RZ, 0x2, R13 ;  /* 0x00000002ff057819 */ /* 0x001fe4000001160d */
[----:B------:R0:W2:-:S03]  /*b0f0*/  @!P2 DSETP.NEU.AND P3, PT, R6, RZ, PT ;  /* 0x000000ff0600a22a */ /* 0x0000860003f6d000 */
        /* <DEDUP_REMOVED lines=21> */
.L_x_2145:
[----:B0-23--:R-:W-:Y:S05]  /*b250*/  BSYNC B0 ;  /* 0x0000000000007941 */ /* 0x00dfea0003800000 */
.L_x_2144:
        /* <DEDUP_REMOVED lines=19> */
[----:B------:R-:W-:Y:S02]  /*b390*/  LOP3.LUT P1, RZ, R51, 0x10, RZ, 0xc0, !PT ;  /* 0x0000001033ff7812 */ /* 0x000fe4000782c0ff */
[----:B------:R-:W-:Y:S02]  /*b3a0*/  LOP3.LUT P2, RZ, R3, 0xff, RZ, 0xc0, !PT ;  /* 0x000000ff03ff7812 */ /* 0x000fe4000784c0ff */
[C---:B------:R-:W-:Y:S02]  /*b3b0*/  LOP3.LUT P0, RZ, R51.reuse, 0x8, RZ, 0xc0, !PT ;  /* 0x0000000833ff7812 */ /* 0x040fe4000780c0ff */
        /* <DEDUP_REMOVED lines=20> */
[----:B------:R-:W-:Y:S02]  /*b500*/  IADD3 R4, R4, c[0x0][0x170], RZ ;  /* 0x00005c0004047a10 */ /* 0x000fe40007ffe0ff */
[----:B------:R-:W-:-:S02]  /*b510*/  SEL R44, RZ, 0x1, !P0 ;  /* 0x00000001ff2c7807 */ /* 0x000fc40004000000 */
[----:B------:R-:W-:Y:S02]  /*b520*/  LOP3.LUT P0, RZ, R46, 0xff, RZ, 0xc0, !PT ;  /* 0x000000ff2eff7812 */ /* 0x000fe4000780c0ff */
[----:B------:R-:W-:Y:S02]  /*b530*/  LOP3.LUT P3, RZ, R51, 0x400, RZ, 0xc0, !PT ;  /* 0x0000040033ff7812 */ /* 0x000fe4000786c0ff */
[----:B------:R-:W-:Y:S02]  /*b540*/  PLOP3.LUT P0, PT, P0, P2, PT, 0xa8, 0x0 ;  /* 0x000000000000781c */ /* 0x000fe40000705570 */
[----:B------:R-:W-:Y:S02]  /*b550*/  LOP3.LUT P1, RZ, R45, 0xff, RZ, 0xc0, !PT ;  /* 0x000000ff2dff7812 */ /* 0x000fe4000782c0ff */
[----:B------:R-:W-:Y:S02]  /*b560*/  SEL R46, RZ, 0x1, !P0 ;  /* 0x00000001ff2e7807 */ /* 0x000fe40004000000 */
[----:B------:R-:W-:-:S02]  /*b570*/  ISETP.GE.U32.AND P0, PT, R4, c[0x0][0x168], PT ;  /* 0x00005a0004007a0c */ /* 0x000fc40003f06070 */
[----:B------:R-:W-:Y:S02]  /*b580*/  PLOP3.LUT P1, PT, P1, P3, PT, 0xa8, 0x0 ;  /* 0x000000000000781c */ /* 0x000fe40000f27570 */
[----:B------:R-:W-:Y:S02]  /*b590*/  LOP3.LUT P6, RZ, R51, 0x1000, RZ, 0xc0, !PT ;  /* 0x0000100033ff7812 */ /* 0x000fe400078cc0ff */
[----:B------:R-:W-:Y:S02]  /*b5a0*/  SEL R45, RZ, 0x1, !P1 ;  /* 0x00000001ff2d7807 */ /* 0x000fe40004800000 */
[----:B------:R-:W-:-:S04]  /*b5b0*/  LOP3.LUT P1, RZ, R42, 0xff, RZ, 0xc0, !PT ;  /* 0x000000ff2aff7812 */ /* 0x000fc8000782c0ff */
[----:B------:R-:W-:-:S04]  /*b5c0*/  PLOP3.LUT P1, PT, P1, P6, PT, 0xa8, 0x0 ;  /* 0x000000000000781c */ /* 0x000fc80000f2d570 */
[----:B------:R-:W-:Y:S01]  /*b5d0*/  SEL R42, RZ, 0x1, !P1 ;  /* 0x00000001ff2a7807 */ /* 0x000fe20004800000 */
        /* <DEDUP_REMOVED lines=15> */
.L_x_2147:
[----:B------:R-:W-:Y:S05]  /*b6d0*/  BSYNC B0 ;  /* 0x0000000000007941 */ /* 0x000fea0003800000 */
.L_x_2146:
        /* <DEDUP_REMOVED lines=24> */
.L_x_2099:
[----:B------:R-:W-:Y:S05]  /*b860*/  BSYNC B6 ;  /* 0x0000000000067941 */ /* 0x000fea0003800000 */
.L_x_2098:
        /* <DEDUP_REMOVED lines=11> */
[----:B0-----:R-:W-:-:S05]  /*b920*/  IMAD.U32 R4, RZ, RZ, UR4 ;  /* 0x00000004ff047e24 */ /* 0x001fca000f8e00ff */
.L_x_2151:
[----:B0-----:R-:W-:Y:S01]  /*b930*/  IADD3 R3, R17, R4, RZ ;  /* 0x0000000411037210 */ /* 0x001fe20007ffe0ff */
        /* <DEDUP_REMOVED lines=26> */
.L_x_2150:
[----:B------:R-:W-:Y:S05]  /*bae0*/  BSYNC B0 ;  /* 0x0000000000007941 */ /* 0x000fea0003800000 */
.L_x_2149:
[----:B------:R-:W-:Y:S01]  /*baf0*/  IMAD.MOV.U32 R4, RZ, RZ, R6 ;  /* 0x000000ffff047224 */ /* 0x000fe200078e0006 */
[----:B------:R-:W-:Y:S05]  /*bb00*/  @P3 BRA `(.L_x_2151) ;  /* 0xfffffe2000003947 */ /* 0x000fea000383ffff */
.L_x_2148:
[----:B0-----:R-:W-:-:S13]  /*bb10*/  ISETP.NE.AND P0, PT, RZ, c[0x0][0x17c], PT ;  /* 0x00005f00ff007a0c */ /* 0x001fda0003f05270 */
[----:B------:R-:W-:Y:S05]  /*bb20*/  @!P0 BRA `(.L_x_2152) ;  /* 0x0000050000008947 */ /* 0x000fea0003800000 */
[----:B------:R-:W-:Y:S02]  /*bb30*/  IMAD.MOV.U32 R3, RZ, RZ, c[0x0][0x0] ;  /* 0x00000000ff037624 */ /* 0x000fe400078e00ff */
[----:B------:R-:W-:-:S03]  /*bb40*/  IMAD.MOV.U32 R0, RZ, RZ, c[0x0][0x0] ;  /* 0x00000000ff007624 */ /* 0x000fc600078e00ff */
        /* <DEDUP_REMOVED lines=13> */
.L_x_2156:
[----:B------:R-:W-:Y:S01]  /*bc20*/  IADD3 R0, R2, R3, RZ ;  /* 0x0000000302007210 */ /* 0x000fe20007ffe0ff */
[----:B------:R-:W-:Y:S01]  /*bc30*/  WARPSYNC 0xffffffff ;  /* 0xffffffff00007948 */ /* 0x000fe20003800000 */
[----:B------:R-:W-:Y:S02]  /*bc40*/  BAR.SYNC.DEFER_BLOCKING 0x0 ;  /* 0x0000000000007b1d */ /* 0x000fe40000010000 */
[----:B------:R-:W-:-:S04]  /*bc50*/  ISETP.GE.U32.AND P0, PT, R0, c[0x0][0x0], PT ;  /* 0x0000000000007a0c */ /* 0x000fc80003f06070 */
[----:B------:R-:W-:Y:S01]  /*bc60*/  ISETP.GE.U32.OR P0, PT, R2, R3, P0 ;  /* 0x000000030200720c */ /* 0x000fe20000706470 */
[----:B------:R-:W-:-:S12]  /*bc70*/  BSSY B0, `(.L_x_2154) ;  /* 0x0000014000007945 */ /* 0x000fd80003800000 */
        /* <DEDUP_REMOVED lines=19> */
.L_x_2155:
[----:B------:R-:W-:Y:S05]  /*bdb0*/  BSYNC B0 ;  /* 0x0000000000007941 */ /* 0x000fea0003800000 */
.L_x_2154:
[----:B------:R-:W-:-:S04]  /*bdc0*/  SHF.R.S32.HI R3, RZ, 0x1, R3 ;  /* 0x00000001ff037819 */ /* 0x000fc80000011403 */
[----:B------:R-:W-:-:S13]  /*bdd0*/  ISETP.GE.AND P0, PT, R3, 0x20, PT ;  /* 0x000000200300780c */ /* 0x000fda0003f06270 */
[----:B------:R-:W-:Y:S05]  /*bde0*/  @P0 BRA `(.L_x_2156) ;  /* 0xfffffe3000000947 */ /* 0x000fea000383ffff */
[----:B------:R-:W-:-:S05]  /*bdf0*/  IMAD.MOV.U32 R0, RZ, RZ, 0x20 ;  /* 0x00000020ff007424 */ /* 0x000fca00078e00ff */
.L_x_2153:
[----:B0-----:R-:W-:Y:S01]  /*be00*/  ISETP.GE.AND P0, PT, R0, 0x2, PT ;  /* 0x000000020000780c */ /* 0x001fe20003f06270 */
[----:B------:R-:W-:Y:S01]  /*be10*/  WARPSYNC 0xffffffff ;  /* 0xffffffff00007948 */ /* 0x000fe20003800000 */
[----:B------:R-:W-:Y:S11]  /*be20*/  BAR.SYNC.DEFER_BLOCKING 0x0 ;  /* 0x0000000000007b1d */ /* 0x000ff60000010000 */
[----:B------:R-:W-:Y:S05]  /*be30*/  @!P0 BRA `(.L_x_2152) ;  /* 0x000001f000008947 */ /* 0x000fea0003800000 */
[----:B------:R-:W-:Y:S02]  /*be40*/  IMAD.MOV.U32 R3, RZ, RZ, 0x1 ;  /* 0x00000001ff037424 */ /* 0x000fe400078e00ff */
.L_x_2157:
        /* <DEDUP_REMOVED lines=30> */
.L_x_2152:
[----:B------:R-:W-:Y:S01]  /*c030*/  ISETP.NE.AND P1, PT, RZ, c[0x0][0x338], PT ;  /* 0x0000ce00ff007a0c */ /* 0x000fe20003f25270 */
[----:B------:R-:W-:-:S02]  /*c040*/  IMAD.MOV.U32 R23, RZ, RZ, RZ ;  /* 0x000000ffff177224 */ /* 0x000fc400078e00ff */
[----:B------:R-:W-:-:S10]  /*c050*/  IMAD.MOV.U32 R25, RZ, RZ, RZ ;  /* 0x000000ffff197224 */ /* 0x000fd400078e00ff */
[----:B------:R-:W-:Y:S05]  /*c060*/  @!P1 BRA `(.L_x_2158) ;  /* 0x00000c8000009947 */ /* 0x000fea0003800000 */
[----:B------:R-:W-:Y:S01]  /*c070*/  HFMA2.MMA R0, -RZ, RZ, 0, 5.9604644775390625e-08 ;  /* 0x00000001ff007435 */ /* 0x000fe200000001ff */
[----:B------:R-:W-:Y:S02]  /*c080*/  IMAD.MOV.U32 R4, RZ, RZ, RZ ;  /* 0x000000ffff047224 */ /* 0x000fe400078e00ff */
[----:B------:R-:W-:-:S04]  /*c090*/  IMAD.MOV.U32 R5, RZ, RZ, R53 ;  /* 0x000000ffff057224 */ /* 0x000fc800078e0035 */
        /* <DEDUP_REMOVED lines=197> */
.L_x_2158:
        /* <DEDUP_REMOVED lines=200> */
.L_x_2159:
        /* <DEDUP_REMOVED lines=202> */
.L_x_2160:
        /* <DEDUP_REMOVED lines=200> */
.L_x_2161:
        /* <DEDUP_REMOVED lines=215> */
.L_x_2163:
        /* <DEDUP_REMOVED lines=200> */
.L_x_2164:
        /* <DEDUP_REMOVED lines=202> */
.L_x_2165:
        /* <DEDUP_REMOVED lines=200> */
.L_x_2166:
        /* <DEDUP_REMOVED lines=11> */
.L_x_2168:
[----:B------:R-:W-:Y:S05]  /*12650*/  BSYNC B0 ;  /* 0x0000000000007941 */ /* 0x000fea0003800000 */
.L_x_2167:
        /* <DEDUP_REMOVED lines=15> */
.L_x_2170:
[----:B------:R-:W-:Y:S05]  /*12750*/  BSYNC B0 ;  /* 0x0000000000007941 */ /* 0x000fea0003800000 */
.L_x_2169:
        /* <DEDUP_REMOVED lines=31> */
.L_x_2172:
[----:B------:R-:W-:Y:S05]  /*12950*/  BSYNC B0 ;  /* 0x0000000000007941 */ /* 0x000fea0003800000 */
.L_x_2171:
        /* <DEDUP_REMOVED lines=26> */
.L_x_2177:
        /* <DEDUP_REMOVED lines=19> */
.L_x_2176:
[----:B------:R-:W-:Y:S05]  /*12c30*/  BSYNC B1 ;  /* 0x0000000000017941 */ /* 0x000fea0003800000 */
.L_x_2175:
[----:B------:R-:W-:Y:S05]  /*12c40*/  BRA `(.L_x_2178) ;  /* 0x000001c000007947 */ /* 0x000fea0003800000 */
.L_x_2174:
[----:B------:R-:W-:Y:S02]  /*12c50*/  ISETP.GE.U32.AND P0, PT, R17, c[0x0][0x178], PT ;  /* 0x00005e0011007a0c */ /* 0x000fe40003f06070 */
[C---:B------:R-:W-:Y:S02]  /*12c60*/  PRMT R24, R27.reuse, 0x7610, R24 ;  /* 0x000076101b187816 */ /* 0x040fe40000000018 */
[C---:B------:R-:W-:Y:S02]  /*12c70*/  PRMT R22, R27.reuse, 0x7610, R22 ;  /* 0x000076101b167816 */ /* 0x040fe40000000016 */
[----:B------:R-:W-:-:S07]  /*12c80*/  PRMT R18, R27, 0x7610, R18 ;  /* 0x000076101b127816 */ /* 0x000fce0000000012 */
[----:B------:R-:W-:Y:S05]  /*12c90*/  @P0 BRA `(.L_x_2178) ;  /* 0x0000017000000947 */ /* 0x000fea0003800000 */
[C---:B------:R-:W-:Y:S02]  /*12ca0*/  PRMT R24, R27.reuse, 0x7610, R24 ;  /* 0x000076101b187816 */ /* 0x040fe40000000018 */
[C---:B------:R-:W-:Y:S02]  /*12cb0*/  PRMT R22, R27.reuse, 0x7610, R22 ;  /* 0x000076101b167816 */ /* 0x040fe40000000016 */
[----:B------:R-:W-:Y:S02]  /*12cc0*/  PRMT R18, R27, 0x7610, R18 ;  /* 0x000076101b127816 */ /* 0x000fe40000000012 */
[----:B------:R-:W-:-:S05]  /*12cd0*/  MOV R9, R17 ;  /* 0x0000001100097202 */ /* 0x000fca0000000f00 */
.L_x_2179:
        /* <DEDUP_REMOVED lines=19> */
.L_x_2178:
[----:B------:R-:W-:Y:S05]  /*12e10*/  BSYNC B0 ;  /* 0x0000000000007941 */ /* 0x000fea0003800000 */
.L_x_2173:
        /* <DEDUP_REMOVED lines=11> */
.L_x_2183:
        /* <DEDUP_REMOVED lines=26> */
.L_x_2182:
[----:B------:R-:W-:Y:S05]  /*13070*/  BSYNC B0 ;  /* 0x0000000000007941 */ /* 0x000fea0003800000 */
.L_x_2181:
[----:B------:R-:W-:Y:S01]  /*13080*/  IMAD.MOV.U32 R0, RZ, RZ, R8 ;  /* 0x000000ffff007224 */ /* 0x000fe200078e0008 */
[----:B------:R-:W-:Y:S05]  /*13090*/  @P4 BRA `(.L_x_2183) ;  /* 0xfffffe3000004947 */ /* 0x000fea000383ffff */
.L_x_2180:
[----:B0-----:R-:W-:-:S13]  /*130a0*/  ISETP.NE.AND P0, PT, RZ, c[0x0][0x17c], PT ;  /* 0x00005f00ff007a0c */ /* 0x001fda0003f05270 */
[----:B------:R-:W-:Y:S05]  /*130b0*/  @!P0 BRA `(.L_x_2184) ;  /* 0x000004c000008947 */ /* 0x000fea0003800000 */
[----:B------:R-:W-:Y:S01]  /*130c0*/  MOV R6, c[0x0][0x0] ;  /* 0x0000000000067a02 */ /* 0x000fe20000000f00 */
        /* <DEDUP_REMOVED lines=13> */
.L_x_2188:
        /* <DEDUP_REMOVED lines=24> */
.L_x_2187:
[----:B------:R-:W-:Y:S05]  /*13320*/  BSYNC B0 ;  /* 0x0000000000007941 */ /* 0x000fea0003800000 */
.L_x_2186:
[----:B------:R-:W-:-:S04]  /*13330*/  SHF.R.S32.HI R7, RZ, 0x1, R7 ;  /* 0x00000001ff077819 */ /* 0x000fc80000011407 */
[----:B------:R-:W-:-:S13]  /*13340*/  ISETP.GE.AND P0, PT, R7, 0x20, PT ;  /* 0x000000200700780c */ /* 0x000fda0003f06270 */
[----:B------:R-:W-:Y:S05]  /*13350*/  @P0 BRA `(.L_x_2188) ;  /* 0xfffffe4000000947 */ /* 0x000fea000383ffff */
[----:B------:R-:W-:-:S04]  /*13360*/  IMAD.MOV.U32 R0, RZ, RZ, 0x20 ;  /* 0x00000020ff007424 */ /* 0x000fc800078e00ff */
.L_x_2185:
[----:B0-----:R-:W-:Y:S01]  /*13370*/  BAR.SYNC.DEFER_BLOCKING 0x0 ;  /* 0x0000000000007b1d */ /* 0x001fe20000010000 */
[----:B------:R-:W-:-:S13]  /*13380*/  ISETP.GE.AND P0, PT, R0, 0x2, PT ;  /* 0x000000020000780c */ /* 0x000fda0003f06270 */
[----:B------:R-:W-:Y:S05]  /*13390*/  @!P0 BRA `(.L_x_2184) ;  /* 0x000001e000008947 */ /* 0x000fea0003800000 */
[----:B------:R-:W-:Y:S02]  /*133a0*/  IMAD.MOV.U32 R7, RZ, RZ, 0x1 ;  /* 0x00000001ff077424 */ /* 0x000fe400078e00ff */
.L_x_2189:
        /* <DEDUP_REMOVED lines=29> */
.L_x_2184:
        /* <DEDUP_REMOVED lines=21> */
.L_x_2191:
        /* <DEDUP_REMOVED lines=24> */
.L_x_2193:
        /* <DEDUP_REMOVED lines=26> */
.L_x_2194:
        /* <DEDUP_REMOVED lines=10> */
[----:B0-----:R-:W-:Y:S01]  /*13a90*/  IMAD.MOV.U32 R5, RZ, RZ, c[0x4][0x644] ;  /* 0x01019100ff057624 */ /* 0x001fe200078e00ff */
[----:B------:R0:W1:Y:S01]  /*13aa0*/  LDC.64 R2, c[0x4][R0] ;  /* 0x0100000000027b82 */ /* 0x0000620000000a00 */
[----:B------:R-:W-:Y:S01]  /*13ab0*/  IMAD.MOV.U32 R6, RZ, RZ, c[0x4][0x630] ;  /* 0x01018c00ff067624 */ /* 0x000fe200078e00ff */
[----:B------:R-:W-:Y:S01]  /*13ac0*/  MOV R13, RZ ;  /* 0x000000ff000d7202 */ /* 0x000fe20000000f00 */
[----:B------:R-:W-:-:S02]  /*13ad0*/  IMAD.MOV.U32 R7, RZ, RZ, c[0x4][0x634] ;  /* 0x01018d00ff077624 */ /* 0x000fc400078e00ff */
[----:B------:R-:W-:Y:S02]  /*13ae0*/  IMAD.MOV.U32 R10, RZ, RZ, c[0x4][0x3d0] ;  /* 0x0100f400ff0a7624 */ /* 0x000fe400078e00ff */
        /* <DEDUP_REMOVED lines=10> */
.L_x_2195:
        /* <DEDUP_REMOVED lines=26> */
.L_x_2196:
[----:B------:R-:W-:Y:S02]  /*13d30*/  IADD3 R16, P1, R16, c[0x0][0x538], RZ ;  /* 0x00014e0010107a10 */ /* 0x000fe40007f3e0ff */
[----:B------:R-:W-:-:S03]  /*13d40*/  LOP3.LUT P0, RZ, R18, 0xff, RZ, 0xc0, !PT ;  /* 0x000000ff12ff7812 */ /* 0x000fc6000780c0ff */
[----:B------:R-:W-:Y:S01]  /*13d50*/  IMAD.X R17, RZ, RZ, c[0x0][0x53c], P1 ;  /* 0x00014f00ff117624 */ /* 0x000fe200008e06ff */
[----:B0-----:R-:W-:-:S05]  /*13d60*/  SEL R3, RZ, 0x1, !P0 ;  /* 0x00000001ff037807 */ /* 0x001fca0004000000 */
[----:B------:R-:W-:Y:S01]  /*13d70*/  STG.E.U8 [R16.64], R3 ;  /* 0x0000000310007986 */ /* 0x000fe2000c101124 */
[----:B------:R-:W-:Y:S05]  /*13d80*/  EXIT ;  /* 0x000000000000794d */ /* 0x000fea0003800000 */
.L_x_2192:
[----:B------:R-:W-:Y:S04]  /*13d90*/  STG.E.U8 [R4.64], R27 ;  /* 0x0000001b04007986 */ /* 0x000fe8000c101124 */
[----:B------:R-:W-:Y:S04]  /*13da0*/  STG.E.U8 [R4.64+0x1], R24 ;  /* 0x0000011804007986 */ /* 0x000fe8000c101124 */
[----:B------:R-:W-:Y:S04]  /*13db0*/  STG.E.U8 [R4.64+0x2], R22 ;  /* 0x0000021604007986 */ /* 0x000fe8000c101124 */
[----:B------:R-:W-:Y:S01]  /*13dc0*/  STG.E.U8 [R4.64+0x3], R18 ;  /* 0x0000031204007986 */ /* 0x000fe2000c101124 */
[----:B------:R-:W-:Y:S05]  /*13dd0*/  EXIT ;  /* 0x000000000000794d */ /* 0x000fea0003800000 */
.L_x_2190:
        /* <DEDUP_REMOVED lines=38> */
[----:B------:R-:W-:Y:S01]  /*14040*/  MOV R12, 0x1 ;  /* 0x00000001000c7802 */ /* 0x000fe20000000f00 */
[----:B------:R-:W-:Y:S02]  /*14050*/  IMAD.MOV.U32 R8, RZ, RZ, 0x2ef ;  /* 0x000002efff087424 */ /* 0x000fe400078e00ff */
        /* <DEDUP_REMOVED lines=11> */
.L_x_2198:
        /* <DEDUP_REMOVED lines=9> */
[----:B0-----:R-:W-:Y:S01]  /*141a0*/  MOV R5, c[0x4][0x644] ;  /* 0x0101910000057a02 */ /* 0x001fe20000000f00 */
[----:B------:R-:W-:Y:S01]  /*141b0*/  IMAD.MOV.U32 R6, RZ, RZ, c[0x4][0x630] ;  /* 0x01018c00ff067624 */ /* 0x000fe200078e00ff */
        /* <DEDUP_REMOVED lines=15> */
.L_x_2199:
        /* <DEDUP_REMOVED lines=26> */
.L_x_2200:
        /* <DEDUP_REMOVED lines=26> */
.L_x_2201:
[----:B------:R-:W-:Y:S02]  /*145f0*/  IADD3 R16, P1, R16, c[0x0][0x538], RZ ;  /* 0x00014e0010107a10 */ /* 0x000fe40007f3e0ff */
[----:B------:R-:W-:Y:S02]  /*14600*/  LOP3.LUT P0, RZ, R18, 0xff, RZ, 0xc0, !PT ;  /* 0x000000ff12ff7812 */ /* 0x000fe4000780c0ff */
[----:B------:R-:W-:Y:S02]  /*14610*/  IADD3.X R17, RZ, c[0x0][0x53c], RZ, P1, !PT ;  /* 0x00014f00ff117a10 */ /* 0x000fe40000ffe4ff */
[----:B0-----:R-:W-:-:S05]  /*14620*/  SEL R3, RZ, 0x1, !P0 ;  /* 0x00000001ff037807 */ /* 0x001fca0004000000 */
[----:B------:R-:W-:Y:S01]  /*14630*/  STG.E.U8 [R16.64], R3 ;  /* 0x0000000310007986 */ /* 0x000fe2000c101124 */
[----:B------:R-:W-:Y:S05]  /*14640*/  EXIT ;  /* 0x000000000000794d */ /* 0x000fea0003800000 */
.L_x_2197:
        /* <DEDUP_REMOVED lines=13> */
.L_x_2162:
        /* <DEDUP_REMOVED lines=28> */
.L_x_2203:
        /* <DEDUP_REMOVED lines=12> */
[----:B------:R-:W-:Y:S02]  /*149a0*/  IMAD.MOV.U32 R8, RZ, RZ, 0x2ef ;  /* 0x000002efff087424 */ /* 0x000fe400078e00ff */
[----:B------:R-:W-:Y:S02]  /*149b0*/  IMAD.MOV.U32 R10, RZ, RZ, c[0x4][0x3d0] ;  /* 0x0100f400ff0a7624 */ /* 0x000fe400078e00ff */
[----:B------:R-:W-:-:S02]  /*149c0*/  IMAD.MOV.U32 R12, RZ, RZ, 0x1 ;  /* 0x00000001ff0c7424 */ /* 0x000fc400078e00ff */
        /* <DEDUP_REMOVED lines=9> */
.L_x_2205:
        /* <DEDUP_REMOVED lines=26> */
.L_x_2206:
        /* <DEDUP_REMOVED lines=26> */
.L_x_2207:
        /* <DEDUP_REMOVED lines=26> */
.L_x_2208:
[----:B------:R-:W-:Y:S02]  /*14f40*/  IADD3 R16, P1, R16, c[0x0][0x538], RZ ;  /* 0x00014e0010107a10 */ /* 0x000fe40007f3e0ff */
[----:B------:R-:W-:-:S03]  /*14f50*/  LOP3.LUT P0, RZ, R18, 0xff, RZ, 0xc0, !PT ;  /* 0x000000ff12ff7812 */ /* 0x000fc6000780c0ff */
[----:B------:R-:W-:Y:S01]  /*14f60*/  IMAD.X R17, RZ, RZ, c[0x0][0x53c], P1 ;  /* 0x00014f00ff117624 */ /* 0x000fe200008e06ff */
[----:B0-----:R-:W-:-:S05]  /*14f70*/  SEL R3, RZ, 0x1, !P0 ;  /* 0x00000001ff037807 */ /* 0x001fca0004000000 */
[----:B------:R-:W-:Y:S01]  /*14f80*/  STG.E.U8 [R16.64], R3 ;  /* 0x0000000310007986 */ /* 0x000fe2000c101124 */
[----:B------:R-:W-:Y:S05]  /*14f90*/  EXIT ;  /* 0x000000000000794d */ /* 0x000fea0003800000 */
.L_x_2204:
[----:B------:R-:W-:Y:S04]  /*14fa0*/  STG.E.U8 [R4.64], R27 ;  /* 0x0000001b04007986 */ /* 0x000fe8000c101124 */
[----:B------:R-:W-:Y:S04]  /*14fb0*/  STG.E.U8 [R4.64+0x1], R24 ;  /* 0x0000011804007986 */ /* 0x000fe8000c101124 */
[----:B------:R-:W-:Y:S04]  /*14fc0*/  STG.E.U8 [R4.64+0x2], R22 ;  /* 0x0000021604007986 */ /* 0x000fe8000c101124 */
[----:B------:R-:W-:Y:S01]  /*14fd0*/  STG.E.U8 [R4.64+0x3], R18 ;  /* 0x0000031204007986 */ /* 0x000fe2000c101124 */
[----:B------:R-:W-:Y:S05]  /*14fe0*/  EXIT ;  /* 0x000000000000794d */ /* 0x000fea0003800000 */
.L_x_2202:
        /* <DEDUP_REMOVED lines=51> */
.L_x_2210:
        /* <DEDUP_REMOVED lines=26> */
.L_x_2211:
        /* <DEDUP_REMOVED lines=26> */
.L_x_2212:
        /* <DEDUP_REMOVED lines=26> */
.L_x_2213:
[----:B------:R-:W-:Y:S02]  /*15800*/  IADD3 R16, P1, R16, c[0x0][0x538], RZ ;  /* 0x00014e0010107a10 */ /* 0x000fe40007f3e0ff */
[----:B------:R-:W-:-:S03]  /*15810*/  LOP3.LUT P0, RZ, R18, 0xff, RZ, 0xc0, !PT ;  /* 0x000000ff12ff7812 */ /* 0x000fc6000780c0ff */
[----:B------:R-:W-:Y:S01]  /*15820*/  IMAD.X R17, RZ, RZ, c[0x0][0x53c], P1 ;  /* 0x00014f00ff117624 */ /* 0x000fe200008e06ff */
[----:B0-----:R-:W-:-:S05]  /*15830*/  SEL R3, RZ, 0x1, !P0 ;  /* 0x00000001ff037807 */ /* 0x001fca0004000000 */
[----:B------:R-:W-:Y:S01]  /*15840*/  STG.E.U8 [R16.64], R3 ;  /* 0x0000000310007986 */ /* 0x000fe2000c101124 */
[----:B------:R-:W-:Y:S05]  /*15850*/  EXIT ;  /* 0x000000000000794d */ /* 0x000fea0003800000 */
.L_x_2209:
        /* <DEDUP_REMOVED lines=13> */
.L_x_2214:
        /* <DEDUP_REMOVED lines=13> */
.L_x_7633:


//--------------------- .text._ZN2at6native13reduce_kernelILi512ELi1ENS0_8ReduceOpIsNS0_14func_wrapper_tIbZZZNS0_14or_kernel_cudaERNS_14TensorIteratorEENKUlvE_clEvENKUlvE3_clEvEUlbsE_EEjbLi4ELi4EEEEEvT1_ --------------------------
	.section	.text._ZN2at6native13reduce_kernelILi512ELi1ENS0_8ReduceOpIsNS0_14func_wrapper_tIbZZZNS0_14or_kernel_cudaERNS_14TensorIteratorEENKUlvE_clEvENKUlvE3_clEvEUlbsE_EEjbLi4ELi4EEEEEvT1_,"ax",@progbits
	.sectioninfo	@"SHI_REGISTERS=26"
	.align	128
        .global         _ZN2at6native13reduce_kernelILi512ELi1ENS0_8ReduceOpIsNS0_14func_wrapper_tIbZZZNS0_14or_kernel_cudaERNS_14TensorIteratorEENKUlvE_clEvENKUlvE3_clEvEUlbsE_EEjbLi4ELi4EEEEEvT1_
        .type           _ZN2at6native13reduce_kernelILi512ELi1ENS0_8ReduceOpIsNS0_14func_wrapper_tIbZZZNS0_14or_kernel_cudaERNS_14TensorIteratorEENKUlvE_clEvENKUlvE3_clEvEUlbsE_EEjbLi4ELi4EEEEEvT1_,@function
        .size           _ZN2at6native13reduce_kernelILi512ELi1ENS0_8ReduceOpIsNS0_14func_wrapper_tIbZZZNS0_14or_kernel_cudaERNS_14TensorIteratorEENKUlvE_clEvENKUlvE3_clEvEUlbsE_EEjbLi4ELi4EEEEEvT1_,(.L_x_7634 - _ZN2at6native13reduce_kernelILi512ELi1ENS0_8ReduceOpIsNS0_14func_wrapper_tIbZZZNS0_14or_kernel_cudaERNS_14TensorIteratorEENKUlvE_clEvENKUlvE3_clEvEUlbsE_EEjbLi4ELi4EEEEEvT1_)
        .other          _ZN2at6native13reduce_kernelILi512ELi1ENS0_8ReduceOpIsNS0_14func_wrapper_tIbZZZNS0_14or_kernel_cudaERNS_14TensorIteratorEENKUlvE_clEvENKUlvE3_clEvEUlbsE_EEjbLi4ELi4EEEEEvT1_,@"STO_CUDA_ENTRY STV_DEFAULT"
_ZN2at6native13reduce_kernelILi512ELi1ENS0_8ReduceOpIsNS0_14func_wrapper_tIbZZZNS0_14or_kernel_cudaERNS_14TensorIteratorEENKUlvE_clEvENKUlvE3_clEvEUlbsE_EEjbLi4ELi4EEEEEvT1_:
.text._ZN2at6native13reduce_kernelILi512ELi1ENS0_8ReduceOpIsNS0_14func_wrapper_tIbZZZNS0_14or_kernel_cudaERNS_14TensorIteratorEENKUlvE_clEvENKUlvE3_clEvEUlbsE_EEjbLi4ELi4EEEEEvT1_:
        /* <DEDUP_REMOVED lines=208> */
.L_x_2215:
        /* <DEDUP_REMOVED lines=41> */
.L_x_2224:
[----:B------:R-:W-:Y:S05]  /*0f90*/  BSYNC B3 ;  /* 0x0000000000037941 */ /* 0x000fea0003800000 */
.L_x_2223:
[----:B------:R-:W-:-:S04]  /*0fa0*/  PRMT R0, R0, 0x9910, RZ ;  /* 0x0000991000007816 */ /* 0x000fc800000000ff */
[----:B------:R-:W-:-:S13]  /*0fb0*/  ISETP.NE.AND P0, PT, R0, RZ, PT ;  /* 0x000000ff0000720c */ /* 0x000fda0003f05270 */
[----:B------:R-:W-:Y:S05]  /*0fc0*/  @!P0 BRA `(.L_x_2222) ;  /* 0x0000009000008947 */ /* 0x000fea0003800000 */
[----:B------:R-:W-:-:S04]  /*0fd0*/  IADD3 R5, P0, R22, -R7, RZ ;  /* 0x8000000716057210 */ /* 0x000fc80007f1e0ff */
[----:B------:R-:W-:Y:S02]  /*0fe0*/  IADD3.X R0, RZ, -0x1, RZ, P0, !PT ;  /* 0xffffffffff007810 */ /* 0x000fe400007fe4ff */
[----:B------:R-:W-:-:S04]  /*0ff0*/  LEA R4, P0, R5, R16, 0x1 ;  /* 0x0000001005047211 */ /* 0x000fc800078008ff */
[----:B------:R-:W-:-:S05]  /*1000*/  LEA.HI.X R5, R5, R17, R0, 0x1, P0 ;  /* 0x0000001105057211 */ /* 0x000fca00000f0c00 */
[----:B------:R-:W2:Y:S02]  /*1010*/  LDG.E.U16 R4, [R4.64] ;  /* 0x0000002404047981 */ /* 0x000ea4000c1e1500 */
[----:B--2---:R-:W-:-:S04]  /*1020*/  LOP3.LUT R3, R3, R4, RZ, 0xfc, !PT ;  /* 0x0000000403037212 */ /* 0x004fc800078efcff */
[----:B------:R-:W-:-:S04]  /*1030*/  PRMT R0, R3, 0x9910, RZ ;  /* 0x0000991003007816 */ /* 0x000fc800000000ff */
[----:B------:R-:W-:-:S04]  /*1040*/  ISETP.NE.AND P0, PT, R0, RZ, PT ;  /* 0x000000ff0000720c */ /* 0x000fc80003f05270 */
[----:B------:R-:W-:-:S04]  /*1050*/  SEL R3, RZ, 0x1, !P0 ;  /* 0x00000001ff037807 */ /* 0x000fc80004000000 */
.L_x_2222:
[----:B------:R-:W-:Y:S05]  /*1060*/  BSYNC B2 ;  /* 0x0000000000027941 */ /* 0x000fea0003800000 */
.L_x_2221:
[C---:B------:R-:W-:Y:S02]  /*1070*/  IADD3 R5, P0, -R7.reuse, 0x4, RZ ;  /* 0x0000000407057810 */ /* 0x040fe40007f1e1ff */
[----:B------:R-:W-:Y:S02]  /*1080*/  IADD3 R0, R7, c[0x0][0x168], RZ ;  /* 0x00005a0007007a10 */ /* 0x000fe40007ffe0ff */
[----:B------:R-:W-:Y:S01]  /*1090*/  LEA R16, P1, R5, R16, 0x1 ;  /* 0x0000001005107211 */ /* 0x000fe200078208ff */
[----:B------:R-:W-:Y:S01]  /*10a0*/  IMAD.X R4, RZ, RZ, -0x1, P0 ;  /* 0xffffffffff047424 */ /* 0x000fe200000e06ff */
[----:B------:R-:W-:-:S04]  /*10b0*/  IADD3 R0, R0, -0x4, RZ ;  /* 0xfffffffc00007810 */ /* 0x000fc80007ffe0ff */
[----:B------:R-:W-:Y:S02]  /*10c0*/  LEA.HI.X R17, R5, R17, R4, 0x1, P1 ;  /* 0x0000001105117211 */ /* 0x000fe400008f0c04 */
.L_x_2220:
[----:B------:R-:W-:Y:S05]  /*10d0*/  BSYNC B1 ;  /* 0x0000000000017941 */ /* 0x000fea0003800000 */
.L_x_2219:
        /* <DEDUP_REMOVED lines=11> */
.L_x_2227:
[----:B------:R-:W-:-:S06]  /*1190*/  IMAD.WIDE.U32 R4, R7, 0x8, R16 ;  /* 0x0000000807047825 */ /* 0x000fcc00078e0010 */
[----:B------:R-:W2:Y:S01]  /*11a0*/  LDG.E.64 R4, [R4.64] ;  /* 0x0000002404047981 */ /* 0x000ea2000c1e1b00 */
[----:B------:R-:W-:-:S04]  /*11b0*/  IADD3 R7, R7, c[0x0][0x170], RZ ;  /* 0x00005c0007077a10 */ /* 0x000fc80007ffe0ff */
[----:B------:R-:W-:-:S04]  /*11c0*/  LEA R15, R7, 0x3, 0x2 ;  /* 0x00000003070f7811 */ /* 0x000fc800078e10ff */
[----:B------:R-:W-:Y:S02]  /*11d0*/  ISETP.GE.U32.AND P6, PT, R15, R0, PT ;  /* 0x000000000f00720c */ /* 0x000fe40003fc6070 */
[C---:B--2---:R-:W-:Y:S02]  /*11e0*/  PRMT R9, R4.reuse, 0x7632, R9 ;  /* 0x0000763204097816 */ /* 0x044fe40000000009 */
[C---:B------:R-:W-:Y:S02]  /*11f0*/  PRMT R13, R5.reuse, 0x7632, R13 ;  /* 0x00007632050d7816 */ /* 0x040fe4000000000d */
[----:B------:R-:W-:Y:S02]  /*1200*/  LOP3.LUT R3, R4, 0xff, R3, 0xf8, !PT ;  /* 0x000000ff04037812 */ /* 0x000fe400078ef803 */
[----:B------:R-:W-:Y:S02]  /*1210*/  LOP3.LUT R8, R5, 0xff, R8, 0xf8, !PT ;  /* 0x000000ff05087812 */ /* 0x000fe400078ef808 */
[----:B------:R-:W-:-:S02]  /*1220*/  LOP3.LUT R9, R9, 0xff, R10, 0xf8, !PT ;  /* 0x000000ff09097812 */ /* 0x000fc400078ef80a */
[----:B------:R-:W-:Y:S02]  /*1230*/  LOP3.LUT R13, R13, 0xff, R6, 0xf8, !PT ;  /* 0x000000ff0d0d7812 */ /* 0x000fe400078ef806 */
[----:B------:R-:W-:Y:S02]  /*1240*/  PRMT R3, R3, 0x9910, RZ ;  /* 0x0000991003037816 */ /* 0x000fe400000000ff */
[----:B------:R-:W-:Y:S02]  /*1250*/  PRMT R5, R8, 0x9910, RZ ;  /* 0x0000991008057816 */ /* 0x000fe400000000ff */
[----:B------:R-:W-:Y:S02]  /*1260*/  PRMT R4, R9, 0x9910, RZ ;  /* 0x0000991009047816 */ /* 0x000fe400000000ff */
        /* <DEDUP_REMOVED lines=10> */
.L_x_2226:
[----:B------:R-:W-:Y:S05]  /*1310*/  BSYNC B1 ;  /* 0x0000000000017941 */ /* 0x000fea0003800000 */
.L_x_2225:
        /* <DEDUP_REMOVED lines=8> */
.L_x_2229:
[----:B------:R-:W-:Y:S05]  /*13a0*/  BSYNC B1 ;  /* 0x0000000000017941 */ /* 0x000fea0003800000 */
.L_x_2228:
        /* <DEDUP_REMOVED lines=9> */
[----:B------:R-:W2:Y:S02]  /*1440*/  LDG.E.U16 R16, [R16.64] ;  /* 0x0000002410107981 */ /* 0x000ea4000c1e1500 */
[----:B--2---:R-:W-:-:S04]  /*1450*/  LOP3.LUT R3, R16, 0xff, R3, 0xf8, !PT ;  /* 0x000000ff10037812 */ /* 0x004fc800078ef803 */
[----:B------:R-:W-:-:S04]  /*1460*/  PRMT R0, R3, 0x9910, RZ ;  /* 0x0000991003007816 */ /* 0x000fc800000000ff */
[----:B------:R-:W-:-:S04]  /*1470*/  ISETP.NE.AND P0, PT, R0, RZ, PT ;  /* 0x000000ff0000720c */ /* 0x000fc80003f05270 */
[----:B------:R-:W-:-:S04]  /*1480*/  SEL R3, RZ, 0x1, !P0 ;  /* 0x00000001ff037807 */ /* 0x000fc80004000000 */
.L_x_2231:
[----:B------:R-:W-:Y:S05]  /*1490*/  BSYNC B1 ;  /* 0x0000000000017941 */ /* 0x000fea0003800000 */
.L_x_2230:
[----:B------:R-:W-:-:S04]  /*14a0*/  LOP3.LUT P0, RZ, R10, 0xff, R3, 0xc8, !PT ;  /* 0x000000ff0aff7812 */ /* 0x000fc8000780c803 */
[----:B------:R-:W-:-:S04]  /*14b0*/  SEL R3, RZ, 0x1, !P0 ;  /* 0x00000001ff037807 */ /* 0x000fc80004000000 */
[----:B------:R-:W-:-:S04]  /*14c0*/  LOP3.LUT P0, RZ, R8, 0xff, R3, 0xc8, !PT ;  /* 0x000000ff08ff7812 */ /* 0x000fc8000780c803 */
[----:B------:R-:W-:-:S04]  /*14d0*/  SEL R3, RZ, 0x1, !P0 ;  /* 0x00000001ff037807 */ /* 0x000fc80004000000 */
[----:B------:R-:W-:-:S04]  /*14e0*/  LOP3.LUT P0, RZ, R6, 0xff, R3, 0xc8, !PT ;  /* 0x000000ff06ff7812 */ /* 0x000fc8000780c803 */
[----:B------:R-:W-:Y:S01]  /*14f0*/  SEL R17, RZ, 0x1, !P0 ;  /* 0x00000001ff117807 */ /* 0x000fe20004000000 */
[----:B------:R-:W-:Y:S05]  /*1500*/  BRA `(.L_x_2217) ;  /* 0x00007d5000007947 */ /* 0x000fea0003800000 */
.L_x_2218:
        /* <DEDUP_REMOVED lines=23> */
.L_x_2241:
        /* <DEDUP_REMOVED lines=212> */
.L_x_2236:
[----:B------:R-:W-:-:S04]  /*23c0*/  LOP3.LUT R3, R2, 0xfffffffe, RZ, 0xc0, !PT ;  /* 0xfffffffe02037812 */ /* 0x000fc800078ec0ff */
[----:B------:R-:W-:-:S04]  /*23d0*/  IADD3 R2, P1, R16, R3, RZ ;  /* 0x0000000310027210 */ /* 0x000fc80007f3e0ff */
[----:B------:R-:W-:-:S05]  /*23e0*/  IADD3.X R3, RZ, R17, RZ, P1, !PT ;  /* 0x00000011ff037210 */ /* 0x000fca0000ffe4ff */
[----:B------:R0:W5:Y:S01]  /*23f0*/  LDG.E.U16 R5, [R2.64] ;  /* 0x0000002402057981 */ /* 0x000162000c1e1500 */
        /* <DEDUP_REMOVED lines=221> */
.L_x_2237:
[----:B0-----:R-:W-:-:S04]  /*31d0*/  LOP3.LUT R3, R0, 0xfffffffe, RZ, 0xc0, !PT ;  /* 0xfffffffe00037812 */ /* 0x001fc800078ec0ff */
[----:B------:R-:W-:-:S04]  /*31e0*/  IADD3 R2, P1, R16, R3, RZ ;  /* 0x0000000310027210 */ /* 0x000fc80007f3e0ff */
[----:B------:R-:W-:-:S05]  /*31f0*/  IADD3.X R3, RZ, R17, RZ, P1, !PT ;  /* 0x00000011ff037210 */ /* 0x000fca0000ffe4ff */
[----:B------:R0:W5:Y:S01]  /*3200*/  LDG.E.U16 R4, [R2.64] ;  /* 0x0000002402047981 */ /* 0x000162000c1e1500 */
[----:B------:R-:W-:Y:S01]  /*3210*/  IADD3 R9, R9, c[0x0][0x170], RZ ;  /* 0x00005c0009097a10 */ /* 0x000fe20007ffe0ff */
[----:B------:R-:W-:Y:S01]  /*3220*/  CS2R R12, SRZ ;  /* 0x00000000000c7805 */ /* 0x000fe2000001ff00 */
[----:B------:R-:W-:Y:S05]  /*3230*/  @!P0 BRA `(.L_x_2238) ;  /* 0x00000d1000008947 */ /* 0x000fea0003800000 */
[----:B0-----:R-:W-:Y:S02]  /*3240*/  IMAD.MOV.U32 R2, RZ, RZ, RZ ;  /* 0x000000ffff027224 */ /* 0x001fe400078e00ff */
[----:B------:R-:W-:-:S04]  /*3250*/  IMAD.MOV.U32 R3, RZ, RZ, R9 ;  /* 0x000000ffff037224 */ /* 0x000fc800078e0009 */
[----:B------:R-:W-:-:S05]  /*3260*/  IMAD.HI.U32 R2, R9, c[0x0][0x1ac], R2 ;  /* 0x00006b0009027a27 */ /* 0x000fca00078e0002 */
[----:B------:R-:W-:Y:S01]  /*3270*/  SHF.R.U32.HI R3, RZ, c[0x0][0x1b0], R2 ;  /* 0x00006c00ff037a19 */ /* 0x000fe20000011602 */
[----:B------:R-:W-:-:S10]  /*3280*/  HFMA2.MMA R2, -RZ, RZ, 0, 0 ;  /* 0x00000000ff027435 */ /* 0x000fd400000001ff */
[----:B------:R-:W-:-:S04]  /*3290*/  IMAD.HI.U32 R0, R3, c[0x0][0x1b8], R2 ;  /* 0x00006e0003007a27 */ /* 0x000fc800078e0002 */
[----:B------:R-:W-:Y:S01]  /*32a0*/  IMAD.MOV R2, RZ, RZ, -R3 ;  /* 0x000000ffff027224 */ /* 0x000fe200078e0a03 */
[----:B------:R-:W-:Y:S01]  /*32b0*/  SHF.R.U32.HI R15, RZ, c[0x0][0x1bc], R0 ;  /* 0x00006f00ff0f7a19 */ /* 0x000fe20000011600 */
[----:B------:R-:W-:Y:S02]  /*32c0*/  IMAD.MOV.U32 R0, RZ, RZ, c[0x0][0x1a4] ;  /* 0x00006900ff007624 */ /* 0x000fe400078e00ff */
[----:B------:R-:W-:Y:S01]  /*32d0*/  IMAD R2, R2, c[0x0][0x1a8], R9 ;  /* 0x00006a0002027a24 */ /* 0x000fe200078e0209 */
[----:B------:R-:W-:Y:S02]  /*32e0*/  IADD3 R13, -R15, RZ, RZ ;  /* 0x000000ff0f0d7210 */ /* 0x000fe40007ffe1ff */
[----:B------:R-:W-:Y:S01]  /*32f0*/  ISETP.NE.AND P1, PT, R0, 0x2, PT ;  /* 0x000000020000780c */ /* 0x000fe20003f25270 */
[----:B------:R-:W-:Y:S02]  /*3300*/  IMAD R2, R2, c[0x0][0x2d4], RZ ;  /* 0x0000b50002027a24 */ /* 0x000fe400078e02ff */
        /* <DEDUP_REMOVED lines=196> */
.L_x_2238:
[----:B0-----:R-:W-:-:S04]  /*3f50*/  LOP3.LUT R3, R13, 0xfffffffe, RZ, 0xc0, !PT ;  /* 0xfffffffe0d037812 */ /* 0x001fc800078ec0ff */
[----:B------:R-:W-:-:S05]  /*3f60*/  IADD3 R2, P1, R16, R3, RZ ;  /* 0x0000000310027210 */ /* 0x000fca0007f3e0ff */
[----:B------:R-:W-:-:S05]  /*3f70*/  IMAD.X R3, RZ, RZ, R17, P1 ;  /* 0x000000ffff037224 */ /* 0x000fca00008e0611 */
[----:B------:R0:W5:Y:S01]  /*3f80*/  LDG.E.U16 R23, [R2.64] ;  /* 0x0000002402177981 */ /* 0x000162000c1e1500 */
[----:B------:R-:W-:Y:S01]  /*3f90*/  IADD3 R9, R9, c[0x0][0x170], RZ ;  /* 0x00005c0009097a10 */ /* 0x000fe20007ffe0ff */
[----:B------:R-:W-:Y:S05]  /*3fa0*/  @!P0 BRA `(.L_x_2239) ;  /* 0x00000db000008947 */ /* 0x000fea0003800000 */
[----:B0-----:R-:W-:Y:S01]  /*3fb0*/  MOV R2, RZ ;  /* 0x000000ff00027202 */ /* 0x001fe20000000f00 */
[----:B------:R-:W-:-:S04]  /*3fc0*/  IMAD.MOV.U32 R3, RZ, RZ, R9 ;  /* 0x000000ffff037224 */ /* 0x000fc800078e0009 */
[----:B------:R-:W-:-:S05]  /*3fd0*/  IMAD.HI.U32 R2, R9, c[0x0][0x1ac], R2 ;  /* 0x00006b0009027a27 */ /* 0x000fca00078e0002 */
[----:B------:R-:W-:Y:S01]  /*3fe0*/  SHF.R.U32.HI R3, RZ, c[0x0][0x1b0], R2 ;  /* 0x00006c00ff037a19 */ /* 0x000fe20000011602 */
[----:B------:R-:W-:-:S04]  /*3ff0*/  IMAD.MOV.U32 R2, RZ, RZ, RZ ;  /* 0x000000ffff027224 */ /* 0x000fc800078e00ff */
[C---:B------:R-:W-:Y:S01]  /*4000*/  IMAD.HI.U32 R0, R3.reuse, c[0x0][0x1b8], R2 ;  /* 0x00006e0003007a27 */ /* 0x040fe200078e0002 */
[----:B------:R-:W-:-:S04]  /*4010*/  IADD3 R2, -R3, RZ, RZ ;  /* 0x000000ff03027210 */ /* 0x000fc80007ffe1ff */
        /* <DEDUP_REMOVED lines=202> */
[----:B------:R-:W-:Y:S02]  /*4cc0*/  SHF.R.U32.HI R3, RZ, c[0x0][0x2c4], R2 ;  /* 0x0000b100ff037a19 */ /* 0x000fe40000011602 */
[----:B------:R-:W-:-:S03]  /*4cd0*/  @P1 MOV R2, RZ ;  /* 0x000000ff00021202 */ /* 0x000fc60000000f00 */
        /* <DEDUP_REMOVED lines=8> */
.L_x_2239:
[----:B0-----:R-:W-:-:S04]  /*4d60*/  LOP3.LUT R3, R12, 0xfffffffe, RZ, 0xc0, !PT ;  /* 0xfffffffe0c037812 */ /* 0x001fc800078ec0ff */
[----:B------:R-:W-:-:S05]  /*4d70*/  IADD3 R2, P1, R16, R3, RZ ;  /* 0x0000000310027210 */ /* 0x000fca0007f3e0ff */
[----:B------:R-:W-:-:S06]  /*4d80*/  IMAD.X R3, RZ, RZ, R17, P1 ;  /* 0x000000ffff037224 */ /* 0x000fcc00008e0611 */
[----:B------:R0:W2:Y:S01]  /*4d90*/  LDG.E.U16 R3, [R2.64] ;  /* 0x0000002402037981 */ /* 0x0000a2000c1e1500 */
[----:B------:R-:W-:Y:S02]  /*4da0*/  IADD3 R9, R9, c[0x0][0x170], RZ ;  /* 0x00005c0009097a10 */ /* 0x000fe40007ffe0ff */
[----:B------:R-:W-:Y:S02]  /*4db0*/  MOV R0, c[0x0][0x170] ;  /* 0x00005c0000007a02 */ /* 0x000fe40000000f00 */
[----:B-----5:R-:W-:Y:S02]  /*4dc0*/  LOP3.LUT R6, R5, 0xff, R6, 0xf8, !PT ;  /* 0x000000ff05067812 */ /* 0x020fe400078ef806 */
[----:B------:R-:W-:Y:S01]  /*4dd0*/  LOP3.LUT R7, R4, 0xff, R7, 0xf8, !PT ;  /* 0x000000ff04077812 */ /* 0x000fe200078ef807 */
[----:B------:R-:W-:Y:S01]  /*4de0*/  IMAD R0, R0, 0x3, R9 ;  /* 0x0000000300007824 */ /* 0x000fe200078e0209 */
[----:B------:R-:W-:Y:S02]  /*4df0*/  LOP3.LUT R8, R23, 0xff, R8, 0xf8, !PT ;  /* 0x000000ff17087812 */ /* 0x000fe400078ef808 */
[----:B0-----:R-:W-:-:S02]  /*4e00*/  PRMT R2, R7, 0x9910, RZ ;  /* 0x0000991007027816 */ /* 0x001fc400000000ff */
[----:B------:R-:W-:Y:S02]  /*4e10*/  ISETP.GE.U32.AND P5, PT, R0, c[0x0][0x168], PT ;  /* 0x00005a0000007a0c */ /* 0x000fe40003fa6070 */
[----:B------:R-:W-:Y:S02]  /*4e20*/  PRMT R0, R6, 0x9910, RZ ;  /* 0x0000991006007816 */ /* 0x000fe400000000ff */
[----:B------:R-:W-:Y:S02]  /*4e30*/  PRMT R6, R8, 0x9910, RZ ;  /* 0x0000991008067816 */ /* 0x000fe400000000ff */
[----:B------:R-:W-:Y:S02]  /*4e40*/  ISETP.NE.AND P1, PT, R0, RZ, PT ;  /* 0x000000ff0000720c */ /* 0x000fe40003f25270 */
[----:B------:R-:W-:Y:S02]  /*4e50*/  ISETP.NE.AND P2, PT, R2, RZ, PT ;  /* 0x000000ff0200720c */ /* 0x000fe40003f45270 */
[----:B------:R-:W-:-:S02]  /*4e60*/  ISETP.NE.AND P3, PT, R6, RZ, PT ;  /* 0x000000ff0600720c */ /* 0x000fc40003f65270 */
[----:B------:R-:W-:Y:S02]  /*4e70*/  SEL R6, RZ, 0x1, !P1 ;  /* 0x00000001ff067807 */ /* 0x000fe40004800000 */
[----:B------:R-:W-:Y:S02]  /*4e80*/  SEL R8, RZ, 0x1, !P3 ;  /* 0x00000001ff087807 */ /* 0x000fe40005800000 */
[----:B--2---:R-:W-:-:S04]  /*4e90*/  LOP3.LUT R10, R3, 0xff, R10, 0xf8, !PT ;  /* 0x000000ff030a7812 */ /* 0x004fc800078ef80a */
[----:B------:R-:W-:-:S04]  /*4ea0*/  PRMT R7, R10, 0x9910, RZ ;  /* 0x000099100a077816 */ /* 0x000fc800000000ff */
[----:B------:R-:W-:Y:S02]  /*4eb0*/  ISETP.NE.AND P4, PT, R7, RZ, PT ;  /* 0x000000ff0700720c */ /* 0x000fe40003f85270 */
[----:B------:R-:W-:Y:S02]  /*4ec0*/  SEL R7, RZ, 0x1, !P2 ;  /* 0x00000001ff077807 */ /* 0x000fe40005000000 */
[----:B------:R-:W-:Y:S01]  /*4ed0*/  SEL R10, RZ, 0x1, !P4 ;  /* 0x00000001ff0a7807 */ /* 0x000fe20006000000 */
[----:B------:R-:W-:Y:S01]  /*4ee0*/  @P5 CALL.REL.NOINC `(.L_x_2240) ;  /* 0x0000001000005944 */ /* 0x000fe20003c00000 */
[----:B------:R-:W-:Y:S05]  /*4ef0*/  BRA `(.L_x_2241) ;  /* 0xffffc78000007947 */ /* 0x000fea000383ffff */
.L_x_2240:
[----:B------:R-:W-:Y:S05]  /*4f00*/  BSYNC B2 ;  /* 0x0000000000027941 */ /* 0x000fea0003800000 */
.L_x_2235:
[----:B------:R-:W-:Y:S05]  /*4f10*/  BSYNC B1 ;  /* 0x0000000000017941 */ /* 0x000fea0003800000 */
.L_x_2234:
        /* <DEDUP_REMOVED lines=205> */
.L_x_2244:
        /* <DEDUP_REMOVED lines=207> */
.L_x_2245:
        /* <DEDUP_REMOVED lines=207> */
.L_x_2246:
        /* <DEDUP_REMOVED lines=207> */
.L_x_2247:
[----:B------:R-:W-:-:S04]  /*82c0*/  LOP3.LUT R3, R20, 0xfffffffe, RZ, 0xc0, !PT ;  /* 0xfffffffe14037812 */ /* 0x000fc800078ec0ff */
[----:B------:R-:W-:-:S05]  /*82d0*/  IADD3 R2, P1, R16, R3, RZ ;  /* 0x0000000310027210 */ /* 0x000fca0007f3e0ff */
[----:B------:R-:W-:-:S06]  /*82e0*/  IMAD.X R3, RZ, RZ, R17, P1 ;  /* 0x000000ffff037224 */ /* 0x000fcc00008e0611 */
[----:B------:R0:W5:Y:S02]  /*82f0*/  LDG.E.U16 R3, [R2.64] ;  /* 0x0000002402037981 */ /* 0x000164000c1e1500 */
.L_x_2243:
[----:B0-----:R-:W-:Y:S05]  /*8300*/  BSYNC B1 ;  /* 0x0000000000017941 */ /* 0x001fea0003800000 */
.L_x_2242:
[----:B------:R-:W-:Y:S01]  /*8310*/  BSSY B1, `(.L_x_2248) ;  /* 0x000001b000017945 */ /* 0x000fe20003800000 */
[----:B------:R-:W-:Y:S05]  /*8320*/  @P0 BRA `(.L_x_2249) ;  /* 0x0000019000000947 */ /* 0x000fea0003800000 */
[----:B------:R-:W-:Y:S02]  /*8330*/  IADD3 R2, R9, c[0x0][0x170], RZ ;  /* 0x00005c0009027a10 */ /* 0x000fe40007ffe0ff */
[----:B-----5:R-:W-:Y:S02]  /*8340*/  LOP3.LUT R5, R5, 0xff, R6, 0xf8, !PT ;  /* 0x000000ff05057812 */ /* 0x020fe400078ef806 */
[----:B------:R-:W-:Y:S02]  /*8350*/  ISETP.GE.U32.AND P1, PT, R2, c[0x0][0x168], PT ;  /* 0x00005a0002007a0c */ /* 0x000fe40003f26070 */
[----:B------:R-:W-:-:S04]  /*8360*/  PRMT R0, R5, 0x9910, RZ ;  /* 0x0000991005007816 */ /* 0x000fc800000000ff */
[----:B------:R-:W-:-:S04]  /*8370*/  ISETP.NE.AND P0, PT, R0, RZ, PT ;  /* 0x000000ff0000720c */ /* 0x000fc80003f05270 */
[----:B------:R-:W-:-:S03]  /*8380*/  SEL R6, RZ, 0x1, !P0 ;  /* 0x00000001ff067807 */ /* 0x000fc60004000000 */
[----:B------:R-:W-:Y:S05]  /*8390*/  @P1 BRA `(.L_x_2249) ;  /* 0x0000012000001947 */ /* 0x000fea0003800000 */
[----:B------:R-:W-:Y:S02]  /*83a0*/  IADD3 R2, R2, c[0x0][0x170], RZ ;  /* 0x00005c0002027a10 */ /* 0x000fe40007ffe0ff */
[----:B------:R-:W-:Y:S02]  /*83b0*/  LOP3.LUT R4, R4, 0xff, R7, 0xf8, !PT ;  /* 0x000000ff04047812 */ /* 0x000fe400078ef807 */
        /* <DEDUP_REMOVED lines=11> */
[----:B------:R-:W-:-:S04]  /*8470*/  @!P2 LOP3.LUT R3, R3, 0xff, R10, 0xf8, !PT ;  /* 0x000000ff0303a812 */ /* 0x000fc800078ef80a */
[----:B------:R-:W-:-:S04]  /*8480*/  @!P2 PRMT R2, R3, 0x9910, RZ ;  /* 0x000099100302a816 */ /* 0x000fc800000000ff */
[----:B------:R-:W-:-:S04]  /*8490*/  @!P2 ISETP.NE.AND P1, PT, R2, RZ, PT ;  /* 0x000000ff0200a20c */ /* 0x000fc80003f25270 */
[----:B------:R-:W-:-:S04]  /*84a0*/  @!P2 SEL R0, RZ, 0x1, !P1 ;  /* 0x00000001ff00a807 */ /* 0x000fc80004800000 */
[----:B------:R-:W-:Y:S02]  /*84b0*/  @!P2 PRMT R10, R0, 0x7610, R10 ;  /* 0x00007610000aa816 */ /* 0x000fe4000000000a */
.L_x_2249:
[----:B------:R-:W-:Y:S05]  /*84c0*/  BSYNC B1 ;  /* 0x0000000000017941 */ /* 0x000fea0003800000 */
.L_x_2248:
[----:B------:R-:W-:-:S04]  /*84d0*/  LOP3.LUT P0, RZ, R7, 0xff, R6, 0xc8, !PT ;  /* 0x000000ff07ff7812 */ /* 0x000fc8000780c806 */
[----:B-----5:R-:W-:-:S04]  /*84e0*/  SEL R3, RZ, 0x1, !P0 ;  /* 0x00000001ff037807 */ /* 0x020fc80004000000 */
[----:B------:R-:W-:-:S04]  /*84f0*/  LOP3.LUT P0, RZ, R8, 0xff, R3, 0xc8, !PT ;  /* 0x000000ff08ff7812 */ /* 0x000fc8000780c803 */
[----:B------:R-:W-:-:S04]  /*8500*/  SEL R3, RZ, 0x1, !P0 ;  /* 0x00000001ff037807 */ /* 0x000fc80004000000 */
[----:B------:R-:W-:-:S04]  /*8510*/  LOP3.LUT P0, RZ, R10, 0xff, R3, 0xc8, !PT ;  /* 0x000000ff0aff7812 */ /* 0x000fc8000780c803 */
[----:B------:R-:W-:Y:S01]  /*8520*/  SEL R17, RZ, 0x1, !P0 ;  /* 0x00000001ff117807 */ /* 0x000fe20004000000 */
[----:B------:R-:W-:Y:S05]  /*8530*/  BRA `(.L_x_2217) ;  /* 0x00000d2000007947 */ /* 0x000fea0003800000 */
.L_x_2233:
        /* <DEDUP_REMOVED lines=10> */
.L_x_2253:
[----:B------:R-:W-:Y:S01]  /*85e0*/  IADD3 R5, R9, c[0x0][0x170], RZ ;  /* 0x00005c0009057a10 */ /* 0x000fe20007ffe0ff */
[----:B------:R-:W-:-:S03]  /*85f0*/  IMAD R3, R14, R9, RZ ;  /* 0x000000090e037224 */ /* 0x000fc600078e02ff */
[----:B------:R-:W-:Y:S01]  /*8600*/  IADD3 R7, R5, c[0x0][0x170], RZ ;  /* 0x00005c0005077a10 */ /* 0x000fe20007ffe0ff */
[----:B------:R-:W-:Y:S02]  /*8610*/  IMAD R5, R14, R5, RZ ;  /* 0x000000050e057224 */ /* 0x000fe400078e02ff */
[----:B------:R-:W-:Y:S01]  /*8620*/  IMAD.WIDE.U32 R2, R3, 0x2, R16 ;  /* 0x0000000203027825 */ /* 0x000fe200078e0010 */
[----:B------:R-:W-:-:S03]  /*8630*/  IADD3 R21, R7, c[0x0][0x170], RZ ;  /* 0x00005c0007157a10 */ /* 0x000fc60007ffe0ff */
[C---:B------:R-:W-:Y:S02]  /*8640*/  IMAD R7, R14.reuse, R7, RZ ;  /* 0x000000070e077224 */ /* 0x040fe400078e02ff */
[----:B------:R-:W-:Y:S01]  /*8650*/  IMAD R13, R14, R21, RZ ;  /* 0x000000150e0d7224 */ /* 0x000fe200078e02ff */
[----:B------:R-:W2:Y:S01]  /*8660*/  LDG.E.U16 R3, [R2.64] ;  /* 0x0000002402037981 */ /* 0x000ea2000c1e1500 */
[----:B------:R-:W-:-:S04]  /*8670*/  IMAD.WIDE.U32 R4, R5, 0x2, R16 ;  /* 0x0000000205047825 */ /* 0x000fc800078e0010 */
[--C-:B------:R-:W-:Y:S02]  /*8680*/  IMAD.WIDE.U32 R6, R7, 0x2, R16.reuse ;  /* 0x0000000207067825 */ /* 0x100fe400078e0010 */
[----:B------:R-:W3:Y:S02]  /*8690*/  LDG.E.U16 R4, [R4.64] ;  /* 0x0000002404047981 */ /* 0x000ee4000c1e1500 */
[----:B------:R-:W-:Y:S02]  /*86a0*/  IMAD.WIDE.U32 R12, R13, 0x2, R16 ;  /* 0x000000020d0c7825 */ /* 0x000fe400078e0010 */
[----:B------:R-:W4:Y:S04]  /*86b0*/  LDG.E.U16 R7, [R6.64] ;  /* 0x0000002406077981 */ /* 0x000f28000c1e1500 */
[----:B------:R-:W5:Y:S01]  /*86c0*/  LDG.E.U16 R13, [R12.64] ;  /* 0x000000240c0d7981 */ /* 0x000f62000c1e1500 */
[----:B------:R-:W-:-:S05]  /*86d0*/  IADD3 R9, R21, c[0x0][0x170], RZ ;  /* 0x00005c0015097a10 */ /* 0x000fca0007ffe0ff */
[----:B------:R-:W-:-:S05]  /*86e0*/  IMAD R21, R20, 0x3, R9 ;  /* 0x0000000314157824 */ /* 0x000fca00078e0209 */
[----:B------:R-:W-:Y:S02]  /*86f0*/  ISETP.GE.U32.AND P4, PT, R21, c[0x0][0x168], PT ;  /* 0x00005a0015007a0c */ /* 0x000fe40003f86070 */
[----:B--2---:R-:W-:Y:S02]  /*8700*/  LOP3.LUT R0, R3, 0xff, R0, 0xf8, !PT ;  /* 0x000000ff03007812 */ /* 0x004fe400078ef800 */
[----:B---3--:R-:W-:Y:S02]  /*8710*/  LOP3.LUT R15, R4, 0xff, R15, 0xf8, !PT ;  /* 0x000000ff040f7812 */ /* 0x008fe400078ef80f */
[----:B----4-:R-:W-:Y:S02]  /*8720*/  LOP3.LUT R8, R7, 0xff, R8, 0xf8, !PT ;  /* 0x000000ff07087812 */ /* 0x010fe400078ef808 */
[----:B-----5:R-:W-:Y:S02]  /*8730*/  LOP3.LUT R10, R13, 0xff, R10, 0xf8, !PT ;  /* 0x000000ff0d0a7812 */ /* 0x020fe400078ef80a */
[----:B------:R-:W-:-:S02]  /*8740*/  PRMT R0, R0, 0x9910, RZ ;  /* 0x0000991000007816 */ /* 0x000fc400000000ff */
[----:B------:R-:W-:Y:S02]  /*8750*/  PRMT R2, R15, 0x9910, RZ ;  /* 0x000099100f027816 */ /* 0x000fe400000000ff */
[----:B------:R-:W-:Y:S02]  /*8760*/  PRMT R5, R8, 0x9910, RZ ;  /* 0x0000991008057816 */ /* 0x000fe400000000ff */
[----:B------:R-:W-:Y:S02]  /*8770*/  PRMT R6, R10, 0x9910, RZ ;  /* 0x000099100a067816 */ /* 0x000fe400000000ff */
[----:B------:R-:W-:Y:S02]  /*8780*/  ISETP.NE.AND P0, PT, R0, RZ, PT ;  /* 0x000000ff0000720c */ /* 0x000fe40003f05270 */
[----:B------:R-:W-:Y:S02]  /*8790*/  ISETP.NE.AND P1, PT, R2, RZ, PT ;  /* 0x000000ff0200720c */ /* 0x000fe40003f25270 */
[----:B------:R-:W-:-:S02]  /*87a0*/  ISETP.NE.AND P2, PT, R5, RZ, PT ;  /* 0x000000ff0500720c */ /* 0x000fc40003f45270 */
[----:B------:R-:W-:Y:S02]  /*87b0*/  ISETP.NE.AND P3, PT, R6, RZ, PT ;  /* 0x000000ff0600720c */ /* 0x000fe40003f65270 */
[----:B------:R-:W-:Y:S02]  /*87c0*/  SEL R0, RZ, 0x1, !P0 ;  /* 0x00000001ff007807 */ /* 0x000fe40004000000 */
[----:B------:R-:W-:Y:S02]  /*87d0*/  SEL R15, RZ, 0x1, !P1 ;  /* 0x00000001ff0f7807 */ /* 0x000fe40004800000 */
[----:B------:R-:W-:Y:S02]  /*87e0*/  SEL R8, RZ, 0x1, !P2 ;  /* 0x00000001ff087807 */ /* 0x000fe40005000000 */
[----:B------:R-:W-:Y:S01]  /*87f0*/  SEL R10, RZ, 0x1, !P3 ;  /* 0x00000001ff0a7807 */ /* 0x000fe20005800000 */
[----:B------:R-:W-:Y:S05]  /*8800*/  @!P4 BRA `(.L_x_2253) ;  /* 0xfffffdd00000c947 */ /* 0x000fea000383ffff */
[----:B------:R-:W-:Y:S05]  /*8810*/  BSYNC B2 ;  /* 0x0000000000027941 */ /* 0x000fea0003800000 */
.L_x_2252:
[----:B------:R-:W-:Y:S02]  /*8820*/  PRMT R21, R3, 0x7610, R21 ;  /* 0x0000761003157816 */ /* 0x000fe40000000015 */
[----:B------:R-:W-:-:S02]  /*8830*/  PRMT R3, R7, 0x7610, R3 ;  /* 0x0000761007037816 */ /* 0x000fc40000000003 */
.L_x_2251:
[----:B------:R-:W-:Y:S05]  /*8840*/  BSYNC B1 ;  /* 0x0000000000017941 */ /* 0x000fea0003800000 */
.L_x_2250:
        /* <DEDUP_REMOVED lines=10> */
[----:B------:R-:W-:-:S06]  /*88f0*/  IMAD.WIDE.U32 R4, R5, 0x2, R16 ;  /* 0x0000000205047825 */ /* 0x000fcc00078e0010 */
[----:B------:R0:W5:Y:S01]  /*8900*/  LDG.E.U16 R4, [R4.64] ;  /* 0x0000002404047981 */ /* 0x000162000c1e1500 */
[----:B------:R-:W-:-:S04]  /*8910*/  IADD3 R23, R23, c[0x0][0x170], RZ ;  /* 0x00005c0017177a10 */ /* 0x000fc80007ffe0ff */
[----:B------:R-:W-:-:S13]  /*8920*/  ISETP.GE.U32.AND P0, PT, R23, c[0x0][0x168], PT ;  /* 0x00005a0017007a0c */ /* 0x000fda0003f06070 */
[----:B------:R-:W-:Y:S05]  /*8930*/  @P0 BRA `(.L_x_2255) ;  /* 0x0000008000000947 */ /* 0x000fea0003800000 */
[----:B0-----:R-:W-:Y:S01]  /*8940*/  IADD3 R5, R23, c[0x0][0x170], RZ ;  /* 0x00005c0017057a10 */ /* 0x001fe20007ffe0ff */
[----:B------:R-:W-:-:S03]  /*8950*/  IMAD R3, R14, R23, RZ ;  /* 0x000000170e037224 */ /* 0x000fc600078e02ff */
[----:B------:R-:W-:Y:S01]  /*8960*/  ISETP.GE.U32.AND P0, PT, R5, c[0x0][0x168], PT ;  /* 0x00005a0005007a0c */ /* 0x000fe20003f06070 */
[----:B------:R-:W-:-:S06]  /*8970*/  IMAD.WIDE.U32 R2, R3, 0x2, R16 ;  /* 0x0000000203027825 */ /* 0x000fcc00078e0010 */
[----:B------:R0:W5:Y:S06]  /*8980*/  LDG.E.U16 R3, [R2.64] ;  /* 0x0000002402037981 */ /* 0x00016c000c1e1500 */
[----:B------:R-:W-:-:S04]  /*8990*/  @!P0 IMAD R5, R14, R5, RZ ;  /* 0x000000050e058224 */ /* 0x000fc800078e02ff */
[----:B------:R-:W-:-:S05]  /*89a0*/  @!P0 IMAD.WIDE.U32 R16, R5, 0x2, R16 ;  /* 0x0000000205108825 */ /* 0x000fca00078e0010 */
[----:B------:R0:W5:Y:S02]  /*89b0*/  @!P0 LDG.E.U16 R13, [R16.64] ;  /* 0x00000024100d8981 */ /* 0x000164000c1e1500 */
.L_x_2255:
[----:B0-----:R-:W-:Y:S05]  /*89c0*/  BSYNC B1 ;  /* 0x0000000000017941 */ /* 0x001fea0003800000 */
.L_x_2254:
        /* <DEDUP_REMOVED lines=9> */
[----:B------:R-:W-:-:S04]  /*8a60*/  LOP3.LUT R4, R4, 0xff, R15, 0xf8, !PT ;  /* 0x000000ff04047812 */ /* 0x000fc800078ef80f */
[----:B------:R-:W-:Y:S02]  /*8a70*/  PRMT R2, R4, 0x9910, RZ ;  /* 0x0000991004027816 */ /* 0x000fe400000000ff */
[----:B------:R-:W-:Y:S02]  /*8a80*/  IADD3 R4, R9, c[0x0][0x170], RZ ;  /* 0x00005c0009047a10 */ /* 0x000fe40007ffe0ff */
[----:B------:R-:W-:Y:S02]  /*8a90*/  ISETP.NE.AND P0, PT, R2, RZ, PT ;  /* 0x000000ff0200720c */ /* 0x000fe40003f05270 */
[----:B------:R-:W-:Y:S02]  /*8aa0*/  ISETP.GE.U32.AND P1, PT, R4, c[0x0][0x168], PT ;  /* 0x00005a0004007a0c */ /* 0x000fe40003f26070 */
[----:B------:R-:W-:-:S11]  /*8ab0*/  SEL R15, RZ, 0x1, !P0 ;  /* 0x00000001ff0f7807 */ /* 0x000fd60004000000 */
        /* <DEDUP_REMOVED lines=12> */
.L_x_2257:
[----:B------:R-:W-:Y:S05]  /*8b80*/  BSYNC B1 ;  /* 0x0000000000017941 */ /* 0x000fea0003800000 */
.L_x_2256:
[----:B------:R-:W-:-:S04]  /*8b90*/  LOP3.LUT P0, RZ, R15, 0xff, R0, 0xc8, !PT ;  /* 0x000000ff0fff7812 */ /* 0x000fc8000780c800 */
[----:B-----5:R-:W-:-:S04]  /*8ba0*/  SEL R3, RZ, 0x1, !P0 ;  /* 0x00000001ff037807 */ /* 0x020fc80004000000 */
[----:B------:R-:W-:-:S04]  /*8bb0*/  LOP3.LUT P0, RZ, R8, 0xff, R3, 0xc8, !PT ;  /* 0x000000ff08ff7812 */ /* 0x000fc8000780c803 */
[----:B------:R-:W-:-:S04]  /*8bc0*/  SEL R3, RZ, 0x1, !P0 ;  /* 0x00000001ff037807 */ /* 0x000fc80004000000 */
[----:B------:R-:W-:-:S04]  /*8bd0*/  LOP3.LUT P0, RZ, R10, 0xff, R3, 0xc8, !PT ;  /* 0x000000ff0aff7812 */ /* 0x000fc8000780c803 */
[----:B------:R-:W-:Y:S01]  /*8be0*/  SEL R17, RZ, 0x1, !P0 ;  /* 0x00000001ff117807 */ /* 0x000fe20004000000 */
[----:B------:R-:W-:Y:S05]  /*8bf0*/  BRA `(.L_x_2217) ;  /* 0x0000066000007947 */ /* 0x000fea0003800000 */
.L_x_2232:
[----:B------:R-:W-:Y:S01]  /*8c00*/  MOV R10, c[0x0][0x170] ;  /* 0x00005c00000a7a02 */ /* 0x000fe20000000f00 */
[----:B------:R-:W-:Y:S01]  /*8c10*/  ULDC.U8 UR4, c[0x0][0x161] ;  /* 0x0000584000047ab9 */ /* 0x000fe20000000000 */
[----:B------:R-:W-:Y:S01]  /*8c20*/  BSSY B1, `(.L_x_2258) ;  /* 0x000002d000017945 */ /* 0x000fe20003800000 */
[----:B------:R-:W-:Y:S01]  /*8c30*/  IMAD.U32 R0, RZ, RZ, UR4 ;  /* 0x00000004ff007e24 */ /* 0x000fe2000f8e00ff */
[----:B------:R-:W-:Y:S01]  /*8c40*/  MOV R6, UR4 ;  /* 0x0000000400067c02 */ /* 0x000fe20008000f00 */
[----:B------:R-:W-:Y:S01]  /*8c50*/  IMAD R2, R10, 0x3, R9 ;  /* 0x000000030a027824 */ /* 0x000fe200078e0209 */
[----:B------:R-:W-:Y:S01]  /*8c60*/  MOV R8, UR4 ;  /* 0x0000000400087c02 */ /* 0x000fe20008000f00 */
[----:B------:R-:W-:-:S03]  /*8c70*/  IMAD.U32 R7, RZ, RZ, UR4 ;  /* 0x00000004ff077e24 */ /* 0x000fc6000f8e00ff */
[----:B------:R-:W-:-:S13]  /*8c80*/  ISETP.GE.U32.AND P0, PT, R2, c[0x0][0x168], PT ;  /* 0x00005a0002007a0c */ /* 0x000fda0003f06070 */
[----:B------:R-:W-:Y:S05]  /*8c90*/  @P0 BRA `(.L_x_2259) ;  /* 0x0000025000000947 */ /* 0x000fea0003800000 */
[----:B------:R-:W-:Y:S01]  /*8ca0*/  BSSY B2, `(.L_x_2259) ;  /* 0x0000024000027945 */ /* 0x000fe20003800000 */
[C---:B------:R-:W-:Y:S02]  /*8cb0*/  PRMT R6, R0.reuse, 0x7610, R6 ;  /* 0x0000761000067816 */ /* 0x040fe40000000006 */
[C---:B------:R-:W-:Y:S02]  /*8cc0*/  PRMT R7, R0.reuse, 0x7610, R7 ;  /* 0x0000761000077816 */ /* 0x040fe40000000007 */
[----:B------:R-:W-:Y:S02]  /*8cd0*/  PRMT R8, R0, 0x7610, R8 ;  /* 0x0000761000087816 */ /* 0x000fe40000000008 */
.L_x_2260:
[C---:B------:R-:W-:Y:S01]  /*8ce0*/  IADD3 R15, R9.reuse, c[0x0][0x170], RZ ;  /* 0x00005c00090f7a10 */ /* 0x040fe20007ffe0ff */
[----:B------:R-:W-:-:S03]  /*8cf0*/  IMAD.WIDE.U32 R12, R9, 0x2, R16 ;  /* 0x00000002090c7825 */ /* 0x000fc600078e0010 */
[C---:B------:R-:W-:Y:S01]  /*8d00*/  IADD3 R3, R15.reuse, c[0x0][0x170], RZ ;  /* 0x00005c000f037a10 */ /* 0x040fe20007ffe0ff */
[--C-:B------:R-:W-:Y:S02]  /*8d10*/  IMAD.WIDE.U32 R14, R15, 0x2, R16.reuse ;  /* 0x000000020f0e7825 */ /* 0x100fe400078e0010 */
[----:B------:R-:W2:Y:S01]  /*8d20*/  LDG.E.U16 R13, [R12.64] ;  /* 0x000000240c0d7981 */ /* 0x000ea2000c1e1500 */
[C---:B------:R-:W-:Y:S01]  /*8d30*/  IADD3 R21, R3.reuse, c[0x0][0x170], RZ ;  /* 0x00005c0003157a10 */ /* 0x040fe20007ffe0ff */
[--C-:B------:R-:W-:Y:S02]  /*8d40*/  IMAD.WIDE.U32 R2, R3, 0x2, R16.reuse ;  /* 0x0000000203027825 */ /* 0x100fe400078e0010 */
[----:B------:R-:W3:Y:S02]  /*8d50*/  LDG.E.U16 R14, [R14.64] ;  /* 0x000000240e0e7981 */ /* 0x000ee4000c1e1500 */
[C---:B------:R-:W-:Y:S02]  /*8d60*/  IMAD.WIDE.U32 R4, R21.reuse, 0x2, R16 ;  /* 0x0000000215047825 */ /* 0x040fe400078e0010 */
[----:B------:R-:W4:Y:S04]  /*8d70*/  LDG.E.U16 R3, [R2.64] ;  /* 0x0000002402037981 */ /* 0x000f28000c1e1500 */
[----:B------:R-:W5:Y:S01]  /*8d80*/  LDG.E.U16 R5, [R4.64] ;  /* 0x0000002404057981 */ /* 0x000f62000c1e1500 */
[----:B------:R-:W-:-:S05]  /*8d90*/  IADD3 R9, R21, c[0x0][0x170], RZ ;  /* 0x00005c0015097a10 */ /* 0x000fca0007ffe0ff */
[----:B------:R-:W-:-:S05]  /*8da0*/  IMAD R20, R10, 0x3, R9 ;  /* 0x000000030a147824 */ /* 0x000fca00078e0209 */
[----:B------:R-:W-:Y:S02]  /*8db0*/  ISETP.GE.U32.AND P4, PT, R20, c[0x0][0x168], PT ;  /* 0x00005a0014007a0c */ /* 0x000fe40003f86070 */
[----:B--2---:R-:W-:-:S04]  /*8dc0*/  LOP3.LUT R8, R13, 0xff, R8, 0xf8, !PT ;  /* 0x000000ff0d087812 */ /* 0x004fc800078ef808 */
[----:B------:R-:W-:Y:S02]  /*8dd0*/  PRMT R8, R8, 0x9910, RZ ;  /* 0x0000991008087816 */ /* 0x000fe400000000ff */
[----:B----4-:R-:W-:Y:S02]  /*8de0*/  LOP3.LUT R6, R3, 0xff, R6, 0xf8, !PT ;  /* 0x000000ff03067812 */ /* 0x010fe400078ef806 */
[----:B---3--:R-:W-:Y:S02]  /*8df0*/  LOP3.LUT R7, R14, 0xff, R7, 0xf8, !PT ;  /* 0x000000ff0e077812 */ /* 0x008fe400078ef807 */
[----:B-----5:R-:W-:Y:S02]  /*8e00*/  LOP3.LUT R0, R5, 0xff, R0, 0xf8, !PT ;  /* 0x000000ff05007812 */ /* 0x020fe400078ef800 */
[----:B------:R-:W-:Y:S02]  /*8e10*/  PRMT R4, R6, 0x9910, RZ ;  /* 0x0000991006047816 */ /* 0x000fe400000000ff */
[----:B------:R-:W-:Y:S01]  /*8e20*/  PRMT R6, R0, 0x9910, RZ ;  /* 0x0000991000067816 */ /* 0x000fe200000000ff */
[----:B------:R-:W-:Y:S01]  /*8e30*/  IMAD.MOV.U32 R0, RZ, RZ, R8 ;  /* 0x000000ffff007224 */ /* 0x000fe200078e0008 */
[----:B------:R-:W-:-:S02]  /*8e40*/  PRMT R2, R7, 0x9910, RZ ;  /* 0x0000991007027816 */ /* 0x000fc400000000ff */
[----:B------:R-:W-:Y:S02]  /*8e50*/  ISETP.NE.AND P2, PT, R4, RZ, PT ;  /* 0x000000ff0400720c */ /* 0x000fe40003f45270 */
[----:B------:R-:W-:Y:S02]  /*8e60*/  ISETP.NE.AND P0, PT, R0, RZ, PT ;  /* 0x000000ff0000720c */ /* 0x000fe40003f05270 */
[----:B------:R-:W-:Y:S02]  /*8e70*/  ISETP.NE.AND P1, PT, R2, RZ, PT ;  /* 0x000000ff0200720c */ /* 0x000fe40003f25270 */
[----:B------:R-:W-:Y:S02]  /*8e80*/  ISETP.NE.AND P3, PT, R6, RZ, PT ;  /* 0x000000ff0600720c */ /* 0x000fe40003f65270 */
[----:B------:R-:W-:Y:S02]  /*8e90*/  SEL R8, RZ, 0x1, !P0 ;  /* 0x00000001ff087807 */ /* 0x000fe40004000000 */
[----:B------:R-:W-:-:S02]  /*8ea0*/  SEL R7, RZ, 0x1, !P1 ;  /* 0x00000001ff077807 */ /* 0x000fc40004800000 */
[----:B------:R-:W-:Y:S02]  /*8eb0*/  SEL R6, RZ, 0x1, !P2 ;  /* 0x00000001ff067807 */ /* 0x000fe40005000000 */
[----:B------:R-:W-:Y:S01]  /*8ec0*/  SEL R0, RZ, 0x1, !P3 ;  /* 0x00000001ff007807 */ /* 0x000fe20005800000 */
[----:B------:R-:W-:Y:S05]  /*8ed0*/  @!P4 BRA `(.L_x_2260) ;  /* 0xfffffe000000c947 */ /* 0x000fea000383ffff */
[----:B------:R-:W-:Y:S05]  /*8ee0*/  BSYNC B2 ;  /* 0x0000000000027941 */ /* 0x000fea0003800000 */
.L_x_2259:
[----:B------:R-:W-:Y:S05]  /*8ef0*/  BSYNC B1 ;  /* 0x0000000000017941 */ /* 0x000fea0003800000 */
.L_x_2258:
[----:B------:R-:W-:Y:S01]  /*8f00*/  ISETP.GE.U32.AND P1, PT, R9, c[0x0][0x168], PT ;  /* 0x00005a0009007a0c */ /* 0x000fe20003f26070 */
[----:B------:R-:W-:-:S12]  /*8f10*/  BSSY B1, `(.L_x_2261) ;  /* 0x0000012000017945 */ /* 0x000fd80003800000 */
[----:B------:R-:W-:Y:S05]  /*8f20*/  @P1 BRA `(.L_x_2262) ;  /* 0x0000010000001947 */ /* 0x000fea0003800000 */
[----:B------:R-:W-:-:S06]  /*8f30*/  IMAD.WIDE.U32 R12, R9, 0x2, R16 ;  /* 0x00000002090c7825 */ /* 0x000fcc00078e0010 */
[----:B------:R0:W5:Y:S01]  /*8f40*/  LDG.E.U16 R13, [R12.64] ;  /* 0x000000240c0d7981 */ /* 0x000162000c1e1500 */
[----:B------:R-:W-:-:S04]  /*8f50*/  IADD3 R21, R9, c[0x0][0x170], RZ ;  /* 0x00005c0009157a10 */ /* 0x000fc80007ffe0ff */
[----:B------:R-:W-:-:S13]  /*8f60*/  ISETP.GE.U32.AND P0, PT, R21, c[0x0][0x168], PT ;  /* 0x00005a0015007a0c */ /* 0x000fda0003f06070 */
[----:B------:R-:W-:Y:S05]  /*8f70*/  @P0 BRA `(.L_x_2262) ;  /* 0x000000b000000947 */ /* 0x000fea0003800000 */
[----:B0-----:R-:W-:-:S06]  /*8f80*/  IMAD.WIDE.U32 R14, R21, 0x2, R16 ;  /* 0x00000002150e7825 */ /* 0x001fcc00078e0010 */
        /* <DEDUP_REMOVED lines=10> */
.L_x_2262:
[----:B0-----:R-:W-:Y:S05]  /*9030*/  BSYNC B1 ;  /* 0x0000000000017941 */ /* 0x001fea0003800000 */
.L_x_2261:
        /* <DEDUP_REMOVED lines=27> */
.L_x_2264:
[----:B------:R-:W-:Y:S05]  /*91f0*/  BSYNC B1 ;  /* 0x0000000000017941 */ /* 0x000fea0003800000 */
.L_x_2263:
[----:B------:R-:W-:-:S04]  /*9200*/  LOP3.LUT P0, RZ, R7, 0xff, R8, 0xc8, !PT ;  /* 0x000000ff07ff7812 */ /* 0x000fc8000780c808 */
[----:B-----5:R-:W-:-:S04]  /*9210*/  SEL R3, RZ, 0x1, !P0 ;  /* 0x00000001ff037807 */ /* 0x020fc80004000000 */
[----:B------:R-:W-:-:S04]  /*9220*/  LOP3.LUT P0, RZ, R6, 0xff, R3, 0xc8, !PT ;  /* 0x000000ff06ff7812 */ /* 0x000fc8000780c803 */
[----:B------:R-:W-:-:S04]  /*9230*/  SEL R3, RZ, 0x1, !P0 ;  /* 0x00000001ff037807 */ /* 0x000fc80004000000 */
[----:B------:R-:W-:-:S04]  /*9240*/  LOP3.LUT P0, RZ, R0, 0xff, R3, 0xc8, !PT ;  /* 0x000000ff00ff7812 */ /* 0x000fc8000780c803 */
[----:B------:R-:W-:-:S04]  /*9250*/  SEL R17, RZ, 0x1, !P0 ;  /* 0x00000001ff117807 */ /* 0x000fc80004000000 */
.L_x_2217:
[----:B------:R-:W-:Y:S05]  /*9260*/  BSYNC B0 ;  /* 0x0000000000007941 */ /* 0x000fea0003800000 */
.L_x_2216:
        /* <DEDUP_REMOVED lines=8> */
[----:B0-----:R-:W-:-:S05]  /*92f0*/  MOV R2, UR4 ;  /* 0x0000000400027c02 */ /* 0x001fca0008000f00 */
.L_x_2266:
[----:B------:R-:W-:Y:S01]  /*9300*/  IMAD.IADD R3, R11, 0x1, R2 ;  /* 0x000000010b037824 */ /* 0x000fe200078e0202 */
[----:B------:R-:W-:Y:S04]  /*9310*/  BAR.SYNC.DEFER_BLOCKING 0x0 ;  /* 0x0000000000007b1d */ /* 0x000fe80000010000 */
[----:B------:R-:W-:-:S04]  /*9320*/  ISETP.GE.U32.AND P0, PT, R3, c[0x0][0x4], PT ;  /* 0x0000010003007a0c */ /* 0x000fc80003f06070 */
[----:B------:R-:W-:-:S13]  /*9330*/  ISETP.GE.U32.OR P0, PT, R11, R2, P0 ;  /* 0x000000020b00720c */ /* 0x000fda0000706470 */
[----:B------:R-:W-:-:S05]  /*9340*/  @!P0 IMAD R3, R3, c[0x0][0x0], R22 ;  /* 0x0000000003038a24 */ /* 0x000fca00078e0216 */
        /* <DEDUP_REMOVED lines=8> */
.L_x_2265:
        /* <DEDUP_REMOVED lines=12> */
[----:B0-----:R-:W-:Y:S05]  /*9490*/  @!P0 BRA `(.L_x_2268) ;  /* 0x000000e000008947 */ /* 0x001fea0003800000 */
.L_x_2269:
[----:B------:R-:W-:Y:S01]  /*94a0*/  IMAD.IADD R0, R22, 0x1, R2 ;  /* 0x0000000116007824 */ /* 0x000fe200078e0202 */
[----:B------:R-:W-:Y:S04]  /*94b0*/  BAR.SYNC.DEFER_BLOCKING 0x0 ;  /* 0x0000000000007b1d */ /* 0x000fe80000010000 */
[----:B------:R-:W-:-:S04]  /*94c0*/  ISETP.GE.U32.AND P0, PT, R0, c[0x0][0x0], PT ;  /* 0x0000000000007a0c */ /* 0x000fc80003f06070 */
[----:B------:R-:W-:-:S13]  /*94d0*/  ISETP.GE.U32.OR P0, PT, R22, R2, P0 ;  /* 0x000000021600720c */ /* 0x000fda0000706470 */
[----:B------:R-:W-:Y:S02]  /*94e0*/  @!P0 IADD3 R3, R5, R2, RZ ;  /* 0x0000000205038210 */ /* 0x000fe40007ffe0ff */
[----:B------:R-:W-:-:S03]  /*94f0*/  SHF.R.S32.HI R2, RZ, 0x1, R2 ;  /* 0x00000001ff027819 */ /* 0x000fc60000011402 */
[----:B------:R-:W0:Y:S02]  /*9500*/  @!P0 LDS.U8 R0, [R3+0x10] ;  /* 0x0000100003008984 */ /* 0x000e240000000000 */
[----:B0-----:R-:W-:-:S04]  /*9510*/  @!P0 LOP3.LUT P1, RZ, R0, 0xff, R17, 0xc8, !PT ;  /* 0x000000ff00ff8812 */ /* 0x001fc8000782c811 */
[----:B------:R-:W-:Y:S02]  /*9520*/  @!P0 SEL R0, RZ, 0x1, !P1 ;  /* 0x00000001ff008807 */ /* 0x000fe40004800000 */
[----:B------:R-:W-:Y:S02]  /*9530*/  ISETP.GE.AND P1, PT, R2, 0x20, PT ;  /* 0x000000200200780c */ /* 0x000fe40003f26270 */
[----:B------:R-:W-:Y:S01]  /*9540*/  @!P0 PRMT R17, R0, 0x7610, R17 ;  /* 0x0000761000118816 */ /* 0x000fe20000000011 */
[----:B------:R0:W-:Y:S10]  /*9550*/  @!P0 STS.U8 [R5+0x10], R0 ;  /* 0x0000100005008388 */ /* 0x0001f40000000000 */
[----:B0-----:R-:W-:Y:S05]  /*9560*/  @P1 BRA `(.L_x_2269) ;  /* 0xffffff3000001947 */ /* 0x001fea000383ffff */
[----:B------:R-:W-:-:S04]  /*9570*/  IMAD.MOV.U32 R0, RZ, RZ, 0x20 ;  /* 0x00000020ff007424 */ /* 0x000fc800078e00ff */
.L_x_2268:
[----:B------:R-:W-:Y:S01]  /*9580*/  BAR.SYNC.DEFER_BLOCKING 0x0 ;  /* 0x0000000000007b1d */ /* 0x000fe20000010000 */
[----:B------:R-:W-:-:S13]  /*9590*/  ISETP.GE.AND P0, PT, R0, 0x2, PT ;  /* 0x000000020000780c */ /* 0x000fda0003f06270 */
[----:B------:R-:W-:Y:S05]  /*95a0*/  @!P0 BRA `(.L_x_2267) ;  /* 0x000000a000008947 */ /* 0x000fea0003800000 */
[----:B------:R-:W-:Y:S02]  /*95b0*/  MOV R3, 0x1 ;  /* 0x0000000100037802 */ /* 0x000fe40000000f00 */
.L_x_2270:
[C---:B------:R-:W-:Y:S02]  /*95c0*/  LOP3.LUT R2, R17.reuse, 0xffff, RZ, 0xc0, !PT ;  /* 0x0000ffff11027812 */ /* 0x040fe400078ec0ff */
[----:B------:R-:W-:Y:S02]  /*95d0*/  LOP3.LUT P0, RZ, R17, 0xff, RZ, 0xc0, !PT ;  /* 0x000000ff11ff7812 */ /* 0x000fe4000780c0ff */
[----:B------:R-:W-:-:S06]  /*95e0*/  PRMT R2, R2, 0x8880, RZ ;  /* 0x0000888002027816 */ /* 0x000fcc00000000ff */
[----:B------:R0:W1:Y:S02]  /*95f0*/  SHFL.DOWN PT, R2, R2, R3, 0x1f ;  /* 0x08001f0302027589 */ /* 0x00006400000e0000 */
[----:B0-----:R-:W-:-:S05]  /*9600*/  IMAD.SHL.U32 R3, R3, 0x2, RZ ;  /* 0x0000000203037824 */ /* 0x001fca00078e00ff */
[----:B------:R-:W-:Y:S02]  /*9610*/  ISETP.GE.AND P1, PT, R3, R0, PT ;  /* 0x000000000300720c */ /* 0x000fe40003f26270 */
[----:B-1----:R-:W-:-:S04]  /*9620*/  ISETP.NE.OR P0, PT, R2, RZ, P0 ;  /* 0x000000ff0200720c */ /* 0x002fc80000705670 */
[----:B------:R-:W-:-:S07]  /*9630*/  SEL R17, RZ, 0x1, !P0 ;  /* 0x00000001ff117807 */ /* 0x000fce0004000000 */
[----:B------:R-:W-:Y:S05]  /*9640*/  @!P1 BRA `(.L_x_2270) ;  /* 0xffffff7000009947 */ /* 0x000fea000383ffff */
.L_x_2267:
        /* <DEDUP_REMOVED lines=202> */
.L_x_2271:
        /* <DEDUP_REMOVED lines=9> */
[----:B------:R-:W0:Y:S01]  /*a380*/  S2R R0, SR_CTAID.X ;  /* 0x0000000000007919 */ /* 0x000e220000002500 */
[----:B------:R-:W-:Y:S01]  /*a390*/  IMAD R4, R22, c[0x0][0x188], RZ ;  /* 0x0000620016047a24 */ /* 0x000fe200078e02ff */
[----:B------:R-:W-:-:S03]  /*a3a0*/  HFMA2.MMA R16, -RZ, RZ, 0, 0 ;  /* 0x00000000ff107435 */ /* 0x000fc600000001ff */
[----:B------:R-:W-:-:S04]  /*a3b0*/  IMAD R5, R11, c[0x0][0x18c], R4 ;  /* 0x000063000b057a24 */ /* 0x000fc800078e0204 */
[----:B0-----:R-:W-:Y:S01]  /*a3c0*/  IMAD R5, R0, c[0x0][0x174], R5 ;  /* 0x00005d0000057a24 */ /* 0x001fe200078e0205 */
        /* <DEDUP_REMOVED lines=199> */
.L_x_2273:
        /* <DEDUP_REMOVED lines=11> */
.L_x_2275:
[----:B------:R-:W-:Y:S05]  /*b0f0*/  BSYNC B0 ;  /* 0x0000000000007941 */ /* 0x000fea0003800000 */
.L_x_2274:
        /* <DEDUP_REMOVED lines=9> */
[----:B------:R-:W-:-:S05]  /*b190*/  IADD3 R4, P2, R5, c[0x0][0x550], RZ ;  /* 0x0001540005047a10 */ /* 0x000fca0007f5e0ff */
[----:B------:R-:W-:-:S05]  /*b1a0*/  IMAD.X R5, RZ, RZ, c[0x0][0x554], P2 ;  /* 0x00015500ff057624 */ /* 0x000fca00010e06ff */
[----:B------:R0:W-:Y:S03]  /*b1b0*/  STG.E.U8 [R4.64], R17 ;  /* 0x0000001104007986 */ /* 0x0001e6000c101124 */
.L_x_2277:
[----:B------:R-:W-:Y:S05]  /*b1c0*/  BSYNC B0 ;  /* 0x0000000000007941 */ /* 0x000fea0003800000 */
.L_x_2276:
        /* <DEDUP_REMOVED lines=30> */
.L_x_2279:
[----:B------:R-:W-:Y:S05]  /*b3b0*/  BSYNC B0 ;  /* 0x0000000000007941 */ /* 0x000fea0003800000 */
.L_x_2278:
        /* <DEDUP_REMOVED lines=20> */
.L_x_2284:
        /* <DEDUP_REMOVED lines=10> */
.L_x_2283:
[----:B------:R-:W-:Y:S05]  /*b5a0*/  BSYNC B1 ;  /* 0x0000000000017941 */ /* 0x000fea0003800000 */
.L_x_2282:
[----:B------:R-:W-:Y:S05]  /*b5b0*/  BRA `(.L_x_2285) ;  /* 0x000000d000007947 */ /* 0x000fea0003800000 */
.L_x_2281:
[----:B------:R-:W-:-:S13]  /*b5c0*/  ISETP.GE.U32.AND P0, PT, R11, c[0x0][0x178], PT ;  /* 0x00005e000b007a0c */ /* 0x000fda0003f06070 */
[----:B------:R-:W-:Y:S05]  /*b5d0*/  @P0 BRA `(.L_x_2285) ;  /* 0x000000b000000947 */ /* 0x000fea0003800000 */
[----:B------:R-:W-:-:S04]  /*b5e0*/  IMAD.MOV.U32 R7, RZ, RZ, R11 ;  /* 0x000000ffff077224 */ /* 0x000fc800078e000b */
.L_x_2286:
        /* <DEDUP_REMOVED lines=10> */
.L_x_2285:
[----:B------:R-:W-:Y:S05]  /*b690*/  BSYNC B0 ;  /* 0x0000000000007941 */ /* 0x000fea0003800000 */
.L_x_2280:
[----:B------:R-:W-:Y:S01]  /*b6a0*/  IMAD R6, R11, c[0x0][0x0], R22 ;  /* 0x000000000b067a24 */ /* 0x000fe200078e0216 */
[----:B------:R-:W-:Y:S01]  /*b6b0*/  ULDC UR4, c[0x0][0x4] ;  /* 0x0000010000047ab9 */ /* 0x000fe20000000800 */
[----:B------:R-:W-:Y:S01]  /*b6c0*/  ISETP.NE.AND P3, PT, RZ, c[0x0][0x17c], PT ;  /* 0x00005f00ff007a0c */ /* 0x000fe20003f65270 */
[----:B------:R-:W-:Y:S02]  /*b6d0*/  USHF.R.U32.HI UR4, URZ, 0x1, UR4 ;  /* 0x000000013f047899 */ /* 0x000fe40008011604 */
[----:B------:R0:W-:Y:S04]  /*b6e0*/  STS.U8 [R6+0x10], R17 ;  /* 0x0000101106007388 */ /* 0x0001e80000000000 */
[----:B------:R-:W-:-:S13]  /*b6f0*/  ISETP.NE.AND P0, PT, RZ, UR4, PT ;  /* 0x00000004ff007c0c */ /* 0x000fda000bf05270 */
[----:B------:R-:W-:Y:S05]  /*b700*/  @!P0 BRA `(.L_x_2287) ;  /* 0x000000e000008947 */ /* 0x000fea0003800000 */
[----:B0-----:R-:W-:-:S05]  /*b710*/  IMAD.U32 R0, RZ, RZ, UR4 ;  /* 0x00000004ff007e24 */ /* 0x001fca000f8e00ff */
.L_x_2288:
        /* <DEDUP_REMOVED lines=13> */
.L_x_2287:
[----:B0-----:R-:W-:Y:S05]  /*b7f0*/  @!P3 BRA `(.L_x_2289) ;  /* 0x000002500000b947 */ /* 0x001fea0003800000 */
        /* <DEDUP_REMOVED lines=9> */
[----:B0-----:R-:W-:Y:S05]  /*b890*/  @!P0 BRA `(.L_x_2290) ;  /* 0x000000e000008947 */ /* 0x001fea0003800000 */
.L_x_2291:
        /* <DEDUP_REMOVED lines=14> */
.L_x_2290:
[----:B------:R-:W-:Y:S01]  /*b980*/  BAR.SYNC.DEFER_BLOCKING 0x0 ;  /* 0x0000000000007b1d */ /* 0x000fe20000010000 */
[----:B------:R-:W-:-:S13]  /*b990*/  ISETP.GE.AND P0, PT, R0, 0x2, PT ;  /* 0x000000020000780c */ /* 0x000fda0003f06270 */
[----:B------:R-:W-:Y:S05]  /*b9a0*/  @!P0 BRA `(.L_x_2289) ;  /* 0x000000a000008947 */ /* 0x000fea0003800000 */
[----:B------:R-:W-:Y:S02]  /*b9b0*/  IMAD.MOV.U32 R5, RZ, RZ, 0x1 ;  /* 0x00000001ff057424 */ /* 0x000fe400078e00ff */
.L_x_2292:
        /* <DEDUP_REMOVED lines=9> */
.L_x_2289:
        /* <DEDUP_REMOVED lines=12> */
.L_x_2294:
        /* <DEDUP_REMOVED lines=23> */
.L_x_2296:
[----:B------:R-:W-:Y:S02]  /*bc80*/  IADD3 R16, P1, R16, c[0x0][0x538], RZ ;  /* 0x00014e0010107a10 */ /* 0x000fe40007f3e0ff */
[----:B------:R-:W-:-:S03]  /*bc90*/  LOP3.LUT P0, RZ, R17, 0xff, RZ, 0xc0, !PT ;  /* 0x000000ff11ff7812 */ /* 0x000fc6000780c0ff */
[----:B------:R-:W-:Y:S01]  /*bca0*/  IMAD.X R17, RZ, RZ, c[0x0][0x53c], P1 ;  /* 0x00014f00ff117624 */ /* 0x000fe200008e06ff */
[----:B------:R-:W-:-:S05]  /*bcb0*/  SEL R3, RZ, 0x1, !P0 ;  /* 0x00000001ff037807 */ /* 0x000fca0004000000 */
[----:B------:R-:W-:Y:S01]  /*bcc0*/  STG.E.U8 [R16.64], R3 ;  /* 0x0000000310007986 */ /* 0x000fe2000c101124 */
[----:B------:R-:W-:Y:S05]  /*bcd0*/  EXIT ;  /* 0x000000000000794d */ /* 0x000fea0003800000 */
.L_x_2295:
[----:B------:R-:W-:Y:S01]  /*bce0*/  STG.E.U8 [R2.64], R17 ;  /* 0x0000001102007986 */ /* 0x000fe2000c101124 */
[----:B------:R-:W-:Y:S05]  /*bcf0*/  EXIT ;  /* 0x000000000000794d */ /* 0x000fea0003800000 */
.L_x_2293:
        /* <DEDUP_REMOVED lines=9> */
.L_x_2297:
        /* <DEDUP_REMOVED lines=23> */
.L_x_2299:
[----:B------:R-:W-:Y:S02]  /*bf00*/  IADD3 R16, P1, R16, c[0x0][0x538], RZ ;  /* 0x00014e0010107a10 */ /* 0x000fe40007f3e0ff */
[----:B------:R-:W-:-:S03]  /*bf10*/  LOP3.LUT P0, RZ, R17, 0xff, RZ, 0xc0, !PT ;  /* 0x000000ff11ff7812 */ /* 0x000fc6000780c0ff */
[----:B------:R-:W-:Y:S01]  /*bf20*/  IMAD.X R17, RZ, RZ, c[0x0][0x53c], P1 ;  /* 0x00014f00ff117624 */ /* 0x000fe200008e06ff */
[----:B------:R-:W-:-:S05]  /*bf30*/  SEL R3, RZ, 0x1, !P0 ;  /* 0x00000001ff037807 */ /* 0x000fca0004000000 */
[----:B------:R-:W-:Y:S01]  /*bf40*/  STG.E.U8 [R16.64], R3 ;  /* 0x0000000310007986 */ /* 0x000fe2000c101124 */
[----:B------:R-:W-:Y:S05]  /*bf50*/  EXIT ;  /* 0x000000000000794d */ /* 0x000fea0003800000 */
.L_x_2298:
[----:B------:R-:W-:-:S04]  /*bf60*/  LOP3.LUT P0, RZ, R17, 0xff, RZ, 0xc0, !PT ;  /* 0x000000ff11ff7812 */ /* 0x000fc8000780c0ff */
[----:B------:R-:W-:-:S05]  /*bf70*/  SEL R5, RZ, 0x1, !P0 ;  /* 0x00000001ff057807 */ /* 0x000fca0004000000 */
[----:B------:R-:W-:Y:S01]  /*bf80*/  STG.E.U8 [R2.64], R5 ;  /* 0x0000000502007986 */ /* 0x000fe2000c101124 */
[----:B------:R-:W-:Y:S05]  /*bf90*/  EXIT ;  /* 0x000000000000794d */ /* 0x000fea0003800000 */
.L_x_2272:
        /* <DEDUP_REMOVED lines=19> */
.L_x_2301:
        /* <DEDUP_REMOVED lines=23> */
.L_x_2303:
[----:B------:R-:W-:Y:S02]  /*c240*/  IADD3 R16, P1, R16, c[0x0][0x538], RZ ;  /* 0x00014e0010107a10 */ /* 0x000fe40007f3e0ff */
[----:B------:R-:W-:Y:S02]  /*c250*/  LOP3.LUT P0, RZ, R17, 0xff, RZ, 0xc0, !PT ;  /* 0x000000ff11ff7812 */ /* 0x000fe4000780c0ff */
[----:B------:R-:W-:Y:S02]  /*c260*/  IADD3.X R17, RZ, c[0x0][0x53c], RZ, P1, !PT ;  /* 0x00014f00ff117a10 */ /* 0x000fe40000ffe4ff */
[----:B------:R-:W-:-:S05]  /*c270*/  SEL R3, RZ, 0x1, !P0 ;  /* 0x00000001ff037807 */ /* 0x000fca0004000000 */
[----:B------:R-:W-:Y:S01]  /*c280*/  STG.E.U8 [R16.64], R3 ;  /* 0x0000000310007986 */ /* 0x000fe2000c101124 */
[----:B------:R-:W-:Y:S05]  /*c290*/  EXIT ;  /* 0x000000000000794d */ /* 0x000fea0003800000 */
.L_x_2302:
[----:B------:R-:W-:Y:S01]  /*c2a0*/  STG.E.U8 [R2.64], R17 ;  /* 0x0000001102007986 */ /* 0x000fe2000c101124 */
[----:B------:R-:W-:Y:S05]  /*c2b0*/  EXIT ;  /* 0x000000000000794d */ /* 0x000fea0003800000 */
.L_x_2300:
        /* <DEDUP_REMOVED lines=9> */
.L_x_2304:
        /* <DEDUP_REMOVED lines=25> */
.L_x_2306:
[----:B------:R-:W-:-:S04]  /*c4e0*/  IADD3 R2, P0, R16, c[0x0][0x538], RZ ;  /* 0x00014e0010027a10 */ /* 0x000fc80007f1e0ff */
[----:B------:R-:W-:-:S05]  /*c4f0*/  IADD3.X R3, RZ, c[0x0][0x53c], RZ, P0, !PT ;  /* 0x00014f00ff037a10 */ /* 0x000fca00007fe4ff */
[----:B------:R-:W-:Y:S01]  /*c500*/  STG.E.U8 [R2.64], R17 ;  /* 0x0000001102007986 */ /* 0x000fe2000c101124 */
[----:B------:R-:W-:Y:S05]  /*c510*/  EXIT ;  /* 0x000000000000794d */ /* 0x000fea0003800000 */
.L_x_2305:
[----:B------:R-:W-:Y:S01]  /*c520*/  STG.E.U8 [R2.64], R17 ;  /* 0x0000001102007986 */ /* 0x000fe2000c101124 */
[----:B------:R-:W-:Y:S05]  /*c530*/  EXIT ;  /* 0x000000000000794d */ /* 0x000fea0003800000 */
.L_x_2307:
        /* <DEDUP_REMOVED lines=12> */
.L_x_7634:


//--------------------- .text._ZN2at6native13reduce_kernelILi256ELi2ENS0_8ReduceOpIsNS0_14func_wrapper_tIbZZZNS0_14or_kernel_cudaERNS_14TensorIteratorEENKUlvE_clEvENKUlvE3_clEvEUlbsE_EEjbLi4ELi4EEEEEvT1_ --------------------------
	.section	.text._ZN2at6native13reduce_kernelILi256ELi2ENS0_8ReduceOpIsNS0_14func_wrapper_tIbZZZNS0_14or_kernel_cudaERNS_14TensorIteratorEENKUlvE_clEvENKUlvE3_clEvEUlbsE_EEjbLi4ELi4EEEEEvT1_,"ax",@progbits
	.sectioninfo	@"SHI_REGISTERS=34"
	.align	128
        .global         _ZN2at6native13reduce_kernelILi256ELi2ENS0_8ReduceOpIsNS0_14func_wrapper_tIbZZZNS0_14or_kernel_cudaERNS_14TensorIteratorEENKUlvE_clEvENKUlvE3_clEvEUlbsE_EEjbLi4ELi4EEEEEvT1_
        .type           _ZN2at6native13reduce_kernelILi256ELi2ENS0_8ReduceOpIsNS0_14func_wrapper_tIbZZZNS0_14or_kernel_cudaERNS_14TensorIteratorEENKUlvE_clEvENKUlvE3_clEvEUlbsE_EEjbLi4ELi4EEEEEvT1_,@function
        .size           _ZN2at6native13reduce_kernelILi256ELi2ENS0_8ReduceOpIsNS0_14func_wrapper_tIbZZZNS0_14or_kernel_cudaERNS_14TensorIteratorEENKUlvE_clEvENKUlvE3_clEvEUlbsE_EEjbLi4ELi4EEEEEvT1_,(.L_x_7635 - _ZN2at6native13reduce_kernelILi256ELi2ENS0_8ReduceOpIsNS0_14func_wrapper_tIbZZZNS0_14or_kernel_cudaERNS_14TensorIteratorEENKUlvE_clEvENKUlvE3_clEvEUlbsE_EEjbLi4ELi4EEEEEvT1_)
        .other          _ZN2at6native13reduce_kernelILi256ELi2ENS0_8ReduceOpIsNS0_14func_wrapper_tIbZZZNS0_14or_kernel_cudaERNS_14TensorIteratorEENKUlvE_clEvENKUlvE3_clEvEUlbsE_EEjbLi4ELi4EEEEEvT1_,@"STO_CUDA_ENTRY STV_DEFAULT"
_ZN2at6native13reduce_kernelILi256ELi2ENS0_8ReduceOpIsNS0_14func_wrapper_tIbZZZNS0_14or_kernel_cudaERNS_14TensorIteratorEENKUlvE_clEvENKUlvE3_clEvEUlbsE_EEjbLi4ELi4EEEEEvT1_:
.text._ZN2at6native13reduce_kernelILi256ELi2ENS0_8ReduceOpIsNS0_14func_wrapper_tIbZZZNS0_14or_kernel_cudaERNS_14TensorIteratorEENKUlvE_clEvENKUlvE3_clEvEUlbsE_EEjbLi4ELi4EEEEEvT1_:
        /* <DEDUP_REMOVED lines=209> */
.L_x_2308:
        /* <DEDUP_REMOVED lines=61> */
.L_x_2317:
[----:B------:R-:W-:Y:S05]  /*10e0*/  BSYNC B2 ;  /* 0x0000000000027941 */ /* 0x000fea0003800000 */
.L_x_2316:
        /* <DEDUP_REMOVED lines=12> */
.L_x_2315:
[----:B------:R-:W-:Y:S05]  /*11b0*/  BSYNC B1 ;  /* 0x0000000000017941 */ /* 0x000fea0003800000 */
.L_x_2314:
[C---:B------:R-:W-:Y:S02]  /*11c0*/  IADD3 R5, P0, -R7.reuse, 0x4, RZ ;  /* 0x0000000407057810 */ /* 0x040fe40007f1e1ff */
[----:B------:R-:W-:Y:S02]  /*11d0*/  IADD3 R0, R7, c[0x0][0x168], RZ ;  /* 0x00005a0007007a10 */ /* 0x000fe40007ffe0ff */
[----:B------:R-:W-:Y:S01]  /*11e0*/  LEA R18, P1, R5, R18, 0x1 ;  /* 0x0000001205127211 */ /* 0x000fe200078208ff */
[----:B------:R-:W-:Y:S01]  /*11f0*/  IMAD.X R4, RZ, RZ, -0x1, P0 ;  /* 0xffffffffff047424 */ /* 0x000fe200000e06ff */
[----:B------:R-:W-:-:S04]  /*1200*/  IADD3 R0, R0, -0x4, RZ ;  /* 0xfffffffc00007810 */ /* 0x000fc80007ffe0ff */
[----:B------:R-:W-:Y:S02]  /*1210*/  LEA.HI.X R19, R5, R19, R4, 0x1, P1 ;  /* 0x0000001305137211 */ /* 0x000fe400008f0c04 */
.L_x_2313:
[----:B------:R-:W-:Y:S05]  /*1220*/  BSYNC B0 ;  /* 0x0000000000007941 */ /* 0x000fea0003800000 */
.L_x_2312:
        /* <DEDUP_REMOVED lines=13> */
.L_x_2320:
        /* <DEDUP_REMOVED lines=24> */
.L_x_2319:
[----:B------:R-:W-:Y:S05]  /*1480*/  BSYNC B0 ;  /* 0x0000000000007941 */ /* 0x000fea0003800000 */
.L_x_2318:
        /* <DEDUP_REMOVED lines=8> */
.L_x_2322:
[----:B------:R-:W-:Y:S05]  /*1510*/  BSYNC B0 ;  /* 0x0000000000007941 */ /* 0x000fea0003800000 */
.L_x_2321:
        /* <DEDUP_REMOVED lines=14> */
.L_x_2324:
[----:B------:R-:W-:Y:S05]  /*1600*/  BSYNC B0 ;  /* 0x0000000000007941 */ /* 0x000fea0003800000 */
.L_x_2323:
        /* <DEDUP_REMOVED lines=8> */
.L_x_2311:
        /* <DEDUP_REMOVED lines=32> */
.L_x_2335:
        /* <DEDUP_REMOVED lines=222> */
.L_x_2330:
[----:B------:R-:W-:-:S04]  /*2670*/  LOP3.LUT R5, R6, 0xfffffffc, RZ, 0xc0, !PT ;  /* 0xfffffffc06057812 */ /* 0x000fc800078ec0ff */
[----:B------:R-:W-:-:S05]  /*2680*/  IADD3 R4, P1, R18, R5, RZ ;  /* 0x0000000512047210 */ /* 0x000fca0007f3e0ff */
[----:B------:R-:W-:-:S05]  /*2690*/  IMAD.X R5, RZ, RZ, R19, P1 ;  /* 0x000000ffff057224 */ /* 0x000fca00008e0613 */
[----:B------:R-:W2:Y:S01]  /*26a0*/  LDG.E R4, [R4.64] ;  /* 0x0000002404047981 */ /* 0x000ea2000c1e1900 */
[----:B------:R-:W-:Y:S02]  /*26b0*/  IADD3 R25, R25, c[0x0][0x170], RZ ;  /* 0x00005c0019197a10 */ /* 0x000fe40007ffe0ff */
[C---:B--2---:R-:W-:Y:S02]  /*26c0*/  PRMT R7, R4.reuse, 0x7610, R7 ;  /* 0x0000761004077816 */ /* 0x044fe40000000007 */
[----:B------:R-:W-:Y:S01]  /*26d0*/  PRMT R6, R4, 0x7632, R6 ;  /* 0x0000763204067816 */ /* 0x000fe20000000006 */
        /* <DEDUP_REMOVED lines=8> */
[----:B------:R-:W-:-:S04]  /*2760*/  IMAD.MOV R0, RZ, RZ, -R5 ;  /* 0x000000ffff007224 */ /* 0x000fc800078e0a05 */
[----:B------:R-:W-:Y:S02]  /*2770*/  IMAD R0, R0, c[0x0][0x1a8], R25 ;  /* 0x00006a0000007a24 */ /* 0x000fe400078e0219 */
[----:B------:R-:W-:-:S04]  /*2780*/  IMAD.HI.U32 R11, R5, c[0x0][0x1b8], R4 ;  /* 0x00006e00050b7a27 */ /* 0x000fc800078e0004 */
[----:B------:R-:W-:Y:S01]  /*2790*/  IMAD R0, R0, c[0x0][0x2d4], RZ ;  /* 0x0000b50000007a24 */ /* 0x000fe200078e02ff */
        /* <DEDUP_REMOVED lines=208> */
.L_x_2331:
[----:B------:R-:W-:-:S04]  /*34a0*/  LOP3.LUT R5, R0, 0xfffffffc, RZ, 0xc0, !PT ;  /* 0xfffffffc00057812 */ /* 0x000fc800078ec0ff */
[----:B------:R-:W-:-:S04]  /*34b0*/  IADD3 R4, P1, R18, R5, RZ ;  /* 0x0000000512047210 */ /* 0x000fc80007f3e0ff */
[----:B------:R-:W-:-:S05]  /*34c0*/  IADD3.X R5, RZ, R19, RZ, P1, !PT ;  /* 0x00000013ff057210 */ /* 0x000fca0000ffe4ff */
[----:B------:R-:W2:Y:S01]  /*34d0*/  LDG.E R4, [R4.64] ;  /* 0x0000002404047981 */ /* 0x000ea2000c1e1900 */
[----:B------:R-:W-:Y:S01]  /*34e0*/  IADD3 R25, R25, c[0x0][0x170], RZ ;  /* 0x00005c0019197a10 */ /* 0x000fe20007ffe0ff */
[----:B------:R-:W-:Y:S02]  /*34f0*/  IMAD.MOV.U32 R3, RZ, RZ, RZ ;  /* 0x000000ffff037224 */ /* 0x000fe400078e00ff */
[----:B------:R-:W-:Y:S01]  /*3500*/  IMAD.MOV.U32 R12, RZ, RZ, RZ ;  /* 0x000000ffff0c7224 */ /* 0x000fe200078e00ff */
[C---:B--2---:R-:W-:Y:S02]  /*3510*/  PRMT R5, R4.reuse, 0x7610, R5 ;  /* 0x0000761004057816 */ /* 0x044fe40000000005 */
[----:B------:R-:W-:Y:S01]  /*3520*/  PRMT R4, R4, 0x7632, R4 ;  /* 0x0000763204047816 */ /* 0x000fe20000000004 */
[----:B------:R-:W-:Y:S05]  /*3530*/  @!P0 BRA `(.L_x_2332) ;  /* 0x00000d1000008947 */ /* 0x000fea0003800000 */
[----:B------:R-:W-:Y:S01]  /*3540*/  MOV R11, R25 ;  /* 0x00000019000b7202 */ /* 0x000fe20000000f00 */
        /* <DEDUP_REMOVED lines=208> */
.L_x_2332:
        /* <DEDUP_REMOVED lines=217> */
.L_x_2333:
[----:B------:R-:W-:-:S04]  /*4fe0*/  LOP3.LUT R3, R3, 0xfffffffc, RZ, 0xc0, !PT ;  /* 0xfffffffc03037812 */ /* 0x000fc800078ec0ff */
[----:B------:R-:W-:-:S05]  /*4ff0*/  IADD3 R12, P1, R18, R3, RZ ;  /* 0x00000003120c7210 */ /* 0x000fca0007f3e0ff */
[----:B------:R-:W-:-:S05]  /*5000*/  IMAD.X R13, RZ, RZ, R19, P1 ;  /* 0x000000ffff0d7224 */ /* 0x000fca00008e0613 */
[----:B------:R-:W2:Y:S01]  /*5010*/  LDG.E R12, [R12.64] ;  /* 0x000000240c0c7981 */ /* 0x000ea2000c1e1900 */
[----:B------:R-:W-:Y:S02]  /*5020*/  IADD3 R25, R25, c[0x0][0x170], RZ ;  /* 0x00005c0019197a10 */ /* 0x000fe40007ffe0ff */
[----:B------:R-:W-:Y:S02]  /*5030*/  MOV R0, c[0x0][0x170] ;  /* 0x00005c0000007a02 */ /* 0x000fe40000000f00 */
[----:B------:R-:W-:Y:S02]  /*5040*/  LOP3.LUT R8, R7, 0xff, R8, 0xf8, !PT ;  /* 0x000000ff07087812 */ /* 0x000fe400078ef808 */
[----:B------:R-:W-:Y:S01]  /*5050*/  LOP3.LUT R9, R6, 0xff, R9, 0xf8, !PT ;  /* 0x000000ff06097812 */ /* 0x000fe200078ef809 */
[----:B------:R-:W-:Y:S01]  /*5060*/  IMAD R0, R0, 0x3, R25 ;  /* 0x0000000300007824 */ /* 0x000fe200078e0219 */
[----:B------:R-:W-:Y:S02]  /*5070*/  PRMT R8, R8, 0x9910, RZ ;  /* 0x0000991008087816 */ /* 0x000fe400000000ff */
[----:B------:R-:W-:-:S02]  /*5080*/  LOP3.LUT R14, R5, 0xff, R14, 0xf8, !PT ;  /* 0x000000ff050e7812 */ /* 0x000fc400078ef80e */
[----:B------:R-:W-:Y:S01]  /*5090*/  ISETP.GE.U32.AND P1, PT, R0, c[0x0][0x168], PT ;  /* 0x00005a0000007a0c */ /* 0x000fe20003f26070 */
[----:B------:R-:W-:Y:S01]  /*50a0*/  IMAD.MOV.U32 R0, RZ, RZ, R8 ;  /* 0x000000ffff007224 */ /* 0x000fe200078e0008 */
[----:B------:R-:W-:Y:S02]  /*50b0*/  PRMT R9, R9, 0x9910, RZ ;  /* 0x0000991009097816 */ /* 0x000fe400000000ff */
[----:B------:R-:W-:Y:S02]  /*50c0*/  PRMT R3, R14, 0x9910, RZ ;  /* 0x000099100e037816 */ /* 0x000fe400000000ff */
[----:B------:R-:W-:Y:S01]  /*50d0*/  ISETP.NE.AND P3, PT, R0, RZ, PT ;  /* 0x000000ff0000720c */ /* 0x000fe20003f65270 */
[----:B------:R-:W-:Y:S01]  /*50e0*/  IMAD.MOV.U32 R0, RZ, RZ, R9 ;  /* 0x000000ffff007224 */ /* 0x000fe200078e0009 */
[----:B------:R-:W-:Y:S02]  /*50f0*/  LOP3.LUT R20, R11, 0xff, R20, 0xf8, !PT ;  /* 0x000000ff0b147812 */ /* 0x000fe400078ef814 */
[----:B------:R-:W-:-:S02]  /*5100*/  ISETP.NE.AND P5, PT, R3, RZ, PT ;  /* 0x000000ff0300720c */ /* 0x000fc40003fa5270 */
[----:B------:R-:W-:Y:S02]  /*5110*/  LOP3.LUT R21, R10, 0xff, R21, 0xf8, !PT ;  /* 0x000000ff0a157812 */ /* 0x000fe400078ef815 */
[----:B------:R-:W-:Y:S02]  /*5120*/  LOP3.LUT R15, R4, 0xff, R15, 0xf8, !PT ;  /* 0x000000ff040f7812 */ /* 0x000fe400078ef80f */
[----:B------:R-:W-:Y:S02]  /*5130*/  ISETP.NE.AND P6, PT, R0, RZ, PT ;  /* 0x000000ff0000720c */ /* 0x000fe40003fc5270 */
[----:B------:R-:W-:Y:S02]  /*5140*/  PRMT R0, R20, 0x9910, RZ ;  /* 0x0000991014007816 */ /* 0x000fe400000000ff */
[----:B------:R-:W-:Y:S02]  /*5150*/  PRMT R21, R21, 0x9910, RZ ;  /* 0x0000991015157816 */ /* 0x000fe400000000ff */
[----:B------:R-:W-:-:S02]  /*5160*/  PRMT R8, R15, 0x9910, RZ ;  /* 0x000099100f087816 */ /* 0x000fc400000000ff */
[----:B------:R-:W-:Y:S02]  /*5170*/  ISETP.NE.AND P4, PT, R0, RZ, PT ;  /* 0x000000ff0000720c */ /* 0x000fe40003f85270 */
[----:B------:R-:W-:Y:S02]  /*5180*/  MOV R0, R21 ;  /* 0x0000001500007202 */ /* 0x000fe40000000f00 */
[----:B------:R-:W-:Y:S02]  /*5190*/  ISETP.NE.AND P2, PT, R8, RZ, PT ;  /* 0x000000ff0800720c */ /* 0x000fe40003f45270 */
[----:B------:R-:W-:Y:S02]  /*51a0*/  SEL R8, RZ, 0x1, !P3 ;  /* 0x00000001ff087807 */ /* 0x000fe40005800000 */
[----:B------:R-:W-:Y:S02]  /*51b0*/  ISETP.NE.AND P3, PT, R0, RZ, PT ;  /* 0x000000ff0000720c */ /* 0x000fe40003f65270 */
[----:B------:R-:W-:-:S02]  /*51c0*/  SEL R14, RZ, 0x1, !P5 ;  /* 0x00000001ff0e7807 */ /* 0x000fc40006800000 */
[----:B------:R-:W-:Y:S02]  /*51d0*/  SEL R15, RZ, 0x1, !P2 ;  /* 0x00000001ff0f7807 */ /* 0x000fe40005000000 */
[----:B------:R-:W-:Y:S02]  /*51e0*/  SEL R20, RZ, 0x1, !P4 ;  /* 0x00000001ff147807 */ /* 0x000fe40006000000 */
[----:B------:R-:W-:Y:S02]  /*51f0*/  SEL R21, RZ, 0x1, !P3 ;  /* 0x00000001ff157807 */ /* 0x000fe40005800000 */
[C---:B--2---:R-:W-:Y:S02]  /*5200*/  PRMT R3, R12.reuse, 0x7632, R3 ;  /* 0x000076320c037816 */ /* 0x044fe40000000003 */
[----:B------:R-:W-:Y:S02]  /*5210*/  LOP3.LUT R23, R12, 0xff, R23, 0xf8, !PT ;  /* 0x000000ff0c177812 */ /* 0x000fe400078ef817 */
[----:B------:R-:W-:-:S02]  /*5220*/  LOP3.LUT R3, R3, 0xff, R24, 0xf8, !PT ;  /* 0x000000ff03037812 */ /* 0x000fc400078ef818 */
[----:B------:R-:W-:Y:S02]  /*5230*/  PRMT R23, R23, 0x9910, RZ ;  /* 0x0000991017177816 */ /* 0x000fe400000000ff */
[----:B------:R-:W-:-:S03]  /*5240*/  PRMT R9, R3, 0x9910, RZ ;  /* 0x0000991003097816 */ /* 0x000fc600000000ff */
[----:B------:R-:W-:Y:S02]  /*5250*/  IMAD.MOV.U32 R3, RZ, RZ, R23 ;  /* 0x000000ffff037224 */ /* 0x000fe400078e0017 */
[----:B------:R-:W-:Y:S01]  /*5260*/  IMAD.MOV.U32 R0, RZ, RZ, R9 ;  /* 0x000000ffff007224 */ /* 0x000fe200078e0009 */
[----:B------:R-:W-:Y:S02]  /*5270*/  SEL R9, RZ, 0x1, !P6 ;  /* 0x00000001ff097807 */ /* 0x000fe40007000000 */
[----:B------:R-:W-:Y:S02]  /*5280*/  ISETP.NE.AND P6, PT, R3, RZ, PT ;  /* 0x000000ff0300720c */ /* 0x000fe40003fc5270 */
[----:B------:R-:W-:Y:S02]  /*5290*/  ISETP.NE.AND P5, PT, R0, RZ, PT ;  /* 0x000000ff0000720c */ /* 0x000fe40003fa5270 */
[----:B------:R-:W-:Y:S02]  /*52a0*/  SEL R23, RZ, 0x1, !P6 ;  /* 0x00000001ff177807 */ /* 0x000fe40007000000 */
[----:B------:R-:W-:Y:S01]  /*52b0*/  SEL R24, RZ, 0x1, !P5 ;  /* 0x00000001ff187807 */ /* 0x000fe20006800000 */
[----:B------:R-:W-:Y:S01]  /*52c0*/  @P1 CALL.REL.NOINC `(.L_x_2334) ;  /* 0x0000001000001944 */ /* 0x000fe20003c00000 */
[----:B------:R-:W-:Y:S05]  /*52d0*/  BRA `(.L_x_2335) ;  /* 0xffffc5b000007947 */ /* 0x000fea000383ffff */
.L_x_2334:
[----:B------:R-:W-:Y:S05]  /*52e0*/  BSYNC B1 ;  /* 0x0000000000017941 */ /* 0x000fea0003800000 */
.L_x_2329:
[C---:B------:R-:W-:Y:S02]  /*52f0*/  PRMT R3, R12.reuse, 0x7610, R3 ;  /* 0x000076100c037816 */ /* 0x040fe40000000003 */
[----:B------:R-:W-:-:S02]  /*5300*/  PRMT R0, R12, 0x7632, R0 ;  /* 0x000076320c007816 */ /* 0x000fc40000000000 */
.L_x_2328:
[----:B------:R-:W-:Y:S05]  /*5310*/  BSYNC B0 ;  /* 0x0000000000007941 */ /* 0x000fea0003800000 */
.L_x_2327:
[----:B------:R-:W-:Y:S01]  /*5320*/  ISETP.GE.U32.AND P0, PT, R25, c[0x0][0x168], PT ;  /* 0x00005a0019007a0c */ /* 0x000fe20003f06070 */
[----:B------:R-:W-:-:S12]  /*5330*/  BSSY B0, `(.L_x_2336) ;  /* 0x0000345000007945 */ /* 0x000fd80003800000 */
[----:B------:R-:W-:Y:S05]  /*5340*/  @P0 BRA `(.L_x_2337) ;  /* 0x0000343000000947 */ /* 0x000fea0003800000 */
[----:B------:R-:W-:Y:S02]  /*5350*/  ISETP.NE.AND P1, PT, RZ, c[0x0][0x1a4], PT ;  /* 0x00006900ff007a0c */ /* 0x000fe40003f25270 */
[----:B------:R-:W-:-:S11]  /*5360*/  MOV R27, RZ ;  /* 0x000000ff001b7202 */ /* 0x000fd60000000f00 */
        /* <DEDUP_REMOVED lines=200> */
.L_x_2338:
        /* <DEDUP_REMOVED lines=209> */
.L_x_2339:
        /* <DEDUP_REMOVED lines=209> */
.L_x_2340:
[----:B------:R-:W-:-:S04]  /*7a10*/  LOP3.LUT R11, R26, 0xfffffffc, RZ, 0xc0, !PT ;  /* 0xfffffffc1a0b7812 */ /* 0x000fc800078ec0ff */
[----:B------:R-:W-:-:S04]  /*7a20*/  IADD3 R10, P2, R18, R11, RZ ;  /* 0x0000000b120a7210 */ /* 0x000fc80007f5e0ff */
[----:B------:R-:W-:-:S05]  /*7a30*/  IADD3.X R11, RZ, R19, RZ, P2, !PT ;  /* 0x00000013ff0b7210 */ /* 0x000fca00017fe4ff */
        /* <DEDUP_REMOVED lines=206> */
.L_x_2341:
[----:B------:R-:W-:-:S04]  /*8720*/  LOP3.LUT R3, R3, 0xfffffffc, RZ, 0xc0, !PT ;  /* 0xfffffffc03037812 */ /* 0x000fc800078ec0ff */
[----:B------:R-:W-:-:S05]  /*8730*/  IADD3 R12, P1, R18, R3, RZ ;  /* 0x00000003120c7210 */ /* 0x000fca0007f3e0ff */
[----:B------:R-:W-:-:S05]  /*8740*/  IMAD.X R13, RZ, RZ, R19, P1 ;  /* 0x000000ffff0d7224 */ /* 0x000fca00008e0613 */
[----:B------:R-:W2:Y:S02]  /*8750*/  LDG.E R12, [R12.64] ;  /* 0x000000240c0c7981 */ /* 0x000ea4000c1e1900 */
[C---:B--2---:R-:W-:Y:S02]  /*8760*/  PRMT R3, R12.reuse, 0x7610, R3 ;  /* 0x000076100c037816 */ /* 0x044fe40000000003 */
[----:B------:R-:W-:Y:S02]  /*8770*/  PRMT R0, R12, 0x7632, R0 ;  /* 0x000076320c007816 */ /* 0x000fe40000000000 */
.L_x_2337:
[----:B------:R-:W-:Y:S05]  /*8780*/  BSYNC B0 ;  /* 0x0000000000007941 */ /* 0x000fea0003800000 */
.L_x_2336:
[----:B------:R-:W-:Y:S01]  /*8790*/  BSSY B0, `(.L_x_2342) ;  /* 0x0000030000007945 */ /* 0x000fe20003800000 */
[----:B------:R-:W-:Y:S05]  /*87a0*/  @P0 BRA `(.L_x_2343) ;  /* 0x000002e000000947 */ /* 0x000fea0003800000 */
[----:B------:R-:W-:Y:S02]  /*87b0*/  IADD3 R25, R25, c[0x0][0x170], RZ ;  /* 0x00005c0019197a10 */ /* 0x000fe40007ffe0ff */
[----:B------:R-:W-:Y:S02]  /*87c0*/  LOP3.LUT R7, R7, 0xff, R8, 0xf8, !PT ;  /* 0x000000ff07077812 */ /* 0x000fe400078ef808 */
[----:B------:R-:W-:Y:S02]  /*87d0*/  LOP3.LUT R6, R6, 0xff, R9, 0xf8, !PT ;  /* 0x000000ff06067812 */ /* 0x000fe400078ef809 */
[----:B------:R-:W-:-:S02]  /*87e0*/  ISETP.GE.U32.AND P2, PT, R25, c[0x0][0x168], PT ;  /* 0x00005a0019007a0c */ /* 0x000fc40003f46070 */
[----:B------:R-:W-:Y:S02]  /*87f0*/  PRMT R7, R7, 0x9910, RZ ;  /* 0x0000991007077816 */ /* 0x000fe400000000ff */
[----:B------:R-:W-:Y:S02]  /*8800*/  PRMT R8, R6, 0x9910, RZ ;  /* 0x0000991006087816 */ /* 0x000fe400000000ff */
[----:B------:R-:W-:-:S03]  /*8810*/  MOV R6, R7 ;  /* 0x0000000700067202 */ /* 0x000fc60000000f00 */
[----:B------:R-:W-:Y:S01]  /*8820*/  IMAD.MOV.U32 R7, RZ, RZ, R8 ;  /* 0x000000ffff077224 */ /* 0x000fe200078e0008 */
[----:B------:R-:W-:-:S04]  /*8830*/  ISETP.NE.AND P0, PT, R6, RZ, PT ;  /* 0x000000ff0600720c */ /* 0x000fc80003f05270 */
[----:B------:R-:W-:Y:S02]  /*8840*/  ISETP.NE.AND P1, PT, R7, RZ, PT ;  /* 0x000000ff0700720c */ /* 0x000fe40003f25270 */
[----:B------:R-:W-:Y:S02]  /*8850*/  SEL R8, RZ, 0x1, !P0 ;  /* 0x00000001ff087807 */ /* 0x000fe40004000000 */
[----:B------:R-:W-:Y:S01]  /*8860*/  SEL R9, RZ, 0x1, !P1 ;  /* 0x00000001ff097807 */ /* 0x000fe20004800000 */
[----:B------:R-:W-:Y:S05]  /*8870*/  @P2 BRA `(.L_x_2343) ;  /* 0x0000021000002947 */ /* 0x000fea0003800000 */
[----:B------:R-:W-:Y:S02]  /*8880*/  LOP3.LUT R5, R5, 0xff, R14, 0xf8, !PT ;  /* 0x000000ff05057812 */ /* 0x000fe400078ef80e */
[----:B------:R-:W-:Y:S02]  /*8890*/  LOP3.LUT R4, R4, 0xff, R15, 0xf8, !PT ;  /* 0x000000ff04047812 */ /* 0x000fe400078ef80f */
[----:B------:R-:W-:Y:S02]  /*88a0*/  PRMT R5, R5, 0x9910, RZ ;  /* 0x0000991005057816 */ /* 0x000fe400000000ff */
[----:B------:R-:W-:-:S03]  /*88b0*/  PRMT R6, R4, 0x9910, RZ ;  /* 0x0000991004067816 */ /* 0x000fc600000000ff */
[----:B------:R-:W-:Y:S01]  /*88c0*/  IMAD.MOV.U32 R4, RZ, RZ, R5 ;  /* 0x000000ffff047224 */ /* 0x000fe200078e0005 */
[----:B------:R-:W-:Y:S02]  /*88d0*/  MOV R5, R6 ;  /* 0x0000000600057202 */ /* 0x000fe40000000f00 */
[----:B------:R-:W-:Y:S02]  /*88e0*/  IADD3 R6, R25, c[0x0][0x170], RZ ;  /* 0x00005c0019067a10 */ /* 0x000fe40007ffe0ff */
[----:B------:R-:W-:Y:S02]  /*88f0*/  ISETP.NE.AND P0, PT, R4, RZ, PT ;  /* 0x000000ff0400720c */ /* 0x000fe40003f05270 */
[----:B------:R-:W-:Y:S02]  /*8900*/  ISETP.GE.U32.AND P2, PT, R6, c[0x0][0x168], PT ;  /* 0x00005a0006007a0c */ /* 0x000fe40003f46070 */
[----:B------:R-:W-:Y:S02]  /*8910*/  ISETP.NE.AND P1, PT, R5, RZ, PT ;  /* 0x000000ff0500720c */ /* 0x000fe40003f25270 */
[----:B------:R-:W-:-:S02]  /*8920*/  SEL R14, RZ, 0x1, !P0 ;  /* 0x00000001ff0e7807 */ /* 0x000fc40004000000 */
[----:B------:R-:W-:-:S07]  /*8930*/  SEL R15, RZ, 0x1, !P1 ;  /* 0x00000001ff0f7807 */ /* 0x000fce0004800000 */
[----:B------:R-:W-:Y:S05]  /*8940*/  @P2 BRA `(.L_x_2343) ;  /* 0x0000014000002947 */ /* 0x000fea0003800000 */
[----:B------:R-:W-:Y:S02]  /*8950*/  IADD3 R4, R6, c[0x0][0x170], RZ ;  /* 0x00005c0006047a10 */ /* 0x000fe40007ffe0ff */
[----:B------:R-:W-:Y:S02]  /*8960*/  LOP3.LUT R11, R11, 0xff, R20, 0xf8, !PT ;  /* 0x000000ff0b0b7812 */ /* 0x000fe400078ef814 */
[----:B------:R-:W-:Y:S02]  /*8970*/  ISETP.GE.U32.AND P4, PT, R4, c[0x0][0x168], PT ;  /* 0x00005a0004007a0c */ /* 0x000fe40003f86070 */
[----:B------:R-:W-:-:S11]  /*8980*/  LOP3.LUT R10, R10, 0xff, R21, 0xf8, !PT ;  /* 0x000000ff0a0a7812 */ /* 0x000fd600078ef815 */
[----:B------:R-:W-:Y:S02]  /*8990*/  @!P4 LOP3.LUT R3, R3, 0xff, R23, 0xf8, !PT ;  /* 0x000000ff0303c812 */ /* 0x000fe400078ef817 */
[----:B------:R-:W-:Y:S02]  /*89a0*/  @!P4 LOP3.LUT R0, R0, 0xff, R24, 0xf8, !PT ;  /* 0x000000ff0000c812 */ /* 0x000fe400078ef818 */
[----:B------:R-:W-:Y:S02]  /*89b0*/  @!P4 PRMT R4, R3, 0x9910, RZ ;  /* 0x000099100304c816 */ /* 0x000fe400000000ff */
[----:B------:R-:W-:Y:S02]  /*89c0*/  @!P4 PRMT R5, R0, 0x9910, RZ ;  /* 0x000099100005c816 */ /* 0x000fe400000000ff */
[----:B------:R-:W-:Y:S02]  /*89d0*/  PRMT R0, R11, 0x9910, RZ ;  /* 0x000099100b007816 */ /* 0x000fe400000000ff */
        /* <DEDUP_REMOVED lines=11> */
.L_x_2343:
[----:B------:R-:W-:Y:S05]  /*8a90*/  BSYNC B0 ;  /* 0x0000000000007941 */ /* 0x000fea0003800000 */
.L_x_2342:
[----:B------:R-:W-:Y:S02]  /*8aa0*/  LOP3.LUT P1, RZ, R15, 0xff, R9, 0xc8, !PT ;  /* 0x000000ff0fff7812 */ /* 0x000fe4000782c809 */
[----:B------:R-:W-:Y:S02]  /*8ab0*/  LOP3.LUT P0, RZ, R14, 0xff, R8, 0xc8, !PT ;  /* 0x000000ff0eff7812 */ /* 0x000fe4000780c808 */
[----:B------:R-:W-:-:S02]  /*8ac0*/  SEL R0, RZ, 0x1, !P1 ;  /* 0x00000001ff007807 */ /* 0x000fc40004800000 */
[----:B------:R-:W-:Y:S02]  /*8ad0*/  SEL R3, RZ, 0x1, !P0 ;  /* 0x00000001ff037807 */ /* 0x000fe40004000000 */
[----:B------:R-:W-:Y:S02]  /*8ae0*/  LOP3.LUT P1, RZ, R21, 0xff, R0, 0xc8, !PT ;  /* 0x000000ff15ff7812 */ /* 0x000fe4000782c800 */
[----:B------:R-:W-:Y:S02]  /*8af0*/  LOP3.LUT P0, RZ, R20, 0xff, R3, 0xc8, !PT ;  /* 0x000000ff14ff7812 */ /* 0x000fe4000780c803 */
[----:B------:R-:W-:Y:S02]  /*8b00*/  SEL R3, RZ, 0x1, !P1 ;  /* 0x00000001ff037807 */ /* 0x000fe40004800000 */
[----:B------:R-:W-:Y:S02]  /*8b10*/  SEL R0, RZ, 0x1, !P0 ;  /* 0x00000001ff007807 */ /* 0x000fe40004000000 */
[----:B------:R-:W-:-:S02]  /*8b20*/  LOP3.LUT P1, RZ, R24, 0xff, R3, 0xc8, !PT ;  /* 0x000000ff18ff7812 */ /* 0x000fc4000782c803 */
[----:B------:R-:W-:Y:S02]  /*8b30*/  LOP3.LUT P0, RZ, R23, 0xff, R0, 0xc8, !PT ;  /* 0x000000ff17ff7812 */ /* 0x000fe4000780c800 */
[----:B------:R-:W-:Y:S02]  /*8b40*/  SEL R24, RZ, 0x1, !P1 ;  /* 0x00000001ff187807 */ /* 0x000fe40004800000 */
[----:B------:R-:W-:Y:S01]  /*8b50*/  SEL R23, RZ, 0x1, !P0 ;  /* 0x00000001ff177807 */ /* 0x000fe20004000000 */
[----:B------:R-:W-:Y:S05]  /*8b60*/  BRA `(.L_x_2310) ;  /* 0x0000171000007947 */ /* 0x000fea0003800000 */
.L_x_2326:
[----:B------:R-:W-:Y:S01]  /*8b70*/  ISETP.GE.U32.AND P0, PT, R0, c[0x0][0x168], PT ;  /* 0x00005a0000007a0c */ /* 0x000fe20003f06070 */
[----:B------:R-:W-:Y:S01]  /*8b80*/  BSSY B0, `(.L_x_2344) ;  /* 0x000005a000007945 */ /* 0x000fe20003800000 */
        /* <DEDUP_REMOVED lines=15> */
[----:B------:R-:W-:Y:S02]  /*8c80*/  PRMT R0, R24, 0x7610, R0 ;  /* 0x0000761018007816 */ /* 0x000fe40000000000 */
.L_x_2347:
        /* <DEDUP_REMOVED lines=8> */
[----:B------:R-:W-:Y:S01]  /*8d10*/  IMAD.WIDE.U32 R12, R13, 0x4, R18 ;  /* 0x000000040d0c7825 */ /* 0x000fe200078e0012 */
[----:B------:R-:W-:Y:S01]  /*8d20*/  IADD3 R25, R25, c[0x0][0x170], RZ ;  /* 0x00005c0019197a10 */ /* 0x000fe20007ffe0ff */
[----:B------:R0:W2:Y:S01]  /*8d30*/  LDG.E R5, [R4.64] ;  /* 0x0000002404057981 */ /* 0x0000a2000c1e1900 */
[----:B------:R-:W-:-:S03]  /*8d40*/  SHF.R.U32.HI R15, RZ, 0x1, R14 ;  /* 0x00000001ff0f7819 */ /* 0x000fc6000001160e */
[----:B------:R-:W3:Y:S01]  /*8d50*/  LDG.E R12, [R12.64] ;  /* 0x000000240c0c7981 */ /* 0x000ee2000c1e1900 */
[----:B------:R-:W-:Y:S02]  /*8d60*/  IMAD R20, R10, R25, RZ ;  /* 0x000000190a147224 */ /* 0x000fe400078e02ff */
[----:B------:R-:W-:-:S03]  /*8d70*/  IMAD.WIDE.U32 R14, R15, 0x4, R18 ;  /* 0x000000040f0e7825 */ /* 0x000fc600078e0012 */
[----:B------:R-:W-:Y:S02]  /*8d80*/  SHF.R.U32.HI R21, RZ, 0x1, R20 ;  /* 0x00000001ff157819 */ /* 0x000fe40000011614 */
[----:B------:R-:W4:Y:S03]  /*8d90*/  LDG.E R28, [R14.64] ;  /* 0x000000240e1c7981 */ /* 0x000f26000c1e1900 */
[----:B------:R-:W-:-:S05]  /*8da0*/  IMAD.WIDE.U32 R20, R21, 0x4, R18 ;  /* 0x0000000415147825 */ /* 0x000fca00078e0012 */
[----:B0-----:R-:W5:Y:S01]  /*8db0*/  LDG.E R4, [R20.64] ;  /* 0x0000002414047981 */ /* 0x001f62000c1e1900 */
[----:B------:R-:W-:-:S05]  /*8dc0*/  IADD3 R25, R25, c[0x0][0x170], RZ ;  /* 0x00005c0019197a10 */ /* 0x000fca0007ffe0ff */
[----:B------:R-:W-:-:S05]  /*8dd0*/  IMAD R23, R26, 0x3, R25 ;  /* 0x000000031a177824 */ /* 0x000fca00078e0219 */
[----:B------:R-:W-:Y:S02]  /*8de0*/  ISETP.GE.U32.AND P0, PT, R23, c[0x0][0x168], PT ;  /* 0x00005a0017007a0c */ /* 0x000fe40003f06070 */
[C---:B--2---:R-:W-:Y:S02]  /*8df0*/  PRMT R30, R5.reuse, 0x7632, R30 ;  /* 0x00007632051e7816 */ /* 0x044fe4000000001e */
[----:B------:R-:W-:Y:S02]  /*8e00*/  LOP3.LUT R0, R5, 0xff, R0, 0xf8, !PT ;  /* 0x000000ff05007812 */ /* 0x000fe400078ef800 */
[----:B---3--:R-:W-:Y:S02]  /*8e10*/  LOP3.LUT R9, R12, 0xff, R9, 0xf8, !PT ;  /* 0x000000ff0c097812 */ /* 0x008fe400078ef809 */
[----:B------:R-:W-:Y:S02]  /*8e20*/  LOP3.LUT R30, R30, 0xff, R11, 0xf8, !PT ;  /* 0x000000ff1e1e7812 */ /* 0x000fe400078ef80b */
[----:B------:R-:W-:-:S02]  /*8e30*/  PRMT R0, R0, 0x9910, RZ ;  /* 0x0000991000007816 */ /* 0x000fc400000000ff */
[----:B------:R-:W-:Y:S02]  /*8e40*/  PRMT R9, R9, 0x9910, RZ ;  /* 0x0000991009097816 */ /* 0x000fe400000000ff */
[----:B------:R-:W-:Y:S02]  /*8e50*/  PRMT R11, R12, 0x7632, R11 ;  /* 0x000076320c0b7816 */ /* 0x000fe4000000000b */
[----:B------:R-:W-:Y:S02]  /*8e60*/  PRMT R30, R30, 0x9910, RZ ;  /* 0x000099101e1e7816 */ /* 0x000fe400000000ff */
[----:B------:R-:W-:Y:S01]  /*8e70*/  ISETP.NE.AND P6, PT, R0, RZ, PT ;  /* 0x000000ff0000720c */ /* 0x000fe20003fc5270 */
[--C-:B------:R-:W-:Y:S01]  /*8e80*/  IMAD.MOV.U32 R0, RZ, RZ, R9.reuse ;  /* 0x000000ffff007224 */ /* 0x100fe200078e0009 */
[----:B------:R-:W-:Y:S01]  /*8e90*/  LOP3.LUT R11, R11, 0xff, R6, 0xf8, !PT ;  /* 0x000000ff0b0b7812 */ /* 0x000fe200078ef806 */
[----:B------:R-:W-:Y:S01]  /*8ea0*/  IMAD.MOV.U32 R6, RZ, RZ, R30 ;  /* 0x000000ffff067224 */ /* 0x000fe200078e001e */
[----:B----4-:R-:W-:-:S02]  /*8eb0*/  PRMT R9, R28, 0x7632, R9 ;  /* 0x000076321c097816 */ /* 0x010fc40000000009 */
[----:B------:R-:W-:Y:S02]  /*8ec0*/  PRMT R11, R11, 0x9910, RZ ;  /* 0x000099100b0b7816 */ /* 0x000fe400000000ff */
[----:B------:R-:W-:Y:S02]  /*8ed0*/  ISETP.NE.AND P2, PT, R0, RZ, PT ;  /* 0x000000ff0000720c */ /* 0x000fe40003f45270 */
[----:B------:R-:W-:Y:S02]  /*8ee0*/  LOP3.LUT R9, R9, 0xff, R8, 0xf8, !PT ;  /* 0x000000ff09097812 */ /* 0x000fe400078ef808 */
[--C-:B------:R-:W-:Y:S02]  /*8ef0*/  LOP3.LUT R0, R28, 0xff, R7.reuse, 0xf8, !PT ;  /* 0x000000ff1c007812 */ /* 0x100fe400078ef807 */
[----:B------:R-:W-:Y:S02]  /*8f00*/  ISETP.NE.AND P1, PT, R6, RZ, PT ;  /* 0x000000ff0600720c */ /* 0x000fe40003f25270 */
[----:B-----5:R-:W-:-:S02]  /*8f10*/  PRMT R7, R4, 0x7632, R7 ;  /* 0x0000763204077816 */ /* 0x020fc40000000007 */
[----:B------:R-:W-:Y:S02]  /*8f20*/  MOV R6, R11 ;  /* 0x0000000b00067202 */ /* 0x000fe40000000f00 */
[----:B------:R-:W-:Y:S02]  /*8f30*/  LOP3.LUT R3, R4, 0xff, R3, 0xf8, !PT ;  /* 0x000000ff04037812 */ /* 0x000fe400078ef803 */
[----:B------:R-:W-:Y:S02]  /*8f40*/  PRMT R9, R9, 0x9910, RZ ;  /* 0x0000991009097816 */ /* 0x000fe400000000ff */
[----:B------:R-:W-:Y:S02]  /*8f50*/  LOP3.LUT R7, R7, 0xff, R24, 0xf8, !PT ;  /* 0x000000ff07077812 */ /* 0x000fe400078ef818 */
[----:B------:R-:W-:Y:S02]  /*8f60*/  ISETP.NE.AND P3, PT, R6, RZ, PT ;  /* 0x000000ff0600720c */ /* 0x000fe40003f65270 */
[----:B------:R-:W-:Y:S01]  /*8f70*/  PRMT R6, R3, 0x9910, RZ ;  /* 0x0000991003067816 */ /* 0x000fe200000000ff */
[----:B------:R-:W-:Y:S01]  /*8f80*/  IMAD.MOV.U32 R3, RZ, RZ, R9 ;  /* 0x000000ffff037224 */ /* 0x000fe200078e0009 */
[----:B------:R-:W-:-:S02]  /*8f90*/  PRMT R7, R7, 0x9910, RZ ;  /* 0x0000991007077816 */ /* 0x000fc400000000ff */
[----:B------:R-:W-:Y:S02]  /*8fa0*/  PRMT R0, R0, 0x9910, RZ ;  /* 0x0000991000007816 */ /* 0x000fe400000000ff */
[----:B------:R-:W-:Y:S01]  /*8fb0*/  ISETP.NE.AND P5, PT, R3, RZ, PT ;  /* 0x000000ff0300720c */ /* 0x000fe20003fa5270 */
[----:B------:R-:W-:Y:S01]  /*8fc0*/  IMAD.MOV.U32 R3, RZ, RZ, R7 ;  /* 0x000000ffff037224 */ /* 0x000fe200078e0007 */
[----:B------:R-:W-:Y:S02]  /*8fd0*/  ISETP.NE.AND P4, PT, R0, RZ, PT ;  /* 0x000000ff0000720c */ /* 0x000fe40003f85270 */
[----:B------:R-:W-:Y:S02]  /*8fe0*/  SEL R0, RZ, 0x1, !P6 ;  /* 0x00000001ff007807 */ /* 0x000fe40007000000 */
[----:B------:R-:W-:Y:S02]  /*8ff0*/  SEL R11, RZ, 0x1, !P1 ;  /* 0x00000001ff0b7807 */ /* 0x000fe40004800000 */
[----:B------:R-:W-:-:S02]  /*9000*/  ISETP.NE.AND P6, PT, R6, RZ, PT ;  /* 0x000000ff0600720c */ /* 0x000fc40003fc5270 */
[----:B------:R-:W-:Y:S02]  /*9010*/  ISETP.NE.AND P1, PT, R3, RZ, PT ;  /* 0x000000ff0300720c */ /* 0x000fe40003f25270 */
[----:B------:R-:W-:Y:S02]  /*9020*/  SEL R9, RZ, 0x1, !P2 ;  /* 0x00000001ff097807 */ /* 0x000fe40005000000 */
[----:B------:R-:W-:Y:S02]  /*9030*/  SEL R6, RZ, 0x1, !P3 ;  /* 0x00000001ff067807 */ /* 0x000fe40005800000 */
[----:B------:R-:W-:Y:S02]  /*9040*/  SEL R7, RZ, 0x1, !P4 ;  /* 0x00000001ff077807 */ /* 0x000fe40006000000 */
[----:B------:R-:W-:Y:S02]  /*9050*/  SEL R8, RZ, 0x1, !P5 ;  /* 0x00000001ff087807 */ /* 0x000fe40006800000 */
[----:B------:R-:W-:-:S02]  /*9060*/  SEL R3, RZ, 0x1, !P6 ;  /* 0x00000001ff037807 */ /* 0x000fc40007000000 */
[----:B------:R-:W-:Y:S01]  /*9070*/  SEL R24, RZ, 0x1, !P1 ;  /* 0x00000001ff187807 */ /* 0x000fe20004800000 */
[----:B------:R-:W-:Y:S05]  /*9080*/  @!P0 BRA `(.L_x_2347) ;  /* 0xfffffc0000008947 */ /* 0x000fea000383ffff */
[----:B------:R-:W-:Y:S05]  /*9090*/  BSYNC B1 ;  /* 0x0000000000017941 */ /* 0x000fea0003800000 */
.L_x_2346:
[C---:B------:R-:W-:Y:S02]  /*90a0*/  PRMT R20, R12.reuse, 0x7610, R20 ;  /* 0x000076100c147816 */ /* 0x040fe40000000014 */
[----:B------:R-:W-:Y:S02]  /*90b0*/  PRMT R21, R12, 0x7632, R21 ;  /* 0x000076320c157816 */ /* 0x000fe40000000015 */
[C---:B------:R-:W-:Y:S02]  /*90c0*/  PRMT R15, R5.reuse, 0x7610, R15 ;  /* 0x00007610050f7816 */ /* 0x040fe4000000000f */
[----:B------:R-:W-:Y:S02]  /*90d0*/  PRMT R14, R5, 0x7632, R14 ;  /* 0x00007632050e7816 */ /* 0x000fe4000000000e */
[C---:B------:R-:W-:Y:S02]  /*90e0*/  PRMT R26, R28.reuse, 0x7610, R26 ;  /* 0x000076101c1a7816 */ /* 0x040fe4000000001a */
[----:B------:R-:W-:-:S02]  /*90f0*/  PRMT R23, R28, 0x7632, R23 ;  /* 0x000076321c177816 */ /* 0x000fc40000000017 */
[C---:B------:R-:W-:Y:S02]  /*9100*/  PRMT R12, R4.reuse, 0x7610, R12 ;  /* 0x00007610040c7816 */ /* 0x040fe4000000000c */
[----:B------:R-:W-:Y:S02]  /*9110*/  PRMT R13, R4, 0x7632, R13 ;  /* 0x00007632040d7816 */ /* 0x000fe4000000000d */
.L_x_2345:
[----:B------:R-:W-:Y:S05]  /*9120*/  BSYNC B0 ;  /* 0x0000000000007941 */ /* 0x000fea0003800000 */
.L_x_2344:
[----:B------:R-:W-:Y:S01]  /*9130*/  ISETP.GE.U32.AND P1, PT, R25, c[0x0][0x168], PT ;  /* 0x00005a0019007a0c */ /* 0x000fe20003f26070 */
[----:B------:R-:W-:-:S12]  /*9140*/  BSSY B0, `(.L_x_2348) ;  /* 0x0000022000007945 */ /* 0x000fd80003800000 */
[----:B------:R-:W-:Y:S05]  /*9150*/  @P1 BRA `(.L_x_2349) ;  /* 0x0000020000001947 */ /* 0x000fea0003800000 */
[----:B------:R-:W-:-:S05]  /*9160*/  IMAD R4, R10, R25, RZ ;  /* 0x000000190a047224 */ /* 0x000fca00078e02ff */
[----:B------:R-:W-:-:S05]  /*9170*/  SHF.R.U32.HI R5, RZ, 0x1, R4 ;  /* 0x00000001ff057819 */ /* 0x000fca0000011604 */
[----:B------:R-:W-:-:S06]  /*9180*/  IMAD.WIDE.U32 R4, R5, 0x4, R18 ;  /* 0x0000000405047825 */ /* 0x000fcc00078e0012 */
[----:B------:R-:W2:Y:S01]  /*9190*/  LDG.E R4, [R4.64] ;  /* 0x0000002404047981 */ /* 0x000ea2000c1e1900 */
[----:B------:R-:W-:-:S04]  /*91a0*/  IADD3 R27, R25, c[0x0][0x170], RZ ;  /* 0x00005c00191b7a10 */ /* 0x000fc80007ffe0ff */
[----:B------:R-:W-:Y:S02]  /*91b0*/  ISETP.GE.U32.AND P0, PT, R27, c[0x0][0x168], PT ;  /* 0x00005a001b007a0c */ /* 0x000fe40003f06070 */
[C---:B--2---:R-:W-:Y:S02]  /*91c0*/  PRMT R15, R4.reuse, 0x7610, R15 ;  /* 0x00007610040f7816 */ /* 0x044fe4000000000f */
        /* <DEDUP_REMOVED lines=21> */
[C---:B--2---:R-:W-:Y:S02]  /*9320*/  PRMT R26, R4.reuse, 0x7610, R26 ;  /* 0x00007610041a7816 */ /* 0x044fe4000000001a */
[----:B------:R-:W-:Y:S02]  /*9330*/  PRMT R23, R4, 0x7632, R23 ;  /* 0x0000763204177816 */ /* 0x000fe40000000017 */
[----:B---3--:R-:W-:-:S02]  /*9340*/  @!P0 PRMT R12, R18, 0x7610, R12 ;  /* 0x00007610120c8816 */ /* 0x008fc4000000000c */
[----:B------:R-:W-:Y:S02]  /*9350*/  @!P0 PRMT R13, R18, 0x7632, R13 ;  /* 0x00007632120d8816 */ /* 0x000fe4000000000d */
.L_x_2349:
[----:B------:R-:W-:Y:S05]  /*9360*/  BSYNC B0 ;  /* 0x0000000000007941 */ /* 0x000fea0003800000 */
.L_x_2348:
[----:B------:R-:W-:Y:S01]  /*9370*/  BSSY B0, `(.L_x_2350) ;  /* 0x000002c000007945 */ /* 0x000fe20003800000 */
[----:B------:R-:W-:Y:S05]  /*9380*/  @P1 BRA `(.L_x_2351) ;  /* 0x000002a000001947 */ /* 0x000fea0003800000 */
[----:B------:R-:W-:Y:S02]  /*9390*/  IADD3 R10, R25, c[0x0][0x170], RZ ;  /* 0x00005c00190a7a10 */ /* 0x000fe40007ffe0ff */
[----:B------:R-:W-:Y:S02]  /*93a0*/  LOP3.LUT R15, R15, 0xff, R0, 0xf8, !PT ;  /* 0x000000ff0f0f7812 */ /* 0x000fe400078ef800 */
[----:B------:R-:W-:Y:S02]  /*93b0*/  ISETP.GE.U32.AND P2, PT, R10, c[0x0][0x168], PT ;  /* 0x00005a000a007a0c */ /* 0x000fe40003f46070 */
[----:B------:R-:W-:Y:S02]  /*93c0*/  LOP3.LUT R14, R14, 0xff, R11, 0xf8, !PT ;  /* 0x000000ff0e0e7812 */ /* 0x000fe400078ef80b */
[----:B------:R-:W-:Y:S02]  /*93d0*/  PRMT R0, R15, 0x9910, RZ ;  /* 0x000099100f007816 */ /* 0x000fe400000000ff */
[----:B------:R-:W-:-:S02]  /*93e0*/  PRMT R4, R14, 0x9910, RZ ;  /* 0x000099100e047816 */ /* 0x000fc400000000ff */
[----:B------:R-:W-:Y:S02]  /*93f0*/  ISETP.NE.AND P0, PT, R0, RZ, PT ;  /* 0x000000ff0000720c */ /* 0x000fe40003f05270 */
[----:B------:R-:W-:Y:S02]  /*9400*/  ISETP.NE.AND P1, PT, R4, RZ, PT ;  /* 0x000000ff0400720c */ /* 0x000fe40003f25270 */
[----:B------:R-:W-:Y:S02]  /*9410*/  SEL R0, RZ, 0x1, !P0 ;  /* 0x00000001ff007807 */ /* 0x000fe40004000000 */
[----:B------:R-:W-:Y:S01]  /*9420*/  SEL R11, RZ, 0x1, !P1 ;  /* 0x00000001ff0b7807 */ /* 0x000fe20004800000 */
[----:B------:R-:W-:Y:S05]  /*9430*/  @P2 BRA `(.L_x_2351) ;  /* 0x000001f000002947 */ /* 0x000fea0003800000 */
[----:B------:R-:W-:Y:S02]  /*9440*/  IADD3 R10, R10, c[0x0][0x170], RZ ;  /* 0x00005c000a0a7a10 */ /* 0x000fe40007ffe0ff */
[----:B------:R-:W-:Y:S02]  /*9450*/  LOP3.LUT R20, R20, 0xff, R9, 0xf8, !PT ;  /* 0x000000ff14147812 */ /* 0x000fe400078ef809 */
[----:B------:R-:W-:-:S02]  /*9460*/  ISETP.GE.U32.AND P2, PT, R10, c[0x0][0x168], PT ;  /* 0x00005a000a007a0c */ /* 0x000fc40003f46070 */
[----:B------:R-:W-:Y:S02]  /*9470*/  LOP3.LUT R21, R21, 0xff, R6, 0xf8, !PT ;  /* 0x000000ff15157812 */ /* 0x000fe400078ef806 */
[----:B------:R-:W-:Y:S02]  /*9480*/  PRMT R4, R20, 0x9910, RZ ;  /* 0x0000991014047816 */ /* 0x000fe400000000ff */
[----:B------:R-:W-:Y:S02]  /*9490*/  PRMT R5, R21, 0x9910, RZ ;  /* 0x0000991015057816 */ /* 0x000fe400000000ff */
[----:B------:R-:W-:Y:S02]  /*94a0*/  ISETP.NE.AND P0, PT, R4, RZ, PT ;  /* 0x000000ff0400720c */ /* 0x000fe40003f05270 */
[----:B------:R-:W-:Y:S02]  /*94b0*/  ISETP.NE.AND P1, PT, R5, RZ, PT ;  /* 0x000000ff0500720c */ /* 0x000fe40003f25270 */
[----:B------:R-:W-:-:S02]  /*94c0*/  SEL R9, RZ, 0x1, !P0 ;  /* 0x00000001ff097807 */ /* 0x000fc40004000000 */
[----:B------:R-:W-:Y:S01]  /*94d0*/  SEL R6, RZ, 0x1, !P1 ;  /* 0x00000001ff067807 */ /* 0x000fe20004800000 */
        /* <DEDUP_REMOVED lines=8> */
[----:B------:R-:W-:-:S03]  /*9560*/  ISETP.NE.AND P1, PT, R5, RZ, PT ;  /* 0x000000ff0500720c */ /* 0x000fc60003f25270 */
[----:B------:R-:W-:Y:S02]  /*9570*/  @!P4 LOP3.LUT R12, R12, 0xff, R3, 0xf8, !PT ;  /* 0x000000ff0c0cc812 */ /* 0x000fe400078ef803 */
[----:B------:R-:W-:Y:S02]  /*9580*/  @!P4 LOP3.LUT R13, R13, 0xff, R24, 0xf8, !PT ;  /* 0x000000ff0d0dc812 */ /* 0x000fe400078ef818 */
[----:B------:R-:W-:Y:S02]  /*9590*/  @!P4 PRMT R7, R12, 0x9910, RZ ;  /* 0x000099100c07c816 */ /* 0x000fe400000000ff */
[----:B------:R-:W-:Y:S02]  /*95a0*/  @!P4 PRMT R8, R13, 0x9910, RZ ;  /* 0x000099100d08c816 */ /* 0x000fe400000000ff */
[----:B------:R-:W-:Y:S02]  /*95b0*/  @!P4 ISETP.NE.AND P2, PT, R7, RZ, PT ;  /* 0x000000ff0700c20c */ /* 0x000fe40003f45270 */
[----:B------:R-:W-:-:S02]  /*95c0*/  @!P4 ISETP.NE.AND P3, PT, R8, RZ, PT ;  /* 0x000000ff0800c20c */ /* 0x000fc40003f65270 */
[----:B------:R-:W-:Y:S02]  /*95d0*/  @!P4 SEL R4, RZ, 0x1, !P2 ;  /* 0x00000001ff04c807 */ /* 0x000fe40005000000 */
[----:B------:R-:W-:Y:S02]  /*95e0*/  @!P4 SEL R5, RZ, 0x1, !P3 ;  /* 0x00000001ff05c807 */ /* 0x000fe40005800000 */
[----:B------:R-:W-:Y:S02]  /*95f0*/  SEL R7, RZ, 0x1, !P0 ;  /* 0x00000001ff077807 */ /* 0x000fe40004000000 */
[----:B------:R-:W-:Y:S02]  /*9600*/  SEL R8, RZ, 0x1, !P1 ;  /* 0x00000001ff087807 */ /* 0x000fe40004800000 */
[----:B------:R-:W-:Y:S02]  /*9610*/  @!P4 PRMT R3, R4, 0x7610, R3 ;  /* 0x000076100403c816 */ /* 0x000fe40000000003 */
[----:B------:R-:W-:-:S02]  /*9620*/  @!P4 PRMT R24, R5, 0x7610, R24 ;  /* 0x000076100518c816 */ /* 0x000fc40000000018 */
.L_x_2351:
[----:B------:R-:W-:Y:S05]  /*9630*/  BSYNC B0 ;  /* 0x0000000000007941 */ /* 0x000fea0003800000 */
.L_x_2350:
        /* <DEDUP_REMOVED lines=13> */
.L_x_2325:
[----:B------:R-:W-:Y:S01]  /*9710*/  MOV R13, c[0x0][0x170] ;  /* 0x00005c00000d7a02 */ /* 0x000fe20000000f00 */
        /* <DEDUP_REMOVED lines=9> */
[----:B------:R-:W-:Y:S02]  /*97b0*/  IMAD.U32 R3, RZ, RZ, UR4 ;  /* 0x00000004ff037e24 */ /* 0x000fe4000f8e00ff */
        /* <DEDUP_REMOVED lines=11> */
.L_x_2355:
[----:B------:R-:W-:Y:S02]  /*9870*/  SHF.R.U32.HI R25, RZ, 0x1, R12 ;  /* 0x00000001ff197819 */ /* 0x000fe4000001160c */
[----:B------:R-:W-:-:S03]  /*9880*/  IADD3 R12, R12, c[0x0][0x170], RZ ;  /* 0x00005c000c0c7a10 */ /* 0x000fc60007ffe0ff */
[----:B------:R-:W-:Y:S01]  /*9890*/  IMAD.WIDE.U32 R24, R25, 0x4, R18 ;  /* 0x0000000419187825 */ /* 0x000fe200078e0012 */
[----:B------:R-:W-:-:S05]  /*98a0*/  SHF.R.U32.HI R5, RZ, 0x1, R12 ;  /* 0x00000001ff057819 */ /* 0x000fca000001160c */
[----:B------:R-:W2:Y:S01]  /*98b0*/  LDG.E R25, [R24.64] ;  /* 0x0000002418197981 */ /* 0x000ea2000c1e1900 */
[----:B------:R-:W-:Y:S01]  /*98c0*/  IMAD.WIDE.U32 R4, R5, 0x4, R18 ;  /* 0x0000000405047825 */ /* 0x000fe200078e0012 */
[----:B------:R-:W-:-:S05]  /*98d0*/  IADD3 R12, R12, c[0x0][0x170], RZ ;  /* 0x00005c000c0c7a10 */ /* 0x000fca0007ffe0ff */
[----:B------:R-:W3:Y:S01]  /*98e0*/  LDG.E R4, [R4.64] ;  /* 0x0000002404047981 */ /* 0x000ee2000c1e1900 */
[----:B------:R-:W-:Y:S02]  /*98f0*/  SHF.R.U32.HI R15, RZ, 0x1, R12 ;  /* 0x00000001ff0f7819 */ /* 0x000fe4000001160c */
[----:B------:R-:W-:-:S03]  /*9900*/  IADD3 R12, R12, c[0x0][0x170], RZ ;  /* 0x00005c000c0c7a10 */ /* 0x000fc60007ffe0ff */
[----:B------:R-:W-:Y:S01]  /*9910*/  IMAD.WIDE.U32 R14, R15, 0x4, R18 ;  /* 0x000000040f0e7825 */ /* 0x000fe200078e0012 */
[----:B------:R-:W-:-:S04]  /*9920*/  SHF.R.U32.HI R21, RZ, 0x1, R12 ;  /* 0x00000001ff157819 */ /* 0x000fc8000001160c */
[----:B------:R-:W4:Y:S01]  /*9930*/  LDG.E R28, [R14.64] ;  /* 0x000000240e1c7981 */ /* 0x000f22000c1e1900 */
[----:B------:R-:W-:-:S05]  /*9940*/  IMAD.WIDE.U32 R20, R21, 0x4, R18 ;  /* 0x0000000415147825 */ /* 0x000fca00078e0012 */
[----:B------:R-:W5:Y:S01]  /*9950*/  LDG.E R26, [R20.64] ;  /* 0x00000024141a7981 */ /* 0x000f62000c1e1900 */
[----:B------:R-:W-:-:S05]  /*9960*/  IADD3 R12, R12, c[0x0][0x170], RZ ;  /* 0x00005c000c0c7a10 */ /* 0x000fca0007ffe0ff */
[----:B------:R-:W-:-:S05]  /*9970*/  IMAD R23, R13, 0x3, R12 ;  /* 0x000000030d177824 */ /* 0x000fca00078e020c */
[----:B------:R-:W-:Y:S02]  /*9980*/  ISETP.GE.U32.AND P0, PT, R23, c[0x0][0x168], PT ;  /* 0x00005a0017007a0c */ /* 0x000fe40003f06070 */
[C---:B--2---:R-:W-:Y:S02]  /*9990*/  PRMT R24, R25.reuse, 0x7632, R24 ;  /* 0x0000763219187816 */ /* 0x044fe40000000018 */
[----:B------:R-:W-:Y:S02]  /*99a0*/  LOP3.LUT R10, R25, 0xff, R10, 0xf8, !PT ;  /* 0x000000ff190a7812 */ /* 0x000fe400078ef80a */
[----:B------:R-:W-:Y:S02]  /*99b0*/  LOP3.LUT R24, R24, 0xff, R11, 0xf8, !PT ;  /* 0x000000ff18187812 */ /* 0x000fe400078ef80b */
[----:B------:R-:W-:Y:S02]  /*99c0*/  PRMT R10, R10, 0x9910, RZ ;  /* 0x000099100a0a7816 */ /* 0x000fe400000000ff */
[----:B---3--:R-:W-:-:S02]  /*99d0*/  PRMT R5, R4, 0x7632, R5 ;  /* 0x0000763204057816 */ /* 0x008fc40000000005 */
[----:B------:R-:W-:Y:S02]  /*99e0*/  LOP3.LUT R9, R4, 0xff, R9, 0xf8, !PT ;  /* 0x000000ff04097812 */ /* 0x000fe400078ef809 */
[----:B------:R-:W-:Y:S02]  /*99f0*/  PRMT R24, R24, 0x9910, RZ ;  /* 0x0000991018187816 */ /* 0x000fe400000000ff */
[----:B------:R-:W-:Y:S02]  /*9a00*/  LOP3.LUT R5, R5, 0xff, R8, 0xf8, !PT ;  /* 0x000000ff05057812 */ /* 0x000fe400078ef808 */
[----:B------:R-:W-:Y:S02]  /*9a10*/  MOV R8, R10 ;  /* 0x0000000a00087202 */ /* 0x000fe40000000f00 */
[----:B------:R-:W-:Y:S01]  /*9a20*/  PRMT R10, R9, 0x9910, RZ ;  /* 0x00009910090a7816 */ /* 0x000fe200000000ff */
[----:B------:R-:W-:Y:S01]  /*9a30*/  IMAD.MOV.U32 R9, RZ, RZ, R24 ;  /* 0x000000ffff097224 */ /* 0x000fe200078e0018 */
[----:B------:R-:W-:-:S02]  /*9a40*/  PRMT R5, R5, 0x9910, RZ ;  /* 0x0000991005057816 */ /* 0x000fc400000000ff */
[C---:B----4-:R-:W-:Y:S02]  /*9a50*/  LOP3.LUT R7, R28.reuse, 0xff, R7, 0xf8, !PT ;  /* 0x000000ff1c077812 */ /* 0x050fe400078ef807 */
[----:B------:R-:W-:Y:S02]  /*9a60*/  ISETP.NE.AND P1, PT, R9, RZ, PT ;  /* 0x000000ff0900720c */ /* 0x000fe40003f25270 */
[----:B------:R-:W-:Y:S02]  /*9a70*/  MOV R9, R5 ;  /* 0x0000000500097202 */ /* 0x000fe40000000f00 */
[----:B------:R-:W-:Y:S02]  /*9a80*/  PRMT R5, R28, 0x7632, R5 ;  /* 0x000076321c057816 */ /* 0x000fe40000000005 */
[----:B------:R-:W-:Y:S02]  /*9a90*/  PRMT R7, R7, 0x9910, RZ ;  /* 0x0000991007077816 */ /* 0x000fe400000000ff */
[----:B------:R-:W-:-:S02]  /*9aa0*/  LOP3.LUT R6, R5, 0xff, R6, 0xf8, !PT ;  /* 0x000000ff05067812 */ /* 0x000fc400078ef806 */
[C---:B-----5:R-:W-:Y:S02]  /*9ab0*/  PRMT R5, R26.reuse, 0x7632, R5 ;  /* 0x000076321a057816 */ /* 0x060fe40000000005 */
[----:B------:R-:W-:Y:S02]  /*9ac0*/  LOP3.LUT R3, R26, 0xff, R3, 0xf8, !PT ;  /* 0x000000ff1a037812 */ /* 0x000fe400078ef803 */
[----:B------:R-:W-:Y:S02]  /*9ad0*/  PRMT R6, R6, 0x9910, RZ ;  /* 0x0000991006067816 */ /* 0x000fe400000000ff */
[----:B------:R-:W-:Y:S01]  /*9ae0*/  LOP3.LUT R5, R5, 0xff, R0, 0xf8, !PT ;  /* 0x000000ff05057812 */ /* 0x000fe200078ef800 */
[----:B------:R-:W-:Y:S01]  /*9af0*/  IMAD.MOV.U32 R0, RZ, RZ, R7 ;  /* 0x000000ffff007224 */ /* 0x000fe200078e0007 */
[----:B------:R-:W-:Y:S01]  /*9b00*/  PRMT R7, R3, 0x9910, RZ ;  /* 0x0000991003077816 */ /* 0x000fe200000000ff */
[----:B------:R-:W-:Y:S01]  /*9b10*/  IMAD.MOV.U32 R3, RZ, RZ, R6 ;  /* 0x000000ffff037224 */ /* 0x000fe200078e0006 */
[----:B------:R-:W-:-:S02]  /*9b20*/  PRMT R5, R5, 0x9910, RZ ;  /* 0x0000991005057816 */ /* 0x000fc400000000ff */
[----:B------:R-:W-:Y:S01]  /*9b30*/  ISETP.NE.AND P6, PT, R8, RZ, PT ;  /* 0x000000ff0800720c */ /* 0x000fe20003fc5270 */
[----:B------:R-:W-:Y:S01]  /*9b40*/  IMAD.MOV.U32 R8, RZ, RZ, R10 ;  /* 0x000000ffff087224 */ /* 0x000fe200078e000a */
[----:B------:R-:W-:Y:S01]  /*9b50*/  ISETP.NE.AND P5, PT, R3, RZ, PT ;  /* 0x000000ff0300720c */ /* 0x000fe20003fa5270 */
[----:B------:R-:W-:Y:S01]  /*9b60*/  IMAD.MOV.U32 R3, RZ, RZ, R5 ;  /* 0x000000ffff037224 */ /* 0x000fe200078e0005 */
[----:B------:R-:W-:Y:S02]  /*9b70*/  ISETP.NE.AND P4, PT, R0, RZ, PT ;  /* 0x000000ff0000720c */ /* 0x000fe40003f85270 */
[----:B------:R-:W-:Y:S02]  /*9b80*/  MOV R0, R7 ;  /* 0x0000000700007202 */ /* 0x000fe40000000f00 */
[----:B------:R-:W-:Y:S02]  /*9b90*/  SEL R10, RZ, 0x1, !P6 ;  /* 0x00000001ff0a7807 */ /* 0x000fe40007000000 */
[----:B------:R-:W-:-:S02]  /*9ba0*/  SEL R11, RZ, 0x1, !P1 ;  /* 0x00000001ff0b7807 */ /* 0x000fc40004800000 */
[----:B------:R-:W-:Y:S02]  /*9bb0*/  ISETP.NE.AND P2, PT, R8, RZ, PT ;  /* 0x000000ff0800720c */ /* 0x000fe40003f45270 */
[----:B------:R-:W-:Y:S02]  /*9bc0*/  ISETP.NE.AND P3, PT, R9, RZ, PT ;  /* 0x000000ff0900720c */ /* 0x000fe40003f65270 */
[----:B------:R-:W-:Y:S02]  /*9bd0*/  ISETP.NE.AND P6, PT, R0, RZ, PT ;  /* 0x000000ff0000720c */ /* 0x000fe40003fc5270 */
[----:B------:R-:W-:Y:S02]  /*9be0*/  ISETP.NE.AND P1, PT, R3, RZ, PT ;  /* 0x000000ff0300720c */ /* 0x000fe40003f25270 */
[----:B------:R-:W-:Y:S02]  /*9bf0*/  SEL R9, RZ, 0x1, !P2 ;  /* 0x00000001ff097807 */ /* 0x000fe40005000000 */
[----:B------:R-:W-:-:S02]  /*9c00*/  SEL R8, RZ, 0x1, !P3 ;  /* 0x00000001ff087807 */ /* 0x000fc40005800000 */
[----:B------:R-:W-:Y:S02]  /*9c10*/  SEL R7, RZ, 0x1, !P4 ;  /* 0x00000001ff077807 */ /* 0x000fe40006000000 */
[----:B------:R-:W-:Y:S02]  /*9c20*/  SEL R6, RZ, 0x1, !P5 ;  /* 0x00000001ff067807 */ /* 0x000fe40006800000 */
[----:B------:R-:W-:Y:S02]  /*9c30*/  SEL R3, RZ, 0x1, !P6 ;  /* 0x00000001ff037807 */ /* 0x000fe40007000000 */
[----:B------:R-:W-:Y:S01]  /*9c40*/  SEL R0, RZ, 0x1, !P1 ;  /* 0x00000001ff007807 */ /* 0x000fe20004800000 */
[----:B------:R-:W-:Y:S05]  /*9c50*/  @!P0 BRA `(.L_x_2355) ;  /* 0xfffffc1000008947 */ /* 0x000fea000383ffff */
[----:B------:R-:W-:Y:S05]  /*9c60*/  BSYNC B1 ;  /* 0x0000000000017941 */ /* 0x000fea0003800000 */
.L_x_2354:
[C---:B------:R-:W-:Y:S02]  /*9c70*/  PRMT R13, R25.reuse, 0x7610, R13 ;  /* 0x00007610190d7816 */ /* 0x040fe4000000000d */
[----:B------:R-:W-:Y:S02]  /*9c80*/  PRMT R14, R25, 0x7632, R14 ;  /* 0x00007632190e7816 */ /* 0x000fe4000000000e */
[----:B------:R-:W-:-:S02]  /*9c90*/  PRMT R20, R4, 0x7610, R20 ;  /* 0x0000761004147816 */ /* 0x000fc40000000014 */
[----:B------:R-:W-:Y:S02]  /*9ca0*/  PRMT R15, R4, 0x7632, R15 ;  /* 0x00007632040f7816 */ /* 0x000fe4000000000f */
[----:B------:R-:W-:Y:S02]  /*9cb0*/  PRMT R23, R28, 0x7632, R23 ;  /* 0x000076321c177816 */ /* 0x000fe40000000017 */
[C---:B------:R-:W-:Y:S02]  /*9cc0*/  PRMT R24, R26.reuse, 0x7610, R24 ;  /* 0x000076101a187816 */ /* 0x040fe40000000018 */
[----:B------:R-:W-:Y:S02]  /*9cd0*/  PRMT R21, R26, 0x7632, R21 ;  /* 0x000076321a157816 */ /* 0x000fe40000000015 */
.L_x_2353:
[----:B------:R-:W-:Y:S05]  /*9ce0*/  BSYNC B0 ;  /* 0x0000000000007941 */ /* 0x000fea0003800000 */
.L_x_2352:
[----:B------:R-:W-:Y:S01]  /*9cf0*/  ISETP.GE.U32.AND P1, PT, R12, c[0x0][0x168], PT ;  /* 0x00005a000c007a0c */ /* 0x000fe20003f26070 */
[----:B------:R-:W-:-:S12]  /*9d00*/  BSSY B0, `(.L_x_2356) ;  /* 0x000001e000007945 */ /* 0x000fd80003800000 */
[----:B------:R-:W-:Y:S05]  /*9d10*/  @P1 BRA `(.L_x_2357) ;  /* 0x000001c000001947 */ /* 0x000fea0003800000 */
        /* <DEDUP_REMOVED lines=24> */
[C---:B--2---:R-:W-:Y:S02]  /*9ea0*/  PRMT R28, R4.reuse, 0x7610, R28 ;  /* 0x00007610041c7816 */ /* 0x044fe4000000001c */
[----:B------:R-:W-:Y:S02]  /*9eb0*/  PRMT R23, R4, 0x7632, R23 ;  /* 0x0000763204177816 */ /* 0x000fe40000000017 */
[C---:B---3--:R-:W-:Y:S02]  /*9ec0*/  @!P0 PRMT R24, R18.reuse, 0x7610, R24 ;  /* 0x0000761012188816 */ /* 0x048fe40000000018 */
[----:B------:R-:W-:Y:S02]  /*9ed0*/  @!P0 PRMT R21, R18, 0x7632, R21 ;  /* 0x0000763212158816 */ /* 0x000fe40000000015 */
.L_x_2357:
[----:B------:R-:W-:Y:S05]  /*9ee0*/  BSYNC B0 ;  /* 0x0000000000007941 */ /* 0x000fea0003800000 */
.L_x_2356:
[----:B------:R-:W-:Y:S01]  /*9ef0*/  BSSY B0, `(.L_x_2358) ;  /* 0x000002c000007945 */ /* 0x000fe20003800000 */
[----:B------:R-:W-:Y:S05]  /*9f00*/  @P1 BRA `(.L_x_2359) ;  /* 0x000002a000001947 */ /* 0x000fea0003800000 */
[----:B------:R-:W-:Y:S02]  /*9f10*/  IADD3 R12, R12, c[0x0][0x170], RZ ;  /* 0x00005c000c0c7a10 */ /* 0x000fe40007ffe0ff */
[----:B------:R-:W-:-:S02]  /*9f20*/  LOP3.LUT R13, R13, 0xff, R10, 0xf8, !PT ;  /* 0x000000ff0d0d7812 */ /* 0x000fc400078ef80a */
[----:B------:R-:W-:Y:S02]  /*9f30*/  ISETP.GE.U32.AND P2, PT, R12, c[0x0][0x168], PT ;  /* 0x00005a000c007a0c */ /* 0x000fe40003f46070 */
[----:B------:R-:W-:Y:S02]  /*9f40*/  LOP3.LUT R14, R14, 0xff, R11, 0xf8, !PT ;  /* 0x000000ff0e0e7812 */ /* 0x000fe400078ef80b */
[----:B------:R-:W-:Y:S02]  /*9f50*/  PRMT R4, R13, 0x9910, RZ ;  /* 0x000099100d047816 */ /* 0x000fe400000000ff */
[----:B------:R-:W-:Y:S02]  /*9f60*/  PRMT R5, R14, 0x9910, RZ ;  /* 0x000099100e057816 */ /* 0x000fe400000000ff */
[----:B------:R-:W-:Y:S02]  /*9f70*/  ISETP.NE.AND P0, PT, R4, RZ, PT ;  /* 0x000000ff0400720c */ /* 0x000fe40003f05270 */
[----:B------:R-:W-:-:S02]  /*9f80*/  ISETP.NE.AND P1, PT, R5, RZ, PT ;  /* 0x000000ff0500720c */ /* 0x000fc40003f25270 */
[----:B------:R-:W-:Y:S02]  /*9f90*/  SEL R10, RZ, 0x1, !P0 ;  /* 0x00000001ff0a7807 */ /* 0x000fe40004000000 */
[----:B------:R-:W-:Y:S01]  /*9fa0*/  SEL R11, RZ, 0x1, !P1 ;  /* 0x00000001ff0b7807 */ /* 0x000fe20004800000 */
[----:B------:R-:W-:Y:S05]  /*9fb0*/  @P2 BRA `(.L_x_2359) ;  /* 0x000001f000002947 */ /* 0x000fea0003800000 */
[----:B------:R-:W-:Y:S02]  /*9fc0*/  IADD3 R12, R12, c[0x0][0x170], RZ ;  /* 0x00005c000c0c7a10 */ /* 0x000fe40007ffe0ff */
[----:B------:R-:W-:Y:S02]  /*9fd0*/  LOP3.LUT R20, R20, 0xff, R9, 0xf8, !PT ;  /* 0x000000ff14147812 */ /* 0x000fe400078ef809 */
[----:B------:R-:W-:Y:S02]  /*9fe0*/  ISETP.GE.U32.AND P2, PT, R12, c[0x0][0x168], PT ;  /* 0x00005a000c007a0c */ /* 0x000fe40003f46070 */
[----:B------:R-:W-:Y:S02]  /*9ff0*/  LOP3.LUT R15, R15, 0xff, R8, 0xf8, !PT ;  /* 0x000000ff0f0f7812 */ /* 0x000fe400078ef808 */
[----:B------:R-:W-:-:S02]  /*a000*/  PRMT R4, R20, 0x9910, RZ ;  /* 0x0000991014047816 */ /* 0x000fc400000000ff */
[----:B------:R-:W-:Y:S02]  /*a010*/  PRMT R5, R15, 0x9910, RZ ;  /* 0x000099100f057816 */ /* 0x000fe400000000ff */
[----:B------:R-:W-:Y:S02]  /*a020*/  ISETP.NE.AND P0, PT, R4, RZ, PT ;  /* 0x000000ff0400720c */ /* 0x000fe40003f05270 */
[----:B------:R-:W-:Y:S02]  /*a030*/  ISETP.NE.AND P1, PT, R5, RZ, PT ;  /* 0x000000ff0500720c */ /* 0x000fe40003f25270 */
[----:B------:R-:W-:Y:S02]  /*a040*/  SEL R9, RZ, 0x1, !P0 ;  /* 0x00000001ff097807 */ /* 0x000fe40004000000 */
[----:B------:R-:W-:Y:S01]  /*a050*/  SEL R8, RZ, 0x1, !P1 ;  /* 0x00000001ff087807 */ /* 0x000fe20004800000 */
        /* <DEDUP_REMOVED lines=21> */
.L_x_2359:
[----:B------:R-:W-:Y:S05]  /*a1b0*/  BSYNC B0 ;  /* 0x0000000000007941 */ /* 0x000fea0003800000 */
.L_x_2358:
        /* <DEDUP_REMOVED lines=12> */
.L_x_2310:
[----:B------:R-:W-:Y:S05]  /*a280*/  BSYNC B6 ;  /* 0x0000000000067941 */ /* 0x000fea0003800000 */
.L_x_2309:
        /* <DEDUP_REMOVED lines=12> */
.L_x_2363:
[C-C-:B------:R-:W-:Y:S01]  /*a350*/  IMAD.IADD R7, R22.reuse, 0x1, R3.reuse ;  /* 0x0000000116077824 */ /* 0x140fe200078e0203 */
        /* <DEDUP_REMOVED lines=19> */
.L_x_2362:
[----:B------:R-:W-:Y:S05]  /*a490*/  BSYNC B0 ;  /* 0x0000000000007941 */ /* 0x000fea0003800000 */
.L_x_2361:
[----:B0-----:R-:W-:Y:S01]  /*a4a0*/  MOV R3, R5 ;  /* 0x0000000500037202 */ /* 0x001fe20000000f00 */
[----:B------:R-:W-:Y:S05]  /*a4b0*/  @P2 BRA `(.L_x_2363) ;  /* 0xfffffe9000002947 */ /* 0x000fea000383ffff */
.L_x_2360:
        /* <DEDUP_REMOVED lines=16> */
.L_x_2368:
        /* <DEDUP_REMOVED lines=17> */
.L_x_2367:
[----:B------:R-:W-:Y:S05]  /*a6d0*/  BSYNC B0 ;  /* 0x0000000000007941 */ /* 0x000fea0003800000 */
.L_x_2366:
[----:B------:R-:W-:-:S04]  /*a6e0*/  SHF.R.S32.HI R3, RZ, 0x1, R3 ;  /* 0x00000001ff037819 */ /* 0x000fc80000011403 */
[----:B------:R-:W-:-:S13]  /*a6f0*/  ISETP.GE.AND P0, PT, R3, 0x20, PT ;  /* 0x000000200300780c */ /* 0x000fda0003f06270 */
[----:B------:R-:W-:Y:S05]  /*a700*/  @P0 BRA `(.L_x_2368) ;  /* 0xfffffeb000000947 */ /* 0x000fea000383ffff */
[----:B------:R-:W-:-:S05]  /*a710*/  IMAD.MOV.U32 R0, RZ, RZ, 0x20 ;  /* 0x00000020ff007424 */ /* 0x000fca00078e00ff */
.L_x_2365:
[----:B------:R-:W-:Y:S01]  /*a720*/  ISETP.GE.AND P0, PT, R0, 0x2, PT ;  /* 0x000000020000780c */ /* 0x000fe20003f06270 */
[----:B------:R-:W-:Y:S01]  /*a730*/  WARPSYNC 0xffffffff ;  /* 0xffffffff00007948 */ /* 0x000fe20003800000 */
[----:B------:R-:W-:Y:S11]  /*a740*/  BAR.SYNC.DEFER_BLOCKING 0x0 ;  /* 0x0000000000007b1d */ /* 0x000ff60000010000 */
[----:B------:R-:W-:Y:S05]  /*a750*/  @!P0 BRA `(.L_x_2364) ;  /* 0x0000010000008947 */ /* 0x000fea0003800000 */
[----:B------:R-:W-:Y:S02]  /*a760*/  IMAD.MOV.U32 R3, RZ, RZ, 0x1 ;  /* 0x00000001ff037424 */ /* 0x000fe400078e00ff */
.L_x_2369:
        /* <DEDUP_REMOVED lines=15> */
.L_x_2364:
[----:B------:R-:W-:Y:S01]  /*a860*/  ISETP.NE.AND P1, PT, RZ, c[0x0][0x338], PT ;  /* 0x0000ce00ff007a0c */ /* 0x000fe20003f25270 */
[----:B------:R-:W-:-:S12]  /*a870*/  CS2R R18, SRZ ;  /* 0x0000000000127805 */ /* 0x000fd8000001ff00 */
[----:B------:R-:W-:Y:S05]  /*a880*/  @!P1 BRA `(.L_x_2370) ;  /* 0x00000c7000009947 */ /* 0x000fea0003800000 */
[----:B------:R-:W-:Y:S02]  /*a890*/  IMAD.MOV.U32 R16, RZ, RZ, RZ ;  /* 0x000000ffff107224 */ /* 0x000fe400078e00ff */
[----:B------:R-:W-:Y:S02]  /*a8a0*/  IMAD.MOV.U32 R0, RZ, RZ, 0x1 ;  /* 0x00000001ff007424 */ /* 0x000fe400078e00ff */
[----:B0-----:R-:W-:-:S03]  /*a8b0*/  IMAD.HI.U32 R6, R17, c[0x0][0x340], R16 ;  /* 0x0000d00011067a27 */ /* 0x001fc600078e0010 */
        /* <DEDUP_REMOVED lines=196> */
.L_x_2370:
[----:B------:R-:W-:Y:S05]  /*b500*/  @!P1 BRA `(.L_x_2371) ;  /* 0x00000c7000009947 */ /* 0x000fea0003800000 */
[----:B------:R-:W-:Y:S01]  /*b510*/  IADD3 R7, R17, 0x1, RZ ;  /* 0x0000000111077810 */ /* 0x000fe20007ffe0ff */
[----:B0-----:R-:W-:Y:S01]  /*b520*/  IMAD.MOV.U32 R6, RZ, RZ, RZ ;  /* 0x000000ffff067224 */ /* 0x001fe200078e00ff */
        /* <DEDUP_REMOVED lines=197> */
.L_x_2371:
[----:B------:R-:W-:Y:S01]  /*c180*/  ISETP.NE.U32.AND P0, PT, RZ, c[0x0][0x548], PT ;  /* 0x00015200ff007a0c */ /* 0x000fe20003f05070 */
[----:B0-----:R-:W-:Y:S01]  /*c190*/  CS2R R4, SRZ ;  /* 0x0000000000047805 */ /* 0x001fe2000001ff00 */
        /* <DEDUP_REMOVED lines=212> */
.L_x_2373:
        /* <DEDUP_REMOVED lines=200> */
.L_x_2374:
        /* <DEDUP_REMOVED lines=11> */
.L_x_2376:
[----:B------:R-:W-:Y:S05]  /*dc10*/  BSYNC B0 ;  /* 0x0000000000007941 */ /* 0x000fea0003800000 */
.L_x_2375:
        /* <DEDUP_REMOVED lines=12> */
[----:B------:R0:W-:Y:S02]  /*dce0*/  STG.E.U8 [R6.64+0x1], R24 ;  /* 0x0000011806007986 */ /* 0x0001e4000c101124 */
.L_x_2378:
[----:B------:R-:W-:Y:S05]  /*dcf0*/  BSYNC B0 ;  /* 0x0000000000007941 */ /* 0x000fea0003800000 */
.L_x_2377:
        /* <DEDUP_REMOVED lines=31> */
.L_x_2380:
[----:B------:R-:W-:Y:S05]  /*def0*/  BSYNC B0 ;  /* 0x0000000000007941 */ /* 0x000fea0003800000 */
.L_x_2379:
        /* <DEDUP_REMOVED lines=22> */
.L_x_2385:
        /* <DEDUP_REMOVED lines=13> */
.L_x_2384:
[----:B------:R-:W-:Y:S05]  /*e130*/  BSYNC B1 ;  /* 0x0000000000017941 */ /* 0x000fea0003800000 */
.L_x_2383:
[----:B------:R-:W-:Y:S05]  /*e140*/  BRA `(.L_x_2386) ;  /* 0x0000012000007947 */ /* 0x000fea0003800000 */
.L_x_2382:
[----:B------:R-:W-:Y:S02]  /*e150*/  ISETP.GE.U32.AND P0, PT, R22, c[0x0][0x178], PT ;  /* 0x00005e0016007a0c */ /* 0x000fe40003f06070 */
[----:B------:R-:W-:-:S11]  /*e160*/  PRMT R19, R18, 0x7610, R19 ;  /* 0x0000761012137816 */ /* 0x000fd60000000013 */
[----:B------:R-:W-:Y:S05]  /*e170*/  @P0 BRA `(.L_x_2386) ;  /* 0x000000f000000947 */ /* 0x000fea0003800000 */
[----:B------:R-:W-:Y:S01]  /*e180*/  PRMT R19, R18, 0x7610, R19 ;  /* 0x0000761012137816 */ /* 0x000fe20000000013 */
[----:B------:R-:W-:-:S04]  /*e190*/  IMAD.MOV.U32 R9, RZ, RZ, R22 ;  /* 0x000000ffff097224 */ /* 0x000fc800078e0016 */
.L_x_2387:
        /* <DEDUP_REMOVED lines=13> */
.L_x_2386:
[----:B------:R-:W-:Y:S05]  /*e270*/  BSYNC B0 ;  /* 0x0000000000007941 */ /* 0x000fea0003800000 */
.L_x_2381:
        /* <DEDUP_REMOVED lines=10> */
.L_x_2391:
[C-C-:B------:R-:W-:Y:S01]  /*e320*/  IMAD.IADD R9, R22.reuse, 0x1, R7.reuse ;  /* 0x0000000116097824 */ /* 0x140fe200078e0207 */
        /* <DEDUP_REMOVED lines=18> */
.L_x_2390:
[----:B------:R-:W-:Y:S05]  /*e450*/  BSYNC B0 ;  /* 0x0000000000007941 */ /* 0x000fea0003800000 */
.L_x_2389:
[----:B0-----:R-:W-:Y:S01]  /*e460*/  IMAD.MOV.U32 R7, RZ, RZ, R8 ;  /* 0x000000ffff077224 */ /* 0x001fe200078e0008 */
[----:B------:R-:W-:Y:S05]  /*e470*/  @P3 BRA `(.L_x_2391) ;  /* 0xfffffea000003947 */ /* 0x000fea000383ffff */
.L_x_2388:
[----:B0-----:R-:W-:-:S13]  /*e480*/  ISETP.NE.AND P0, PT, RZ, c[0x0][0x17c], PT ;  /* 0x00005f00ff007a0c */ /* 0x001fda0003f05270 */
[----:B------:R-:W-:Y:S05]  /*e490*/  @!P0 BRA `(.L_x_2392) ;  /* 0x0000033000008947 */ /* 0x000fea0003800000 */
[----:B------:R-:W-:Y:S01]  /*e4a0*/  IMAD.MOV.U32 R7, RZ, RZ, c[0x0][0x0] ;  /* 0x00000000ff077624 */ /* 0x000fe200078e00ff */
[----:B------:R-:W-:-:S04]  /*e4b0*/  MOV R6, c[0x0][0x0] ;  /* 0x0000000000067a02 */ /* 0x000fc80000000f00 */
        /* <DEDUP_REMOVED lines=8> */
[----:B0-----:R-:W-:Y:S05]  /*e540*/  @!P0 BRA `(.L_x_2393) ;  /* 0x0000015000008947 */ /* 0x001fea0003800000 */
.L_x_2396:
[----:B------:R-:W-:Y:S01]  /*e550*/  IMAD.IADD R6, R2, 0x1, R7 ;  /* 0x0000000102067824 */ /* 0x000fe200078e0207 */
        /* <DEDUP_REMOVED lines=15> */
.L_x_2395:
[----:B------:R-:W-:Y:S05]  /*e650*/  BSYNC B0 ;  /* 0x0000000000007941 */ /* 0x000fea0003800000 */
.L_x_2394:
[----:B------:R-:W-:-:S04]  /*e660*/  SHF.R.S32.HI R7, RZ, 0x1, R7 ;  /* 0x00000001ff077819 */ /* 0x000fc80000011407 */
[----:B------:R-:W-:-:S13]  /*e670*/  ISETP.GE.AND P0, PT, R7, 0x20, PT ;  /* 0x000000200700780c */ /* 0x000fda0003f06270 */
[----:B------:R-:W-:Y:S05]  /*e680*/  @P0 BRA `(.L_x_2396) ;  /* 0xfffffec000000947 */ /* 0x000fea000383ffff */
[----:B------:R-:W-:-:S04]  /*e690*/  IMAD.MOV.U32 R6, RZ, RZ, 0x20 ;  /* 0x00000020ff067424 */ /* 0x000fc800078e00ff */
.L_x_2393:
[----:B------:R-:W-:Y:S01]  /*e6a0*/  BAR.SYNC.DEFER_BLOCKING 0x0 ;  /* 0x0000000000007b1d */ /* 0x000fe20000010000 */
[----:B------:R-:W-:-:S13]  /*e6b0*/  ISETP.GE.AND P0, PT, R6, 0x2, PT ;  /* 0x000000020600780c */ /* 0x000fda0003f06270 */
[----:B------:R-:W-:Y:S05]  /*e6c0*/  @!P0 BRA `(.L_x_2392) ;  /* 0x0000010000008947 */ /* 0x000fea0003800000 */
[----:B------:R-:W-:Y:S02]  /*e6d0*/  IMAD.MOV.U32 R7, RZ, RZ, 0x1 ;  /* 0x00000001ff077424 */ /* 0x000fe400078e00ff */
.L_x_2397:
[----:B0-----:R-:W-:Y:S02]  /*e6e0*/  LOP3.LUT R0, R18, 0xffff, RZ, 0xc0, !PT ;  /* 0x0000ffff12007812 */ /* 0x001fe400078ec0ff */
        /* <DEDUP_REMOVED lines=14> */
.L_x_2392:
        /* <DEDUP_REMOVED lines=10> */
[----:B0-----:R-:W3:Y:S01]  /*e870*/  LDG.E.U8 R0, [R4.64+0x1] ;  /* 0x0000012404007981 */ /* 0x001ee2000c1e1100 */
[----:B--2---:R-:W-:Y:S02]  /*e880*/  LOP3.LUT P0, RZ, R18, 0xff, R3, 0xc8, !PT ;  /* 0x000000ff12ff7812 */ /* 0x004fe4000780c803 */
[----:B---3--:R-:W-:Y:S02]  /*e890*/  LOP3.LUT P1, RZ, R19, 0xff, R0, 0xc8, !PT ;  /* 0x000000ff13ff7812 */ /* 0x008fe4000782c800 */
[----:B------:R-:W-:Y:S02]  /*e8a0*/  SEL R18, RZ, 0x1, !P0 ;  /* 0x00000001ff127807 */ /* 0x000fe40004000000 */
[----:B------:R-:W-:-:S04]  /*e8b0*/  SEL R19, RZ, 0x1, !P1 ;  /* 0x00000001ff137807 */ /* 0x000fc80004800000 */
.L_x_2399:
[----:B------:R-:W-:Y:S05]  /*e8c0*/  @!P2 BRA `(.L_x_2400) ;  /* 0x000003700000a947 */ /* 0x000fea0003800000 */
[----:B------:R-:W-:-:S05]  /*e8d0*/  IMAD.MOV.U32 R22, RZ, RZ, 0x1 ;  /* 0x00000001ff167424 */ /* 0x000fca00078e00ff */
[----:B------:R-:W-:-:S04]  /*e8e0*/  ISETP.NE.AND P0, PT, R22, c[0x0][0x56c], PT ;  /* 0x00015b0016007a0c */ /* 0x000fc80003f05270 */
[----:B0-----:R-:W-:-:S09]  /*e8f0*/  P2R R0, PR, RZ, 0x1 ;  /* 0x00000001ff007803 */ /* 0x001fd20000000000 */
        /* <DEDUP_REMOVED lines=20> */
.L_x_2401:
        /* <DEDUP_REMOVED lines=26> */
.L_x_2402:
[----:B------:R-:W-:Y:S02]  /*ebe0*/  IADD3 R16, P1, R16, c[0x0][0x538], RZ ;  /* 0x00014e0010107a10 */ /* 0x000fe40007f3e0ff */
[----:B------:R-:W-:Y:S02]  /*ebf0*/  LOP3.LUT P0, RZ, R19, 0xff, RZ, 0xc0, !PT ;  /* 0x000000ff13ff7812 */ /* 0x000fe4000780c0ff */
[----:B------:R-:W-:Y:S02]  /*ec00*/  IADD3.X R17, RZ, c[0x0][0x53c], RZ, P1, !PT ;  /* 0x00014f00ff117a10 */ /* 0x000fe40000ffe4ff */
[----:B0-----:R-:W-:-:S05]  /*ec10*/  SEL R3, RZ, 0x1, !P0 ;  /* 0x00000001ff037807 */ /* 0x001fca0004000000 */
[----:B------:R-:W-:Y:S01]  /*ec20*/  STG.E.U8 [R16.64], R3 ;  /* 0x0000000310007986 */ /* 0x000fe2000c101124 */
[----:B------:R-:W-:Y:S05]  /*ec30*/  EXIT ;  /* 0x000000000000794d */ /* 0x000fea0003800000 */
.L_x_2400:
[----:B------:R-:W-:Y:S04]  /*ec40*/  STG.E.U8 [R4.64], R18 ;  /* 0x0000001204007986 */ /* 0x000fe8000c101124 */
[----:B------:R-:W-:Y:S01]  /*ec50*/  STG.E.U8 [R4.64+0x1], R19 ;  /* 0x0000011304007986 */ /* 0x000fe2000c101124 */
[----:B------:R-:W-:Y:S05]  /*ec60*/  EXIT ;  /* 0x000000000000794d */ /* 0x000fea0003800000 */
.L_x_2398:
[----:B------:R-:W-:Y:S02]  /*ec70*/  ISETP.NE.AND P2, PT, RZ, UR38, PT ;  /* 0x00000026ff007c0c */ /* 0x000fe4000bf45270 */
[----:B------:R-:W-:Y:S02]  /*ec80*/  IADD3 R2, P0, R17, c[0x0][0x538], RZ ;  /* 0x00014e0011027a10 */ /* 0x000fe40007f1e0ff */
[----:B------:R-:W-:-:S03]  /*ec90*/  IADD3 R4, P1, R16, c[0x0][0x538], RZ ;  /* 0x00014e0010047a10 */ /* 0x000fc60007f3e0ff */
[----:B------:R-:W-:Y:S02]  /*eca0*/  IMAD.X R3, RZ, RZ, c[0x0][0x53c], P0 ;  /* 0x00014f00ff037624 */ /* 0x000fe400000e06ff */
[----:B------:R-:W-:-:S04]  /*ecb0*/  IMAD.X R5, RZ, RZ, c[0x0][0x53c], P1 ;  /* 0x00014f00ff057624 */ /* 0x000fc800008e06ff */
[----:B------:R-:W2:Y:S04]  /*ecc0*/  @P2 LDG.E.U8 R7, [R2.64] ;  /* 0x0000002402072981 */ /* 0x000ea8000c1e1100 */
[----:B0-----:R-:W3:Y:S01]  /*ecd0*/  @P2 LDG.E.U8 R0, [R4.64] ;  /* 0x0000002404002981 */ /* 0x001ee2000c1e1100 */
        /* <DEDUP_REMOVED lines=32> */
.L_x_2404:
        /* <DEDUP_REMOVED lines=26> */
.L_x_2405:
[----:B------:R-:W-:Y:S02]  /*f080*/  IADD3 R16, P1, R16, c[0x0][0x538], RZ ;  /* 0x00014e0010107a10 */ /* 0x000fe40007f3e0ff */
[----:B------:R-:W-:-:S03]  /*f090*/  LOP3.LUT P0, RZ, R19, 0xff, RZ, 0xc0, !PT ;  /* 0x000000ff13ff7812 */ /* 0x000fc6000780c0ff */
[----:B------:R-:W-:Y:S01]  /*f0a0*/  IMAD.X R17, RZ, RZ, c[0x0][0x53c], P1 ;  /* 0x00014f00ff117624 */ /* 0x000fe200008e06ff */
[----:B0-----:R-:W-:-:S05]  /*f0b0*/  SEL R3, RZ, 0x1, !P0 ;  /* 0x00000001ff037807 */ /* 0x001fca0004000000 */
[----:B------:R-:W-:Y:S01]  /*f0c0*/  STG.E.U8 [R16.64], R3 ;  /* 0x0000000310007986 */ /* 0x000fe2000c101124 */
[----:B------:R-:W-:Y:S05]  /*f0d0*/  EXIT ;  /* 0x000000000000794d */ /* 0x000fea0003800000 */
.L_x_2403:
[----:B------:R-:W-:Y:S02]  /*f0e0*/  LOP3.LUT P0, RZ, R18, 0xff, RZ, 0xc0, !PT ;  /* 0x000000ff12ff7812 */ /* 0x000fe4000780c0ff */
[----:B------:R-:W-:Y:S02]  /*f0f0*/  LOP3.LUT P1, RZ, R19, 0xff, RZ, 0xc0, !PT ;  /* 0x000000ff13ff7812 */ /* 0x000fe4000782c0ff */
[----:B------:R-:W-:Y:S02]  /*f100*/  SEL R7, RZ, 0x1, !P0 ;  /* 0x00000001ff077807 */ /* 0x000fe40004000000 */
[----:B------:R-:W-:-:S03]  /*f110*/  SEL R9, RZ, 0x1, !P1 ;  /* 0x00000001ff097807 */ /* 0x000fc60004800000 */
[----:B------:R-:W-:Y:S04]  /*f120*/  STG.E.U8 [R2.64], R7 ;  /* 0x0000000702007986 */ /* 0x000fe8000c101124 */
[----:B------:R-:W-:Y:S01]  /*f130*/  STG.E.U8 [R4.64], R9 ;  /* 0x0000000904007986 */ /* 0x000fe2000c101124 */
[----:B------:R-:W-:Y:S05]  /*f140*/  EXIT ;  /* 0x000000000000794d */ /* 0x000fea0003800000 */
.L_x_2372:
        /* <DEDUP_REMOVED lines=22> */
.L_x_2407:
        /* <DEDUP_REMOVED lines=24> */
.L_x_2409:
        /* <DEDUP_REMOVED lines=26> */
.L_x_2410:
[----:B0-----:R-:W-:Y:S02]  /*f5d0*/  IADD3 R2, P1, R19, c[0x0][0x538], RZ ;  /* 0x00014e0013027a10 */ /* 0x001fe40007f3e0ff */
[----:B------:R-:W-:-:S03]  /*f5e0*/  LOP3.LUT P0, RZ, R24, 0xff, RZ, 0xc0, !PT ;  /* 0x000000ff18ff7812 */ /* 0x000fc6000780c0ff */
[----:B------:R-:W-:Y:S01]  /*f5f0*/  IMAD.X R3, RZ, RZ, c[0x0][0x53c], P1 ;  /* 0x00014f00ff037624 */ /* 0x000fe200008e06ff */
[----:B------:R-:W-:-:S05]  /*f600*/  SEL R5, RZ, 0x1, !P0 ;  /* 0x00000001ff057807 */ /* 0x000fca0004000000 */
[----:B------:R-:W-:Y:S01]  /*f610*/  STG.E.U8 [R2.64], R5 ;  /* 0x0000000502007986 */ /* 0x000fe2000c101124 */
[----:B------:R-:W-:Y:S05]  /*f620*/  EXIT ;  /* 0x000000000000794d */ /* 0x000fea0003800000 */
.L_x_2408:
[----:B------:R-:W-:Y:S04]  /*f630*/  STG.E.U8 [R4.64], R23 ;  /* 0x0000001704007986 */ /* 0x000fe8000c101124 */
[----:B------:R-:W-:Y:S01]  /*f640*/  STG.E.U8 [R4.64+0x1], R24 ;  /* 0x0000011804007986 */ /* 0x000fe2000c101124 */
[----:B------:R-:W-:Y:S05]  /*f650*/  EXIT ;  /* 0x000000000000794d */ /* 0x000fea0003800000 */
.L_x_2406:
        /* <DEDUP_REMOVED lines=39> */
.L_x_2412:
        /* <DEDUP_REMOVED lines=26> */
.L_x_2413:
[----:B0-----:R-:W-:Y:S02]  /*fa70*/  IADD3 R2, P1, R19, c[0x0][0x538], RZ ;  /* 0x00014e0013027a10 */ /* 0x001fe40007f3e0ff */
[----:B------:R-:W-:-:S03]  /*fa80*/  LOP3.LUT P0, RZ, R24, 0xff, RZ, 0xc0, !PT ;  /* 0x000000ff18ff7812 */ /* 0x000fc6000780c0ff */
[----:B------:R-:W-:Y:S01]  /*fa90*/  IMAD.X R3, RZ, RZ, c[0x0][0x53c], P1 ;  /* 0x00014f00ff037624 */ /* 0x000fe200008e06ff */
[----:B------:R-:W-:-:S05]  /*faa0*/  SEL R5, RZ, 0x1, !P0 ;  /* 0x00000001ff057807 */ /* 0x000fca0004000000 */
[----:B------:R-:W-:Y:S01]  /*fab0*/  STG.E.U8 [R2.64], R5 ;  /* 0x0000000502007986 */ /* 0x000fe2000c101124 */
[----:B------:R-:W-:Y:S05]  /*fac0*/  EXIT ;  /* 0x000000000000794d */ /* 0x000fea0003800000 */
.L_x_2411:
[----:B------:R-:W-:Y:S02]  /*fad0*/  LOP3.LUT P0, RZ, R23, 0xff, RZ, 0xc0, !PT ;  /* 0x000000ff17ff7812 */ /* 0x000fe4000780c0ff */
[----:B------:R-:W-:Y:S02]  /*fae0*/  LOP3.LUT P1, RZ, R24, 0xff, RZ, 0xc0, !PT ;  /* 0x000000ff18ff7812 */ /* 0x000fe4000782c0ff */
[----:B------:R-:W-:Y:S02]  /*faf0*/  SEL R7, RZ, 0x1, !P0 ;  /* 0x00000001ff077807 */ /* 0x000fe40004000000 */
[----:B------:R-:W-:-:S03]  /*fb00*/  SEL R9, RZ, 0x1, !P1 ;  /* 0x00000001ff097807 */ /* 0x000fc60004800000 */
[----:B------:R-:W-:Y:S04]  /*fb10*/  STG.E.U8 [R2.64], R7 ;  /* 0x0000000702007986 */ /* 0x000fe8000c101124 */
[----:B------:R-:W-:Y:S01]  /*fb20*/  STG.E.U8 [R4.64], R9 ;  /* 0x0000000904007986 */ /* 0x000fe2000c101124 */
[----:B------:R-:W-:Y:S05]  /*fb30*/  EXIT ;  /* 0x000000000000794d */ /* 0x000fea0003800000 */
.L_x_2414:
        /* <DEDUP_REMOVED lines=12> */
.L_x_7635:


//--------------------- .text._ZN2at6native13reduce_kernelILi128ELi4ENS0_8ReduceOpIsNS0_14func_wrapper_tIbZZZNS0_14or_kernel_cudaERNS_14TensorIteratorEENKUlvE_clEvENKUlvE3_clEvEUlbsE_EEjbLi4ELi4EEEEEvT1_ --------------------------
	.section	.text._ZN2at6native13reduce_kernelILi128ELi4ENS0_8ReduceOpIsNS0_14func_wrapper_tIbZZZNS0_14or_kernel_cudaERNS_14TensorIteratorEENKUlvE_clEvENKUlvE3_clEvEUlbsE_EEjbLi4ELi4EEEEEvT1_,"ax",@progbits
	.sectioninfo	@"SHI_REGISTERS=48"
	.align	128
        .global         _ZN2at6native13reduce_kernelILi128ELi4ENS0_8ReduceOpIsNS0_14func_wrapper_tIbZZZNS0_14or_kernel_cudaERNS_14TensorIteratorEENKUlvE_clEvENKUlvE3_clEvEUlbsE_EEjbLi4ELi4EEEEEvT1_
        .type           _ZN2at6native13reduce_kernelILi128ELi4ENS0_8ReduceOpIsNS0_14func_wrapper_tIbZZZNS0_14or_kernel_cudaERNS_14TensorIteratorEENKUlvE_clEvENKUlvE3_clEvEUlbsE_EEjbLi4ELi4EEEEEvT1_,@function
        .size           _ZN2at6native13reduce_kernelILi128ELi4ENS0_8ReduceOpIsNS0_14func_wrapper_tIbZZZNS0_14or_kernel_cudaERNS_14TensorIteratorEENKUlvE_clEvENKUlvE3_clEvEUlbsE_EEjbLi4ELi4EEEEEvT1_,(.L_x_7636 - _ZN2at6native13reduce_kernelILi128ELi4ENS0_8ReduceOpIsNS0_14func_wrapper_tIbZZZNS0_14or_kernel_cudaERNS_14TensorIteratorEENKUlvE_clEvENKUlvE3_clEvEUlbsE_EEjbLi4ELi4EEEEEvT1_)
        .other          _ZN2at6native13reduce_kernelILi128ELi4ENS0_8ReduceOpIsNS0_14func_wrapper_tIbZZZNS0_14or_kernel_cudaERNS_14TensorIteratorEENKUlvE_clEvENKUlvE3_clEvEUlbsE_EEjbLi4ELi4EEEEEvT1_,@"STO_CUDA_ENTRY STV_DEFAULT"
_ZN2at6native13reduce_kernelILi128ELi4ENS0_8ReduceOpIsNS0_14func_wrapper_tIbZZZNS0_14or_kernel_cudaERNS_14TensorIteratorEENKUlvE_clEvENKUlvE3_clEvEUlbsE_EEjbLi4ELi4EEEEEvT1_:
.text._ZN2at6native13reduce_kernelILi128ELi4ENS0_8ReduceOpIsNS0_14func_wrapper_tIbZZZNS0_14or_kernel_cudaERNS_14TensorIteratorEENKUlvE_clEvENKUlvE3_clEvEUlbsE_EEjbLi4ELi4EEEEEvT1_:
        /* <DEDUP_REMOVED lines=213> */
.L_x_2415:
        /* <DEDUP_REMOVED lines=51> */
.L_x_2424:
[----:B------:R-:W-:Y:S05]  /*1080*/  BSYNC B2 ;  /* 0x0000000000027941 */ /* 0x000fea0003800000 */
.L_x_2423:
[----:B------:R-:W-:-:S04]  /*1090*/  PRMT R3, R3, 0x9910, RZ ;  /* 0x0000991003037816 */ /* 0x000fc800000000ff */
[----:B------:R-:W-:-:S13]  /*10a0*/  ISETP.NE.AND P0, PT, R3, RZ, PT ;  /* 0x000000ff0300720c */ /* 0x000fda0003f05270 */
[----:B------:R-:W-:Y:S05]  /*10b0*/  @!P0 BRA `(.L_x_2422) ;  /* 0x0000009000008947 */ /* 0x000fea0003800000 */
[----:B------:R-:W-:-:S05]  /*10c0*/  IADD3 R3, P0, R2, -R7, RZ ;  /* 0x8000000702037210 */ /* 0x000fca0007f1e0ff */
[----:B------:R-:W-:Y:S01]  /*10d0*/  IMAD.X R5, RZ, RZ, -0x1, P0 ;  /* 0xffffffffff057424 */ /* 0x000fe200000e06ff */
[----:B------:R-:W-:-:S04]  /*10e0*/  LEA R4, P0, R3, R18, 0x1 ;  /* 0x0000001203047211 */ /* 0x000fc800078008ff */
[----:B------:R-:W-:-:S06]  /*10f0*/  LEA.HI.X R5, R3, R19, R5, 0x1, P0 ;  /* 0x0000001303057211 */ /* 0x000fcc00000f0c05 */
[----:B------:R-:W2:Y:S02]  /*1100*/  LDG.E.U16 R5, [R4.64] ;  /* 0x0000002404057981 */ /* 0x000ea4000c1e1500 */
[----:B--2---:R-:W-:-:S04]  /*1110*/  LOP3.LUT R0, R0, R5, RZ, 0xfc, !PT ;  /* 0x0000000500007212 */ /* 0x004fc800078efcff */
[----:B------:R-:W-:-:S04]  /*1120*/  PRMT R0, R0, 0x9910, RZ ;  /* 0x0000991000007816 */ /* 0x000fc800000000ff */
[----:B------:R-:W-:-:S04]  /*1130*/  ISETP.NE.AND P0, PT, R0, RZ, PT ;  /* 0x000000ff0000720c */ /* 0x000fc80003f05270 */
[----:B------:R-:W-:-:S04]  /*1140*/  SEL R0, RZ, 0x1, !P0 ;  /* 0x00000001ff007807 */ /* 0x000fc80004000000 */
.L_x_2422:
[----:B------:R-:W-:Y:S05]  /*1150*/  BSYNC B1 ;  /* 0x0000000000017941 */ /* 0x000fea0003800000 */
.L_x_2421:
[C---:B------:R-:W-:Y:S02]  /*1160*/  IADD3 R5, P0, -R7.reuse, 0x4, RZ ;  /* 0x0000000407057810 */ /* 0x040fe40007f1e1ff */
[----:B------:R-:W-:Y:S02]  /*1170*/  IADD3 R3, R7, c[0x0][0x168], RZ ;  /* 0x00005a0007037a10 */ /* 0x000fe40007ffe0ff */
[----:B------:R-:W-:Y:S01]  /*1180*/  LEA R18, P1, R5, R18, 0x1 ;  /* 0x0000001205127211 */ /* 0x000fe200078208ff */
[----:B------:R-:W-:Y:S01]  /*1190*/  IMAD.X R4, RZ, RZ, -0x1, P0 ;  /* 0xffffffffff047424 */ /* 0x000fe200000e06ff */
[----:B------:R-:W-:-:S04]  /*11a0*/  IADD3 R3, R3, -0x4, RZ ;  /* 0xfffffffc03037810 */ /* 0x000fc80007ffe0ff */
[----:B------:R-:W-:Y:S02]  /*11b0*/  LEA.HI.X R19, R5, R19, R4, 0x1, P1 ;  /* 0x0000001305137211 */ /* 0x000fe400008f0c04 */
.L_x_2420:
[----:B------:R-:W-:Y:S05]  /*11c0*/  BSYNC B0 ;  /* 0x0000000000007941 */ /* 0x000fea0003800000 */
.L_x_2419:
        /* <DEDUP_REMOVED lines=13> */
.L_x_2427:
        /* <DEDUP_REMOVED lines=24> */
.L_x_2426:
[----:B------:R-:W-:Y:S05]  /*1420*/  BSYNC B0 ;  /* 0x0000000000007941 */ /* 0x000fea0003800000 */
.L_x_2425:
        /* <DEDUP_REMOVED lines=8> */
.L_x_2429:
[----:B------:R-:W-:Y:S05]  /*14b0*/  BSYNC B0 ;  /* 0x0000000000007941 */ /* 0x000fea0003800000 */
.L_x_2428:
        /* <DEDUP_REMOVED lines=14> */
.L_x_2431:
[----:B------:R-:W-:Y:S05]  /*15a0*/  BSYNC B0 ;  /* 0x0000000000007941 */ /* 0x000fea0003800000 */
.L_x_2430:
        /* <DEDUP_REMOVED lines=10> */
.L_x_2418:
        /* <DEDUP_REMOVED lines=48> */
.L_x_2442:
        /* <DEDUP_REMOVED lines=212> */
.L_x_2437:
[----:B------:R-:W-:-:S04]  /*2690*/  LOP3.LUT R25, R27, 0xfffffff8, RZ, 0xc0, !PT ;  /* 0xfffffff81b197812 */ /* 0x000fc800078ec0ff */
[----:B------:R-:W-:-:S05]  /*26a0*/  IADD3 R24, P1, R18, R25, RZ ;  /* 0x0000001912187210 */ /* 0x000fca0007f3e0ff */
[----:B------:R-:W-:-:S06]  /*26b0*/  IMAD.X R25, RZ, RZ, R19, P1 ;  /* 0x000000ffff197224 */ /* 0x000fcc00008e0613 */
[----:B------:R-:W2:Y:S01]  /*26c0*/  LDG.E.64 R24, [R24.64] ;  /* 0x0000002418187981 */ /* 0x000ea2000c1e1b00 */
[----:B------:R-:W-:Y:S02]  /*26d0*/  IADD3 R3, R3, c[0x0][0x170], RZ ;  /* 0x00005c0003037a10 */ /* 0x000fe40007ffe0ff */
[C---:B--2---:R-:W-:Y:S02]  /*26e0*/  PRMT R26, R24.reuse, 0x7610, R26 ;  /* 0x00007610181a7816 */ /* 0x044fe4000000001a */
[----:B------:R-:W-:Y:S02]  /*26f0*/  PRMT R27, R24, 0x7632, R27 ;  /* 0x00007632181b7816 */ /* 0x000fe4000000001b */
[C---:B------:R-:W-:Y:S02]  /*2700*/  PRMT R28, R25.reuse, 0x7610, R28 ;  /* 0x00007610191c7816 */ /* 0x040fe4000000001c */
[----:B------:R-:W-:Y:S01]  /*2710*/  PRMT R29, R25, 0x7632, R29 ;  /* 0x00007632191d7816 */ /* 0x000fe2000000001d */
[----:B------:R-:W-:Y:S05]  /*2720*/  @!P0 BRA `(.L_x_2438) ;  /* 0x00000db000008947 */ /* 0x000fea0003800000 */
[----:B------:R-:W-:Y:S01]  /*2730*/  MOV R25, R3 ;  /* 0x0000000300197202 */ /* 0x000fe20000000f00 */
[----:B------:R-:W-:-:S02]  /*2740*/  IMAD.MOV.U32 R24, RZ, RZ, RZ ;  /* 0x000000ffff187224 */ /* 0x000fc400078e00ff */
        /* <DEDUP_REMOVED lines=217> */
.L_x_2438:
[----:B------:R-:W-:-:S04]  /*34e0*/  LOP3.LUT R25, R30, 0xfffffff8, RZ, 0xc0, !PT ;  /* 0xfffffff81e197812 */ /* 0x000fc800078ec0ff */
[----:B------:R-:W-:-:S05]  /*34f0*/  IADD3 R24, P1, R18, R25, RZ ;  /* 0x0000001912187210 */ /* 0x000fca0007f3e0ff */
[----:B------:R-:W-:-:S06]  /*3500*/  IMAD.X R25, RZ, RZ, R19, P1 ;  /* 0x000000ffff197224 */ /* 0x000fcc00008e0613 */
[----:B------:R-:W2:Y:S01]  /*3510*/  LDG.E.64 R24, [R24.64] ;  /* 0x0000002418187981 */ /* 0x000ea2000c1e1b00 */
[----:B------:R-:W-:Y:S01]  /*3520*/  IADD3 R3, R3, c[0x0][0x170], RZ ;  /* 0x00005c0003037a10 */ /* 0x000fe20007ffe0ff */
[----:B------:R-:W-:Y:S02]  /*3530*/  IMAD.MOV.U32 R38, RZ, RZ, RZ ;  /* 0x000000ffff267224 */ /* 0x000fe400078e00ff */
[----:B------:R-:W-:Y:S01]  /*3540*/  IMAD.MOV.U32 R35, RZ, RZ, RZ ;  /* 0x000000ffff237224 */ /* 0x000fe200078e00ff */
[C---:B--2---:R-:W-:Y:S02]  /*3550*/  PRMT R31, R24.reuse, 0x7610, R31 ;  /* 0x00007610181f7816 */ /* 0x044fe4000000001f */
[----:B------:R-:W-:Y:S02]  /*3560*/  PRMT R30, R24, 0x7632, R30 ;  /* 0x00007632181e7816 */ /* 0x000fe4000000001e */
[C---:B------:R-:W-:Y:S02]  /*3570*/  PRMT R33, R25.reuse, 0x7610, R33 ;  /* 0x0000761019217816 */ /* 0x040fe40000000021 */
[----:B------:R-:W-:Y:S01]  /*3580*/  PRMT R32, R25, 0x7632, R32 ;  /* 0x0000763219207816 */ /* 0x000fe20000000020 */
[----:B------:R-:W-:Y:S05]  /*3590*/  @!P0 BRA `(.L_x_2439) ;  /* 0x00000d1000008947 */ /* 0x000fea0003800000 */
[----:B------:R-:W-:Y:S02]  /*35a0*/  IMAD.MOV.U32 R24, RZ, RZ, RZ ;  /* 0x000000ffff187224 */ /* 0x000fe400078e00ff */
[----:B------:R-:W-:-:S02]  /*35b0*/  IMAD.MOV.U32 R25, RZ, RZ, R3 ;  /* 0x000000ffff197224 */ /* 0x000fc400078e0003 */
        /* <DEDUP_REMOVED lines=207> */
.L_x_2439:
        /* <DEDUP_REMOVED lines=219> */
.L_x_2440:
[----:B------:R-:W-:-:S04]  /*5060*/  LOP3.LUT R25, R38, 0xfffffff8, RZ, 0xc0, !PT ;  /* 0xfffffff826197812 */ /* 0x000fc800078ec0ff */
[----:B------:R-:W-:-:S05]  /*5070*/  IADD3 R24, P1, R18, R25, RZ ;  /* 0x0000001912187210 */ /* 0x000fca0007f3e0ff */
[----:B------:R-:W-:-:S06]  /*5080*/  IMAD.X R25, RZ, RZ, R19, P1 ;  /* 0x000000ffff197224 */ /* 0x000fcc00008e0613 */
[----:B------:R-:W2:Y:S01]  /*5090*/  LDG.E.64 R24, [R24.64] ;  /* 0x0000002418187981 */ /* 0x000ea2000c1e1b00 */
[----:B------:R-:W-:Y:S01]  /*50a0*/  LOP3.LUT R7, R26, 0xff, R7, 0xf8, !PT ;  /* 0x000000ff1a077812 */ /* 0x000fe200078ef807 */
[----:B------:R-:W-:Y:S01]  /*50b0*/  IMAD.MOV.U32 R38, RZ, RZ, c[0x0][0x170] ;  /* 0x00005c00ff267624 */ /* 0x000fe200078e00ff */
[----:B------:R-:W-:Y:S02]  /*50c0*/  LOP3.LUT R5, R28, 0xff, R5, 0xf8, !PT ;  /* 0x000000ff1c057812 */ /* 0x000fe400078ef805 */
[----:B------:R-:W-:Y:S02]  /*50d0*/  PRMT R7, R7, 0x9910, RZ ;  /* 0x0000991007077816 */ /* 0x000fe400000000ff */
[----:B------:R-:W-:Y:S02]  /*50e0*/  LOP3.LUT R4, R29, 0xff, R4, 0xf8, !PT ;  /* 0x000000ff1d047812 */ /* 0x000fe400078ef804 */
[----:B------:R-:W-:Y:S02]  /*50f0*/  PRMT R5, R5, 0x9910, RZ ;  /* 0x0000991005057816 */ /* 0x000fe400000000ff */
[----:B------:R-:W-:-:S02]  /*5100*/  LOP3.LUT R20, R31, 0xff, R20, 0xf8, !PT ;  /* 0x000000ff1f147812 */ /* 0x000fc400078ef814 */
[----:B------:R-:W-:Y:S02]  /*5110*/  ISETP.NE.AND P6, PT, R7, RZ, PT ;  /* 0x000000ff0700720c */ /* 0x000fe40003fc5270 */
[----:B------:R-:W-:Y:S01]  /*5120*/  PRMT R7, R4, 0x9910, RZ ;  /* 0x0000991004077816 */ /* 0x000fe200000000ff */
[----:B------:R-:W-:Y:S01]  /*5130*/  IMAD.MOV.U32 R4, RZ, RZ, R5 ;  /* 0x000000ffff047224 */ /* 0x000fe200078e0005 */
[----:B------:R-:W-:Y:S02]  /*5140*/  PRMT R20, R20, 0x9910, RZ ;  /* 0x0000991014147816 */ /* 0x000fe400000000ff */
[----:B------:R-:W-:Y:S01]  /*5150*/  LOP3.LUT R21, R30, 0xff, R21, 0xf8, !PT ;  /* 0x000000ff1e157812 */ /* 0x000fe200078ef815 */
[----:B------:R-:W-:Y:S01]  /*5160*/  IMAD.MOV.U32 R5, RZ, RZ, R7 ;  /* 0x000000ffff057224 */ /* 0x000fe200078e0007 */
[----:B------:R-:W-:Y:S02]  /*5170*/  LOP3.LUT R15, R32, 0xff, R15, 0xf8, !PT ;  /* 0x000000ff200f7812 */ /* 0x000fe400078ef80f */
[----:B------:R-:W-:Y:S01]  /*5180*/  ISETP.NE.AND P2, PT, R4, RZ, PT ;  /* 0x000000ff0400720c */ /* 0x000fe20003f45270 */
[----:B------:R-:W-:Y:S01]  /*5190*/  IMAD.MOV.U32 R4, RZ, RZ, R20 ;  /* 0x000000ffff047224 */ /* 0x000fe200078e0014 */
[----:B------:R-:W-:-:S02]  /*51a0*/  LOP3.LUT R13, R34, 0xff, R13, 0xf8, !PT ;  /* 0x000000ff220d7812 */ /* 0x000fc400078ef80d */
[----:B------:R-:W-:Y:S02]  /*51b0*/  PRMT R21, R21, 0x9910, RZ ;  /* 0x0000991015157816 */ /* 0x000fe400000000ff */
[----:B------:R-:W-:Y:S02]  /*51c0*/  LOP3.LUT R16, R33, 0xff, R16, 0xf8, !PT ;  /* 0x000000ff21107812 */ /* 0x000fe400078ef810 */
[----:B------:R-:W-:Y:S02]  /*51d0*/  PRMT R15, R15, 0x9910, RZ ;  /* 0x000099100f0f7816 */ /* 0x000fe400000000ff */
[----:B------:R-:W-:Y:S02]  /*51e0*/  LOP3.LUT R6, R27, 0xff, R6, 0xf8, !PT ;  /* 0x000000ff1b067812 */ /* 0x000fe400078ef806 */
[----:B------:R-:W-:Y:S02]  /*51f0*/  LOP3.LUT R12, R37, 0xff, R12, 0xf8, !PT ;  /* 0x000000ff250c7812 */ /* 0x000fe400078ef80c */
[----:B------:R-:W-:-:S02]  /*5200*/  ISETP.NE.AND P4, PT, R5, RZ, PT ;  /* 0x000000ff0500720c */ /* 0x000fc40003f85270 */
[----:B------:R-:W-:Y:S02]  /*5210*/  ISETP.NE.AND P3, PT, R4, RZ, PT ;  /* 0x000000ff0400720c */ /* 0x000fe40003f65270 */
[----:B------:R-:W-:Y:S02]  /*5220*/  SEL R5, RZ, 0x1, !P2 ;  /* 0x00000001ff057807 */ /* 0x000fe40005000000 */
[----:B------:R-:W-:Y:S02]  /*5230*/  PRMT R13, R13, 0x9910, RZ ;  /* 0x000099100d0d7816 */ /* 0x000fe400000000ff */
[----:B------:R-:W-:Y:S02]  /*5240*/  MOV R4, R21 ;  /* 0x0000001500047202 */ /* 0x000fe40000000f00 */
[----:B------:R-:W-:Y:S02]  /*5250*/  PRMT R16, R16, 0x9910, RZ ;  /* 0x0000991010107816 */ /* 0x000fe400000000ff */
[----:B------:R-:W-:-:S02]  /*5260*/  ISETP.NE.AND P2, PT, R15, RZ, PT ;  /* 0x000000ff0f00720c */ /* 0x000fc40003f45270 */
[----:B------:R-:W-:Y:S02]  /*5270*/  PRMT R6, R6, 0x9910, RZ ;  /* 0x0000991006067816 */ /* 0x000fe400000000ff */
[----:B------:R-:W-:Y:S02]  /*5280*/  LOP3.LUT R11, R36, 0xff, R11, 0xf8, !PT ;  /* 0x000000ff240b7812 */ /* 0x000fe400078ef80b */
[----:B------:R-:W-:Y:S01]  /*5290*/  PRMT R15, R12, 0x9910, RZ ;  /* 0x000099100c0f7816 */ /* 0x000fe200000000ff */
[----:B------:R-:W-:Y:S01]  /*52a0*/  IMAD.MOV.U32 R12, RZ, RZ, R13 ;  /* 0x000000ffff0c7224 */ /* 0x000fe200078e000d */
[----:B------:R-:W-:Y:S02]  /*52b0*/  SEL R7, RZ, 0x1, !P6 ;  /* 0x00000001ff077807 */ /* 0x000fe40007000000 */
[----:B------:R-:W-:Y:S01]  /*52c0*/  ISETP.NE.AND P6, PT, R4, RZ, PT ;  /* 0x000000ff0400720c */ /* 0x000fe20003fc5270 */
[----:B------:R-:W-:Y:S01]  /*52d0*/  IMAD.MOV.U32 R4, RZ, RZ, R16 ;  /* 0x000000ffff047224 */ /* 0x000fe200078e0010 */
[----:B------:R-:W-:-:S02]  /*52e0*/  ISETP.NE.AND P5, PT, R6, RZ, PT ;  /* 0x000000ff0600720c */ /* 0x000fc40003fa5270 */
[----:B------:R-:W-:Y:S01]  /*52f0*/  PRMT R13, R11, 0x9910, RZ ;  /* 0x000099100b0d7816 */ /* 0x000fe200000000ff */
[----:B------:R-:W-:Y:S01]  /*5300*/  IMAD.MOV.U32 R11, RZ, RZ, R15 ;  /* 0x000000ffff0b7224 */ /* 0x000fe200078e000f */
[----:B------:R-:W-:Y:S02]  /*5310*/  SEL R20, RZ, 0x1, !P3 ;  /* 0x00000001ff147807 */ /* 0x000fe40005800000 */
[----:B------:R-:W-:Y:S02]  /*5320*/  SEL R6, RZ, 0x1, !P5 ;  /* 0x00000001ff067807 */ /* 0x000fe40006800000 */
[----:B------:R-:W-:Y:S01]  /*5330*/  ISETP.NE.AND P3, PT, R12, RZ, PT ;  /* 0x000000ff0c00720c */ /* 0x000fe20003f65270 */
[----:B------:R-:W-:Y:S01]  /*5340*/  IMAD.MOV.U32 R12, RZ, RZ, R13 ;  /* 0x000000ffff0c7224 */ /* 0x000fe200078e000d */
[----:B------:R-:W-:Y:S02]  /*5350*/  ISETP.NE.AND P5, PT, R4, RZ, PT ;  /* 0x000000ff0400720c */ /* 0x000fe40003fa5270 */
[----:B------:R-:W-:-:S02]  /*5360*/  SEL R21, RZ, 0x1, !P6 ;  /* 0x00000001ff157807 */ /* 0x000fc40007000000 */
[----:B------:R-:W-:Y:S02]  /*5370*/  ISETP.NE.AND P6, PT, R11, RZ, PT ;  /* 0x000000ff0b00720c */ /* 0x000fe40003fc5270 */
[----:B------:R-:W-:Y:S02]  /*5380*/  IADD3 R3, R3, c[0x0][0x170], RZ ;  /* 0x00005c0003037a10 */ /* 0x000fe40007ffe0ff */
[----:B------:R-:W-:Y:S02]  /*5390*/  SEL R16, RZ, 0x1, !P5 ;  /* 0x00000001ff107807 */ /* 0x000fe40006800000 */
[----:B------:R-:W-:Y:S01]  /*53a0*/  LOP3.LUT R14, R35, 0xff, R14, 0xf8, !PT ;  /* 0x000000ff230e7812 */ /* 0x000fe200078ef80e */
[----:B------:R-:W-:Y:S01]  /*53b0*/  IMAD R38, R38, 0x3, R3 ;  /* 0x0000000326267824 */ /* 0x000fe200078e0203 */
[----:B------:R-:W-:Y:S02]  /*53c0*/  ISETP.NE.AND P5, PT, R12, RZ, PT ;  /* 0x000000ff0c00720c */ /* 0x000fe40003fa5270 */
[----:B------:R-:W-:-:S02]  /*53d0*/  PRMT R14, R14, 0x9910, RZ ;  /* 0x000099100e0e7816 */ /* 0x000fc400000000ff */
[----:B------:R-:W-:Y:S02]  /*53e0*/  ISETP.GE.U32.AND P1, PT, R38, c[0x0][0x168], PT ;  /* 0x00005a0026007a0c */ /* 0x000fe40003f26070 */
[----:B------:R-:W-:Y:S02]  /*53f0*/  SEL R4, RZ, 0x1, !P4 ;  /* 0x00000001ff047807 */ /* 0x000fe40006000000 */
[----:B------:R-:W-:Y:S02]  /*5400*/  ISETP.NE.AND P4, PT, R14, RZ, PT ;  /* 0x000000ff0e00720c */ /* 0x000fe40003f85270 */
[----:B------:R-:W-:Y:S02]  /*5410*/  SEL R15, RZ, 0x1, !P2 ;  /* 0x00000001ff0f7807 */ /* 0x000fe40005000000 */
[----:B------:R-:W-:Y:S02]  /*5420*/  SEL R14, RZ, 0x1, !P4 ;  /* 0x00000001ff0e7807 */ /* 0x000fe40006000000 */
[----:B------:R-:W-:-:S02]  /*5430*/  SEL R13, RZ, 0x1, !P3 ;  /* 0x00000001ff0d7807 */ /* 0x000fc40005800000 */
[C---:B--2---:R-:W-:Y:S02]  /*5440*/  LOP3.LUT R11, R24.reuse, 0xff, R10, 0xf8, !PT ;  /* 0x000000ff180b7812 */ /* 0x044fe400078ef80a */
[----:B------:R-:W-:Y:S02]  /*5450*/  LOP3.LUT R8, R25, 0xff, R8, 0xf8, !PT ;  /* 0x000000ff19087812 */ /* 0x000fe400078ef808 */
[----:B------:R-:W-:Y:S02]  /*5460*/  PRMT R12, R11, 0x9910, RZ ;  /* 0x000099100b0c7816 */ /* 0x000fe400000000ff */
[----:B------:R-:W-:Y:S02]  /*5470*/  PRMT R11, R25, 0x7632, R11 ;  /* 0x00007632190b7816 */ /* 0x000fe4000000000b */
[----:B------:R-:W-:Y:S02]  /*5480*/  PRMT R10, R24, 0x7632, R10 ;  /* 0x00007632180a7816 */ /* 0x000fe4000000000a */
[----:B------:R-:W-:-:S02]  /*5490*/  LOP3.LUT R11, R11, 0xff, R0, 0xf8, !PT ;  /* 0x000000ff0b0b7812 */ /* 0x000fc400078ef800 */
[----:B------:R-:W-:Y:S02]  /*54a0*/  PRMT R8, R8, 0x9910, RZ ;  /* 0x0000991008087816 */ /* 0x000fe400000000ff */
[----:B------:R-:W-:Y:S01]  /*54b0*/  LOP3.LUT R10, R10, 0xff, R9, 0xf8, !PT ;  /* 0x000000ff0a0a7812 */ /* 0x000fe200078ef809 */
[----:B------:R-:W-:Y:S01]  /*54c0*/  IMAD.MOV.U32 R9, RZ, RZ, R12 ;  /* 0x000000ffff097224 */ /* 0x000fe200078e000c */
[----:B------:R-:W-:Y:S02]  /*54d0*/  PRMT R11, R11, 0x9910, RZ ;  /* 0x000099100b0b7816 */ /* 0x000fe400000000ff */
[----:B------:R-:W-:Y:S02]  /*54e0*/  ISETP.NE.AND P4, PT, R8, RZ, PT ;  /* 0x000000ff0800720c */ /* 0x000fe40003f85270 */
[----:B------:R-:W-:Y:S02]  /*54f0*/  PRMT R0, R10, 0x9910, RZ ;  /* 0x000099100a007816 */ /* 0x000fe400000000ff */
[----:B------:R-:W-:-:S02]  /*5500*/  MOV R8, R11 ;  /* 0x0000000b00087202 */ /* 0x000fc40000000f00 */
[----:B------:R-:W-:Y:S02]  /*5510*/  SEL R12, RZ, 0x1, !P6 ;  /* 0x00000001ff0c7807 */ /* 0x000fe40007000000 */
[----:B------:R-:W-:Y:S02]  /*5520*/  ISETP.NE.AND P2, PT, R9, RZ, PT ;  /* 0x000000ff0900720c */ /* 0x000fe40003f45270 */
[----:B------:R-:W-:Y:S02]  /*5530*/  ISETP.NE.AND P3, PT, R0, RZ, PT ;  /* 0x000000ff0000720c */ /* 0x000fe40003f65270 */
[----:B------:R-:W-:Y:S02]  /*5540*/  ISETP.NE.AND P6, PT, R8, RZ, PT ;  /* 0x000000ff0800720c */ /* 0x000fe40003fc5270 */
[----:B------:R-:W-:Y:S02]  /*5550*/  SEL R11, RZ, 0x1, !P5 ;  /* 0x00000001ff0b7807 */ /* 0x000fe40006800000 */
[----:B------:R-:W-:-:S02]  /*5560*/  SEL R10, RZ, 0x1, !P2 ;  /* 0x00000001ff0a7807 */ /* 0x000fc40005000000 */
[----:B------:R-:W-:Y:S02]  /*5570*/  SEL R8, RZ, 0x1, !P4 ;  /* 0x00000001ff087807 */ /* 0x000fe40006000000 */
[----:B------:R-:W-:Y:S02]  /*5580*/  SEL R9, RZ, 0x1, !P3 ;  /* 0x00000001ff097807 */ /* 0x000fe40005800000 */
[----:B------:R-:W-:Y:S01]  /*5590*/  SEL R0, RZ, 0x1, !P6 ;  /* 0x00000001ff007807 */ /* 0x000fe20007000000 */
[----:B------:R-:W-:Y:S01]  /*55a0*/  @P1 CALL.REL.NOINC `(.L_x_2441) ;  /* 0x0000001000001944 */ /* 0x000fe20003c00000 */
[----:B------:R-:W-:Y:S05]  /*55b0*/  BRA `(.L_x_2442) ;  /* 0xffffc39000007947 */ /* 0x000fea000383ffff */
.L_x_2441:
[----:B------:R-:W-:Y:S05]  /*55c0*/  BSYNC B1 ;  /* 0x0000000000017941 */ /* 0x000fea0003800000 */
.L_x_2436:
[C---:B------:R-:W-:Y:S02]  /*55d0*/  PRMT R39, R24.reuse, 0x7610, R39 ;  /* 0x0000761018277816 */ /* 0x040fe40000000027 */
[----:B------:R-:W-:Y:S02]  /*55e0*/  PRMT R38, R24, 0x7632, R38 ;  /* 0x0000763218267816 */ /* 0x000fe40000000026 */
[C---:B------:R-:W-:Y:S02]  /*55f0*/  PRMT R43, R25.reuse, 0x7610, R43 ;  /* 0x00007610192b7816 */ /* 0x040fe4000000002b */
[----:B------:R-:W-:-:S02]  /*5600*/  PRMT R41, R25, 0x7632, R41 ;  /* 0x0000763219297816 */ /* 0x000fc40000000029 */
.L_x_2435:
[----:B------:R-:W-:Y:S05]  /*5610*/  BSYNC B0 ;  /* 0x0000000000007941 */ /* 0x000fea0003800000 */
.L_x_2434:
        /* <DEDUP_REMOVED lines=205> */
.L_x_2445:
[----:B------:R-:W-:-:S04]  /*62f0*/  LOP3.LUT R25, R29, 0xfffffff8, RZ, 0xc0, !PT ;  /* 0xfffffff81d197812 */ /* 0x000fc800078ec0ff */
[----:B------:R-:W-:-:S04]  /*6300*/  IADD3 R24, P2, R18, R25, RZ ;  /* 0x0000001912187210 */ /* 0x000fc80007f5e0ff */
[----:B------:R-:W-:-:S06]  /*6310*/  IADD3.X R25, RZ, R19, RZ, P2, !PT ;  /* 0x00000013ff197210 */ /* 0x000fcc00017fe4ff */
[----:B------:R-:W2:Y:S01]  /*6320*/  LDG.E.64 R24, [R24.64] ;  /* 0x0000002418187981 */ /* 0x000ea2000c1e1b00 */
[----:B------:R-:W-:-:S04]  /*6330*/  IADD3 R45, R3, c[0x0][0x170], RZ ;  /* 0x00005c00032d7a10 */ /* 0x000fc80007ffe0ff */
[----:B------:R-:W-:Y:S02]  /*6340*/  ISETP.GE.U32.AND P2, PT, R45, c[0x0][0x168], PT ;  /* 0x00005a002d007a0c */ /* 0x000fe40003f46070 */
[C---:B--2---:R-:W-:Y:S02]  /*6350*/  PRMT R26, R24.reuse, 0x7610, R26 ;  /* 0x00007610181a7816 */ /* 0x044fe4000000001a */
        /* <DEDUP_REMOVED lines=204> */
.L_x_2446:
[----:B------:R-:W-:-:S04]  /*7020*/  LOP3.LUT R25, R33, 0xfffffff8, RZ, 0xc0, !PT ;  /* 0xfffffff821197812 */ /* 0x000fc800078ec0ff */
[----:B------:R-:W-:-:S05]  /*7030*/  IADD3 R24, P2, R18, R25, RZ ;  /* 0x0000001912187210 */ /* 0x000fca0007f5e0ff */
[----:B------:R-:W-:-:S06]  /*7040*/  IMAD.X R25, RZ, RZ, R19, P2 ;  /* 0x000000ffff197224 */ /* 0x000fcc00010e0613 */
        /* <DEDUP_REMOVED lines=208> */
.L_x_2447:
        /* <DEDUP_REMOVED lines=211> */
.L_x_2448:
[----:B------:R-:W-:-:S04]  /*8a80*/  LOP3.LUT R41, R41, 0xfffffff8, RZ, 0xc0, !PT ;  /* 0xfffffff829297812 */ /* 0x000fc800078ec0ff */
[----:B------:R-:W-:-:S05]  /*8a90*/  IADD3 R18, P1, R18, R41, RZ ;  /* 0x0000002912127210 */ /* 0x000fca0007f3e0ff */
[----:B------:R-:W-:-:S06]  /*8aa0*/  IMAD.X R19, RZ, RZ, R19, P1 ;  /* 0x000000ffff137224 */ /* 0x000fcc00008e0613 */
[----:B------:R-:W2:Y:S02]  /*8ab0*/  LDG.E.64 R18, [R18.64] ;  /* 0x0000002412127981 */ /* 0x000ea4000c1e1b00 */
[C---:B--2---:R-:W-:Y:S02]  /*8ac0*/  PRMT R39, R18.reuse, 0x7610, R39 ;  /* 0x0000761012277816 */ /* 0x044fe40000000027 */
[----:B------:R-:W-:Y:S02]  /*8ad0*/  PRMT R38, R18, 0x7632, R38 ;  /* 0x0000763212267816 */ /* 0x000fe40000000026 */
[C---:B------:R-:W-:Y:S02]  /*8ae0*/  PRMT R43, R19.reuse, 0x7610, R43 ;  /* 0x00007610132b7816 */ /* 0x040fe4000000002b */
[----:B------:R-:W-:Y:S02]  /*8af0*/  PRMT R41, R19, 0x7632, R41 ;  /* 0x0000763213297816 */ /* 0x000fe40000000029 */
.L_x_2444:
[----:B------:R-:W-:Y:S05]  /*8b00*/  BSYNC B0 ;  /* 0x0000000000007941 */ /* 0x000fea0003800000 */
.L_x_2443:
[----:B------:R-:W-:Y:S01]  /*8b10*/  BSSY B0, `(.L_x_2449) ;  /* 0x0000051000007945 */ /* 0x000fe20003800000 */
[----:B------:R-:W-:Y:S05]  /*8b20*/  @P0 BRA `(.L_x_2450) ;  /* 0x000004f000000947 */ /* 0x000fea0003800000 */
[----:B------:R-:W-:Y:S02]  /*8b30*/  LOP3.LUT R6, R27, 0xff, R6, 0xf8, !PT ;  /* 0x000000ff1b067812 */ /* 0x000fe400078ef806 */
[----:B------:R-:W-:-:S02]  /*8b40*/  IADD3 R3, R3, c[0x0][0x170], RZ ;  /* 0x00005c0003037a10 */ /* 0x000fc40007ffe0ff */
[----:B------:R-:W-:Y:S02]  /*8b50*/  LOP3.LUT R4, R29, 0xff, R4, 0xf8, !PT ;  /* 0x000000ff1d047812 */ /* 0x000fe400078ef804 */
[----:B------:R-:W-:Y:S02]  /*8b60*/  PRMT R6, R6, 0x9910, RZ ;  /* 0x0000991006067816 */ /* 0x000fe400000000ff */
[----:B------:R-:W-:Y:S02]  /*8b70*/  ISETP.GE.U32.AND P4, PT, R3, c[0x0][0x168], PT ;  /* 0x00005a0003007a0c */ /* 0x000fe40003f86070 */
[----:B------:R-:W-:Y:S01]  /*8b80*/  PRMT R18, R4, 0x9910, RZ ;  /* 0x0000991004127816 */ /* 0x000fe200000000ff */
[----:B------:R-:W-:Y:S01]  /*8b90*/  IMAD.MOV.U32 R4, RZ, RZ, R6 ;  /* 0x000000ffff047224 */ /* 0x000fe200078e0006 */
[----:B------:R-:W-:Y:S02]  /*8ba0*/  LOP3.LUT R7, R26, 0xff, R7, 0xf8, !PT ;  /* 0x000000ff1a077812 */ /* 0x000fe400078ef807 */
[----:B------:R-:W-:Y:S01]  /*8bb0*/  LOP3.LUT R5, R28, 0xff, R5, 0xf8, !PT ;  /* 0x000000ff1c057812 */ /* 0x000fe200078ef805 */
[----:B------:R-:W-:Y:S01]  /*8bc0*/  IMAD.MOV.U32 R6, RZ, RZ, R18 ;  /* 0x000000ffff067224 */ /* 0x000fe200078e0012 */
[----:B------:R-:W-:-:S02]  /*8bd0*/  PRMT R7, R7, 0x9910, RZ ;  /* 0x0000991007077816 */ /* 0x000fc400000000ff */
[----:B------:R-:W-:Y:S02]  /*8be0*/  PRMT R5, R5, 0x9910, RZ ;  /* 0x0000991005057816 */ /* 0x000fe400000000ff */
[----:B------:R-:W-:Y:S02]  /*8bf0*/  ISETP.NE.AND P0, PT, R7, RZ, PT ;  /* 0x000000ff0700720c */ /* 0x000fe40003f05270 */
[----:B------:R-:W-:Y:S02]  /*8c00*/  ISETP.NE.AND P1, PT, R4, RZ, PT ;  /* 0x000000ff0400720c */ /* 0x000fe40003f25270 */
[----:B------:R-:W-:Y:S02]  /*8c10*/  ISETP.NE.AND P2, PT, R5, RZ, PT ;  /* 0x000000ff0500720c */ /* 0x000fe40003f45270 */
[----:B------:R-:W-:Y:S02]  /*8c20*/  ISETP.NE.AND P3, PT, R6, RZ, PT ;  /* 0x000000ff0600720c */ /* 0x000fe40003f65270 */
[----:B------:R-:W-:-:S02]  /*8c30*/  SEL R7, RZ, 0x1, !P0 ;  /* 0x00000001ff077807 */ /* 0x000fc40004000000 */
[----:B------:R-:W-:Y:S02]  /*8c40*/  SEL R6, RZ, 0x1, !P1 ;  /* 0x00000001ff067807 */ /* 0x000fe40004800000 */
[----:B------:R-:W-:Y:S02]  /*8c50*/  SEL R5, RZ, 0x1, !P2 ;  /* 0x00000001ff057807 */ /* 0x000fe40005000000 */
[----:B------:R-:W-:Y:S01]  /*8c60*/  SEL R4, RZ, 0x1, !P3 ;  /* 0x00000001ff047807 */ /* 0x000fe20005800000 */
[----:B------:R-:W-:Y:S05]  /*8c70*/  @P4 BRA `(.L_x_2450) ;  /* 0x000003a000004947 */ /* 0x000fea0003800000 */
[----:B------:R-:W-:Y:S02]  /*8c80*/  IADD3 R3, R3, c[0x0][0x170], RZ ;  /* 0x00005c0003037a10 */ /* 0x000fe40007ffe0ff */
[----:B------:R-:W-:Y:S02]  /*8c90*/  LOP3.LUT R20, R31, 0xff, R20, 0xf8, !PT ;  /* 0x000000ff1f147812 */ /* 0x000fe400078ef814 */
[----:B------:R-:W-:Y:S02]  /*8ca0*/  LOP3.LUT R15, R32, 0xff, R15, 0xf8, !PT ;  /* 0x000000ff200f7812 */ /* 0x000fe400078ef80f */
[----:B------:R-:W-:-:S02]  /*8cb0*/  LOP3.LUT R21, R30, 0xff, R21, 0xf8, !PT ;  /* 0x000000ff1e157812 */ /* 0x000fc400078ef815 */
[----:B------:R-:W-:Y:S02]  /*8cc0*/  ISETP.GE.U32.AND P4, PT, R3, c[0x0][0x168], PT ;  /* 0x00005a0003007a0c */ /* 0x000fe40003f86070 */
[----:B------:R-:W-:Y:S02]  /*8cd0*/  PRMT R18, R20, 0x9910, RZ ;  /* 0x0000991014127816 */ /* 0x000fe400000000ff */
[----:B------:R-:W-:Y:S02]  /*8ce0*/  PRMT R19, R15, 0x9910, RZ ;  /* 0x000099100f137816 */ /* 0x000fe400000000ff */
[----:B------:R-:W-:Y:S02]  /*8cf0*/  LOP3.LUT R16, R33, 0xff, R16, 0xf8, !PT ;  /* 0x000000ff21107812 */ /* 0x000fe400078ef810 */
[----:B------:R-:W-:Y:S02]  /*8d00*/  PRMT R21, R21, 0x9910, RZ ;  /* 0x0000991015157816 */ /* 0x000fe400000000ff */
[----:B------:R-:W-:Y:S01]  /*8d10*/  ISETP.NE.AND P0, PT, R18, RZ, PT ;  /* 0x000000ff1200720c */ /* 0x000fe20003f05270 */
[----:B------:R-:W-:Y:S01]  /*8d20*/  IMAD.MOV.U32 R18, RZ, RZ, R19 ;  /* 0x000000ffff127224 */ /* 0x000fe200078e0013 */
[----:B------:R-:W-:-:S02]  /*8d30*/  PRMT R16, R16, 0x9910, RZ ;  /* 0x0000991010107816 */ /* 0x000fc400000000ff */
[----:B------:R-:W-:Y:S02]  /*8d40*/  MOV R15, R21 ;  /* 0x00000015000f7202 */ /* 0x000fe40000000f00 */
[----:B------:R-:W-:Y:S02]  /*8d50*/  ISETP.NE.AND P2, PT, R16, RZ, PT ;  /* 0x000000ff1000720c */ /* 0x000fe40003f45270 */
[----:B------:R-:W-:Y:S02]  /*8d60*/  ISETP.NE.AND P1, PT, R15, RZ, PT ;  /* 0x000000ff0f00720c */ /* 0x000fe40003f25270 */
[----:B------:R-:W-:Y:S02]  /*8d70*/  ISETP.NE.AND P3, PT, R18, RZ, PT ;  /* 0x000000ff1200720c */ /* 0x000fe40003f65270 */
[----:B------:R-:W-:Y:S02]  /*8d80*/  SEL R20, RZ, 0x1, !P0 ;  /* 0x00000001ff147807 */ /* 0x000fe40004000000 */
[----:B------:R-:W-:-:S02]  /*8d90*/  SEL R21, RZ, 0x1, !P1 ;  /* 0x00000001ff157807 */ /* 0x000fc40004800000 */
[----:B------:R-:W-:Y:S02]  /*8da0*/  SEL R16, RZ, 0x1, !P2 ;  /* 0x00000001ff107807 */ /* 0x000fe40005000000 */
[----:B------:R-:W-:Y:S01]  /*8db0*/  SEL R15, RZ, 0x1, !P3 ;  /* 0x00000001ff0f7807 */ /* 0x000fe20005800000 */
[----:B------:R-:W-:Y:S05]  /*8dc0*/  @P4 BRA `(.L_x_2450) ;  /* 0x0000025000004947 */ /* 0x000fea0003800000 */
[----:B------:R-:W-:Y:S02]  /*8dd0*/  IADD3 R3, R3, c[0x0][0x170], RZ ;  /* 0x00005c0003037a10 */ /* 0x000fe40007ffe0ff */
[----:B------:R-:W-:Y:S02]  /*8de0*/  LOP3.LUT R14, R35, 0xff, R14, 0xf8, !PT ;  /* 0x000000ff230e7812 */ /* 0x000fe400078ef80e */
[----:B------:R-:W-:Y:S02]  /*8df0*/  LOP3.LUT R13, R34, 0xff, R13, 0xf8, !PT ;  /* 0x000000ff220d7812 */ /* 0x000fe400078ef80d */
[----:B------:R-:W-:Y:S02]  /*8e00*/  LOP3.LUT R11, R36, 0xff, R11, 0xf8, !PT ;  /* 0x000000ff240b7812 */ /* 0x000fe400078ef80b */
[----:B------:R-:W-:-:S02]  /*8e10*/  ISETP.GE.U32.AND P4, PT, R3, c[0x0][0x168], PT ;  /* 0x00005a0003007a0c */ /* 0x000fc40003f86070 */
[----:B------:R-:W-:Y:S02]  /*8e20*/  PRMT R3, R14, 0x9910, RZ ;  /* 0x000099100e037816 */ /* 0x000fe400000000ff */
[----:B------:R-:W-:Y:S02]  /*8e30*/  PRMT R13, R13, 0x9910, RZ ;  /* 0x000099100d0d7816 */ /* 0x000fe400000000ff */
[----:B------:R-:W-:Y:S02]  /*8e40*/  PRMT R14, R11, 0x9910, RZ ;  /* 0x000099100b0e7816 */ /* 0x000fe400000000ff */
[----:B------:R-:W-:Y:S01]  /*8e50*/  LOP3.LUT R12, R37, 0xff, R12, 0xf8, !PT ;  /* 0x000000ff250c7812 */ /* 0x000fe200078ef80c */
[----:B------:R-:W-:Y:S01]  /*8e60*/  IMAD.MOV.U32 R11, RZ, RZ, R13 ;  /* 0x000000ffff0b7224 */ /* 0x000fe200078e000d */
[----:B------:R-:W-:Y:S01]  /*8e70*/  ISETP.NE.AND P0, PT, R3, RZ, PT ;  /* 0x000000ff0300720c */ /* 0x000fe20003f05270 */
[----:B------:R-:W-:Y:S01]  /*8e80*/  IMAD.MOV.U32 R13, RZ, RZ, R14 ;  /* 0x000000ffff0d7224 */ /* 0x000fe200078e000e */
        /* <DEDUP_REMOVED lines=9> */
[----:B------:R-:W-:Y:S02]  /*8f20*/  LOP3.LUT R39, R39, 0xff, R10, 0xf8, !PT ;  /* 0x000000ff27277812 */ /* 0x000fe400078ef80a */
[----:B------:R-:W-:Y:S02]  /*8f30*/  LOP3.LUT R38, R38, 0xff, R9, 0xf8, !PT ;  /* 0x000000ff26267812 */ /* 0x000fe400078ef809 */
[----:B------:R-:W-:Y:S02]  /*8f40*/  LOP3.LUT R43, R43, 0xff, R8, 0xf8, !PT ;  /* 0x000000ff2b2b7812 */ /* 0x000fe400078ef808 */
[----:B------:R-:W-:Y:S02]  /*8f50*/  LOP3.LUT R41, R41, 0xff, R0, 0xf8, !PT ;  /* 0x000000ff29297812 */ /* 0x000fe400078ef800 */
[----:B------:R-:W-:Y:S02]  /*8f60*/  PRMT R0, R39, 0x9910, RZ ;  /* 0x0000991027007816 */ /* 0x000fe400000000ff */
[----:B------:R-:W-:-:S02]  /*8f70*/  PRMT R3, R38, 0x9910, RZ ;  /* 0x0000991026037816 */ /* 0x000fc400000000ff */
[----:B------:R-:W-:Y:S02]  /*8f80*/  PRMT R8, R43, 0x9910, RZ ;  /* 0x000099102b087816 */ /* 0x000fe400000000ff */
[----:B------:R-:W-:Y:S02]  /*8f90*/  PRMT R9, R41, 0x9910, RZ ;  /* 0x0000991029097816 */ /* 0x000fe400000000ff */
[----:B------:R-:W-:Y:S02]  /*8fa0*/  ISETP.NE.AND P0, PT, R0, RZ, PT ;  /* 0x000000ff0000720c */ /* 0x000fe40003f05270 */
[----:B------:R-:W-:Y:S02]  /*8fb0*/  ISETP.NE.AND P1, PT, R3, RZ, PT ;  /* 0x000000ff0300720c */ /* 0x000fe40003f25270 */
[----:B------:R-:W-:Y:S02]  /*8fc0*/  ISETP.NE.AND P2, PT, R8, RZ, PT ;  /* 0x000000ff0800720c */ /* 0x000fe40003f45270 */
[----:B------:R-:W-:-:S02]  /*8fd0*/  ISETP.NE.AND P3, PT, R9, RZ, PT ;  /* 0x000000ff0900720c */ /* 0x000fc40003f65270 */
[----:B------:R-:W-:Y:S02]  /*8fe0*/  SEL R10, RZ, 0x1, !P0 ;  /* 0x00000001ff0a7807 */ /* 0x000fe40004000000 */
[----:B------:R-:W-:Y:S02]  /*8ff0*/  SEL R9, RZ, 0x1, !P1 ;  /* 0x00000001ff097807 */ /* 0x000fe40004800000 */
[----:B------:R-:W-:Y:S02]  /*9000*/  SEL R8, RZ, 0x1, !P2 ;  /* 0x00000001ff087807 */ /* 0x000fe40005000000 */
[----:B------:R-:W-:Y:S02]  /*9010*/  SEL R0, RZ, 0x1, !P3 ;  /* 0x00000001ff007807 */ /* 0x000fe40005800000 */
.L_x_2450:
[----:B------:R-:W-:Y:S05]  /*9020*/  BSYNC B0 ;  /* 0x0000000000007941 */ /* 0x000fea0003800000 */
.L_x_2449:
        /* <DEDUP_REMOVED lines=25> */
.L_x_2433:
        /* <DEDUP_REMOVED lines=34> */
.L_x_2454:
[----:B------:R-:W-:Y:S01]  /*93e0*/  IMAD R20, R36, R3, RZ ;  /* 0x0000000324147224 */ /* 0x000fe200078e02ff */
[----:B------:R-:W-:-:S04]  /*93f0*/  IADD3 R3, R3, c[0x0][0x170], RZ ;  /* 0x00005c0003037a10 */ /* 0x000fc80007ffe0ff */
[----:B------:R-:W-:Y:S01]  /*9400*/  SHF.R.U32.HI R21, RZ, 0x2, R20 ;  /* 0x00000002ff157819 */ /* 0x000fe20000011614 */
[----:B------:R-:W-:-:S04]  /*9410*/  IMAD R24, R36, R3, RZ ;  /* 0x0000000324187224 */ /* 0x000fc800078e02ff */
[----:B------:R-:W-:Y:S01]  /*9420*/  IMAD.WIDE.U32 R20, R21, 0x8, R18 ;  /* 0x0000000815147825 */ /* 0x000fe200078e0012 */
[----:B------:R-:W-:-:S05]  /*9430*/  SHF.R.U32.HI R25, RZ, 0x2, R24 ;  /* 0x00000002ff197819 */ /* 0x000fca0000011618 */
[----:B------:R-:W2:Y:S01]  /*9440*/  LDG.E.64 R20, [R20.64] ;  /* 0x0000002414147981 */ /* 0x000ea2000c1e1b00 */
[----:B------:R-:W-:Y:S01]  /*9450*/  IADD3 R3, R3, c[0x0][0x170], RZ ;  /* 0x00005c0003037a10 */ /* 0x000fe20007ffe0ff */
[----:B------:R-:W-:-:S04]  /*9460*/  IMAD.WIDE.U32 R24, R25, 0x8, R18 ;  /* 0x0000000819187825 */ /* 0x000fc800078e0012 */
[----:B------:R-:W-:Y:S02]  /*9470*/  IMAD R26, R36, R3, RZ ;  /* 0x00000003241a7224 */ /* 0x000fe400078e02ff */
[----:B------:R-:W3:Y:S03]  /*9480*/  LDG.E.64 R24, [R24.64] ;  /* 0x0000002418187981 */ /* 0x000ee6000c1e1b00 */
[----:B------:R-:W-:Y:S02]  /*9490*/  SHF.R.U32.HI R27, RZ, 0x2, R26 ;  /* 0x00000002ff1b7819 */ /* 0x000fe4000001161a */
[----:B------:R-:W-:-:S03]  /*94a0*/  IADD3 R3, R3, c[0x0][0x170], RZ ;  /* 0x00005c0003037a10 */ /* 0x000fc60007ffe0ff */
[----:B------:R-:W-:-:S04]  /*94b0*/  IMAD.WIDE.U32 R26, R27, 0x8, R18 ;  /* 0x000000081b1a7825 */ /* 0x000fc800078e0012 */
[----:B------:R-:W-:Y:S02]  /*94c0*/  IMAD R28, R36, R3, RZ ;  /* 0x00000003241c7224 */ /* 0x000fe400078e02ff */
[----:B------:R-:W4:Y:S03]  /*94d0*/  LDG.E.64 R26, [R26.64] ;  /* 0x000000241a1a7981 */ /* 0x000f26000c1e1b00 */
[----:B------:R-:W-:-:S05]  /*94e0*/  SHF.R.U32.HI R29, RZ, 0x2, R28 ;  /* 0x00000002ff1d7819 */ /* 0x000fca000001161c */
[----:B------:R-:W-:-:S06]  /*94f0*/  IMAD.WIDE.U32 R28, R29, 0x8, R18 ;  /* 0x000000081d1c7825 */ /* 0x000fcc00078e0012 */
[----:B------:R-:W5:Y:S01]  /*9500*/  LDG.E.64 R28, [R28.64] ;  /* 0x000000241c1c7981 */ /* 0x000f62000c1e1b00 */
[----:B------:R-:W-:-:S05]  /*9510*/  IADD3 R3, R3, c[0x0][0x170], RZ ;  /* 0x00005c0003037a10 */ /* 0x000fca0007ffe0ff */
[----:B------:R-:W-:-:S05]  /*9520*/  IMAD R33, R32, 0x3, R3 ;  /* 0x0000000320217824 */ /* 0x000fca00078e0203 */
[----:B------:R-:W-:Y:S02]  /*9530*/  ISETP.GE.U32.AND P0, PT, R33, c[0x0][0x168], PT ;  /* 0x00005a0021007a0c */ /* 0x000fe40003f06070 */
[C---:B--2---:R-:W-:Y:S02]  /*9540*/  LOP3.LUT R34, R20.reuse, 0xff, R31, 0xf8, !PT ;  /* 0x000000ff14227812 */ /* 0x044fe400078ef81f */
[----:B------:R-:W-:Y:S02]  /*9550*/  PRMT R33, R20, 0x7632, R33 ;  /* 0x0000763214217816 */ /* 0x000fe40000000021 */
[C---:B------:R-:W-:Y:S02]  /*9560*/  PRMT R31, R21.reuse, 0x7632, R31 ;  /* 0x00007632151f7816 */ /* 0x040fe4000000001f */
[----:B------:R-:W-:Y:S02]  /*9570*/  LOP3.LUT R15, R21, 0xff, R15, 0xf8, !PT ;  /* 0x000000ff150f7812 */ /* 0x000fe400078ef80f */
[----:B------:R-:W-:-:S02]  /*9580*/  PRMT R34, R34, 0x9910, RZ ;  /* 0x0000991022227816 */ /* 0x000fc400000000ff */
[----:B------:R-:W-:Y:S02]  /*9590*/  LOP3.LUT R33, R33, 0xff, R30, 0xf8, !PT ;  /* 0x000000ff21217812 */ /* 0x000fe400078ef81e */
[----:B------:R-:W-:Y:S02]  /*95a0*/  LOP3.LUT R31, R31, 0xff, R16, 0xf8, !PT ;  /* 0x000000ff1f1f7812 */ /* 0x000fe400078ef810 */
[----:B------:R-:W-:Y:S01]  /*95b0*/  PRMT R30, R15, 0x9910, RZ ;  /* 0x000099100f1e7816 */ /* 0x000fe200000000ff */
[----:B------:R-:W-:Y:S01]  /*95c0*/  IMAD.MOV.U32 R15, RZ, RZ, R34 ;  /* 0x000000ffff0f7224 */ /* 0x000fe200078e0022 */
[----:B------:R-:W-:Y:S02]  /*95d0*/  PRMT R16, R33, 0x9910, RZ ;  /* 0x0000991021107816 */ /* 0x000fe400000000ff */
[----:B------:R-:W-:Y:S02]  /*95e0*/  PRMT R31, R31, 0x9910, RZ ;  /* 0x000099101f1f7816 */ /* 0x000fe400000000ff */
[----:B------:R-:W-:-:S02]  /*95f0*/  ISETP.NE.AND P4, PT, R16, RZ, PT ;  /* 0x000000ff1000720c */ /* 0x000fc40003f85270 */
[----:B------:R-:W-:Y:S02]  /*9600*/  ISETP.NE.AND P2, PT, R15, RZ, PT ;  /* 0x000000ff0f00720c */ /* 0x000fe40003f45270 */
[C---:B---3--:R-:W-:Y:S02]  /*9610*/  LOP3.LUT R16, R25.reuse, 0xff, R12, 0xf8, !PT ;  /* 0x000000ff19107812 */ /* 0x048fe400078ef80c */
[C---:B------:R-:W-:Y:S02]  /*9620*/  LOP3.LUT R15, R24.reuse, 0xff, R14, 0xf8, !PT ;  /* 0x000000ff180f7812 */ /* 0x040fe400078ef80e */
[----:B------:R-:W-:Y:S02]  /*9630*/  PRMT R12, R25, 0x7632, R12 ;  /* 0x00007632190c7816 */ /* 0x000fe4000000000c */
[----:B------:R-:W-:Y:S02]  /*9640*/  PRMT R14, R24, 0x7632, R14 ;  /* 0x00007632180e7816 */ /* 0x000fe4000000000e */
[----:B------:R-:W-:-:S02]  /*9650*/  LOP3.LUT R12, R12, 0xff, R11, 0xf8, !PT ;  /* 0x000000ff0c0c7812 */ /* 0x000fc400078ef80b */
[----:B------:R-:W-:Y:S02]  /*9660*/  PRMT R15, R15, 0x9910, RZ ;  /* 0x000099100f0f7816 */ /* 0x000fe400000000ff */
[----:B------:R-:W-:Y:S02]  /*9670*/  LOP3.LUT R14, R14, 0xff, R13, 0xf8, !PT ;  /* 0x000000ff0e0e7812 */ /* 0x000fe400078ef80d */
[----:B------:R-:W-:Y:S01]  /*9680*/  ISETP.NE.AND P3, PT, R30, RZ, PT ;  /* 0x000000ff1e00720c */ /* 0x000fe20003f65270 */
[----:B------:R-:W-:Y:S01]  /*9690*/  IMAD.MOV.U32 R13, RZ, RZ, R15 ;  /* 0x000000ffff0d7224 */ /* 0x000fe200078e000f */
[----:B------:R-:W-:Y:S02]  /*96a0*/  PRMT R12, R12, 0x9910, RZ ;  /* 0x000099100c0c7816 */ /* 0x000fe400000000ff */
[----:B------:R-:W-:Y:S02]  /*96b0*/  PRMT R11, R14, 0x9910, RZ ;  /* 0x000099100e0b7816 */ /* 0x000fe400000000ff */
[----:B------:R-:W-:-:S02]  /*96c0*/  ISETP.NE.AND P5, PT, R31, RZ, PT ;  /* 0x000000ff1f00720c */ /* 0x000fc40003fa5270 */
[----:B------:R-:W-:Y:S02]  /*96d0*/  SEL R15, RZ, 0x1, !P3 ;  /* 0x00000001ff0f7807 */ /* 0x000fe40005800000 */
[----:B------:R-:W-:Y:S02]  /*96e0*/  SEL R31, RZ, 0x1, !P2 ;  /* 0x00000001ff1f7807 */ /* 0x000fe40005000000 */
[----:B------:R-:W-:Y:S02]  /*96f0*/  ISETP.NE.AND P3, PT, R12, RZ, PT ;  /* 0x000000ff0c00720c */ /* 0x000fe40003f65270 */
[----:B------:R-:W-:Y:S02]  /*9700*/  ISETP.NE.AND P2, PT, R11, RZ, PT ;  /* 0x000000ff0b00720c */ /* 0x000fe40003f45270 */
[----:B----4-:R-:W-:Y:S02]  /*9710*/  PRMT R12, R27, 0x7632, R12 ;  /* 0x000076321b0c7816 */ /* 0x010fe4000000000c */
[----:B------:R-:W-:-:S02]  /*9720*/  LOP3.LUT R11, R26, 0xff, R10, 0xf8, !PT ;  /* 0x000000ff1a0b7812 */ /* 0x000fc400078ef80a */
[----:B------:R-:W-:Y:S02]  /*9730*/  PRMT R10, R26, 0x7632, R10 ;  /* 0x000076321a0a7816 */ /* 0x000fe4000000000a */
[----:B------:R-:W-:Y:S02]  /*9740*/  PRMT R16, R16, 0x9910, RZ ;  /* 0x0000991010107816 */ /* 0x000fe400000000ff */
[----:B------:R-:W-:Y:S02]  /*9750*/  LOP3.LUT R8, R27, 0xff, R8, 0xf8, !PT ;  /* 0x000000ff1b087812 */ /* 0x000fe400078ef808 */
[----:B------:R-:W-:Y:S02]  /*9760*/  LOP3.LUT R12, R12, 0xff, R7, 0xf8, !PT ;  /* 0x000000ff0c0c7812 */ /* 0x000fe400078ef807 */
[----:B------:R-:W-:Y:S02]  /*9770*/  LOP3.LUT R10, R10, 0xff, R9, 0xf8, !PT ;  /* 0x000000ff0a0a7812 */ /* 0x000fe400078ef809 */
[----:B------:R-:W-:-:S02]  /*9780*/  MOV R14, R16 ;  /* 0x00000010000e7202 */ /* 0x000fc40000000f00 */
[----:B------:R-:W-:Y:S02]  /*9790*/  PRMT R8, R8, 0x9910, RZ ;  /* 0x0000991008087816 */ /* 0x000fe400000000ff */
[----:B------:R-:W-:Y:S02]  /*97a0*/  PRMT R12, R12, 0x9910, RZ ;  /* 0x000099100c0c7816 */ /* 0x000fe400000000ff */
[----:B------:R-:W-:Y:S02]  /*97b0*/  ISETP.NE.AND P6, PT, R13, RZ, PT ;  /* 0x000000ff0d00720c */ /* 0x000fe40003fc5270 */
[----:B------:R-:W-:Y:S02]  /*97c0*/  PRMT R7, R10, 0x9910, RZ ;  /* 0x000099100a077816 */ /* 0x000fe400000000ff */
[----:B------:R-:W-:Y:S02]  /*97d0*/  SEL R16, RZ, 0x1, !P5 ;  /* 0x00000001ff107807 */ /* 0x000fe40006800000 */
[----:B------:R-:W-:-:S02]  /*97e0*/  ISETP.NE.AND P1, PT, R14, RZ, PT ;  /* 0x000000ff0e00720c */ /* 0x000fc40003f25270 */
[----:B------:R-:W-:Y:S01]  /*97f0*/  ISETP.NE.AND P5, PT, R8, RZ, PT ;  /* 0x000000ff0800720c */ /* 0x000fe20003fa5270 */
[----:B------:R-:W-:Y:S01]  /*9800*/  IMAD.MOV.U32 R8, RZ, RZ, R12 ;  /* 0x000000ffff087224 */ /* 0x000fe200078e000c */
[----:B------:R-:W-:Y:S02]  /*9810*/  SEL R14, RZ, 0x1, !P6 ;  /* 0x00000001ff0e7807 */ /* 0x000fe40007000000 */
[----:B------:R-:W-:Y:S02]  /*9820*/  ISETP.NE.AND P6, PT, R7, RZ, PT ;  /* 0x000000ff0700720c */ /* 0x000fe40003fc5270 */
[----:B-----5:R-:W-:Y:S02]  /*9830*/  LOP3.LUT R7, R28, 0xff, R6, 0xf8, !PT ;  /* 0x000000ff1c077812 */ /* 0x020fe400078ef806 */
[----:B------:R-:W-:Y:S02]  /*9840*/  SEL R12, RZ, 0x1, !P1 ;  /* 0x00000001ff0c7807 */ /* 0x000fe40004800000 */
[----:B------:R-:W-:-:S02]  /*9850*/  ISETP.NE.AND P1, PT, R8, RZ, PT ;  /* 0x000000ff0800720c */ /* 0x000fc40003f25270 */
[----:B------:R-:W-:Y:S02]  /*9860*/  PRMT R8, R7, 0x9910, RZ ;  /* 0x0000991007087816 */ /* 0x000fe400000000ff */
[----:B------:R-:W-:Y:S02]  /*9870*/  PRMT R7, R29, 0x7632, R7 ;  /* 0x000076321d077816 */ /* 0x000fe40000000007 */
[----:B------:R-:W-:Y:S02]  /*9880*/  PRMT R11, R11, 0x9910, RZ ;  /* 0x000099100b0b7816 */ /* 0x000fe400000000ff */
[----:B------:R-:W-:Y:S02]  /*9890*/  LOP3.LUT R4, R29, 0xff, R4, 0xf8, !PT ;  /* 0x000000ff1d047812 */ /* 0x000fe400078ef804 */
[----:B------:R-:W-:Y:S01]  /*98a0*/  LOP3.LUT R7, R7, 0xff, R0, 0xf8, !PT ;  /* 0x000000ff07077812 */ /* 0x000fe200078ef800 */
[----:B------:R-:W-:Y:S01]  /*98b0*/  IMAD.MOV.U32 R9, RZ, RZ, R11 ;  /* 0x000000ffff097224 */ /* 0x000fe200078e000b */
[----:B------:R-:W-:-:S02]  /*98c0*/  PRMT R6, R28, 0x7632, R6 ;  /* 0x000076321c067816 */ /* 0x000fc40000000006 */
[----:B------:R-:W-:Y:S02]  /*98d0*/  PRMT R4, R4, 0x9910, RZ ;  /* 0x0000991004047816 */ /* 0x000fe400000000ff */
[----:B------:R-:W-:Y:S02]  /*98e0*/  PRMT R7, R7, 0x9910, RZ ;  /* 0x0000991007077816 */ /* 0x000fe400000000ff */
[----:B------:R-:W-:Y:S01]  /*98f0*/  LOP3.LUT R6, R6, 0xff, R5, 0xf8, !PT ;  /* 0x000000ff06067812 */ /* 0x000fe200078ef805 */
[----:B------:R-:W-:Y:S01]  /*9900*/  IMAD.MOV.U32 R5, RZ, RZ, R8 ;  /* 0x000000ffff057224 */ /* 0x000fe200078e0008 */
[----:B------:R-:W-:Y:S02]  /*9910*/  SEL R11, RZ, 0x1, !P3 ;  /* 0x00000001ff0b7807 */ /* 0x000fe40005800000 */
[----:B------:R-:W-:Y:S02]  /*9920*/  SEL R30, RZ, 0x1, !P4 ;  /* 0x00000001ff1e7807 */ /* 0x000fe40006000000 */
[----:B------:R-:W-:Y:S01]  /*9930*/  ISETP.NE.AND P3, PT, R4, RZ, PT ;  /* 0x000000ff0400720c */ /* 0x000fe20003f65270 */
[----:B------:R-:W-:Y:S01]  /*9940*/  IMAD.MOV.U32 R4, RZ, RZ, R7 ;  /* 0x000000ffff047224 */ /* 0x000fe200078e0007 */
[----:B------:R-:W-:-:S02]  /*9950*/  ISETP.NE.AND P4, PT, R9, RZ, PT ;  /* 0x000000ff0900720c */ /* 0x000fc40003f85270 */
[----:B------:R-:W-:Y:S02]  /*9960*/  PRMT R0, R6, 0x9910, RZ ;  /* 0x0000991006007816 */ /* 0x000fe400000000ff */
[----:B------:R-:W-:Y:S02]  /*9970*/  SEL R13, RZ, 0x1, !P2 ;  /* 0x00000001ff0d7807 */ /* 0x000fe40005000000 */
        /* <DEDUP_REMOVED lines=13> */
.L_x_2453:
[C---:B------:R-:W-:Y:S02]  /*9a50*/  PRMT R43, R27.reuse, 0x7610, R43 ;  /* 0x000076101b2b7816 */ /* 0x040fe4000000002b */
[----:B------:R-:W-:Y:S02]  /*9a60*/  PRMT R40, R27, 0x7632, R40 ;  /* 0x000076321b287816 */ /* 0x000fe40000000028 */
[----:B------:R-:W-:Y:S02]  /*9a70*/  PRMT R37, R24, 0x7610, R37 ;  /* 0x0000761018257816 */ /* 0x000fe40000000025 */
[----:B------:R-:W-:Y:S02]  /*9a80*/  PRMT R41, R26, 0x7610, R41 ;  /* 0x000076101a297816 */ /* 0x000fe40000000029 */
[----:B------:R-:W-:Y:S02]  /*9a90*/  PRMT R27, R28, 0x7610, R27 ;  /* 0x000076101c1b7816 */ /* 0x000fe4000000001b */
[----:B------:R-:W-:-:S02]  /*9aa0*/  PRMT R32, R20, 0x7610, R32 ;  /* 0x0000761014207816 */ /* 0x000fc40000000020 */
[----:B------:R-:W-:Y:S02]  /*9ab0*/  PRMT R33, R20, 0x7632, R33 ;  /* 0x0000763214217816 */ /* 0x000fe40000000021 */
[C---:B------:R-:W-:Y:S02]  /*9ac0*/  PRMT R34, R21.reuse, 0x7610, R34 ;  /* 0x0000761015227816 */ /* 0x040fe40000000022 */
[----:B------:R-:W-:Y:S02]  /*9ad0*/  PRMT R35, R21, 0x7632, R35 ;  /* 0x0000763215237816 */ /* 0x000fe40000000023 */
[----:B------:R-:W-:Y:S02]  /*9ae0*/  PRMT R24, R24, 0x7632, R24 ;  /* 0x0000763218187816 */ /* 0x000fe40000000018 */
[----:B------:R-:W-:Y:S02]  /*9af0*/  PRMT R38, R25, 0x7632, R38 ;  /* 0x0000763219267816 */ /* 0x000fe40000000026 */
[----:B------:R-:W-:-:S02]  /*9b00*/  PRMT R26, R26, 0x7632, R26 ;  /* 0x000076321a1a7816 */ /* 0x000fc4000000001a */
[----:B------:R-:W-:Y:S02]  /*9b10*/  PRMT R28, R28, 0x7632, R28 ;  /* 0x000076321c1c7816 */ /* 0x000fe4000000001c */
[----:B------:R-:W-:Y:S02]  /*9b20*/  PRMT R39, R29, 0x7632, R39 ;  /* 0x000076321d277816 */ /* 0x000fe40000000027 */
.L_x_2452:
[----:B------:R-:W-:Y:S05]  /*9b30*/  BSYNC B0 ;  /* 0x0000000000007941 */ /* 0x000fea0003800000 */
.L_x_2451:
[----:B------:R-:W-:Y:S01]  /*9b40*/  ISETP.GE.U32.AND P1, PT, R3, c[0x0][0x168], PT ;  /* 0x00005a0003007a0c */ /* 0x000fe20003f26070 */
[----:B------:R-:W-:-:S12]  /*9b50*/  BSSY B0, `(.L_x_2455) ;  /* 0x000002a000007945 */ /* 0x000fd80003800000 */
[----:B------:R-:W-:Y:S05]  /*9b60*/  @P1 BRA `(.L_x_2456) ;  /* 0x0000028000001947 */ /* 0x000fea0003800000 */
[----:B------:R-:W-:-:S05]  /*9b70*/  IMAD R20, R36, R3, RZ ;  /* 0x0000000324147224 */ /* 0x000fca00078e02ff */
[----:B------:R-:W-:-:S05]  /*9b80*/  SHF.R.U32.HI R21, RZ, 0x2, R20 ;  /* 0x00000002ff157819 */ /* 0x000fca0000011614 */
[----:B------:R-:W-:-:S06]  /*9b90*/  IMAD.WIDE.U32 R20, R21, 0x8, R18 ;  /* 0x0000000815147825 */ /* 0x000fcc00078e0012 */
        /* <DEDUP_REMOVED lines=19> */
[----:B------:R-:W-:-:S04]  /*9cd0*/  IADD3 R21, R45, c[0x0][0x170], RZ ;  /* 0x00005c002d157a10 */ /* 0x000fc80007ffe0ff */
[----:B------:R-:W-:-:S13]  /*9ce0*/  ISETP.GE.U32.AND P0, PT, R21, c[0x0][0x168], PT ;  /* 0x00005a0015007a0c */ /* 0x000fda0003f06070 */
[C---:B------:R-:W-:Y:S02]  /*9cf0*/  @!P0 IMAD R20, R36.reuse, R21, RZ ;  /* 0x0000001524148224 */ /* 0x040fe400078e02ff */
[----:B------:R-:W-:-:S03]  /*9d00*/  IMAD R36, R36, R45, RZ ;  /* 0x0000002d24247224 */ /* 0x000fc600078e02ff */
[----:B------:R-:W-:Y:S02]  /*9d10*/  @!P0 SHF.R.U32.HI R45, RZ, 0x2, R20 ;  /* 0x00000002ff2d8819 */ /* 0x000fe40000011614 */
[----:B------:R-:W-:-:S03]  /*9d20*/  SHF.R.U32.HI R21, RZ, 0x2, R36 ;  /* 0x00000002ff157819 */ /* 0x000fc60000011624 */
[----:B------:R-:W-:-:S04]  /*9d30*/  @!P0 IMAD.WIDE.U32 R44, R45, 0x8, R18 ;  /* 0x000000082d2c8825 */ /* 0x000fc800078e0012 */
[----:B------:R-:W-:Y:S02]  /*9d40*/  IMAD.WIDE.U32 R20, R21, 0x8, R18 ;  /* 0x0000000815147825 */ /* 0x000fe400078e0012 */
[----:B------:R-:W2:Y:S04]  /*9d50*/  @!P0 LDG.E.64 R18, [R44.64] ;  /* 0x000000242c128981 */ /* 0x000ea8000c1e1b00 */
[----:B------:R-:W3:Y:S01]  /*9d60*/  LDG.E.64 R20, [R20.64] ;  /* 0x0000002414147981 */ /* 0x000ee2000c1e1b00 */
[C---:B--2---:R-:W-:Y:S02]  /*9d70*/  @!P0 PRMT R27, R18.reuse, 0x7610, R27 ;  /* 0x00007610121b8816 */ /* 0x044fe4000000001b */
[----:B------:R-:W-:Y:S02]  /*9d80*/  @!P0 PRMT R28, R18, 0x7632, R28 ;  /* 0x00007632121c8816 */ /* 0x000fe4000000001c */
[----:B------:R-:W-:-:S02]  /*9d90*/  @!P0 PRMT R29, R19, 0x7610, R29 ;  /* 0x00007610131d8816 */ /* 0x000fc4000000001d */
[----:B------:R-:W-:Y:S02]  /*9da0*/  @!P0 PRMT R39, R19, 0x7632, R39 ;  /* 0x0000763213278816 */ /* 0x000fe40000000027 */
[C---:B---3--:R-:W-:Y:S02]  /*9db0*/  PRMT R41, R20.reuse, 0x7610, R41 ;  /* 0x0000761014297816 */ /* 0x048fe40000000029 */
[----:B------:R-:W-:Y:S02]  /*9dc0*/  PRMT R26, R20, 0x7632, R26 ;  /* 0x00007632141a7816 */ /* 0x000fe4000000001a */
[C---:B------:R-:W-:Y:S02]  /*9dd0*/  PRMT R43, R21.reuse, 0x7610, R43 ;  /* 0x00007610152b7816 */ /* 0x040fe4000000002b */
[----:B------:R-:W-:Y:S02]  /*9de0*/  PRMT R40, R21, 0x7632, R40 ;  /* 0x0000763215287816 */ /* 0x000fe40000000028 */
.L_x_2456:
[----:B------:R-:W-:Y:S05]  /*9df0*/  BSYNC B0 ;  /* 0x0000000000007941 */ /* 0x000fea0003800000 */
.L_x_2455:
[----:B------:R-:W-:Y:S01]  /*9e00*/  BSSY B0, `(.L_x_2457) ;  /* 0x000004f000007945 */ /* 0x000fe20003800000 */
[----:B------:R-:W-:Y:S05]  /*9e10*/  @P1 BRA `(.L_x_2458) ;  /* 0x000004d000001947 */ /* 0x000fea0003800000 */
[----:B------:R-:W-:Y:S02]  /*9e20*/  LOP3.LUT R32, R32, 0xff, R31, 0xf8, !PT ;  /* 0x000000ff20207812 */ /* 0x000fe400078ef81f */
[----:B------:R-:W-:-:S02]  /*9e30*/  IADD3 R3, R3, c[0x0][0x170], RZ ;  /* 0x00005c0003037a10 */ /* 0x000fc40007ffe0ff */
[----:B------:R-:W-:Y:S02]  /*9e40*/  PRMT R32, R32, 0x9910, RZ ;  /* 0x0000991020207816 */ /* 0x000fe400000000ff */
[----:B------:R-:W-:Y:S02]  /*9e50*/  LOP3.LUT R33, R33, 0xff, R30, 0xf8, !PT ;  /* 0x000000ff21217812 */ /* 0x000fe400078ef81e */
[----:B------:R-:W-:Y:S01]  /*9e60*/  LOP3.LUT R34, R34, 0xff, R15, 0xf8, !PT ;  /* 0x000000ff22227812 */ /* 0x000fe200078ef80f */
[----:B------:R-:W-:Y:S01]  /*9e70*/  IMAD.MOV.U32 R15, RZ, RZ, R32 ;  /* 0x000000ffff0f7224 */ /* 0x000fe200078e0020 */
[----:B------:R-:W-:Y:S02]  /*9e80*/  ISETP.GE.U32.AND P4, PT, R3, c[0x0][0x168], PT ;  /* 0x00005a0003007a0c */ /* 0x000fe40003f86070 */
[----:B------:R-:W-:Y:S02]  /*9e90*/  LOP3.LUT R35, R35, 0xff, R16, 0xf8, !PT ;  /* 0x000000ff23237812 */ /* 0x000fe400078ef810 */
[----:B------:R-:W-:-:S02]  /*9ea0*/  PRMT R33, R33, 0x9910, RZ ;  /* 0x0000991021217816 */ /* 0x000fc400000000ff */
[----:B------:R-:W-:Y:S02]  /*9eb0*/  ISETP.NE.AND P0, PT, R15, RZ, PT ;  /* 0x000000ff0f00720c */ /* 0x000fe40003f05270 */
[----:B------:R-:W-:Y:S02]  /*9ec0*/  PRMT R16, R34, 0x9910, RZ ;  /* 0x0000991022107816 */ /* 0x000fe400000000ff */
[----:B------:R-:W-:Y:S02]  /*9ed0*/  PRMT R18, R35, 0x9910, RZ ;  /* 0x0000991023127816 */ /* 0x000fe400000000ff */
[----:B------:R-:W-:Y:S02]  /*9ee0*/  MOV R15, R33 ;  /* 0x00000021000f7202 */ /* 0x000fe40000000f00 */
[----:B------:R-:W-:Y:S02]  /*9ef0*/  ISETP.NE.AND P2, PT, R16, RZ, PT ;  /* 0x000000ff1000720c */ /* 0x000fe40003f45270 */
[----:B------:R-:W-:-:S02]  /*9f00*/  ISETP.NE.AND P1, PT, R15, RZ, PT ;  /* 0x000000ff0f00720c */ /* 0x000fc40003f25270 */
[----:B------:R-:W-:Y:S02]  /*9f10*/  ISETP.NE.AND P3, PT, R18, RZ, PT ;  /* 0x000000ff1200720c */ /* 0x000fe40003f65270 */
[----:B------:R-:W-:Y:S02]  /*9f20*/  SEL R31, RZ, 0x1, !P0 ;  /* 0x00000001ff1f7807 */ /* 0x000fe40004000000 */
[----:B------:R-:W-:Y:S02]  /*9f30*/  SEL R30, RZ, 0x1, !P1 ;  /* 0x00000001ff1e7807 */ /* 0x000fe40004800000 */
[----:B------:R-:W-:Y:S02]  /*9f40*/  SEL R15, RZ, 0x1, !P2 ;  /* 0x00000001ff0f7807 */ /* 0x000fe40005000000 */
[----:B------:R-:W-:Y:S01]  /*9f50*/  SEL R16, RZ, 0x1, !P3 ;  /* 0x00000001ff107807 */ /* 0x000fe20005800000 */
        /* <DEDUP_REMOVED lines=8> */
[----:B------:R-:W-:Y:S02]  /*9fe0*/  PRMT R24, R24, 0x9910, RZ ;  /* 0x0000991018187816 */ /* 0x000fe400000000ff */
[----:B------:R-:W-:-:S02]  /*9ff0*/  LOP3.LUT R25, R25, 0xff, R12, 0xf8, !PT ;  /* 0x000000ff19197812 */ /* 0x000fc400078ef80c */
[----:B------:R-:W-:Y:S01]  /*a000*/  ISETP.NE.AND P0, PT, R11, RZ, PT ;  /* 0x000000ff0b00720c */ /* 0x000fe20003f05270 */
[----:B------:R-:W-:Y:S01]  /*a010*/  IMAD.MOV.U32 R11, RZ, RZ, R24 ;  /* 0x000000ffff0b7224 */ /* 0x000fe200078e0018 */
[----:B------:R-:W-:Y:S02]  /*a020*/  PRMT R12, R25, 0x9910, RZ ;  /* 0x00009910190c7816 */ /* 0x000fe400000000ff */
[----:B------:R-:W-:Y:S02]  /*a030*/  PRMT R13, R38, 0x9910, RZ ;  /* 0x00009910260d7816 */ /* 0x000fe400000000ff */
[----:B------:R-:W-:Y:S02]  /*a040*/  ISETP.NE.AND P1, PT, R11, RZ, PT ;  /* 0x000000ff0b00720c */ /* 0x000fe40003f25270 */
[----:B------:R-:W-:Y:S02]  /*a050*/  ISETP.NE.AND P2, PT, R12, RZ, PT ;  /* 0x000000ff0c00720c */ /* 0x000fe40003f45270 */
[----:B------:R-:W-:-:S02]  /*a060*/  ISETP.NE.AND P3, PT, R13, RZ, PT ;  /* 0x000000ff0d00720c */ /* 0x000fc40003f65270 */
[----:B------:R-:W-:Y:S02]  /*a070*/  SEL R14, RZ, 0x1, !P0 ;  /* 0x00000001ff0e7807 */ /* 0x000fe40004000000 */
[----:B------:R-:W-:Y:S02]  /*a080*/  SEL R13, RZ, 0x1, !P1 ;  /* 0x00000001ff0d7807 */ /* 0x000fe40004800000 */
[----:B------:R-:W-:Y:S02]  /*a090*/  SEL R12, RZ, 0x1, !P2 ;  /* 0x00000001ff0c7807 */ /* 0x000fe40005000000 */
[----:B------:R-:W-:Y:S01]  /*a0a0*/  SEL R11, RZ, 0x1, !P3 ;  /* 0x00000001ff0b7807 */ /* 0x000fe20005800000 */
[----:B------:R-:W-:Y:S05]  /*a0b0*/  @P4 BRA `(.L_x_2458) ;  /* 0x0000023000004947 */ /* 0x000fea0003800000 */
[----:B------:R-:W-:Y:S02]  /*a0c0*/  IADD3 R3, R3, c[0x0][0x170], RZ ;  /* 0x00005c0003037a10 */ /* 0x000fe40007ffe0ff */
[----:B------:R-:W-:Y:S02]  /*a0d0*/  LOP3.LUT R41, R41, 0xff, R10, 0xf8, !PT ;  /* 0x000000ff29297812 */ /* 0x000fe400078ef80a */
[----:B------:R-:W-:-:S02]  /*a0e0*/  ISETP.GE.U32.AND P4, PT, R3, c[0x0][0x168], PT ;  /* 0x00005a0003007a0c */ /* 0x000fc40003f86070 */
[----:B------:R-:W-:Y:S02]  /*a0f0*/  LOP3.LUT R26, R26, 0xff, R9, 0xf8, !PT ;  /* 0x000000ff1a1a7812 */ /* 0x000fe400078ef809 */
[----:B------:R-:W-:Y:S02]  /*a100*/  LOP3.LUT R43, R43, 0xff, R8, 0xf8, !PT ;  /* 0x000000ff2b2b7812 */ /* 0x000fe400078ef808 */
[----:B------:R-:W-:Y:S02]  /*a110*/  LOP3.LUT R40, R40, 0xff, R7, 0xf8, !PT ;  /* 0x000000ff28287812 */ /* 0x000fe400078ef807 */
[----:B------:R-:W-:Y:S02]  /*a120*/  PRMT R3, R41, 0x9910, RZ ;  /* 0x0000991029037816 */ /* 0x000fe400000000ff */
[----:B------:R-:W-:Y:S02]  /*a130*/  PRMT R7, R26, 0x9910, RZ ;  /* 0x000099101a077816 */ /* 0x000fe400000000ff */
        /* <DEDUP_REMOVED lines=11> */
[----:B------:R-:W-:Y:S02]  /*a1f0*/  LOP3.LUT R27, R27, 0xff, R6, 0xf8, !PT ;  /* 0x000000ff1b1b7812 */ /* 0x000fe400078ef806 */
[----:B------:R-:W-:Y:S02]  /*a200*/  LOP3.LUT R28, R28, 0xff, R5, 0xf8, !PT ;  /* 0x000000ff1c1c7812 */ /* 0x000fe400078ef805 */
[----:B------:R-:W-:Y:S02]  /*a210*/  LOP3.LUT R29, R29, 0xff, R4, 0xf8, !PT ;  /* 0x000000ff1d1d7812 */ /* 0x000fe400078ef804 */
[----:B------:R-:W-:-:S02]  /*a220*/  LOP3.LUT R39, R39, 0xff, R0, 0xf8, !PT ;  /* 0x000000ff27277812 */ /* 0x000fc400078ef800 */
[----:B------:R-:W-:Y:S02]  /*a230*/  PRMT R0, R27, 0x9910, RZ ;  /* 0x000099101b007816 */ /* 0x000fe400000000ff */
[----:B------:R-:W-:Y:S02]  /*a240*/  PRMT R3, R28, 0x9910, RZ ;  /* 0x000099101c037816 */ /* 0x000fe400000000ff */
[----:B------:R-:W-:Y:S02]  /*a250*/  PRMT R4, R29, 0x9910, RZ ;  /* 0x000099101d047816 */ /* 0x000fe400000000ff */
[----:B------:R-:W-:Y:S02]  /*a260*/  PRMT R5, R39, 0x9910, RZ ;  /* 0x0000991027057816 */ /* 0x000fe400000000ff */
[----:B------:R-:W-:Y:S02]  /*a270*/  ISETP.NE.AND P0, PT, R0, RZ, PT ;  /* 0x000000ff0000720c */ /* 0x000fe40003f05270 */
[----:B------:R-:W-:-:S02]  /*a280*/  ISETP.NE.AND P1, PT, R3, RZ, PT ;  /* 0x000000ff0300720c */ /* 0x000fc40003f25270 */
[----:B------:R-:W-:Y:S02]  /*a290*/  ISETP.NE.AND P2, PT, R4, RZ, PT ;  /* 0x000000ff0400720c */ /* 0x000fe40003f45270 */
[----:B------:R-:W-:Y:S02]  /*a2a0*/  ISETP.NE.AND P3, PT, R5, RZ, PT ;  /* 0x000000ff0500720c */ /* 0x000fe40003f65270 */
[----:B------:R-:W-:Y:S02]  /*a2b0*/  SEL R6, RZ, 0x1, !P0 ;  /* 0x00000001ff067807 */ /* 0x000fe40004000000 */
[----:B------:R-:W-:Y:S02]  /*a2c0*/  SEL R5, RZ, 0x1, !P1 ;  /* 0x00000001ff057807 */ /* 0x000fe40004800000 */
[----:B------:R-:W-:Y:S02]  /*a2d0*/  SEL R4, RZ, 0x1, !P2 ;  /* 0x00000001ff047807 */ /* 0x000fe40005000000 */
[----:B------:R-:W-:-:S02]  /*a2e0*/  SEL R0, RZ, 0x1, !P3 ;  /* 0x00000001ff007807 */ /* 0x000fc40005800000 */
.L_x_2458:
[----:B------:R-:W-:Y:S05]  /*a2f0*/  BSYNC B0 ;  /* 0x0000000000007941 */ /* 0x000fea0003800000 */
.L_x_2457:
[----:B------:R-:W-:Y:S02]  /*a300*/  LOP3.LUT P3, RZ, R11, 0xff, R16, 0xc8, !PT ;  /* 0x000000ff0bff7812 */ /* 0x000fe4000786c810 */
[----:B------:R-:W-:-:S02]  /*a310*/  LOP3.LUT P2, RZ, R12, 0xff, R15, 0xc8, !PT ;  /* 0x000000ff0cff7812 */ /* 0x000fc4000784c80f */
[----:B------:R-:W-:Y:S02]  /*a320*/  LOP3.LUT P1, RZ, R13, 0xff, R30, 0xc8, !PT ;  /* 0x000000ff0dff7812 */ /* 0x000fe4000782c81e */
[----:B------:R-:W-:Y:S02]  /*a330*/  LOP3.LUT P0, RZ, R14, 0xff, R31, 0xc8, !PT ;  /* 0x000000ff0eff7812 */ /* 0x000fe4000780c81f */
        /* <DEDUP_REMOVED lines=21> */
.L_x_2432:
        /* <DEDUP_REMOVED lines=38> */
.L_x_2462:
[----:B------:R-:W-:-:S05]  /*a6f0*/  SHF.R.U32.HI R21, RZ, 0x2, R6 ;  /* 0x00000002ff157819 */ /* 0x000fca0000011606 */
[----:B------:R-:W-:-:S06]  /*a700*/  IMAD.WIDE.U32 R20, R21, 0x8, R18 ;  /* 0x0000000815147825 */ /* 0x000fcc00078e0012 */
[----:B------:R-:W2:Y:S01]  /*a710*/  LDG.E.64 R20, [R20.64] ;  /* 0x0000002414147981 */ /* 0x000ea2000c1e1b00 */
[----:B------:R-:W-:-:S04]  /*a720*/  IADD3 R6, R6, c[0x0][0x170], RZ ;  /* 0x00005c0006067a10 */ /* 0x000fc80007ffe0ff */
[----:B------:R-:W-:Y:S02]  /*a730*/  SHF.R.U32.HI R25, RZ, 0x2, R6 ;  /* 0x00000002ff197819 */ /* 0x000fe40000011606 */
[----:B------:R-:W-:-:S03]  /*a740*/  IADD3 R6, R6, c[0x0][0x170], RZ ;  /* 0x00005c0006067a10 */ /* 0x000fc60007ffe0ff */
[----:B------:R-:W-:Y:S01]  /*a750*/  IMAD.WIDE.U32 R24, R25, 0x8, R18 ;  /* 0x0000000819187825 */ /* 0x000fe200078e0012 */
[----:B------:R-:W-:-:S05]  /*a760*/  SHF.R.U32.HI R27, RZ, 0x2, R6 ;  /* 0x00000002ff1b7819 */ /* 0x000fca0000011606 */
[----:B------:R-:W3:Y:S01]  /*a770*/  LDG.E.64 R24, [R24.64] ;  /* 0x0000002418187981 */ /* 0x000ee2000c1e1b00 */
[----:B------:R-:W-:-:S06]  /*a780*/  IMAD.WIDE.U32 R26, R27, 0x8, R18 ;  /* 0x000000081b1a7825 */ /* 0x000fcc00078e0012 */
[----:B------:R-:W4:Y:S01]  /*a790*/  LDG.E.64 R26, [R26.64] ;  /* 0x000000241a1a7981 */ /* 0x000f22000c1e1b00 */
[----:B------:R-:W-:-:S04]  /*a7a0*/  IADD3 R6, R6, c[0x0][0x170], RZ ;  /* 0x00005c0006067a10 */ /* 0x000fc80007ffe0ff */
[----:B------:R-:W-:-:S05]  /*a7b0*/  SHF.R.U32.HI R29, RZ, 0x2, R6 ;  /* 0x00000002ff1d7819 */ /* 0x000fca0000011606 */
[----:B------:R-:W-:-:S06]  /*a7c0*/  IMAD.WIDE.U32 R28, R29, 0x8, R18 ;  /* 0x000000081d1c7825 */ /* 0x000fcc00078e0012 */
[----:B------:R-:W5:Y:S01]  /*a7d0*/  LDG.E.64 R28, [R28.64] ;  /* 0x000000241c1c7981 */ /* 0x000f62000c1e1b00 */
[----:B------:R-:W-:-:S05]  /*a7e0*/  IADD3 R6, R6, c[0x0][0x170], RZ ;  /* 0x00005c0006067a10 */ /* 0x000fca0007ffe0ff */
[----:B------:R-:W-:-:S05]  /*a7f0*/  IMAD R32, R33, 0x3, R6 ;  /* 0x0000000321207824 */ /* 0x000fca00078e0206 */
[----:B------:R-:W-:Y:S02]  /*a800*/  ISETP.GE.U32.AND P0, PT, R32, c[0x0][0x168], PT ;  /* 0x00005a0020007a0c */ /* 0x000fe40003f06070 */
[--C-:B--2---:R-:W-:Y:S02]  /*a810*/  LOP3.LUT R32, R20, 0xff, R5.reuse, 0xf8, !PT ;  /* 0x000000ff14207812 */ /* 0x104fe400078ef805 */
[----:B------:R-:W-:Y:S02]  /*a820*/  PRMT R5, R21, 0x7632, R5 ;  /* 0x0000763215057816 */ /* 0x000fe40000000005 */
[----:B------:R-:W-:Y:S02]  /*a830*/  PRMT R32, R32, 0x9910, RZ ;  /* 0x0000991020207816 */ /* 0x000fe400000000ff */
[----:B------:R-:W-:Y:S02]  /*a840*/  LOP3.LUT R5, R5, 0xff, R0, 0xf8, !PT ;  /* 0x000000ff05057812 */ /* 0x000fe400078ef800 */
[----:B------:R-:W-:Y:S01]  /*a850*/  PRMT R35, R20, 0x7632, R35 ;  /* 0x0000763214237816 */ /* 0x000fe20000000023 */
[----:B------:R-:W-:Y:S01]  /*a860*/  IMAD.MOV.U32 R0, RZ, RZ, R32 ;  /* 0x000000ffff007224 */ /* 0x000fe200078e0020 */
[----:B------:R-:W-:-:S02]  /*a870*/  PRMT R5, R5, 0x9910, RZ ;  /* 0x0000991005057816 */ /* 0x000fc400000000ff */
[----:B------:R-:W-:Y:S02]  /*a880*/  LOP3.LUT R3, R21, 0xff, R3, 0xf8, !PT ;  /* 0x000000ff15037812 */ /* 0x000fe400078ef803 */
[----:B------:R-:W-:Y:S01]  /*a890*/  ISETP.NE.AND P2, PT, R0, RZ, PT ;  /* 0x000000ff0000720c */ /* 0x000fe20003f45270 */
[----:B------:R-:W-:Y:S01]  /*a8a0*/  IMAD.MOV.U32 R0, RZ, RZ, R5 ;  /* 0x000000ffff007224 */ /* 0x000fe200078e0005 */
[----:B------:R-:W-:Y:S02]  /*a8b0*/  LOP3.LUT R35, R35, 0xff, R4, 0xf8, !PT ;  /* 0x000000ff23237812 */ /* 0x000fe400078ef804 */
[----:B------:R-:W-:Y:S02]  /*a8c0*/  PRMT R4, R3, 0x9910, RZ ;  /* 0x0000991003047816 */ /* 0x000fe400000000ff */
[----:B------:R-:W-:Y:S02]  /*a8d0*/  ISETP.NE.AND P5, PT, R0, RZ, PT ;  /* 0x000000ff0000720c */ /* 0x000fe40003fa5270 */
[----:B---3--:R-:W-:-:S02]  /*a8e0*/  PRMT R0, R24, 0x7632, R0 ;  /* 0x0000763218007816 */ /* 0x008fc40000000000 */
[----:B------:R-:W-:Y:S02]  /*a8f0*/  ISETP.NE.AND P3, PT, R4, RZ, PT ;  /* 0x000000ff0400720c */ /* 0x000fe40003f65270 */
[C---:B------:R-:W-:Y:S02]  /*a900*/  LOP3.LUT R16, R25.reuse, 0xff, R16, 0xf8, !PT ;  /* 0x000000ff19107812 */ /* 0x040fe400078ef810 */
[----:B------:R-:W-:Y:S02]  /*a910*/  PRMT R4, R25, 0x7632, R4 ;  /* 0x0000763219047816 */ /* 0x000fe40000000004 */
[----:B------:R-:W-:Y:S02]  /*a920*/  PRMT R3, R35, 0x9910, RZ ;  /* 0x0000991023037816 */ /* 0x000fe400000000ff */
[----:B------:R-:W-:Y:S02]  /*a930*/  LOP3.LUT R30, R24, 0xff, R30, 0xf8, !PT ;  /* 0x000000ff181e7812 */ /* 0x000fe400078ef81e */
[----:B------:R-:W-:-:S02]  /*a940*/  LOP3.LUT R0, R0, 0xff, R31, 0xf8, !PT ;  /* 0x000000ff00007812 */ /* 0x000fc400078ef81f */
[----:B------:R-:W-:Y:S02]  /*a950*/  PRMT R5, R16, 0x9910, RZ ;  /* 0x0000991010057816 */ /* 0x000fe400000000ff */
[----:B------:R-:W-:Y:S02]  /*a960*/  LOP3.LUT R4, R4, 0xff, R15, 0xf8, !PT ;  /* 0x000000ff04047812 */ /* 0x000fe400078ef80f */
[----:B------:R-:W-:Y:S02]  /*a970*/  ISETP.NE.AND P4, PT, R3, RZ, PT ;  /* 0x000000ff0300720c */ /* 0x000fe40003f85270 */
[----:B------:R-:W-:Y:S02]  /*a980*/  PRMT R3, R30, 0x9910, RZ ;  /* 0x000099101e037816 */ /* 0x000fe400000000ff */
[----:B------:R-:W-:Y:S02]  /*a990*/  PRMT R0, R0, 0x9910, RZ ;  /* 0x0000991000007816 */ /* 0x000fe400000000ff */
[----:B----4-:R-:W-:-:S02]  /*a9a0*/  LOP3.LUT R14, R26, 0xff, R14, 0xf8, !PT ;  /* 0x000000ff1a0e7812 */ /* 0x010fc400078ef80e */
[----:B------:R-:W-:Y:S02]  /*a9b0*/  PRMT R4, R4, 0x9910, RZ ;  /* 0x0000991004047816 */ /* 0x000fe400000000ff */
[----:B------:R-:W-:Y:S02]  /*a9c0*/  ISETP.NE.AND P1, PT, R5, RZ, PT ;  /* 0x000000ff0500720c */ /* 0x000fe40003f25270 */
[----:B------:R-:W-:Y:S02]  /*a9d0*/  SEL R5, RZ, 0x1, !P2 ;  /* 0x00000001ff057807 */ /* 0x000fe40005000000 */
[----:B------:R-:W-:Y:S02]  /*a9e0*/  ISETP.NE.AND P6, PT, R3, RZ, PT ;  /* 0x000000ff0300720c */ /* 0x000fe40003fc5270 */
[----:B------:R-:W-:Y:S02]  /*a9f0*/  ISETP.NE.AND P2, PT, R0, RZ, PT ;  /* 0x000000ff0000720c */ /* 0x000fe40003f45270 */
[----:B------:R-:W-:-:S02]  /*aa00*/  SEL R3, RZ, 0x1, !P3 ;  /* 0x00000001ff037807 */ /* 0x000fc40005800000 */
[----:B------:R-:W-:Y:S02]  /*aa10*/  PRMT R0, R26, 0x7632, R0 ;  /* 0x000076321a007816 */ /* 0x000fe40000000000 */
[----:B------:R-:W-:Y:S02]  /*aa20*/  PRMT R14, R14, 0x9910, RZ ;  /* 0x000099100e0e7816 */ /* 0x000fe400000000ff */
[----:B------:R-:W-:Y:S02]  /*aa30*/  ISETP.NE.AND P3, PT, R4, RZ, PT ;  /* 0x000000ff0400720c */ /* 0x000fe40003f65270 */
[C---:B------:R-:W-:Y:S02]  /*aa40*/  PRMT R4, R27.reuse, 0x7632, R4 ;  /* 0x000076321b047816 */ /* 0x040fe40000000004 */
[----:B------:R-:W-:Y:S01]  /*aa50*/  LOP3.LUT R0, R0, 0xff, R13, 0xf8, !PT ;  /* 0x000000ff00007812 */ /* 0x000fe200078ef80d */
[----:B------:R-:W-:Y:S01]  /*aa60*/  IMAD.MOV.U32 R13, RZ, RZ, R14 ;  /* 0x000000ffff0d7224 */ /* 0x000fe200078e000e */
[----:B------:R-:W-:-:S02]  /*aa70*/  LOP3.LUT R12, R27, 0xff, R12, 0xf8, !PT ;  /* 0x000000ff1b0c7812 */ /* 0x000fc400078ef80c */
[----:B------:R-:W-:Y:S02]  /*aa80*/  LOP3.LUT R11, R4, 0xff, R11, 0xf8, !PT ;  /* 0x000000ff040b7812 */ /* 0x000fe400078ef80b */
[----:B------:R-:W-:Y:S02]  /*aa90*/  PRMT R12, R12, 0x9910, RZ ;  /* 0x000099100c0c7816 */ /* 0x000fe400000000ff */
[----:B------:R-:W-:Y:S02]  /*aaa0*/  SEL R4, RZ, 0x1, !P4 ;  /* 0x00000001ff047807 */ /* 0x000fe40006000000 */
[----:B------:R-:W-:Y:S02]  /*aab0*/  ISETP.NE.AND P4, PT, R13, RZ, PT ;  /* 0x000000ff0d00720c */ /* 0x000fe40003f85270 */
[----:B------:R-:W-:Y:S02]  /*aac0*/  PRMT R14, R11, 0x9910, RZ ;  /* 0x000099100b0e7816 */ /* 0x000fe400000000ff */
[----:B------:R-:W-:-:S02]  /*aad0*/  PRMT R13, R0, 0x9910, RZ ;  /* 0x00009910000d7816 */ /* 0x000fc400000000ff */
[----:B------:R-:W-:Y:S02]  /*aae0*/  SEL R0, RZ, 0x1, !P5 ;  /* 0x00000001ff007807 */ /* 0x000fe40006800000 */
[----:B------:R-:W-:Y:S01]  /*aaf0*/  ISETP.NE.AND P5, PT, R12, RZ, PT ;  /* 0x000000ff0c00720c */ /* 0x000fe20003fa5270 */
[----:B------:R-:W-:Y:S01]  /*ab00*/  IMAD.MOV.U32 R11, RZ, RZ, R13 ;  /* 0x000000ffff0b7224 */ /* 0x000fe200078e000d */
[----:B------:R-:W-:Y:S02]  /*ab10*/  MOV R12, R14 ;  /* 0x0000000e000c7202 */ /* 0x000fe40000000f00 */
[----:B------:R-:W-:Y:S02]  /*ab20*/  SEL R16, RZ, 0x1, !P1 ;  /* 0x00000001ff107807 */ /* 0x000fe40004800000 */
[----:B------:R-:W-:Y:S02]  /*ab30*/  ISETP.NE.AND P1, PT, R12, RZ, PT ;  /* 0x000000ff0c00720c */ /* 0x000fe40003f25270 */
[----:B-----5:R-:W-:-:S02]  /*ab40*/  PRMT R12, R29, 0x7632, R12 ;  /* 0x000076321d0c7816 */ /* 0x020fc4000000000c */
[----:B------:R-:W-:Y:S02]  /*ab50*/  SEL R30, RZ, 0x1, !P6 ;  /* 0x00000001ff1e7807 */ /* 0x000fe40007000000 */
[----:B------:R-:W-:Y:S02]  /*ab60*/  ISETP.NE.AND P6, PT, R11, RZ, PT ;  /* 0x000000ff0b00720c */ /* 0x000fe40003fc5270 */
[----:B------:R-:W-:Y:S02]  /*ab70*/  LOP3.LUT R11, R28, 0xff, R10, 0xf8, !PT ;  /* 0x000000ff1c0b7812 */ /* 0x000fe400078ef80a */
[----:B------:R-:W-:Y:S02]  /*ab80*/  LOP3.LUT R8, R29, 0xff, R8, 0xf8, !PT ;  /* 0x000000ff1d087812 */ /* 0x000fe400078ef808 */
[----:B------:R-:W-:Y:S02]  /*ab90*/  LOP3.LUT R12, R12, 0xff, R7, 0xf8, !PT ;  /* 0x000000ff0c0c7812 */ /* 0x000fe400078ef807 */
[----:B------:R-:W-:-:S02]  /*aba0*/  PRMT R10, R28, 0x7632, R10 ;  /* 0x000076321c0a7816 */ /* 0x000fc4000000000a */
[----:B------:R-:W-:Y:S02]  /*abb0*/  PRMT R11, R11, 0x9910, RZ ;  /* 0x000099100b0b7816 */ /* 0x000fe400000000ff */
[----:B------:R-:W-:Y:S02]  /*abc0*/  PRMT R8, R8, 0x9910, RZ ;  /* 0x0000991008087816 */ /* 0x000fe400000000ff */
[----:B------:R-:W-:Y:S02]  /*abd0*/  PRMT R12, R12, 0x9910, RZ ;  /* 0x000099100c0c7816 */ /* 0x000fe400000000ff */
[----:B------:R-:W-:Y:S01]  /*abe0*/  LOP3.LUT R10, R10, 0xff, R9, 0xf8, !PT ;  /* 0x000000ff0a0a7812 */ /* 0x000fe200078ef809 */
[----:B------:R-:W-:Y:S01]  /*abf0*/  IMAD.MOV.U32 R9, RZ, RZ, R11 ;  /* 0x000000ffff097224 */ /* 0x000fe200078e000b */
[----:B------:R-:W-:Y:S02]  /*ac00*/  SEL R15, RZ, 0x1, !P3 ;  /* 0x00000001ff0f7807 */ /* 0x000fe40005800000 */
[----:B------:R-:W-:Y:S01]  /*ac10*/  ISETP.NE.AND P3, PT, R8, RZ, PT ;  /* 0x000000ff0800720c */ /* 0x000fe20003f65270 */
[----:B------:R-:W-:Y:S01]  /*ac20*/  IMAD.MOV.U32 R8, RZ, RZ, R12 ;  /* 0x000000ffff087224 */ /* 0x000fe200078e000c */
[----:B------:R-:W-:-:S02]  /*ac30*/  PRMT R7, R10, 0x9910, RZ ;  /* 0x000099100a077816 */ /* 0x000fc400000000ff */
[----:B------:R-:W-:Y:S02]  /*ac40*/  SEL R31, RZ, 0x1, !P2 ;  /* 0x00000001ff1f7807 */ /* 0x000fe40005000000 */
[----:B------:R-:W-:Y:S02]  /*ac50*/  SEL R14, RZ, 0x1, !P4 ;  /* 0x00000001ff0e7807 */ /* 0x000fe40006000000 */
[----:B------:R-:W-:Y:S02]  /*ac60*/  SEL R12, RZ, 0x1, !P5 ;  /* 0x00000001ff0c7807 */ /* 0x000fe40006800000 */
[----:B------:R-:W-:Y:S02]  /*ac70*/  ISETP.NE.AND P2, PT, R9, RZ, PT ;  /* 0x000000ff0900720c */ /* 0x000fe40003f45270 */
[----:B------:R-:W-:Y:S02]  /*ac80*/  ISETP.NE.AND P4, PT, R7, RZ, PT ;  /* 0x000000ff0700720c */ /* 0x000fe40003f85270 */
[----:B------:R-:W-:-:S02]  /*ac90*/  ISETP.NE.AND P5, PT, R8, RZ, PT ;  /* 0x000000ff0800720c */ /* 0x000fc40003fa5270 */
[----:B------:R-:W-:Y:S02]  /*aca0*/  SEL R13, RZ, 0x1, !P6 ;  /* 0x00000001ff0d7807 */ /* 0x000fe40007000000 */
[----:B------:R-:W-:Y:S02]  /*acb0*/  SEL R11, RZ, 0x1, !P1 ;  /* 0x00000001ff0b7807 */ /* 0x000fe40004800000 */
[----:B------:R-:W-:Y:S02]  /*acc0*/  SEL R10, RZ, 0x1, !P2 ;  /* 0x00000001ff0a7807 */ /* 0x000fe40005000000 */
[----:B------:R-:W-:Y:S02]  /*acd0*/  SEL R8, RZ, 0x1, !P3 ;  /* 0x00000001ff087807 */ /* 0x000fe40005800000 */
[----:B------:R-:W-:Y:S02]  /*ace0*/  SEL R9, RZ, 0x1, !P4 ;  /* 0x00000001ff097807 */ /* 0x000fe40006000000 */
[----:B------:R-:W-:Y:S01]  /*acf0*/  SEL R7, RZ, 0x1, !P5 ;  /* 0x00000001ff077807 */ /* 0x000fe20006800000 */
[----:B------:R-:W-:Y:S05]  /*ad00*/  @!P0 BRA `(.L_x_2462) ;  /* 0xfffff9e000008947 */ /* 0x000fea000383ffff */
[----:B------:R-:W-:Y:S05]  /*ad10*/  BSYNC B1 ;  /* 0x0000000000017941 */ /* 0x000fea0003800000 */
.L_x_2461:
[C---:B------:R-:W-:Y:S02]  /*ad20*/  PRMT R41, R27.reuse, 0x7610, R41 ;  /* 0x000076101b297816 */ /* 0x040fe40000000029 */
[----:B------:R-:W-:-:S02]  /*ad30*/  PRMT R40, R27, 0x7632, R40 ;  /* 0x000076321b287816 */ /* 0x000fc40000000028 */
[----:B------:R-:W-:Y:S02]  /*ad40*/  PRMT R37, R24, 0x7610, R37 ;  /* 0x0000761018257816 */ /* 0x000fe40000000025 */
[C---:B------:R-:W-:Y:S02]  /*ad50*/  PRMT R39, R26.reuse, 0x7610, R39 ;  /* 0x000076101a277816 */ /* 0x040fe40000000027 */
[----:B------:R-:W-:Y:S02]  /*ad60*/  PRMT R38, R26, 0x7632, R38 ;  /* 0x000076321a267816 */ /* 0x000fe40000000026 */
[----:B------:R-:W-:Y:S02]  /*ad70*/  PRMT R27, R28, 0x7610, R27 ;  /* 0x000076101c1b7816 */ /* 0x000fe4000000001b */
[C---:B------:R-:W-:Y:S02]  /*ad80*/  PRMT R32, R20.reuse, 0x7610, R32 ;  /* 0x0000761014207816 */ /* 0x040fe40000000020 */
[----:B------:R-:W-:-:S02]  /*ad90*/  PRMT R33, R20, 0x7632, R33 ;  /* 0x0000763214217816 */ /* 0x000fc40000000021 */
[C---:B------:R-:W-:Y:S02]  /*ada0*/  PRMT R34, R21.reuse, 0x7610, R34 ;  /* 0x0000761015227816 */ /* 0x040fe40000000022 */
[----:B------:R-:W-:Y:S02]  /*adb0*/  PRMT R35, R21, 0x7632, R35 ;  /* 0x0000763215237816 */ /* 0x000fe40000000023 */
[----:B------:R-:W-:Y:S02]  /*adc0*/  PRMT R24, R24, 0x7632, R24 ;  /* 0x0000763218187816 */ /* 0x000fe40000000018 */
[----:B------:R-:W-:Y:S02]  /*add0*/  PRMT R36, R25, 0x7632, R36 ;  /* 0x0000763219247816 */ /* 0x000fe40000000024 */
[----:B------:R-:W-:Y:S02]  /*ade0*/  PRMT R28, R28, 0x7632, R28 ;  /* 0x000076321c1c7816 */ /* 0x000fe4000000001c */
[----:B------:R-:W-:-:S02]  /*adf0*/  PRMT R26, R29, 0x7632, R26 ;  /* 0x000076321d1a7816 */ /* 0x000fc4000000001a */
.L_x_2460:
[----:B------:R-:W-:Y:S05]  /*ae00*/  BSYNC B0 ;  /* 0x0000000000007941 */ /* 0x000fea0003800000 */
.L_x_2459:
[----:B------:R-:W-:Y:S01]  /*ae10*/  ISETP.GE.U32.AND P1, PT, R6, c[0x0][0x168], PT ;  /* 0x00005a0006007a0c */ /* 0x000fe20003f26070 */
[----:B------:R-:W-:-:S12]  /*ae20*/  BSSY B0, `(.L_x_2463) ;  /* 0x0000026000007945 */ /* 0x000fd80003800000 */
[----:B------:R-:W-:Y:S05]  /*ae30*/  @P1 BRA `(.L_x_2464) ;  /* 0x0000024000001947 */ /* 0x000fea0003800000 */
        /* <DEDUP_REMOVED lines=20> */
[----:B------:R-:W-:Y:S02]  /*af80*/  IADD3 R21, R42, c[0x0][0x170], RZ ;  /* 0x00005c002a157a10 */ /* 0x000fe40007ffe0ff */
[----:B------:R-:W-:Y:S02]  /*af90*/  SHF.R.U32.HI R39, RZ, 0x2, R42 ;  /* 0x00000002ff277819 */ /* 0x000fe4000001162a */
[----:B------:R-:W-:-:S13]  /*afa0*/  ISETP.GE.U32.AND P0, PT, R21, c[0x0][0x168], PT ;  /* 0x00005a0015007a0c */ /* 0x000fda0003f06070 */
[----:B------:R-:W-:-:S05]  /*afb0*/  @!P0 SHF.R.U32.HI R21, RZ, 0x2, R21 ;  /* 0x00000002ff158819 */ /* 0x000fca0000011615 */
        /* <DEDUP_REMOVED lines=12> */
.L_x_2464:
[----:B------:R-:W-:Y:S05]  /*b080*/  BSYNC B0 ;  /* 0x0000000000007941 */ /* 0x000fea0003800000 */
.L_x_2463:
        /* <DEDUP_REMOVED lines=23> */
[----:B------:R-:W-:Y:S02]  /*b200*/  LOP3.LUT R37, R37, 0xff, R30, 0xf8, !PT ;  /* 0x000000ff25257812 */ /* 0x000fe400078ef81e */
[----:B------:R-:W-:Y:S02]  /*b210*/  IADD3 R6, R6, c[0x0][0x170], RZ ;  /* 0x00005c0006067a10 */ /* 0x000fe40007ffe0ff */
[----:B------:R-:W-:-:S02]  /*b220*/  PRMT R37, R37, 0x9910, RZ ;  /* 0x0000991025257816 */ /* 0x000fc400000000ff */
[----:B------:R-:W-:Y:S02]  /*b230*/  LOP3.LUT R24, R24, 0xff, R31, 0xf8, !PT ;  /* 0x000000ff18187812 */ /* 0x000fe400078ef81f */
[----:B------:R-:W-:Y:S01]  /*b240*/  LOP3.LUT R36, R36, 0xff, R15, 0xf8, !PT ;  /* 0x000000ff24247812 */ /* 0x000fe200078ef80f */
[----:B------:R-:W-:Y:S01]  /*b250*/  IMAD.MOV.U32 R15, RZ, RZ, R37 ;  /* 0x000000ffff0f7224 */ /* 0x000fe200078e0025 */
[----:B------:R-:W-:Y:S02]  /*b260*/  ISETP.GE.U32.AND P4, PT, R6, c[0x0][0x168], PT ;  /* 0x00005a0006007a0c */ /* 0x000fe40003f86070 */
[----:B------:R-:W-:Y:S02]  /*b270*/  LOP3.LUT R25, R25, 0xff, R16, 0xf8, !PT ;  /* 0x000000ff19197812 */ /* 0x000fe400078ef810 */
[----:B------:R-:W-:Y:S02]  /*b280*/  PRMT R24, R24, 0x9910, RZ ;  /* 0x0000991018187816 */ /* 0x000fe400000000ff */
[----:B------:R-:W-:-:S02]  /*b290*/  ISETP.NE.AND P0, PT, R15, RZ, PT ;  /* 0x000000ff0f00720c */ /* 0x000fc40003f05270 */
[----:B------:R-:W-:Y:S02]  /*b2a0*/  PRMT R16, R25, 0x9910, RZ ;  /* 0x0000991019107816 */ /* 0x000fe400000000ff */
[----:B------:R-:W-:Y:S02]  /*b2b0*/  PRMT R18, R36, 0x9910, RZ ;  /* 0x0000991024127816 */ /* 0x000fe400000000ff */
[----:B------:R-:W-:Y:S02]  /*b2c0*/  MOV R15, R24 ;  /* 0x00000018000f7202 */ /* 0x000fe40000000f00 */
        /* <DEDUP_REMOVED lines=43> */
.L_x_2466:
[----:B------:R-:W-:Y:S05]  /*b580*/  BSYNC B0 ;  /* 0x0000000000007941 */ /* 0x000fea0003800000 */
.L_x_2465:
        /* <DEDUP_REMOVED lines=24> */
.L_x_2417:
[----:B------:R-:W-:Y:S05]  /*b710*/  BSYNC B6 ;  /* 0x0000000000067941 */ /* 0x000fea0003800000 */
.L_x_2416:
        /* <DEDUP_REMOVED lines=12> */
.L_x_2470:
        /* <DEDUP_REMOVED lines=27> */
.L_x_2469:
[----:B------:R-:W-:Y:S05]  /*b990*/  BSYNC B0 ;  /* 0x0000000000007941 */ /* 0x000fea0003800000 */
.L_x_2468:
[----:B------:R-:W-:Y:S01]  /*b9a0*/  IMAD.MOV.U32 R4, RZ, RZ, R7 ;  /* 0x000000ffff047224 */ /* 0x000fe200078e0007 */
[----:B------:R-:W-:Y:S05]  /*b9b0*/  @P3 BRA `(.L_x_2470) ;  /* 0xfffffe2000003947 */ /* 0x000fea000383ffff */
.L_x_2467:
        /* <DEDUP_REMOVED lines=12> */
[----:B------:R-:W-:Y:S02]  /*ba80*/  HFMA2.MMA R0, -RZ, RZ, 0, 1.9073486328125e-06 ;  /* 0x00000020ff007435 */ /* 0x000fe400000001ff */
[----:B------:R0:W-:Y:S01]  /*ba90*/  STS [R8.X4+0x10], R5 ;  /* 0x0000100508007388 */ /* 0x0001e20000004800 */
[----:B------:R-:W-:-:S13]  /*baa0*/  ISETP.GE.AND P0, PT, R3, 0x20, PT ;  /* 0x000000200300780c */ /* 0x000fda0003f06270 */
[----:B------:R-:W-:Y:S05]  /*bab0*/  @!P0 BRA `(.L_x_2472) ;  /* 0x000001f000008947 */ /* 0x000fea0003800000 */
[----:B0-----:R-:W-:Y:S02]  /*bac0*/  LEA R10, R8, 0x10, 0x2 ;  /* 0x00000010080a7811 */ /* 0x001fe400078e10ff */
.L_x_2475:
        /* <DEDUP_REMOVED lines=25> */
.L_x_2474:
[----:B------:R-:W-:Y:S05]  /*bc60*/  BSYNC B0 ;  /* 0x0000000000007941 */ /* 0x000fea0003800000 */
.L_x_2473:
[----:B------:R-:W-:-:S04]  /*bc70*/  SHF.R.S32.HI R3, RZ, 0x1, R3 ;  /* 0x00000001ff037819 */ /* 0x000fc80000011403 */
[----:B------:R-:W-:-:S13]  /*bc80*/  ISETP.GE.AND P0, PT, R3, 0x20, PT ;  /* 0x000000200300780c */ /* 0x000fda0003f06270 */
[----:B------:R-:W-:Y:S05]  /*bc90*/  @P0 BRA `(.L_x_2475) ;  /* 0xfffffe3000000947 */ /* 0x000fea000383ffff */
[----:B------:R-:W-:-:S05]  /*bca0*/  IMAD.MOV.U32 R0, RZ, RZ, 0x20 ;  /* 0x00000020ff007424 */ /* 0x000fca00078e00ff */
.L_x_2472:
[----:B0-----:R-:W-:Y:S01]  /*bcb0*/  ISETP.GE.AND P0, PT, R0, 0x2, PT ;  /* 0x000000020000780c */ /* 0x001fe20003f06270 */
[----:B------:R-:W-:Y:S01]  /*bcc0*/  WARPSYNC 0xffffffff ;  /* 0xffffffff00007948 */ /* 0x000fe20003800000 */
[----:B------:R-:W-:Y:S11]  /*bcd0*/  BAR.SYNC.DEFER_BLOCKING 0x0 ;  /* 0x0000000000007b1d */ /* 0x000ff60000010000 */
[----:B------:R-:W-:Y:S05]  /*bce0*/  @!P0 BRA `(.L_x_2471) ;  /* 0x000001f000008947 */ /* 0x000fea0003800000 */
[----:B------:R-:W-:Y:S02]  /*bcf0*/  IMAD.MOV.U32 R3, RZ, RZ, 0x1 ;  /* 0x00000001ff037424 */ /* 0x000fe400078e00ff */
.L_x_2476:
        /* <DEDUP_REMOVED lines=30> */
.L_x_2471:
        /* <DEDUP_REMOVED lines=204> */
.L_x_2477:
        /* <DEDUP_REMOVED lines=200> */
.L_x_2478:
        /* <DEDUP_REMOVED lines=202> */
.L_x_2479:
        /* <DEDUP_REMOVED lines=200> */
.L_x_2480:
[----:B------:R-:W-:Y:S01]  /*f140*/  ISETP.NE.U32.AND P0, PT, RZ, c[0x0][0x548], PT ;  /* 0x00015200ff007a0c */ /* 0x000fe20003f05070 */
[----:B------:R-:W-:Y:S01]  /*f150*/  CS2R R4, SRZ ;  /* 0x0000000000047805 */ /* 0x000fe2000001ff00 */
[----:B------:R-:W-:Y:S02]  /*f160*/  ISETP.NE.AND P3, PT, RZ, c[0x0][0x184], PT ;  /* 0x00006100ff007a0c */ /* 0x000fe40003f65270 */
[----:B------:R-:W-:Y:S02]  /*f170*/  ISETP.NE.AND.EX P0, PT, RZ, c[0x0][0x54c], PT, P0 ;  /* 0x00015300ff007a0c */ /* 0x000fe40003f05300 */
[----:B------:R-:W-:-:S11]  /*f180*/  MOV R12, RZ ;  /* 0x000000ff000c7202 */ /* 0x000fd60000000f00 */
        /* <DEDUP_REMOVED lines=210> */
.L_x_2482:
        /* <DEDUP_REMOVED lines=200> */
.L_x_2483:
        /* <DEDUP_REMOVED lines=202> */
.L_x_2484:
        /* <DEDUP_REMOVED lines=200> */
.L_x_2485:
        /* <DEDUP_REMOVED lines=11> */
.L_x_2487:
[----:B------:R-:W-:Y:S05]  /*12500*/  BSYNC B0 ;  /* 0x0000000000007941 */ /* 0x000fea0003800000 */
.L_x_2486:
        /* <DEDUP_REMOVED lines=15> */
.L_x_2489:
[----:B------:R-:W-:Y:S05]  /*12600*/  BSYNC B0 ;  /* 0x0000000000007941 */ /* 0x000fea0003800000 */
.L_x_2488:
        /* <DEDUP_REMOVED lines=14> */
[----:B0-----:R-:W-:Y:S01]  /*126f0*/  IMAD.MOV.U32 R7, RZ, RZ, 0x4 ;  /* 0x00000004ff077424 */ /* 0x001fe200078e00ff */
[----:B------:R-:W1:Y:S03]  /*12700*/  FLO.U32 R8, UR4 ;  /* 0x0000000400087d00 */ /* 0x000e6600080e0000 */
[----:B------:R-:W-:-:S05]  /*12710*/  IMAD.WIDE.U32 R6, R0, R7, c[0x0][0x558] ;  /* 0x0001560000067625 */ /* 0x000fca00078e0007 */
        /* <DEDUP_REMOVED lines=14> */
.L_x_2491:
[----:B------:R-:W-:Y:S05]  /*12800*/  BSYNC B0 ;  /* 0x0000000000007941 */ /* 0x000fea0003800000 */
.L_x_2490:
        /* <DEDUP_REMOVED lines=26> */
.L_x_2496:
        /* <DEDUP_REMOVED lines=19> */
.L_x_2495:
[----:B------:R-:W-:Y:S05]  /*12ae0*/  BSYNC B1 ;  /* 0x0000000000017941 */ /* 0x000fea0003800000 */
.L_x_2494:
[----:B------:R-:W-:Y:S05]  /*12af0*/  BRA `(.L_x_2497) ;  /* 0x000001c000007947 */ /* 0x000fea0003800000 */
.L_x_2493:
        /* <DEDUP_REMOVED lines=9> */
.L_x_2498:
        /* <DEDUP_REMOVED lines=19> */
.L_x_2497:
[----:B------:R-:W-:Y:S05]  /*12cc0*/  BSYNC B0 ;  /* 0x0000000000007941 */ /* 0x000fea0003800000 */
.L_x_2492:
        /* <DEDUP_REMOVED lines=11> */
.L_x_2502:
        /* <DEDUP_REMOVED lines=26> */
.L_x_2501:
[----:B------:R-:W-:Y:S05]  /*12f20*/  BSYNC B0 ;  /* 0x0000000000007941 */ /* 0x000fea0003800000 */
.L_x_2500:
[----:B------:R-:W-:Y:S01]  /*12f30*/  IMAD.MOV.U32 R6, RZ, RZ, R9 ;  /* 0x000000ffff067224 */ /* 0x000fe200078e0009 */
[----:B------:R-:W-:Y:S05]  /*12f40*/  @P4 BRA `(.L_x_2502) ;  /* 0xfffffe3000004947 */ /* 0x000fea000383ffff */
.L_x_2499:
[----:B0-----:R-:W-:-:S13]  /*12f50*/  ISETP.NE.AND P0, PT, RZ, c[0x0][0x17c], PT ;  /* 0x00005f00ff007a0c */ /* 0x001fda0003f05270 */
[----:B------:R-:W-:Y:S05]  /*12f60*/  @!P0 BRA `(.L_x_2503) ;  /* 0x000004b000008947 */ /* 0x000fea0003800000 */
[----:B------:R-:W-:Y:S01]  /*12f70*/  IMAD.MOV.U32 R7, RZ, RZ, c[0x0][0x0] ;  /* 0x00000000ff077624 */ /* 0x000fe200078e00ff */
[----:B------:R-:W-:-:S04]  /*12f80*/  MOV R6, c[0x0][0x0] ;  /* 0x0000000000067a02 */ /* 0x000fc80000000f00 */
[----:B------:R-:W-:-:S13]  /*12f90*/  ISETP.GT.AND P0, PT, R7, 0x20, PT ;  /* 0x000000200700780c */ /* 0x000fda0003f04270 */
[----:B------:R-:W-:Y:S05]  /*12fa0*/  @!P0 BRA `(.L_x_2504) ;  /* 0x0000026000008947 */ /* 0x000fea0003800000 */
[----:B------:R-:W-:Y:S02]  /*12fb0*/  PRMT R6, R24, 0x7604, R27 ;  /* 0x0000760418067816 */ /* 0x000fe4000000001b */
[----:B------:R-:W-:Y:S02]  /*12fc0*/  LEA.HI R7, R7, c[0x0][0x0], RZ, 0x1 ;  /* 0x0000000007077a11 */ /* 0x000fe400078f08ff */
[----:B------:R-:W-:Y:S01]  /*12fd0*/  PRMT R9, R19, 0x7054, R6 ;  /* 0x0000705413097816 */ /* 0x000fe20000000006 */
[----:B------:R-:W-:Y:S01]  /*12fe0*/  IMAD.MOV.U32 R6, RZ, RZ, 0x20 ;  /* 0x00000020ff067424 */ /* 0x000fe200078e00ff */
[----:B------:R-:W-:Y:S02]  /*12ff0*/  SHF.R.S32.HI R7, RZ, 0x1, R7 ;  /* 0x00000001ff077819 */ /* 0x000fe40000011407 */
[----:B------:R-:W-:Y:S02]  /*13000*/  PRMT R9, R18, 0x654, R9 ;  /* 0x0000065412097816 */ /* 0x000fe40000000009 */
[----:B------:R-:W-:-:S03]  /*13010*/  ISETP.GE.AND P0, PT, R7, 0x20, PT ;  /* 0x000000200700780c */ /* 0x000fc60003f06270 */
[----:B------:R0:W-:Y:S10]  /*13020*/  STS [R0.X4+0x10], R9 ;  /* 0x0000100900007388 */ /* 0x0001f40000004800 */
[----:B0-----:R-:W-:Y:S05]  /*13030*/  @!P0 BRA `(.L_x_2504) ;  /* 0x000001d000008947 */ /* 0x001fea0003800000 */
.L_x_2507:
        /* <DEDUP_REMOVED lines=24> */
.L_x_2506:
[----:B------:R-:W-:Y:S05]  /*131c0*/  BSYNC B0 ;  /* 0x0000000000007941 */ /* 0x000fea0003800000 */
.L_x_2505:
[----:B------:R-:W-:-:S04]  /*131d0*/  SHF.R.S32.HI R7, RZ, 0x1, R7 ;  /* 0x00000001ff077819 */ /* 0x000fc80000011407 */
[----:B------:R-:W-:-:S13]  /*131e0*/  ISETP.GE.AND P0, PT, R7, 0x20, PT ;  /* 0x000000200700780c */ /* 0x000fda0003f06270 */
[----:B------:R-:W-:Y:S05]  /*131f0*/  @P0 BRA `(.L_x_2507) ;  /* 0xfffffe4000000947 */ /* 0x000fea000383ffff */
[----:B------:R-:W-:-:S04]  /*13200*/  IMAD.MOV.U32 R6, RZ, RZ, 0x20 ;  /* 0x00000020ff067424 */ /* 0x000fc800078e00ff */
.L_x_2504:
[----:B------:R-:W-:Y:S01]  /*13210*/  BAR.SYNC.DEFER_BLOCKING 0x0 ;  /* 0x0000000000007b1d */ /* 0x000fe20000010000 */
[----:B------:R-:W-:-:S13]  /*13220*/  ISETP.GE.AND P0, PT, R6, 0x2, PT ;  /* 0x000000020600780c */ /* 0x000fda0003f06270 */
[----:B------:R-:W-:Y:S05]  /*13230*/  @!P0 BRA `(.L_x_2503) ;  /* 0x000001e000008947 */ /* 0x000fea0003800000 */
[----:B------:R-:W-:Y:S02]  /*13240*/  HFMA2.MMA R3, -RZ, RZ, 0, 5.9604644775390625e-08 ;  /* 0x00000001ff037435 */ /* 0x000fe400000001ff */
.L_x_2508:
[----:B------:R-:W-:Y:S02]  /*13250*/  LOP3.LUT R2, R24, 0xffff, RZ, 0xc0, !PT ;  /* 0x0000ffff18027812 */ /* 0x000fe400078ec0ff */
[----:B------:R-:W-:Y:S02]  /*13260*/  LOP3.LUT R8, R18, 0xffff, RZ, 0xc0, !PT ;  /* 0x0000ffff12087812 */ /* 0x000fe400078ec0ff */
[----:B0-----:R-:W-:Y:S02]  /*13270*/  LOP3.LUT R0, R27, 0xffff, RZ, 0xc0, !PT ;  /* 0x0000ffff1b007812 */ /* 0x001fe400078ec0ff */
        /* <DEDUP_REMOVED lines=26> */
.L_x_2503:
        /* <DEDUP_REMOVED lines=21> */
.L_x_2510:
[----:B------:R-:W-:Y:S05]  /*13570*/  @!P4 BRA `(.L_x_2511) ;  /* 0x000006b00000c947 */ /* 0x000fea0003800000 */
[----:B------:R-:W-:-:S05]  /*13580*/  IMAD.MOV.U32 R17, RZ, RZ, 0x1 ;  /* 0x00000001ff117424 */ /* 0x000fca00078e00ff */
[----:B------:R-:W-:-:S04]  /*13590*/  ISETP.NE.AND P0, PT, R17, c[0x0][0x56c], PT ;  /* 0x00015b0011007a0c */ /* 0x000fc80003f05270 */
[----:B0-----:R-:W-:-:S09]  /*135a0*/  P2R R0, PR, RZ, 0x1 ;  /* 0x00000001ff007803 */ /* 0x001fd20000000000 */
        /* <DEDUP_REMOVED lines=20> */
.L_x_2512:
        /* <DEDUP_REMOVED lines=9> */
[----:B------:R-:W-:Y:S01]  /*13780*/  IMAD.MOV.U32 R4, RZ, RZ, c[0x4][0x640] ;  /* 0x01019000ff047624 */ /* 0x000fe200078e00ff */
[----:B------:R-:W-:Y:S01]  /*13790*/  MOV R6, c[0x4][0x630] ;  /* 0x01018c0000067a02 */ /* 0x000fe20000000f00 */
[----:B------:R-:W-:-:S02]  /*137a0*/  IMAD.MOV.U32 R5, RZ, RZ, c[0x4][0x644] ;  /* 0x01019100ff057624 */ /* 0x000fc400078e00ff */
[----:B------:R-:W0:Y:S01]  /*137b0*/  LDC.64 R2, c[0x4][R2] ;  /* 0x0100000002027b82 */ /* 0x000e220000000a00 */
        /* <DEDUP_REMOVED lines=13> */
.L_x_2513:
        /* <DEDUP_REMOVED lines=26> */
.L_x_2514:
        /* <DEDUP_REMOVED lines=26> */
.L_x_2515:
[----:B------:R-:W-:Y:S02]  /*13bd0*/  IADD3 R16, P1, R16, c[0x0][0x538], RZ ;  /* 0x00014e0010107a10 */ /* 0x000fe40007f3e0ff */
[----:B------:R-:W-:-:S03]  /*13be0*/  LOP3.LUT P0, RZ, R18, 0xff, RZ, 0xc0, !PT ;  /* 0x000000ff12ff7812 */ /* 0x000fc6000780c0ff */
[----:B------:R-:W-:Y:S01]  /*13bf0*/  IMAD.X R17, RZ, RZ, c[0x0][0x53c], P1 ;  /* 0x00014f00ff117624 */ /* 0x000fe200008e06ff */
[----:B0-----:R-:W-:-:S05]  /*13c00*/  SEL R3, RZ, 0x1, !P0 ;  /* 0x00000001ff037807 */ /* 0x001fca0004000000 */
[----:B------:R-:W-:Y:S01]  /*13c10*/  STG.E.U8 [R16.64], R3 ;  /* 0x0000000310007986 */ /* 0x000fe2000c101124 */
[----:B------:R-:W-:Y:S05]  /*13c20*/  EXIT ;  /* 0x000000000000794d */ /* 0x000fea0003800000 */
.L_x_2511:
[----:B------:R-:W-:Y:S04]  /*13c30*/  STG.E.U8 [R4.64], R27 ;  /* 0x0000001b04007986 */ /* 0x000fe8000c101124 */
[----:B------:R-:W-:Y:S04]  /*13c40*/  STG.E.U8 [R4.64+0x1], R24 ;  /* 0x0000011804007986 */ /* 0x000fe8000c101124 */
[----:B------:R-:W-:Y:S04]  /*13c50*/  STG.E.U8 [R4.64+0x2], R19 ;  /* 0x0000021304007986 */ /* 0x000fe8000c101124 */
[----:B------:R-:W-:Y:S01]  /*13c60*/  STG.E.U8 [R4.64+0x3], R18 ;  /* 0x0000031204007986 */ /* 0x000fe2000c101124 */
[----:B------:R-:W-:Y:S05]  /*13c70*/  EXIT ;  /* 0x000000000000794d */ /* 0x000fea0003800000 */
.L_x_2509:
[----:B------:R-:W-:Y:S02]  /*13c80*/  ISETP.NE.AND P0, PT, RZ, UR38, PT ;  /* 0x00000026ff007c0c */ /* 0x000fe4000bf05270 */
[----:B------:R-:W-:-:S02]  /*13c90*/  IADD3 R2, P1, R25, c[0x0][0x538], RZ ;  /* 0x00014e0019027a10 */ /* 0x000fc40007f3e0ff */
[----:B------:R-:W-:Y:S02]  /*13ca0*/  IADD3 R8, P2, R23, c[0x0][0x538], RZ ;  /* 0x00014e0017087a10 */ /* 0x000fe40007f5e0ff */
[----:B------:R-:W-:Y:S01]  /*13cb0*/  IADD3 R4, P4, R16, c[0x0][0x538], RZ ;  /* 0x00014e0010047a10 */ /* 0x000fe20007f9e0ff */
[----:B------:R-:W-:Y:S01]  /*13cc0*/  IMAD.X R3, RZ, RZ, c[0x0][0x53c], P1 ;  /* 0x00014f00ff037624 */ /* 0x000fe200008e06ff */
[----:B------:R-:W-:Y:S01]  /*13cd0*/  IADD3 R6, P3, R22, c[0x0][0x538], RZ ;  /* 0x00014e0016067a10 */ /* 0x000fe20007f7e0ff */
[----:B0-----:R-:W-:Y:S02]  /*13ce0*/  IMAD.X R9, RZ, RZ, c[0x0][0x53c], P2 ;  /* 0x00014f00ff097624 */ /* 0x001fe400010e06ff */
        /* <DEDUP_REMOVED lines=44> */
.L_x_2517:
        /* <DEDUP_REMOVED lines=26> */
.L_x_2518:
        /* <DEDUP_REMOVED lines=26> */
.L_x_2519:
        /* <DEDUP_REMOVED lines=26> */
.L_x_2520:
[----:B------:R-:W-:Y:S02]  /*14490*/  IADD3 R16, P1, R16, c[0x0][0x538], RZ ;  /* 0x00014e0010107a10 */ /* 0x000fe40007f3e0ff */
[----:B------:R-:W-:-:S03]  /*144a0*/  LOP3.LUT P0, RZ, R18, 0xff, RZ, 0xc0, !PT ;  /* 0x000000ff12ff7812 */ /* 0x000fc6000780c0ff */
[----:B------:R-:W-:Y:S01]  /*144b0*/  IMAD.X R17, RZ, RZ, c[0x0][0x53c], P1 ;  /* 0x00014f00ff117624 */ /* 0x000fe200008e06ff */
[----:B0-----:R-:W-:-:S05]  /*144c0*/  SEL R3, RZ, 0x1, !P0 ;  /* 0x00000001ff037807 */ /* 0x001fca0004000000 */
[----:B------:R-:W-:Y:S01]  /*144d0*/  STG.E.U8 [R16.64], R3 ;  /* 0x0000000310007986 */ /* 0x000fe2000c101124 */
[----:B------:R-:W-:Y:S05]  /*144e0*/  EXIT ;  /* 0x000000000000794d */ /* 0x000fea0003800000 */
.L_x_2516:
        /* <DEDUP_REMOVED lines=13> */
.L_x_2481:
        /* <DEDUP_REMOVED lines=28> */
.L_x_2522:
        /* <DEDUP_REMOVED lines=24> */
.L_x_2524:
        /* <DEDUP_REMOVED lines=10> */
[----:B------:R-:W-:Y:S01]  /*149a0*/  IMAD.MOV.U32 R6, RZ, RZ, c[0x4][0x630] ;  /* 0x01018c00ff067624 */ /* 0x000fe200078e00ff */
[----:B------:R-:W-:Y:S01]  /*149b0*/  MOV R11, c[0x4][0x39c] ;  /* 0x0100e700000b7a02 */ /* 0x000fe20000000f00 */
[----:B------:R-:W-:Y:S01]  /*149c0*/  IMAD.MOV.U32 R7, RZ, RZ, c[0x4][0x634] ;  /* 0x01018d00ff077624 */ /* 0x000fe200078e00ff */
[----:B0-----:R-:W0:Y:S01]  /*149d0*/  LDC.64 R2, c[0x4][R2] ;  /* 0x0100000002027b82 */ /* 0x001e220000000a00 */
        /* <DEDUP_REMOVED lines=12> */
.L_x_2525:
        /* <DEDUP_REMOVED lines=26> */
.L_x_2526:
        /* <DEDUP_REMOVED lines=26> */
.L_x_2527:
[----:B------:R-:W-:Y:S02]  /*14de0*/  IADD3 R2, P1, R25, c[0x0][0x538], RZ ;  /* 0x00014e0019027a10 */ /* 0x000fe40007f3e0ff */
[----:B------:R-:W-:-:S03]  /*14df0*/  LOP3.LUT P0, RZ, R18, 0xff, RZ, 0xc0, !PT ;  /* 0x000000ff12ff7812 */ /* 0x000fc6000780c0ff */
[----:B0-----:R-:W-:Y:S01]  /*14e00*/  IMAD.X R3, RZ, RZ, c[0x0][0x53c], P1 ;  /* 0x00014f00ff037624 */ /* 0x001fe200008e06ff */
[----:B------:R-:W-:-:S05]  /*14e10*/  SEL R5, RZ, 0x1, !P0 ;  /* 0x00000001ff057807 */ /* 0x000fca0004000000 */
[----:B------:R-:W-:Y:S01]  /*14e20*/  STG.E.U8 [R2.64], R5 ;  /* 0x0000000502007986 */ /* 0x000fe2000c101124 */
[----:B------:R-:W-:Y:S05]  /*14e30*/  EXIT ;  /* 0x000000000000794d */ /* 0x000fea0003800000 */
.L_x_2523:
[----:B------:R-:W-:Y:S04]  /*14e40*/  STG.E.U8 [R4.64], R27 ;  /* 0x0000001b04007986 */ /* 0x000fe8000c101124 */
[----:B------:R-:W-:Y:S04]  /*14e50*/  STG.E.U8 [R4.64+0x1], R24 ;  /* 0x0000011804007986 */ /* 0x000fe8000c101124 */
[----:B------:R-:W-:Y:S04]  /*14e60*/  STG.E.U8 [R4.64+0x2], R19 ;  /* 0x0000021304007986 */ /* 0x000fe8000c101124 */
[----:B------:R-:W-:Y:S01]  /*14e70*/  STG.E.U8 [R4.64+0x3], R18 ;  /* 0x0000031204007986 */ /* 0x000fe2000c101124 */
[----:B------:R-:W-:Y:S05]  /*14e80*/  EXIT ;  /* 0x000000000000794d */ /* 0x000fea0003800000 */
.L_x_2521:
        /* <DEDUP_REMOVED lines=51> */
.L_x_2529:
        /* <DEDUP_REMOVED lines=26> */
.L_x_2530:
        /* <DEDUP_REMOVED lines=26> */
.L_x_2531:
        /* <DEDUP_REMOVED lines=26> */
.L_x_2532:
[----:B------:R-:W-:Y:S02]  /*156a0*/  IADD3 R2, P1, R25, c[0x0][0x538], RZ ;  /* 0x00014e0019027a10 */ /* 0x000fe40007f3e0ff */
[----:B------:R-:W-:-:S03]  /*156b0*/  LOP3.LUT P0, RZ, R18, 0xff, RZ, 0xc0, !PT ;  /* 0x000000ff12ff7812 */ /* 0x000fc6000780c0ff */
[----:B0-----:R-:W-:Y:S01]  /*156c0*/  IMAD.X R3, RZ, RZ, c[0x0][0x53c], P1 ;  /* 0x00014f00ff037624 */ /* 0x001fe200008e06ff */
[----:B------:R-:W-:-:S05]  /*156d0*/  SEL R5, RZ, 0x1, !P0 ;  /* 0x00000001ff057807 */ /* 0x000fca0004000000 */
[----:B------:R-:W-:Y:S01]  /*156e0*/  STG.E.U8 [R2.64], R5 ;  /* 0x0000000502007986 */ /* 0x000fe2000c101124 */
[----:B------:R-:W-:Y:S05]  /*156f0*/  EXIT ;  /* 0x000000000000794d */ /* 0x000fea0003800000 */
.L_x_2528:
        /* <DEDUP_REMOVED lines=13> */
.L_x_2533:
        /* <DEDUP_REMOVED lines=11> */
.L_x_7636:


//--------------------- .text._ZN2at6native13reduce_kernelILi512ELi1ENS0_8ReduceOpIlNS0_14func_wrapper_tIbZZZNS0_14or_kernel_cudaERNS_14TensorIteratorEENKUlvE_clEvENKUlvE2_clEvEUlblE_EEjbLi4ELi4EEEEEvT1_ --------------------------
	.section	.text._ZN2at6native13reduce_kernelILi512ELi1ENS0_8ReduceOpIlNS0_14func_wrapper_tIbZZZNS0_14or_kernel_cudaERNS_14TensorIteratorEENKUlvE_clEvENKUlvE2_clEvEUlblE_EEjbLi4ELi4EEEEEvT1_,"ax",@progbits
	.sectioninfo	@"SHI_REGISTERS=28"
	.align	128
        .global         _ZN2at6native13reduce_kernelILi512ELi1ENS0_8ReduceOpIlNS0_14func_wrapper_tIbZZZNS0_14or_kernel_cudaERNS_14TensorIteratorEENKUlvE_clEvENKUlvE2_clEvEUlblE_EEjbLi4ELi4EEEEEvT1_
        .type           _ZN2at6native13reduce_kernelILi512ELi1ENS0_8ReduceOpIlNS0_14func_wrapper_tIbZZZNS0_14or_kernel_cudaERNS_14TensorIteratorEENKUlvE_clEvENKUlvE2_clEvEUlblE_EEjbLi4ELi4EEEEEvT1_,@function
        .size           _ZN2at6native13reduce_kernelILi512ELi1ENS0_8ReduceOpIlNS0_14func_wrapper_tIbZZZNS0_14or_kernel_cudaERNS_14TensorIteratorEENKUlvE_clEvENKUlvE2_clEvEUlblE_EEjbLi4ELi4EEEEEvT1_,(.L_x_7637 - _ZN2at6native13reduce_kernelILi512ELi1ENS0_8ReduceOpIlNS0_14func_wrapper_tIbZZZNS0_14or_kernel_cudaERNS_14TensorIteratorEENKUlvE_clEvENKUlvE2_clEvEUlblE_EEjbLi4ELi4EEEEEvT1_)
        .other          _ZN2at6native13reduce_kernelILi512ELi1ENS0_8ReduceOpIlNS0_14func_wrapper_tIbZZZNS0_14or_kernel_cudaERNS_14TensorIteratorEENKUlvE_clEvENKUlvE2_clEvEUlblE_EEjbLi4ELi4EEEEEvT1_,@"STO_CUDA_ENTRY STV_DEFAULT"
_ZN2at6native13reduce_kernelILi512ELi1ENS0_8ReduceOpIlNS0_14func_wrapper_tIbZZZNS0_14or_kernel_cudaERNS_14TensorIteratorEENKUlvE_clEvENKUlvE2_clEvEUlblE_EEjbLi4ELi4EEEEEvT1_:
.text._ZN2at6native13reduce_kernelILi512ELi1ENS0_8ReduceOpIlNS0_14func_wrapper_tIbZZZNS0_14or_kernel_cudaERNS_14TensorIteratorEENKUlvE_clEvENKUlvE2_clEvEUlblE_EEjbLi4ELi4EEEEEvT1_:
        /* <DEDUP_REMOVED lines=208> */
.L_x_2534:
        /* <DEDUP_REMOVED lines=41> */
.L_x_2543:
[----:B------:R-:W-:Y:S05]  /*0f90*/  BSYNC B3 ;  /* 0x0000000000037941 */ /* 0x000fea0003800000 */
.L_x_2542:
        /* <DEDUP_REMOVED lines=8> */
[----:B------:R-:W-:Y:S02]  /*1020*/  PRMT R0, R0, 0x9910, RZ ;  /* 0x0000991000007816 */ /* 0x000fe400000000ff */
[----:B--2---:R-:W-:-:S04]  /*1030*/  ISETP.NE.U32.AND P0, PT, R4, RZ, PT ;  /* 0x000000ff0400720c */ /* 0x004fc80003f05070 */
[----:B------:R-:W-:-:S04]  /*1040*/  ISETP.NE.AND.EX P0, PT, R5, RZ, PT, P0 ;  /* 0x000000ff0500720c */ /* 0x000fc80003f05300 */
[----:B------:R-:W-:-:S04]  /*1050*/  ISETP.NE.OR P0, PT, R0, RZ, P0 ;  /* 0x000000ff0000720c */ /* 0x000fc80000705670 */
[----:B------:R-:W-:-:S04]  /*1060*/  SEL R0, RZ, 0x1, !P0 ;  /* 0x00000001ff007807 */ /* 0x000fc80004000000 */
.L_x_2541:
[----:B------:R-:W-:Y:S05]  /*1070*/  BSYNC B2 ;  /* 0x0000000000027941 */ /* 0x000fea0003800000 */
.L_x_2540:
[C---:B------:R-:W-:Y:S02]  /*1080*/  IADD3 R3, P0, -R6.reuse, 0x4, RZ ;  /* 0x0000000406037810 */ /* 0x040fe40007f1e1ff */
[----:B------:R-:W-:Y:S02]  /*1090*/  IADD3 R12, R6, c[0x0][0x168], RZ ;  /* 0x00005a00060c7a10 */ /* 0x000fe40007ffe0ff */
[----:B------:R-:W-:Y:S01]  /*10a0*/  LEA R16, P1, R3, R16, 0x3 ;  /* 0x0000001003107211 */ /* 0x000fe200078218ff */
[----:B------:R-:W-:Y:S01]  /*10b0*/  IMAD.X R4, RZ, RZ, -0x1, P0 ;  /* 0xffffffffff047424 */ /* 0x000fe200000e06ff */
[----:B------:R-:W-:-:S04]  /*10c0*/  IADD3 R12, R12, -0x4, RZ ;  /* 0xfffffffc0c0c7810 */ /* 0x000fc80007ffe0ff */
[----:B------:R-:W-:Y:S02]  /*10d0*/  LEA.HI.X R17, R3, R17, R4, 0x3, P1 ;  /* 0x0000001103117211 */ /* 0x000fe400008f1c04 */
.L_x_2539:
[----:B------:R-:W-:Y:S05]  /*10e0*/  BSYNC B1 ;  /* 0x0000000000017941 */ /* 0x000fea0003800000 */
.L_x_2538:
        /* <DEDUP_REMOVED lines=11> */
.L_x_2546:
[----:B------:R-:W-:-:S05]  /*11a0*/  IMAD.WIDE.U32 R20, R15, 0x20, R16 ;  /* 0x000000200f147825 */ /* 0x000fca00078e0010 */
[----:B------:R-:W2:Y:S04]  /*11b0*/  LDG.E.128 R8, [R20.64] ;  /* 0x0000002414087981 */ /* 0x000ea8000c1e1d00 */
[----:B------:R-:W3:Y:S01]  /*11c0*/  LDG.E.128 R4, [R20.64+0x10] ;  /* 0x0000102414047981 */ /* 0x000ee2000c1e1d00 */
[----:B------:R-:W-:Y:S02]  /*11d0*/  LOP3.LUT P1, RZ, R0, 0xff, RZ, 0xc0, !PT ;  /* 0x000000ff00ff7812 */ /* 0x000fe4000782c0ff */
[----:B------:R-:W-:Y:S02]  /*11e0*/  IADD3 R15, R15, c[0x0][0x170], RZ ;  /* 0x00005c000f0f7a10 */ /* 0x000fe40007ffe0ff */
[----:B------:R-:W-:Y:S02]  /*11f0*/  LOP3.LUT P0, RZ, R3, 0xff, RZ, 0xc0, !PT ;  /* 0x000000ff03ff7812 */ /* 0x000fe4000780c0ff */
[----:B------:R-:W-:-:S02]  /*1200*/  LEA R3, R15, 0x3, 0x2 ;  /* 0x000000030f037811 */ /* 0x000fc400078e10ff */
[----:B------:R-:W-:Y:S02]  /*1210*/  LOP3.LUT P3, RZ, R13, 0xff, RZ, 0xc0, !PT ;  /* 0x000000ff0dff7812 */ /* 0x000fe4000786c0ff */
[----:B--2---:R-:W-:Y:S02]  /*1220*/  ISETP.NE.U32.AND P2, PT, R8, RZ, PT ;  /* 0x000000ff0800720c */ /* 0x004fe40003f45070 */
[----:B------:R-:W-:Y:S02]  /*1230*/  ISETP.NE.U32.AND P4, PT, R10, RZ, PT ;  /* 0x000000ff0a00720c */ /* 0x000fe40003f85070 */
[----:B------:R-:W-:Y:S02]  /*1240*/  ISETP.NE.OR.EX P1, PT, R9, RZ, P1, P2 ;  /* 0x000000ff0900720c */ /* 0x000fe40000f25720 */
[----:B---3--:R-:W-:Y:S02]  /*1250*/  ISETP.NE.U32.AND P2, PT, R6, RZ, PT ;  /* 0x000000ff0600720c */ /* 0x008fe40003f45070 */
[----:B------:R-:W-:-:S02]  /*1260*/  SEL R0, RZ, 0x1, !P1 ;  /* 0x00000001ff007807 */ /* 0x000fc40004800000 */
[----:B------:R-:W-:Y:S02]  /*1270*/  ISETP.GE.U32.AND P1, PT, R3, R12, PT ;  /* 0x0000000c0300720c */ /* 0x000fe40003f26070 */
[----:B------:R-:W-:Y:S02]  /*1280*/  ISETP.NE.OR.EX P3, PT, R11, RZ, P3, P4 ;  /* 0x000000ff0b00720c */ /* 0x000fe40001f65740 */
[----:B------:R-:W-:Y:S02]  /*1290*/  ISETP.NE.OR.EX P0, PT, R7, RZ, P0, P2 ;  /* 0x000000ff0700720c */ /* 0x000fe40000705720 */
[----:B------:R-:W-:Y:S02]  /*12a0*/  LOP3.LUT P4, RZ, R14, 0xff, RZ, 0xc0, !PT ;  /* 0x000000ff0eff7812 */ /* 0x000fe4000788c0ff */
[----:B------:R-:W-:Y:S02]  /*12b0*/  ISETP.NE.U32.AND P2, PT, R4, RZ, PT ;  /* 0x000000ff0400720c */ /* 0x000fe40003f45070 */
[----:B------:R-:W-:-:S02]  /*12c0*/  SEL R13, RZ, 0x1, !P3 ;  /* 0x00000001ff0d7807 */ /* 0x000fc40005800000 */
[----:B------:R-:W-:Y:S02]  /*12d0*/  ISETP.NE.OR.EX P4, PT, R5, RZ, P4, P2 ;  /* 0x000000ff0500720c */ /* 0x000fe40002785720 */
[----:B------:R-:W-:Y:S02]  /*12e0*/  SEL R3, RZ, 0x1, !P0 ;  /* 0x00000001ff037807 */ /* 0x000fe40004000000 */
[----:B------:R-:W-:Y:S01]  /*12f0*/  SEL R14, RZ, 0x1, !P4 ;  /* 0x00000001ff0e7807 */ /* 0x000fe20006000000 */
[----:B------:R-:W-:Y:S05]  /*1300*/  @!P1 BRA `(.L_x_2546) ;  /* 0xfffffe9000009947 */ /* 0x000fea000383ffff */
.L_x_2545:
[----:B------:R-:W-:Y:S05]  /*1310*/  BSYNC B1 ;  /* 0x0000000000017941 */ /* 0x000fea0003800000 */
.L_x_2544:
        /* <DEDUP_REMOVED lines=8> */
.L_x_2548:
[----:B------:R-:W-:Y:S05]  /*13a0*/  BSYNC B1 ;  /* 0x0000000000017941 */ /* 0x000fea0003800000 */
.L_x_2547:
        /* <DEDUP_REMOVED lines=11> */
[----:B--2---:R-:W-:-:S04]  /*1460*/  ISETP.NE.U32.AND P1, PT, R16, RZ, PT ;  /* 0x000000ff1000720c */ /* 0x004fc80003f25070 */
[----:B------:R-:W-:-:S04]  /*1470*/  ISETP.NE.OR.EX P0, PT, R17, RZ, P0, P1 ;  /* 0x000000ff1100720c */ /* 0x000fc80000705710 */
[----:B------:R-:W-:-:S04]  /*1480*/  SEL R0, RZ, 0x1, !P0 ;  /* 0x00000001ff007807 */ /* 0x000fc80004000000 */
.L_x_2550:
[----:B------:R-:W-:Y:S05]  /*1490*/  BSYNC B1 ;  /* 0x0000000000017941 */ /* 0x000fea0003800000 */
.L_x_2549:
[----:B------:R-:W-:-:S04]  /*14a0*/  LOP3.LUT P0, RZ, R13, 0xff, R0, 0xc8, !PT ;  /* 0x000000ff0dff7812 */ /* 0x000fc8000780c800 */
[----:B------:R-:W-:-:S04]  /*14b0*/  SEL R5, RZ, 0x1, !P0 ;  /* 0x00000001ff057807 */ /* 0x000fc80004000000 */
[----:B------:R-:W-:-:S04]  /*14c0*/  LOP3.LUT P0, RZ, R14, 0xff, R5, 0xc8, !PT ;  /* 0x000000ff0eff7812 */ /* 0x000fc8000780c805 */
[----:B------:R-:W-:-:S04]  /*14d0*/  SEL R0, RZ, 0x1, !P0 ;  /* 0x00000001ff007807 */ /* 0x000fc80004000000 */
[----:B------:R-:W-:-:S04]  /*14e0*/  LOP3.LUT P0, RZ, R3, 0xff, R0, 0xc8, !PT ;  /* 0x000000ff03ff7812 */ /* 0x000fc8000780c800 */
[----:B------:R-:W-:Y:S01]  /*14f0*/  SEL R17, RZ, 0x1, !P0 ;  /* 0x00000001ff117807 */ /* 0x000fe20004000000 */
[----:B------:R-:W-:Y:S05]  /*1500*/  BRA `(.L_x_2536) ;  /* 0x00007f8000007947 */ /* 0x000fea0003800000 */
.L_x_2537:
        /* <DEDUP_REMOVED lines=23> */
[----:B------:R-:W-:-:S04]  /*1680*/  PRMT R3, R6, 0x7610, R3 ;  /* 0x0000761006037816 */ /* 0x000fc80000000003 */
.L_x_2560:
        /* <DEDUP_REMOVED lines=222> */
.L_x_2555:
        /* <DEDUP_REMOVED lines=225> */
.L_x_2556:
        /* <DEDUP_REMOVED lines=227> */
.L_x_2557:
        /* <DEDUP_REMOVED lines=225> */
.L_x_2558:
[----:B------:R-:W-:-:S04]  /*4ec0*/  LOP3.LUT R11, R2, 0xfffffff8, RZ, 0xc0, !PT ;  /* 0xfffffff8020b7812 */ /* 0x000fc800078ec0ff */
[----:B------:R-:W-:-:S05]  /*4ed0*/  IADD3 R10, P0, R16, R11, RZ ;  /* 0x0000000b100a7210 */ /* 0x000fca0007f1e0ff */
[----:B------:R-:W-:-:S06]  /*4ee0*/  IMAD.X R11, RZ, RZ, R17, P0 ;  /* 0x000000ffff0b7224 */ /* 0x000fcc00000e0611 */
[----:B------:R-:W2:Y:S01]  /*4ef0*/  LDG.E.64 R10, [R10.64] ;  /* 0x000000240a0a7981 */ /* 0x000ea2000c1e1b00 */
[----:B------:R-:W-:Y:S02]  /*4f00*/  LOP3.LUT P2, RZ, R3, 0xff, RZ, 0xc0, !PT ;  /* 0x000000ff03ff7812 */ /* 0x000fe4000784c0ff */
[----:B------:R-:W-:Y:S02]  /*4f10*/  IADD3 R7, R7, c[0x0][0x170], RZ ;  /* 0x00005c0007077a10 */ /* 0x000fe40007ffe0ff */
[----:B-----5:R-:W-:Y:S02]  /*4f20*/  ISETP.NE.U32.AND P3, PT, R14, RZ, PT ;  /* 0x000000ff0e00720c */ /* 0x020fe40003f65070 */
[----:B------:R-:W-:Y:S02]  /*4f30*/  MOV R0, c[0x0][0x170] ;  /* 0x00005c0000007a02 */ /* 0x000fe40000000f00 */
[----:B------:R-:W-:Y:S02]  /*4f40*/  ISETP.NE.OR.EX P2, PT, R15, RZ, P2, P3 ;  /* 0x000000ff0f00720c */ /* 0x000fe40001745730 */
[----:B------:R-:W-:Y:S01]  /*4f50*/  LOP3.LUT P0, RZ, R5, 0xff, RZ, 0xc0, !PT ;  /* 0x000000ff05ff7812 */ /* 0x000fe2000780c0ff */
[----:B------:R-:W-:Y:S01]  /*4f60*/  IMAD R0, R0, 0x3, R7 ;  /* 0x0000000300007824 */ /* 0x000fe200078e0207 */
[----:B------:R-:W-:-:S02]  /*4f70*/  ISETP.NE.U32.AND P3, PT, R20, RZ, PT ;  /* 0x000000ff1400720c */ /* 0x000fc40003f65070 */
[----:B------:R-:W-:Y:S02]  /*4f80*/  LOP3.LUT P5, RZ, R4, 0xff, RZ, 0xc0, !PT ;  /* 0x000000ff04ff7812 */ /* 0x000fe400078ac0ff */
[----:B------:R-:W-:Y:S02]  /*4f90*/  ISETP.NE.OR.EX P0, PT, R21, RZ, P0, P3 ;  /* 0x000000ff1500720c */ /* 0x000fe40000705730 */
[----:B------:R-:W-:Y:S02]  /*4fa0*/  ISETP.GE.U32.AND P3, PT, R0, c[0x0][0x168], PT ;  /* 0x00005a0000007a0c */ /* 0x000fe40003f66070 */
[----:B------:R-:W-:Y:S02]  /*4fb0*/  ISETP.NE.U32.AND P4, PT, R12, RZ, PT ;  /* 0x000000ff0c00720c */ /* 0x000fe40003f85070 */
[----:B------:R-:W-:Y:S02]  /*4fc0*/  LOP3.LUT P1, RZ, R6, 0xff, RZ, 0xc0, !PT ;  /* 0x000000ff06ff7812 */ /* 0x000fe4000782c0ff */
[----:B------:R-:W-:-:S02]  /*4fd0*/  ISETP.NE.OR.EX P5, PT, R13, RZ, P5, P4 ;  /* 0x000000ff0d00720c */ /* 0x000fc40002fa5740 */
[----:B------:R-:W-:Y:S02]  /*4fe0*/  SEL R3, RZ, 0x1, !P2 ;  /* 0x00000001ff037807 */ /* 0x000fe40005000000 */
[----:B------:R-:W-:Y:S02]  /*4ff0*/  SEL R4, RZ, 0x1, !P5 ;  /* 0x00000001ff047807 */ /* 0x000fe40006800000 */
[----:B------:R-:W-:Y:S02]  /*5000*/  SEL R5, RZ, 0x1, !P0 ;  /* 0x00000001ff057807 */ /* 0x000fe40004000000 */
[----:B--2---:R-:W-:-:S04]  /*5010*/  ISETP.NE.U32.AND P4, PT, R10, RZ, PT ;  /* 0x000000ff0a00720c */ /* 0x004fc80003f85070 */
[----:B------:R-:W-:-:S04]  /*5020*/  ISETP.NE.OR.EX P1, PT, R11, RZ, P1, P4 ;  /* 0x000000ff0b00720c */ /* 0x000fc80000f25740 */
[----:B------:R-:W-:Y:S01]  /*5030*/  SEL R6, RZ, 0x1, !P1 ;  /* 0x00000001ff067807 */ /* 0x000fe20004800000 */
[----:B------:R-:W-:Y:S01]  /*5040*/  @P3 CALL.REL.NOINC `(.L_x_2559) ;  /* 0x0000001000003944 */ /* 0x000fe20003c00000 */
[----:B------:R-:W-:Y:S05]  /*5050*/  BRA `(.L_x_2560) ;  /* 0xffffc63000007947 */ /* 0x000fea000383ffff */
.L_x_2559:
[----:B------:R-:W-:Y:S05]  /*5060*/  BSYNC B2 ;  /* 0x0000000000027941 */ /* 0x000fea0003800000 */
.L_x_2554:
[----:B------:R-:W-:Y:S05]  /*5070*/  BSYNC B1 ;  /* 0x0000000000017941 */ /* 0x000fea0003800000 */
.L_x_2553:
        /* <DEDUP_REMOVED lines=205> */
.L_x_2563:
        /* <DEDUP_REMOVED lines=207> */
.L_x_2564:
        /* <DEDUP_REMOVED lines=207> */
.L_x_2565:
        /* <DEDUP_REMOVED lines=207> */
.L_x_2566:
[----:B------:R-:W-:-:S04]  /*8420*/  LOP3.LUT R11, R2, 0xfffffff8, RZ, 0xc0, !PT ;  /* 0xfffffff8020b7812 */ /* 0x000fc800078ec0ff */
[----:B------:R-:W-:-:S05]  /*8430*/  IADD3 R10, P1, R16, R11, RZ ;  /* 0x0000000b100a7210 */ /* 0x000fca0007f3e0ff */
[----:B------:R-:W-:-:S06]  /*8440*/  IMAD.X R11, RZ, RZ, R17, P1 ;  /* 0x000000ffff0b7224 */ /* 0x000fcc00008e0611 */
[----:B------:R-:W5:Y:S02]  /*8450*/  LDG.E.64 R10, [R10.64] ;  /* 0x000000240a0a7981 */ /* 0x000f64000c1e1b00 */
.L_x_2562:
[----:B------:R-:W-:Y:S05]  /*8460*/  BSYNC B1 ;  /* 0x0000000000017941 */ /* 0x000fea0003800000 */
.L_x_2561:
[----:B------:R-:W-:Y:S01]  /*8470*/  BSSY B1, `(.L_x_2567) ;  /* 0x000001b000017945 */ /* 0x000fe20003800000 */
[----:B------:R-:W-:Y:S05]  /*8480*/  @P0 BRA `(.L_x_2568) ;  /* 0x0000019000000947 */ /* 0x000fea0003800000 */
[----:B------:R-:W-:Y:S02]  /*8490*/  LOP3.LUT P0, RZ, R3, 0xff, RZ, 0xc0, !PT ;  /* 0x000000ff03ff7812 */ /* 0x000fe4000780c0ff */
[----:B-----5:R-:W-:Y:S02]  /*84a0*/  ISETP.NE.U32.AND P1, PT, R14, RZ, PT ;  /* 0x000000ff0e00720c */ /* 0x020fe40003f25070 */
[----:B------:R-:W-:Y:S02]  /*84b0*/  IADD3 R0, R7, c[0x0][0x170], RZ ;  /* 0x00005c0007007a10 */ /* 0x000fe40007ffe0ff */
[----:B------:R-:W-:Y:S02]  /*84c0*/  ISETP.NE.OR.EX P0, PT, R15, RZ, P0, P1 ;  /* 0x000000ff0f00720c */ /* 0x000fe40000705710 */
[----:B------:R-:W-:Y:S02]  /*84d0*/  ISETP.GE.U32.AND P1, PT, R0, c[0x0][0x168], PT ;  /* 0x00005a0000007a0c */ /* 0x000fe40003f26070 */
[----:B------:R-:W-:-:S11]  /*84e0*/  SEL R3, RZ, 0x1, !P0 ;  /* 0x00000001ff037807 */ /* 0x000fd60004000000 */
[----:B------:R-:W-:Y:S05]  /*84f0*/  @P1 BRA `(.L_x_2568) ;  /* 0x0000012000001947 */ /* 0x000fea0003800000 */
[----:B------:R-:W-:Y:S02]  /*8500*/  LOP3.LUT P0, RZ, R4, 0xff, RZ, 0xc0, !PT ;  /* 0x000000ff04ff7812 */ /* 0x000fe4000780c0ff */
[----:B------:R-:W-:Y:S02]  /*8510*/  ISETP.NE.U32.AND P1, PT, R12, RZ, PT ;  /* 0x000000ff0c00720c */ /* 0x000fe40003f25070 */
[----:B------:R-:W-:Y:S02]  /*8520*/  IADD3 R0, R0, c[0x0][0x170], RZ ;  /* 0x00005c0000007a10 */ /* 0x000fe40007ffe0ff */
[----:B------:R-:W-:Y:S02]  /*8530*/  ISETP.NE.OR.EX P0, PT, R13, RZ, P0, P1 ;  /* 0x000000ff0d00720c */ /* 0x000fe40000705710 */
[----:B------:R-:W-:Y:S02]  /*8540*/  ISETP.GE.U32.AND P1, PT, R0, c[0x0][0x168], PT ;  /* 0x00005a0000007a0c */ /* 0x000fe40003f26070 */
[----:B------:R-:W-:-:S11]  /*8550*/  SEL R4, RZ, 0x1, !P0 ;  /* 0x00000001ff047807 */ /* 0x000fd60004000000 */
[----:B------:R-:W-:Y:S05]  /*8560*/  @P1 BRA `(.L_x_2568) ;  /* 0x000000b000001947 */ /* 0x000fea0003800000 */
[----:B------:R-:W-:Y:S02]  /*8570*/  IADD3 R0, R0, c[0x0][0x170], RZ ;  /* 0x00005c0000007a10 */ /* 0x000fe40007ffe0ff */
[----:B------:R-:W-:Y:S02]  /*8580*/  LOP3.LUT P0, RZ, R5, 0xff, RZ, 0xc0, !PT ;  /* 0x000000ff05ff7812 */ /* 0x000fe4000780c0ff */
[----:B------:R-:W-:Y:S02]  /*8590*/  ISETP.GE.U32.AND P4, PT, R0, c[0x0][0x168], PT ;  /* 0x00005a0000007a0c */ /* 0x000fe40003f86070 */
[----:B------:R-:W-:-:S04]  /*85a0*/  ISETP.NE.U32.AND P2, PT, R20, RZ, PT ;  /* 0x000000ff1400720c */ /* 0x000fc80003f45070 */
[----:B------:R-:W-:-:S04]  /*85b0*/  ISETP.NE.OR.EX P0, PT, R21, RZ, P0, P2 ;  /* 0x000000ff1500720c */ /* 0x000fc80000705720 */
[----:B------:R-:W-:-:S03]  /*85c0*/  SEL R5, RZ, 0x1, !P0 ;  /* 0x00000001ff057807 */ /* 0x000fc60004000000 */
[----:B------:R-:W-:Y:S02]  /*85d0*/  @!P4 ISETP.NE.U32.AND P3, PT, R10, RZ, PT ;  /* 0x000000ff0a00c20c */ /* 0x000fe40003f65070 */
[----:B------:R-:W-:-:S04]  /*85e0*/  @!P4 LOP3.LUT P1, RZ, R6, 0xff, RZ, 0xc0, !PT ;  /* 0x000000ff06ffc812 */ /* 0x000fc8000782c0ff */
[----:B------:R-:W-:-:S04]  /*85f0*/  @!P4 ISETP.NE.OR.EX P1, PT, R11, RZ, P1, P3 ;  /* 0x000000ff0b00c20c */ /* 0x000fc80000f25730 */
[----:B------:R-:W-:-:S04]  /*8600*/  @!P4 SEL R0, RZ, 0x1, !P1 ;  /* 0x00000001ff00c807 */ /* 0x000fc80004800000 */
[----:B------:R-:W-:Y:S02]  /*8610*/  @!P4 PRMT R6, R0, 0x7610, R6 ;  /* 0x000076100006c816 */ /* 0x000fe40000000006 */
.L_x_2568:
[----:B------:R-:W-:Y:S05]  /*8620*/  BSYNC B1 ;  /* 0x0000000000017941 */ /* 0x000fea0003800000 */
.L_x_2567:
[----:B------:R-:W-:-:S04]  /*8630*/  LOP3.LUT P0, RZ, R4, 0xff, R3, 0xc8, !PT ;  /* 0x000000ff04ff7812 */ /* 0x000fc8000780c803 */
[----:B------:R-:W-:-:S04]  /*8640*/  SEL R0, RZ, 0x1, !P0 ;  /* 0x00000001ff007807 */ /* 0x000fc80004000000 */
[----:B------:R-:W-:-:S04]  /*8650*/  LOP3.LUT P0, RZ, R5, 0xff, R0, 0xc8, !PT ;  /* 0x000000ff05ff7812 */ /* 0x000fc8000780c800 */
[----:B------:R-:W-:-:S04]  /*8660*/  SEL R3, RZ, 0x1, !P0 ;  /* 0x00000001ff037807 */ /* 0x000fc80004000000 */
[----:B------:R-:W-:-:S04]  /*8670*/  LOP3.LUT P0, RZ, R6, 0xff, R3, 0xc8, !PT ;  /* 0x000000ff06ff7812 */ /* 0x000fc8000780c803 */
[----:B------:R-:W-:Y:S01]  /*8680*/  SEL R17, RZ, 0x1, !P0 ;  /* 0x00000001ff117807 */ /* 0x000fe20004000000 */
[----:B------:R-:W-:Y:S05]  /*8690*/  BRA `(.L_x_2536) ;  /* 0x00000df000007947 */ /* 0x000fea0003800000 */
.L_x_2552:
        /* <DEDUP_REMOVED lines=10> */
.L_x_2571:
[----:B------:R-:W-:Y:S01]  /*8740*/  IADD3 R5, R7, c[0x0][0x170], RZ ;  /* 0x00005c0007057a10 */ /* 0x000fe20007ffe0ff */
[----:B------:R-:W-:-:S03]  /*8750*/  IMAD R3, R0, R7, RZ ;  /* 0x0000000700037224 */ /* 0x000fc600078e02ff */
[----:B------:R-:W-:Y:S01]  /*8760*/  IADD3 R9, R5, c[0x0][0x170], RZ ;  /* 0x00005c0005097a10 */ /* 0x000fe20007ffe0ff */
[----:B------:R-:W-:Y:S02]  /*8770*/  IMAD R7, R0, R5, RZ ;  /* 0x0000000500077224 */ /* 0x000fe400078e02ff */
[----:B------:R-:W-:-:S04]  /*8780*/  IMAD.WIDE.U32 R2, R3, 0x8, R16 ;  /* 0x0000000803027825 */ /* 0x000fc800078e0010 */
[--C-:B------:R-:W-:Y:S01]  /*8790*/  IMAD.WIDE.U32 R4, R7, 0x8, R16.reuse ;  /* 0x0000000807047825 */ /* 0x100fe200078e0010 */
[----:B------:R-:W-:Y:S01]  /*87a0*/  IADD3 R7, R9, c[0x0][0x170], RZ ;  /* 0x00005c0009077a10 */ /* 0x000fe20007ffe0ff */
[----:B------:R-:W2:Y:S02]  /*87b0*/  LDG.E.64 R2, [R2.64] ;  /* 0x0000002402027981 */ /* 0x000ea4000c1e1b00 */
[C---:B------:R-:W-:Y:S02]  /*87c0*/  IMAD R9, R0.reuse, R9, RZ ;  /* 0x0000000900097224 */ /* 0x040fe400078e02ff */
[----:B------:R-:W-:Y:S01]  /*87d0*/  IMAD R11, R0, R7, RZ ;  /* 0x00000007000b7224 */ /* 0x000fe200078e02ff */
[----:B------:R-:W3:Y:S01]  /*87e0*/  LDG.E.64 R4, [R4.64] ;  /* 0x0000002404047981 */ /* 0x000ee2000c1e1b00 */
[----:B------:R-:W-:-:S04]  /*87f0*/  IMAD.WIDE.U32 R8, R9, 0x8, R16 ;  /* 0x0000000809087825 */ /* 0x000fc800078e0010 */
[----:B------:R-:W-:Y:S02]  /*8800*/  IMAD.WIDE.U32 R10, R11, 0x8, R16 ;  /* 0x000000080b0a7825 */ /* 0x000fe400078e0010 */
[----:B------:R-:W4:Y:S04]  /*8810*/  LDG.E.64 R8, [R8.64] ;  /* 0x0000002408087981 */ /* 0x000f28000c1e1b00 */
[----:B------:R-:W5:Y:S01]  /*8820*/  LDG.E.64 R10, [R10.64] ;  /* 0x000000240a0a7981 */ /* 0x000f62000c1e1b00 */
[----:B------:R-:W-:Y:S02]  /*8830*/  IADD3 R7, R7, c[0x0][0x170], RZ ;  /* 0x00005c0007077a10 */ /* 0x000fe40007ffe0ff */
[----:B------:R-:W-:Y:S02]  /*8840*/  LOP3.LUT P3, RZ, R13, 0xff, RZ, 0xc0, !PT ;  /* 0x000000ff0dff7812 */ /* 0x000fe4000786c0ff */
[----:B------:R-:W-:-:S02]  /*8850*/  LOP3.LUT P4, RZ, R14, 0xff, RZ, 0xc0, !PT ;  /* 0x000000ff0eff7812 */ /* 0x000fc4000788c0ff */
[----:B------:R-:W-:Y:S02]  /*8860*/  LOP3.LUT P5, RZ, R15, 0xff, RZ, 0xc0, !PT ;  /* 0x000000ff0fff7812 */ /* 0x000fe400078ac0ff */
[----:B------:R-:W-:Y:S02]  /*8870*/  LOP3.LUT P2, RZ, R6, 0xff, RZ, 0xc0, !PT ;  /* 0x000000ff06ff7812 */ /* 0x000fe4000784c0ff */
[----:B--2---:R-:W-:Y:S01]  /*8880*/  ISETP.NE.U32.AND P0, PT, R2, RZ, PT ;  /* 0x000000ff0200720c */ /* 0x004fe20003f05070 */
[----:B------:R-:W-:-:S03]  /*8890*/  IMAD R2, R12, 0x3, R7 ;  /* 0x000000030c027824 */ /* 0x000fc600078e0207 */
[----:B------:R-:W-:Y:S02]  /*88a0*/  ISETP.NE.OR.EX P3, PT, R3, RZ, P3, P0 ;  /* 0x000000ff0300720c */ /* 0x000fe40001f65700 */
[----:B---3--:R-:W-:Y:S02]  /*88b0*/  ISETP.NE.U32.AND P1, PT, R4, RZ, PT ;  /* 0x000000ff0400720c */ /* 0x008fe40003f25070 */
[----:B------:R-:W-:Y:S02]  /*88c0*/  ISETP.GE.U32.AND P6, PT, R2, c[0x0][0x168], PT ;  /* 0x00005a0002007a0c */ /* 0x000fe40003fc6070 */
[----:B------:R-:W-:Y:S02]  /*88d0*/  ISETP.NE.OR.EX P4, PT, R5, RZ, P4, P1 ;  /* 0x000000ff0500720c */ /* 0x000fe40002785710 */
[----:B------:R-:W-:Y:S02]  /*88e0*/  SEL R13, RZ, 0x1, !P3 ;  /* 0x00000001ff0d7807 */ /* 0x000fe40005800000 */
[----:B------:R-:W-:-:S02]  /*88f0*/  SEL R14, RZ, 0x1, !P4 ;  /* 0x00000001ff0e7807 */ /* 0x000fc40006000000 */
[----:B----4-:R-:W-:Y:S02]  /*8900*/  ISETP.NE.U32.AND P3, PT, R8, RZ, PT ;  /* 0x000000ff0800720c */ /* 0x010fe40003f65070 */
[----:B-----5:R-:W-:Y:S02]  /*8910*/  ISETP.NE.U32.AND P4, PT, R10, RZ, PT ;  /* 0x000000ff0a00720c */ /* 0x020fe40003f85070 */
[----:B------:R-:W-:Y:S02]  /*8920*/  ISETP.NE.OR.EX P5, PT, R9, RZ, P5, P3 ;  /* 0x000000ff0900720c */ /* 0x000fe40002fa5730 */
[----:B------:R-:W-:Y:S02]  /*8930*/  ISETP.NE.OR.EX P2, PT, R11, RZ, P2, P4 ;  /* 0x000000ff0b00720c */ /* 0x000fe40001745740 */
[----:B------:R-:W-:Y:S02]  /*8940*/  ISETP.NE.AND.EX P0, PT, R3, RZ, PT, P0 ;  /* 0x000000ff0300720c */ /* 0x000fe40003f05300 */
[----:B------:R-:W-:-:S02]  /*8950*/  ISETP.NE.AND.EX P1, PT, R5, RZ, PT, P1 ;  /* 0x000000ff0500720c */ /* 0x000fc40003f25310 */
[----:B------:R-:W-:Y:S02]  /*8960*/  ISETP.NE.AND.EX P3, PT, R9, RZ, PT, P3 ;  /* 0x000000ff0900720c */ /* 0x000fe40003f65330 */
[----:B------:R-:W-:Y:S02]  /*8970*/  SEL R15, RZ, 0x1, !P5 ;  /* 0x00000001ff0f7807 */ /* 0x000fe40006800000 */
[----:B------:R-:W-:Y:S02]  /*8980*/  ISETP.NE.AND.EX P4, PT, R11, RZ, PT, P4 ;  /* 0x000000ff0b00720c */ /* 0x000fe40003f85340 */
[----:B------:R-:W-:Y:S01]  /*8990*/  SEL R6, RZ, 0x1, !P2 ;  /* 0x00000001ff067807 */ /* 0x000fe20005000000 */
[----:B------:R-:W-:Y:S05]  /*89a0*/  @!P6 BRA `(.L_x_2571) ;  /* 0xfffffd900000e947 */ /* 0x000fea000383ffff */
[----:B------:R-:W-:Y:S05]  /*89b0*/  BSYNC B2 ;  /* 0x0000000000027941 */ /* 0x000fea0003800000 */
.L_x_2570:
[----:B------:R-:W-:Y:S05]  /*89c0*/  BSYNC B1 ;  /* 0x0000000000017941 */ /* 0x000fea0003800000 */
.L_x_2569:
[----:B------:R-:W-:Y:S01]  /*89d0*/  ISETP.GE.U32.AND P2, PT, R7, c[0x0][0x168], PT ;  /* 0x00005a0007007a0c */ /* 0x000fe20003f46070 */
[----:B------:R-:W-:-:S12]  /*89e0*/  BSSY B1, `(.L_x_2572) ;  /* 0x000001e000017945 */ /* 0x000fd80003800000 */
[----:B------:R-:W-:Y:S05]  /*89f0*/  @P2 BRA `(.L_x_2573) ;  /* 0x000001c000002947 */ /* 0x000fea0003800000 */
[----:B------:R-:W-:-:S04]  /*8a00*/  IMAD R3, R0, R7, RZ ;  /* 0x0000000700037224 */ /* 0x000fc800078e02ff */
[----:B------:R-:W-:-:S06]  /*8a10*/  IMAD.WIDE.U32 R2, R3, 0x8, R16 ;  /* 0x0000000803027825 */ /* 0x000fcc00078e0010 */
[----:B------:R-:W2:Y:S01]  /*8a20*/  LDG.E.64 R2, [R2.64] ;  /* 0x0000002402027981 */ /* 0x000ea2000c1e1b00 */
[----:B------:R-:W-:-:S04]  /*8a30*/  IADD3 R5, R7, c[0x0][0x170], RZ ;  /* 0x00005c0007057a10 */ /* 0x000fc80007ffe0ff */
[----:B------:R-:W-:Y:S02]  /*8a40*/  ISETP.GE.U32.AND P5, PT, R5, c[0x0][0x168], PT ;  /* 0x00005a0005007a0c */ /* 0x000fe40003fa6070 */
[----:B--2---:R-:W-:-:S04]  /*8a50*/  ISETP.NE.U32.AND P0, PT, R2, RZ, PT ;  /* 0x000000ff0200720c */ /* 0x004fc80003f05070 */
[----:B------:R-:W-:-:S07]  /*8a60*/  ISETP.NE.AND.EX P0, PT, R3, RZ, PT, P0 ;  /* 0x000000ff0300720c */ /* 0x000fce0003f05300 */
        /* <DEDUP_REMOVED lines=9> */
[----:B------:R-:W-:Y:S01]  /*8b00*/  IADD3 R9, R5, c[0x0][0x170], RZ ;  /* 0x00005c0005097a10 */ /* 0x000fe20007ffe0ff */
[----:B------:R-:W-:-:S03]  /*8b10*/  IMAD R3, R0, R5, RZ ;  /* 0x0000000500037224 */ /* 0x000fc600078e02ff */
[----:B------:R-:W-:Y:S01]  /*8b20*/  ISETP.GE.U32.AND P5, PT, R9, c[0x0][0x168], PT ;  /* 0x00005a0009007a0c */ /* 0x000fe20003fa6070 */
[----:B------:R-:W-:-:S06]  /*8b30*/  IMAD.WIDE.U32 R2, R3, 0x8, R16 ;  /* 0x0000000803027825 */ /* 0x000fcc00078e0010 */
[----:B------:R-:W2:Y:S06]  /*8b40*/  LDG.E.64 R2, [R2.64] ;  /* 0x0000002402027981 */ /* 0x000eac000c1e1b00 */
[----:B------:R-:W-:-:S04]  /*8b50*/  @!P5 IMAD R5, R0, R9, RZ ;  /* 0x000000090005d224 */ /* 0x000fc800078e02ff */
[----:B------:R-:W-:-:S06]  /*8b60*/  @!P5 IMAD.WIDE.U32 R16, R5, 0x8, R16 ;  /* 0x000000080510d825 */ /* 0x000fcc00078e0010 */
[----:B------:R-:W3:Y:S01]  /*8b70*/  @!P5 LDG.E.64 R16, [R16.64] ;  /* 0x000000241010d981 */ /* 0x000ee2000c1e1b00 */
[----:B--2---:R-:W-:-:S04]  /*8b80*/  ISETP.NE.U32.AND P3, PT, R2, RZ, PT ;  /* 0x000000ff0200720c */ /* 0x004fc80003f65070 */
[----:B------:R-:W-:Y:S02]  /*8b90*/  ISETP.NE.AND.EX P3, PT, R3, RZ, PT, P3 ;  /* 0x000000ff0300720c */ /* 0x000fe40003f65330 */
[----:B---3--:R-:W-:-:S04]  /*8ba0*/  @!P5 ISETP.NE.U32.AND P6, PT, R16, RZ, PT ;  /* 0x000000ff1000d20c */ /* 0x008fc80003fc5070 */
[----:B------:R-:W-:-:S08]  /*8bb0*/  @!P5 ISETP.NE.AND.EX P4, PT, R17, RZ, PT, P6 ;  /* 0x000000ff1100d20c */ /* 0x000fd00003f85360 */
.L_x_2573:
[----:B------:R-:W-:Y:S05]  /*8bc0*/  BSYNC B1 ;  /* 0x0000000000017941 */ /* 0x000fea0003800000 */
.L_x_2572:
[----:B------:R-:W-:Y:S01]  /*8bd0*/  BSSY B1, `(.L_x_2574) ;  /* 0x0000017000017945 */ /* 0x000fe20003800000 */
[----:B------:R-:W-:Y:S05]  /*8be0*/  @P2 BRA `(.L_x_2575) ;  /* 0x0000015000002947 */ /* 0x000fea0003800000 */
[----:B------:R-:W-:Y:S02]  /*8bf0*/  LOP3.LUT P2, RZ, R13, 0xff, RZ, 0xc0, !PT ;  /* 0x000000ff0dff7812 */ /* 0x000fe4000784c0ff */
[----:B------:R-:W-:Y:S02]  /*8c00*/  IADD3 R0, R7, c[0x0][0x170], RZ ;  /* 0x00005c0007007a10 */ /* 0x000fe40007ffe0ff */
[----:B------:R-:W-:Y:S02]  /*8c10*/  PLOP3.LUT P0, PT, P2, P0, PT, 0xa8, 0x0 ;  /* 0x000000000000781c */ /* 0x000fe40001701570 */
[----:B------:R-:W-:Y:S02]  /*8c20*/  ISETP.GE.U32.AND P2, PT, R0, c[0x0][0x168], PT ;  /* 0x00005a0000007a0c */ /* 0x000fe40003f46070 */
[----:B------:R-:W-:-:S11]  /*8c30*/  SEL R13, RZ, 0x1, !P0 ;  /* 0x00000001ff0d7807 */ /* 0x000fd60004000000 */
[----:B------:R-:W-:Y:S05]  /*8c40*/  @P2 BRA `(.L_x_2575) ;  /* 0x000000f000002947 */ /* 0x000fea0003800000 */
[----:B------:R-:W-:Y:S02]  /*8c50*/  LOP3.LUT P0, RZ, R14, 0xff, RZ, 0xc0, !PT ;  /* 0x000000ff0eff7812 */ /* 0x000fe4000780c0ff */
        /* <DEDUP_REMOVED lines=11> */
[----:B------:R-:W-:-:S04]  /*8d10*/  @!P2 PLOP3.LUT P4, PT, P1, P4, PT, 0xa8, 0x0 ;  /* 0x000000000000a81c */ /* 0x000fc80000f89570 */
[----:B------:R-:W-:-:S04]  /*8d20*/  @!P2 SEL R0, RZ, 0x1, !P4 ;  /* 0x00000001ff00a807 */ /* 0x000fc80006000000 */
[----:B------:R-:W-:Y:S02]  /*8d30*/  @!P2 PRMT R6, R0, 0x7610, R6 ;  /* 0x000076100006a816 */ /* 0x000fe40000000006 */
.L_x_2575:
[----:B------:R-:W-:Y:S05]  /*8d40*/  BSYNC B1 ;  /* 0x0000000000017941 */ /* 0x000fea0003800000 */
.L_x_2574:
[----:B------:R-:W-:-:S04]  /*8d50*/  LOP3.LUT P0, RZ, R14, 0xff, R13, 0xc8, !PT ;  /* 0x000000ff0eff7812 */ /* 0x000fc8000780c80d */
[----:B------:R-:W-:-:S04]  /*8d60*/  SEL R0, RZ, 0x1, !P0 ;  /* 0x00000001ff007807 */ /* 0x000fc80004000000 */
[----:B------:R-:W-:-:S04]  /*8d70*/  LOP3.LUT P0, RZ, R15, 0xff, R0, 0xc8, !PT ;  /* 0x000000ff0fff7812 */ /* 0x000fc8000780c800 */
[----:B------:R-:W-:-:S04]  /*8d80*/  SEL R3, RZ, 0x1, !P0 ;  /* 0x00000001ff037807 */ /* 0x000fc80004000000 */
[----:B------:R-:W-:-:S04]  /*8d90*/  LOP3.LUT P0, RZ, R6, 0xff, R3, 0xc8, !PT ;  /* 0x000000ff06ff7812 */ /* 0x000fc8000780c803 */
[----:B------:R-:W-:Y:S01]  /*8da0*/  SEL R17, RZ, 0x1, !P0 ;  /* 0x00000001ff117807 */ /* 0x000fe20004000000 */
[----:B------:R-:W-:Y:S05]  /*8db0*/  BRA `(.L_x_2536) ;  /* 0x000006d000007947 */ /* 0x000fea0003800000 */
.L_x_2551:
        /* <DEDUP_REMOVED lines=14> */
.L_x_2578:
[C---:B------:R-:W-:Y:S01]  /*8ea0*/  IADD3 R3, R11.reuse, c[0x0][0x170], RZ ;  /* 0x00005c000b037a10 */ /* 0x040fe20007ffe0ff */
[----:B------:R-:W-:-:S03]  /*8eb0*/  IMAD.WIDE.U32 R4, R11, 0x8, R16 ;  /* 0x000000080b047825 */ /* 0x000fc600078e0010 */
[C---:B------:R-:W-:Y:S01]  /*8ec0*/  IADD3 R7, R3.reuse, c[0x0][0x170], RZ ;  /* 0x00005c0003077a10 */ /* 0x040fe20007ffe0ff */
[----:B------:R-:W-:Y:S02]  /*8ed0*/  IMAD.WIDE.U32 R2, R3, 0x8, R16 ;  /* 0x0000000803027825 */ /* 0x000fe400078e0010 */
[----:B------:R-:W2:Y:S01]  /*8ee0*/  LDG.E.64 R4, [R4.64] ;  /* 0x0000002404047981 */ /* 0x000ea2000c1e1b00 */
[----:B------:R-:W-:-:S03]  /*8ef0*/  IADD3 R11, R7, c[0x0][0x170], RZ ;  /* 0x00005c00070b7a10 */ /* 0x000fc60007ffe0ff */
[----:B------:R-:W3:Y:S01]  /*8f00*/  LDG.E.64 R2, [R2.64] ;  /* 0x0000002402027981 */ /* 0x000ee2000c1e1b00 */
[----:B------:R-:W-:-:S04]  /*8f10*/  IMAD.WIDE.U32 R6, R7, 0x8, R16 ;  /* 0x0000000807067825 */ /* 0x000fc800078e0010 */
[C---:B------:R-:W-:Y:S02]  /*8f20*/  IMAD.WIDE.U32 R14, R11.reuse, 0x8, R16 ;  /* 0x000000080b0e7825 */ /* 0x040fe400078e0010 */
        /* <DEDUP_REMOVED lines=8> */
[----:B------:R-:W-:Y:S01]  /*8fb0*/  IMAD R4, R12, 0x3, R11 ;  /* 0x000000030c047824 */ /* 0x000fe200078e020b */
[----:B---3--:R-:W-:-:S04]  /*8fc0*/  ISETP.NE.U32.AND P1, PT, R2, RZ, PT ;  /* 0x000000ff0200720c */ /* 0x008fc80003f25070 */
[----:B------:R-:W-:Y:S02]  /*8fd0*/  ISETP.GE.U32.AND P6, PT, R4, c[0x0][0x168], PT ;  /* 0x00005a0004007a0c */ /* 0x000fe40003fc6070 */
[----:B------:R-:W-:Y:S02]  /*8fe0*/  ISETP.NE.OR.EX P3, PT, R5, RZ, P3, P0 ;  /* 0x000000ff0500720c */ /* 0x000fe40001f65700 */
[----:B------:R-:W-:Y:S02]  /*8ff0*/  ISETP.NE.OR.EX P4, PT, R3, RZ, P4, P1 ;  /* 0x000000ff0300720c */ /* 0x000fe40002785710 */
[----:B------:R-:W-:Y:S02]  /*9000*/  SEL R10, RZ, 0x1, !P3 ;  /* 0x00000001ff0a7807 */ /* 0x000fe40005800000 */
[----:B------:R-:W-:Y:S02]  /*9010*/  SEL R9, RZ, 0x1, !P4 ;  /* 0x00000001ff097807 */ /* 0x000fe40006000000 */
[----:B----4-:R-:W-:-:S02]  /*9020*/  ISETP.NE.U32.AND P3, PT, R6, RZ, PT ;  /* 0x000000ff0600720c */ /* 0x010fc40003f65070 */
[----:B-----5:R-:W-:Y:S02]  /*9030*/  ISETP.NE.U32.AND P4, PT, R14, RZ, PT ;  /* 0x000000ff0e00720c */ /* 0x020fe40003f85070 */
[----:B------:R-:W-:Y:S02]  /*9040*/  ISETP.NE.OR.EX P5, PT, R7, RZ, P5, P3 ;  /* 0x000000ff0700720c */ /* 0x000fe40002fa5730 */
[----:B------:R-:W-:Y:S02]  /*9050*/  ISETP.NE.OR.EX P2, PT, R15, RZ, P2, P4 ;  /* 0x000000ff0f00720c */ /* 0x000fe40001745740 */
[----:B------:R-:W-:Y:S02]  /*9060*/  ISETP.NE.AND.EX P0, PT, R5, RZ, PT, P0 ;  /* 0x000000ff0500720c */ /* 0x000fe40003f05300 */
[----:B------:R-:W-:Y:S02]  /*9070*/  ISETP.NE.AND.EX P1, PT, R3, RZ, PT, P1 ;  /* 0x000000ff0300720c */ /* 0x000fe40003f25310 */
[----:B------:R-:W-:-:S02]  /*9080*/  ISETP.NE.AND.EX P3, PT, R7, RZ, PT, P3 ;  /* 0x000000ff0700720c */ /* 0x000fc40003f65330 */
[----:B------:R-:W-:Y:S02]  /*9090*/  SEL R8, RZ, 0x1, !P5 ;  /* 0x00000001ff087807 */ /* 0x000fe40006800000 */
[----:B------:R-:W-:Y:S02]  /*90a0*/  ISETP.NE.AND.EX P4, PT, R15, RZ, PT, P4 ;  /* 0x000000ff0f00720c */ /* 0x000fe40003f85340 */
[----:B------:R-:W-:Y:S01]  /*90b0*/  SEL R0, RZ, 0x1, !P2 ;  /* 0x00000001ff007807 */ /* 0x000fe20005000000 */
[----:B------:R-:W-:Y:S05]  /*90c0*/  @!P6 BRA `(.L_x_2578) ;  /* 0xfffffdd00000e947 */ /* 0x000fea000383ffff */
[----:B------:R-:W-:Y:S05]  /*90d0*/  BSYNC B2 ;  /* 0x0000000000027941 */ /* 0x000fea0003800000 */
.L_x_2577:
[----:B------:R-:W-:Y:S05]  /*90e0*/  BSYNC B1 ;  /* 0x0000000000017941 */ /* 0x000fea0003800000 */
.L_x_2576:
[----:B------:R-:W-:Y:S01]  /*90f0*/  ISETP.GE.U32.AND P2, PT, R11, c[0x0][0x168], PT ;  /* 0x00005a000b007a0c */ /* 0x000fe20003f46070 */
[----:B------:R-:W-:-:S12]  /*9100*/  BSSY B1, `(.L_x_2579) ;  /* 0x000001a000017945 */ /* 0x000fd80003800000 */
[----:B------:R-:W-:Y:S05]  /*9110*/  @P2 BRA `(.L_x_2580) ;  /* 0x0000018000002947 */ /* 0x000fea0003800000 */
[----:B------:R-:W-:-:S06]  /*9120*/  IMAD.WIDE.U32 R2, R11, 0x8, R16 ;  /* 0x000000080b027825 */ /* 0x000fcc00078e0010 */
[----:B------:R-:W2:Y:S01]  /*9130*/  LDG.E.64 R2, [R2.64] ;  /* 0x0000002402027981 */ /* 0x000ea2000c1e1b00 */
[----:B------:R-:W-:-:S04]  /*9140*/  IADD3 R5, R11, c[0x0][0x170], RZ ;  /* 0x00005c000b057a10 */ /* 0x000fc80007ffe0ff */
[----:B------:R-:W-:Y:S02]  /*9150*/  ISETP.GE.U32.AND P5, PT, R5, c[0x0][0x168], PT ;  /* 0x00005a0005007a0c */ /* 0x000fe40003fa6070 */
[----:B--2---:R-:W-:-:S04]  /*9160*/  ISETP.NE.U32.AND P0, PT, R2, RZ, PT ;  /* 0x000000ff0200720c */ /* 0x004fc80003f05070 */
[----:B------:R-:W-:-:S07]  /*9170*/  ISETP.NE.AND.EX P0, PT, R3, RZ, PT, P0 ;  /* 0x000000ff0300720c */ /* 0x000fce0003f05300 */
        /* <DEDUP_REMOVED lines=8> */
[C---:B------:R-:W-:Y:S01]  /*9200*/  IADD3 R7, R5.reuse, c[0x0][0x170], RZ ;  /* 0x00005c0005077a10 */ /* 0x040fe20007ffe0ff */
[----:B------:R-:W-:-:S03]  /*9210*/  IMAD.WIDE.U32 R2, R5, 0x8, R16 ;  /* 0x0000000805027825 */ /* 0x000fc600078e0010 */
[----:B------:R-:W-:-:S03]  /*9220*/  ISETP.GE.U32.AND P5, PT, R7, c[0x0][0x168], PT ;  /* 0x00005a0007007a0c */ /* 0x000fc60003fa6070 */
[----:B------:R-:W2:Y:S10]  /*9230*/  LDG.E.64 R2, [R2.64] ;  /* 0x0000002402027981 */ /* 0x000eb4000c1e1b00 */
[----:B------:R-:W-:-:S06]  /*9240*/  @!P5 IMAD.WIDE.U32 R16, R7, 0x8, R16 ;  /* 0x000000080710d825 */ /* 0x000fcc00078e0010 */
[----:B------:R-:W3:Y:S01]  /*9250*/  @!P5 LDG.E.64 R16, [R16.64] ;  /* 0x000000241010d981 */ /* 0x000ee2000c1e1b00 */
[----:B--2---:R-:W-:-:S04]  /*9260*/  ISETP.NE.U32.AND P3, PT, R2, RZ, PT ;  /* 0x000000ff0200720c */ /* 0x004fc80003f65070 */
[----:B------:R-:W-:Y:S02]  /*9270*/  ISETP.NE.AND.EX P3, PT, R3, RZ, PT, P3 ;  /* 0x000000ff0300720c */ /* 0x000fe40003f65330 */
[----:B---3--:R-:W-:-:S04]  /*9280*/  @!P5 ISETP.NE.U32.AND P6, PT, R16, RZ, PT ;  /* 0x000000ff1000d20c */ /* 0x008fc80003fc5070 */
[----:B------:R-:W-:-:S08]  /*9290*/  @!P5 ISETP.NE.AND.EX P4, PT, R17, RZ, PT, P6 ;  /* 0x000000ff1100d20c */ /* 0x000fd00003f85360 */
.L_x_2580:
[----:B------:R-:W-:Y:S05]  /*92a0*/  BSYNC B1 ;  /* 0x0000000000017941 */ /* 0x000fea0003800000 */
.L_x_2579:
        /* <DEDUP_REMOVED lines=23> */
.L_x_2582:
[----:B------:R-:W-:Y:S05]  /*9420*/  BSYNC B1 ;  /* 0x0000000000017941 */ /* 0x000fea0003800000 */
.L_x_2581:
[----:B------:R-:W-:-:S04]  /*9430*/  LOP3.LUT P0, RZ, R9, 0xff, R10, 0xc8, !PT ;  /* 0x000000ff09ff7812 */ /* 0x000fc8000780c80a */
[----:B------:R-:W-:-:S04]  /*9440*/  SEL R3, RZ, 0x1, !P0 ;  /* 0x00000001ff037807 */ /* 0x000fc80004000000 */
[----:B------:R-:W-:-:S04]  /*9450*/  LOP3.LUT P0, RZ, R8, 0xff, R3, 0xc8, !PT ;  /* 0x000000ff08ff7812 */ /* 0x000fc8000780c803 */
[----:B------:R-:W-:-:S04]  /*9460*/  SEL R3, RZ, 0x1, !P0 ;  /* 0x00000001ff037807 */ /* 0x000fc80004000000 */
[----:B------:R-:W-:-:S04]  /*9470*/  LOP3.LUT P0, RZ, R0, 0xff, R3, 0xc8, !PT ;  /* 0x000000ff00ff7812 */ /* 0x000fc8000780c803 */
[----:B------:R-:W-:-:S04]  /*9480*/  SEL R17, RZ, 0x1, !P0 ;  /* 0x00000001ff117807 */ /* 0x000fc80004000000 */
.L_x_2536:
[----:B------:R-:W-:Y:S05]  /*9490*/  BSYNC B0 ;  /* 0x0000000000007941 */ /* 0x000fea0003800000 */
.L_x_2535:
        /* <DEDUP_REMOVED lines=9> */
.L_x_2584:
        /* <DEDUP_REMOVED lines=13> */
.L_x_2583:
        /* <DEDUP_REMOVED lines=13> */
.L_x_2587:
        /* <DEDUP_REMOVED lines=14> */
.L_x_2586:
[----:B------:R-:W-:Y:S01]  /*97b0*/  BAR.SYNC.DEFER_BLOCKING 0x0 ;  /* 0x0000000000007b1d */ /* 0x000fe20000010000 */
[----:B------:R-:W-:-:S13]  /*97c0*/  ISETP.GE.AND P0, PT, R0, 0x2, PT ;  /* 0x000000020000780c */ /* 0x000fda0003f06270 */
[----:B------:R-:W-:Y:S05]  /*97d0*/  @!P0 BRA `(.L_x_2585) ;  /* 0x000000a000008947 */ /* 0x000fea0003800000 */
[----:B------:R-:W-:Y:S02]  /*97e0*/  IMAD.MOV.U32 R3, RZ, RZ, 0x1 ;  /* 0x00000001ff037424 */ /* 0x000fe400078e00ff */
.L_x_2588:
        /* <DEDUP_REMOVED lines=9> */
.L_x_2585:
        /* <DEDUP_REMOVED lines=202> */
.L_x_2589:
[----:B------:R-:W-:Y:S01]  /*a520*/  ISETP.NE.U32.AND P0, PT, RZ, c[0x0][0x548], PT ;  /* 0x00015200ff007a0c */ /* 0x000fe20003f05070 */
[----:B------:R-:W-:Y:S01]  /*a530*/  CS2R R2, SRZ ;  /* 0x0000000000027805 */ /* 0x000fe2000001ff00 */
[----:B------:R-:W-:Y:S02]  /*a540*/  ISETP.NE.AND P3, PT, RZ, c[0x0][0x184], PT ;  /* 0x00006100ff007a0c */ /* 0x000fe40003f65270 */
[----:B------:R-:W-:Y:S02]  /*a550*/  ISETP.NE.AND.EX P0, PT, RZ, c[0x0][0x54c], PT, P0 ;  /* 0x00015300ff007a0c */ /* 0x000fe40003f05300 */
[----:B-----5:R-:W-:-:S11]  /*a560*/  MOV R10, RZ ;  /* 0x000000ff000a7202 */ /* 0x020fd60000000f00 */
        /* <DEDUP_REMOVED lines=208> */
.L_x_2591:
        /* <DEDUP_REMOVED lines=11> */
.L_x_2593:
[----:B------:R-:W-:Y:S05]  /*b320*/  BSYNC B0 ;  /* 0x0000000000007941 */ /* 0x000fea0003800000 */
.L_x_2592:
        /* <DEDUP_REMOVED lines=12> */
.L_x_2595:
[----:B------:R-:W-:Y:S05]  /*b3f0*/  BSYNC B0 ;  /* 0x0000000000007941 */ /* 0x000fea0003800000 */
.L_x_2594:
        /* <DEDUP_REMOVED lines=30> */
.L_x_2597:
[----:B------:R-:W-:Y:S05]  /*b5e0*/  BSYNC B0 ;  /* 0x0000000000007941 */ /* 0x000fea0003800000 */
.L_x_2596:
        /* <DEDUP_REMOVED lines=20> */
.L_x_2602:
        /* <DEDUP_REMOVED lines=10> */
.L_x_2601:
[----:B------:R-:W-:Y:S05]  /*b7d0*/  BSYNC B1 ;  /* 0x0000000000017941 */ /* 0x000fea0003800000 */
.L_x_2600:
[----:B------:R-:W-:Y:S05]  /*b7e0*/  BRA `(.L_x_2603) ;  /* 0x000000d000007947 */ /* 0x000fea0003800000 */
.L_x_2599:
[----:B------:R-:W-:-:S13]  /*b7f0*/  ISETP.GE.U32.AND P0, PT, R24, c[0x0][0x178], PT ;  /* 0x00005e0018007a0c */ /* 0x000fda0003f06070 */
[----:B------:R-:W-:Y:S05]  /*b800*/  @P0 BRA `(.L_x_2603) ;  /* 0x000000b000000947 */ /* 0x000fea0003800000 */
[----:B------:R-:W-:-:S05]  /*b810*/  MOV R7, R24 ;  /* 0x0000001800077202 */ /* 0x000fca0000000f00 */
.L_x_2604:
        /* <DEDUP_REMOVED lines=10> */
.L_x_2603:
[----:B------:R-:W-:Y:S05]  /*b8c0*/  BSYNC B0 ;  /* 0x0000000000007941 */ /* 0x000fea0003800000 */
.L_x_2598:
        /* <DEDUP_REMOVED lines=8> */
.L_x_2606:
        /* <DEDUP_REMOVED lines=13> */
.L_x_2605:
        /* <DEDUP_REMOVED lines=12> */
.L_x_2609:
        /* <DEDUP_REMOVED lines=14> */
.L_x_2608:
[----:B0-----:R-:W-:Y:S01]  /*bbc0*/  BAR.SYNC.DEFER_BLOCKING 0x0 ;  /* 0x0000000000007b1d */ /* 0x001fe20000010000 */
[----:B------:R-:W-:-:S13]  /*bbd0*/  ISETP.GE.AND P0, PT, R0, 0x2, PT ;  /* 0x000000020000780c */ /* 0x000fda0003f06270 */
[----:B------:R-:W-:Y:S05]  /*bbe0*/  @!P0 BRA `(.L_x_2607) ;  /* 0x000000a000008947 */ /* 0x000fea0003800000 */
[----:B------:R-:W-:Y:S02]  /*bbf0*/  IMAD.MOV.U32 R5, RZ, RZ, 0x1 ;  /* 0x00000001ff057424 */ /* 0x000fe400078e00ff */
.L_x_2610:
        /* <DEDUP_REMOVED lines=9> */
.L_x_2607:
        /* <DEDUP_REMOVED lines=12> */
.L_x_2612:
        /* <DEDUP_REMOVED lines=23> */
.L_x_2614:
[----:B------:R-:W-:Y:S02]  /*bec0*/  IADD3 R16, P1, R16, c[0x0][0x538], RZ ;  /* 0x00014e0010107a10 */ /* 0x000fe40007f3e0ff */
[----:B------:R-:W-:-:S03]  /*bed0*/  LOP3.LUT P0, RZ, R17, 0xff, RZ, 0xc0, !PT ;  /* 0x000000ff11ff7812 */ /* 0x000fc6000780c0ff */
[----:B------:R-:W-:Y:S01]  /*bee0*/  IMAD.X R17, RZ, RZ, c[0x0][0x53c], P1 ;  /* 0x00014f00ff117624 */ /* 0x000fe200008e06ff */
[----:B------:R-:W-:-:S05]  /*bef0*/  SEL R3, RZ, 0x1, !P0 ;  /* 0x00000001ff037807 */ /* 0x000fca0004000000 */
[----:B------:R-:W-:Y:S01]  /*bf00*/  STG.E.U8 [R16.64], R3 ;  /* 0x0000000310007986 */ /* 0x000fe2000c101124 */
[----:B------:R-:W-:Y:S05]  /*bf10*/  EXIT ;  /* 0x000000000000794d */ /* 0x000fea0003800000 */
.L_x_2613:
[----:B------:R-:W-:Y:S01]  /*bf20*/  STG.E.U8 [R2.64], R17 ;  /* 0x0000001102007986 */ /* 0x000fe2000c101124 */
[----:B------:R-:W-:Y:S05]  /*bf30*/  EXIT ;  /* 0x000000000000794d */ /* 0x000fea0003800000 */
.L_x_2611:
        /* <DEDUP_REMOVED lines=9> */
.L_x_2615:
        /* <DEDUP_REMOVED lines=23> */
.L_x_2617:
[----:B------:R-:W-:Y:S02]  /*c140*/  IADD3 R16, P1, R16, c[0x0][0x538], RZ ;  /* 0x00014e0010107a10 */ /* 0x000fe40007f3e0ff */
[----:B------:R-:W-:-:S03]  /*c150*/  LOP3.LUT P0, RZ, R17, 0xff, RZ, 0xc0, !PT ;  /* 0x000000ff11ff7812 */ /* 0x000fc6000780c0ff */
[----:B------:R-:W-:Y:S01]  /*c160*/  IMAD.X R17, RZ, RZ, c[0x0][0x53c], P1 ;  /* 0x00014f00ff117624 */ /* 0x000fe200008e06ff */
[----:B------:R-:W-:-:S05]  /*c170*/  SEL R3, RZ, 0x1, !P0 ;  /* 0x00000001ff037807 */ /* 0x000fca0004000000 */
[----:B------:R-:W-:Y:S01]  /*c180*/  STG.E.U8 [R16.64], R3 ;  /* 0x0000000310007986 */ /* 0x000fe2000c101124 */
[----:B------:R-:W-:Y:S05]  /*c190*/  EXIT ;  /* 0x000000000000794d */ /* 0x000fea0003800000 */
.L_x_2616:
[----:B------:R-:W-:-:S04]  /*c1a0*/  LOP3.LUT P0, RZ, R17, 0xff, RZ, 0xc0, !PT ;  /* 0x000000ff11ff7812 */ /* 0x000fc8000780c0ff */
[----:B------:R-:W-:-:S05]  /*c1b0*/  SEL R5, RZ, 0x1, !P0 ;  /* 0x00000001ff057807 */ /* 0x000fca0004000000 */
[----:B------:R-:W-:Y:S01]  /*c1c0*/  STG.E.U8 [R2.64], R5 ;  /* 0x0000000502007986 */ /* 0x000fe2000c101124 */
[----:B------:R-:W-:Y:S05]  /*c1d0*/  EXIT ;  /* 0x000000000000794d */ /* 0x000fea0003800000 */
.L_x_2590:
        /* <DEDUP_REMOVED lines=19> */
.L_x_2619:
        /* <DEDUP_REMOVED lines=23> */
.L_x_2621:
[----:B------:R-:W-:Y:S02]  /*c480*/  IADD3 R16, P1, R16, c[0x0][0x538], RZ ;  /* 0x00014e0010107a10 */ /* 0x000fe40007f3e0ff */
[----:B------:R-:W-:Y:S02]  /*c490*/  LOP3.LUT P0, RZ, R17, 0xff, RZ, 0xc0, !PT ;  /* 0x000000ff11ff7812 */ /* 0x000fe4000780c0ff */
[----:B------:R-:W-:Y:S02]  /*c4a0*/  IADD3.X R17, RZ, c[0x0][0x53c], RZ, P1, !PT ;  /* 0x00014f00ff117a10 */ /* 0x000fe40000ffe4ff */
[----:B------:R-:W-:-:S05]  /*c4b0*/  SEL R3, RZ, 0x1, !P0 ;  /* 0x00000001ff037807 */ /* 0x000fca0004000000 */
[----:B------:R-:W-:Y:S01]  /*c4c0*/  STG.E.U8 [R16.64], R3 ;  /* 0x0000000310007986 */ /* 0x000fe2000c101124 */
[----:B------:R-:W-:Y:S05]  /*c4d0*/  EXIT ;  /* 0x000000000000794d */ /* 0x000fea0003800000 */
.L_x_2620:
[----:B------:R-:W-:Y:S01]  /*c4e0*/  STG.E.U8 [R2.64], R17 ;  /* 0x0000001102007986 */ /* 0x000fe2000c101124 */
[----:B------:R-:W-:Y:S05]  /*c4f0*/  EXIT ;  /* 0x000000000000794d */ /* 0x000fea0003800000 */
.L_x_2618:
        /* <DEDUP_REMOVED lines=9> */
.L_x_2622:
        /* <DEDUP_REMOVED lines=25> */
.L_x_2624:
[----:B------:R-:W-:-:S04]  /*c720*/  IADD3 R2, P0, R16, c[0x0][0x538], RZ ;  /* 0x00014e0010027a10 */ /* 0x000fc80007f1e0ff */
[----:B------:R-:W-:-:S05]  /*c730*/  IADD3.X R3, RZ, c[0x0][0x53c], RZ, P0, !PT ;  /* 0x00014f00ff037a10 */ /* 0x000fca00007fe4ff */
[----:B------:R-:W-:Y:S01]  /*c740*/  STG.E.U8 [R2.64], R17 ;  /* 0x0000001102007986 */ /* 0x000fe2000c101124 */
[----:B------:R-:W-:Y:S05]  /*c750*/  EXIT ;  /* 0x000000000000794d */ /* 0x000fea0003800000 */
.L_x_2623:
[----:B------:R-:W-:Y:S01]  /*c760*/  STG.E.U8 [R2.64], R17 ;  /* 0x0000001102007986 */ /* 0x000fe2000c101124 */
[----:B------:R-:W-:Y:S05]  /*c770*/  EXIT ;  /* 0x000000000000794d */ /* 0x000fea0003800000 */
.L_x_2625:
        /* <DEDUP_REMOVED lines=16> */
.L_x_7637:


//--------------------- .text._ZN2at6native13reduce_kernelILi256ELi2ENS0_8ReduceOpIlNS0_14func_wrapper_tIbZZZNS0_14or_kernel_cudaERNS_14TensorIteratorEENKUlvE_clEvENKUlvE2_clEvEUlblE_EEjbLi4ELi4EEEEEvT1_ --------------------------
	.section	.text._ZN2at6native13reduce_kernelILi256ELi2ENS0_8ReduceOpIlNS0_14func_wrapper_tIbZZZNS0_14or_kernel_cudaERNS_14TensorIteratorEENKUlvE_clEvENKUlvE2_clEvEUlblE_EEjbLi4ELi4EEEEEvT1_,"ax",@progbits
	.sectioninfo	@"SHI_REGISTERS=40"
	.align	128
        .global         _ZN2at6native13reduce_kernelILi256ELi2ENS0_8ReduceOpIlNS0_14func_wrapper_tIbZZZNS0_14or_kernel_cudaERNS_14TensorIteratorEENKUlvE_clEvENKUlvE2_clEvEUlblE_EEjbLi4ELi4EEEEEvT1_
        .type           _ZN2at6native13reduce_kernelILi256ELi2ENS0_8ReduceOpIlNS0_14func_wrapper_tIbZZZNS0_14or_kernel_cudaERNS_14TensorIteratorEENKUlvE_clEvENKUlvE2_clEvEUlblE_EEjbLi4ELi4EEEEEvT1_,@function
        .size           _ZN2at6native13reduce_kernelILi256ELi2ENS0_8ReduceOpIlNS0_14func_wrapper_tIbZZZNS0_14or_kernel_cudaERNS_14TensorIteratorEENKUlvE_clEvENKUlvE2_clEvEUlblE_EEjbLi4ELi4EEEEEvT1_,(.L_x_7638 - _ZN2at6native13reduce_kernelILi256ELi2ENS0_8ReduceOpIlNS0_14func_wrapper_tIbZZZNS0_14or_kernel_cudaERNS_14TensorIteratorEENKUlvE_clEvENKUlvE2_clEvEUlblE_EEjbLi4ELi4EEEEEvT1_)
        .other          _ZN2at6native13reduce_kernelILi256ELi2ENS0_8ReduceOpIlNS0_14func_wrapper_tIbZZZNS0_14or_kernel_cudaERNS_14TensorIteratorEENKUlvE_clEvENKUlvE2_clEvEUlblE_EEjbLi4ELi4EEEEEvT1_,@"STO_CUDA_ENTRY STV_DEFAULT"
_ZN2at6native13reduce_kernelILi256ELi2ENS0_8ReduceOpIlNS0_14func_wrapper_tIbZZZNS0_14or_kernel_cudaERNS_14TensorIteratorEENKUlvE_clEvENKUlvE2_clEvEUlblE_EEjbLi4ELi4EEEEEvT1_:
.text._ZN2at6native13reduce_kernelILi256ELi2ENS0_8ReduceOpIlNS0_14func_wrapper_tIbZZZNS0_14or_kernel_cudaERNS_14TensorIteratorEENKUlvE_clEvENKUlvE2_clEvEUlblE_EEjbLi4ELi4EEEEEvT1_:
        /* <DEDUP_REMOVED lines=209> */
.L_x_2626:
        /* <DEDUP_REMOVED lines=61> */
.L_x_2635:
[----:B------:R-:W-:Y:S05]  /*10e0*/  BSYNC B2 ;  /* 0x0000000000027941 */ /* 0x000fea0003800000 */
.L_x_2634:
        /* <DEDUP_REMOVED lines=13> */
.L_x_2633:
[----:B------:R-:W-:Y:S05]  /*11c0*/  BSYNC B1 ;  /* 0x0000000000017941 */ /* 0x000fea0003800000 */
.L_x_2632:
[C---:B------:R-:W-:Y:S02]  /*11d0*/  IADD3 R5, P0, -R8.reuse, 0x4, RZ ;  /* 0x0000000408057810 */ /* 0x040fe40007f1e1ff */
[----:B------:R-:W-:Y:S02]  /*11e0*/  IADD3 R3, R8, c[0x0][0x168], RZ ;  /* 0x00005a0008037a10 */ /* 0x000fe40007ffe0ff */
[----:B------:R-:W-:Y:S01]  /*11f0*/  LEA R24, P1, R5, R24, 0x3 ;  /* 0x0000001805187211 */ /* 0x000fe200078218ff */
[----:B------:R-:W-:Y:S01]  /*1200*/  IMAD.X R6, RZ, RZ, -0x1, P0 ;  /* 0xffffffffff067424 */ /* 0x000fe200000e06ff */
[----:B------:R-:W-:-:S04]  /*1210*/  IADD3 R3, R3, -0x4, RZ ;  /* 0xfffffffc03037810 */ /* 0x000fc80007ffe0ff */
[----:B------:R-:W-:Y:S02]  /*1220*/  LEA.HI.X R25, R5, R25, R6, 0x3, P1 ;  /* 0x0000001905197211 */ /* 0x000fe400008f1c06 */
.L_x_2631:
[----:B------:R-:W-:Y:S05]  /*1230*/  BSYNC B0 ;  /* 0x0000000000007941 */ /* 0x000fea0003800000 */
.L_x_2630:
        /* <DEDUP_REMOVED lines=14> */
.L_x_2638:
[----:B------:R-:W-:-:S05]  /*1320*/  IMAD.WIDE.U32 R20, R23, 0x20, R24 ;  /* 0x0000002017147825 */ /* 0x000fca00078e0018 */
[----:B------:R-:W2:Y:S04]  /*1330*/  LDG.E.128 R8, [R20.64] ;  /* 0x0000002414087981 */ /* 0x000ea8000c1e1d00 */
[----:B------:R-:W3:Y:S01]  /*1340*/  LDG.E.128 R4, [R20.64+0x10] ;  /* 0x0000102414047981 */ /* 0x000ee2000c1e1d00 */
[----:B------:R-:W-:Y:S02]  /*1350*/  LOP3.LUT P1, RZ, R0, 0xff, RZ, 0xc0, !PT ;  /* 0x000000ff00ff7812 */ /* 0x000fe4000782c0ff */
[----:B------:R-:W-:Y:S02]  /*1360*/  LOP3.LUT P0, RZ, R12, 0xff, RZ, 0xc0, !PT ;  /* 0x000000ff0cff7812 */ /* 0x000fe4000780c0ff */
[----:B------:R-:W-:Y:S02]  /*1370*/  IADD3 R23, R23, c[0x0][0x170], RZ ;  /* 0x00005c0017177a10 */ /* 0x000fe40007ffe0ff */
[----:B------:R-:W-:-:S02]  /*1380*/  LOP3.LUT P3, RZ, R15, 0xff, RZ, 0xc0, !PT ;  /* 0x000000ff0fff7812 */ /* 0x000fc4000786c0ff */
[----:B--2---:R-:W-:Y:S02]  /*1390*/  ISETP.NE.U32.AND P2, PT, R8, RZ, PT ;  /* 0x000000ff0800720c */ /* 0x004fe40003f45070 */
[----:B------:R-:W-:Y:S02]  /*13a0*/  ISETP.NE.U32.AND P4, PT, R10, RZ, PT ;  /* 0x000000ff0a00720c */ /* 0x000fe40003f85070 */
[----:B------:R-:W-:Y:S02]  /*13b0*/  ISETP.NE.OR.EX P1, PT, R9, RZ, P1, P2 ;  /* 0x000000ff0900720c */ /* 0x000fe40000f25720 */
[----:B---3--:R-:W-:Y:S02]  /*13c0*/  ISETP.NE.U32.AND P2, PT, R6, RZ, PT ;  /* 0x000000ff0600720c */ /* 0x008fe40003f45070 */
[----:B------:R-:W-:Y:S02]  /*13d0*/  SEL R0, RZ, 0x1, !P1 ;  /* 0x00000001ff007807 */ /* 0x000fe40004800000 */
[----:B------:R-:W-:-:S02]  /*13e0*/  ISETP.NE.OR.EX P0, PT, R7, RZ, P0, P2 ;  /* 0x000000ff0700720c */ /* 0x000fc40000705720 */
[----:B------:R-:W-:Y:S02]  /*13f0*/  ISETP.NE.U32.AND P2, PT, R4, RZ, PT ;  /* 0x000000ff0400720c */ /* 0x000fe40003f45070 */
[----:B------:R-:W-:Y:S02]  /*1400*/  LEA R4, R23, 0x3, 0x2 ;  /* 0x0000000317047811 */ /* 0x000fe400078e10ff */
[----:B------:R-:W-:Y:S02]  /*1410*/  ISETP.NE.OR.EX P3, PT, R11, RZ, P3, P4 ;  /* 0x000000ff0b00720c */ /* 0x000fe40001f65740 */
[----:B------:R-:W-:Y:S02]  /*1420*/  ISETP.GE.U32.AND P1, PT, R4, R3, PT ;  /* 0x000000030400720c */ /* 0x000fe40003f26070 */
[----:B------:R-:W-:Y:S02]  /*1430*/  LOP3.LUT P4, RZ, R13, 0xff, RZ, 0xc0, !PT ;  /* 0x000000ff0dff7812 */ /* 0x000fe4000788c0ff */
[----:B------:R-:W-:-:S02]  /*1440*/  SEL R15, RZ, 0x1, !P3 ;  /* 0x00000001ff0f7807 */ /* 0x000fc40005800000 */
[----:B------:R-:W-:Y:S02]  /*1450*/  ISETP.NE.OR.EX P4, PT, R5, RZ, P4, P2 ;  /* 0x000000ff0500720c */ /* 0x000fe40002785720 */
[----:B------:R-:W-:Y:S02]  /*1460*/  SEL R12, RZ, 0x1, !P0 ;  /* 0x00000001ff0c7807 */ /* 0x000fe40004000000 */
[----:B------:R-:W-:-:S03]  /*1470*/  SEL R13, RZ, 0x1, !P4 ;  /* 0x00000001ff0d7807 */ /* 0x000fc60006000000 */
[----:B------:R-:W-:Y:S05]  /*1480*/  @!P1 BRA `(.L_x_2638) ;  /* 0xfffffe9000009947 */ /* 0x000fea000383ffff */
.L_x_2637:
[----:B------:R-:W-:Y:S05]  /*1490*/  BSYNC B0 ;  /* 0x0000000000007941 */ /* 0x000fea0003800000 */
.L_x_2636:
        /* <DEDUP_REMOVED lines=8> */
.L_x_2640:
[----:B------:R-:W-:Y:S05]  /*1520*/  BSYNC B0 ;  /* 0x0000000000007941 */ /* 0x000fea0003800000 */
.L_x_2639:
        /* <DEDUP_REMOVED lines=14> */
.L_x_2642:
[----:B------:R-:W-:Y:S05]  /*1610*/  BSYNC B0 ;  /* 0x0000000000007941 */ /* 0x000fea0003800000 */
.L_x_2641:
        /* <DEDUP_REMOVED lines=8> */
.L_x_2629:
        /* <DEDUP_REMOVED lines=32> */
.L_x_2652:
[----:B------:R-:W-:Y:S01]  /*18a0*/  CS2R R4, SRZ ;  /* 0x0000000000047805 */ /* 0x000fe2000001ff00 */
        /* <DEDUP_REMOVED lines=210> */
.L_x_2647:
        /* <DEDUP_REMOVED lines=215> */
.L_x_2648:
        /* <DEDUP_REMOVED lines=217> */
.L_x_2649:
        /* <DEDUP_REMOVED lines=215> */
.L_x_2650:
[----:B------:R-:W-:-:S04]  /*4e40*/  LOP3.LUT R21, R23, 0xfffffff0, RZ, 0xc0, !PT ;  /* 0xfffffff017157812 */ /* 0x000fc800078ec0ff */
[----:B------:R-:W-:-:S05]  /*4e50*/  IADD3 R20, P0, R24, R21, RZ ;  /* 0x0000001518147210 */ /* 0x000fca0007f1e0ff */
[----:B------:R-:W-:-:S06]  /*4e60*/  IMAD.X R21, RZ, RZ, R25, P0 ;  /* 0x000000ffff157224 */ /* 0x000fcc00000e0619 */
[----:B------:R-:W2:Y:S01]  /*4e70*/  LDG.E.128 R20, [R20.64] ;  /* 0x0000002414147981 */ /* 0x000ea2000c1e1d00 */
[----:B------:R-:W-:Y:S01]  /*4e80*/  LOP3.LUT P3, RZ, R3, 0xff, RZ, 0xc0, !PT ;  /* 0x000000ff03ff7812 */ /* 0x000fe2000786c0ff */
[----:B------:R-:W-:Y:S01]  /*4e90*/  IMAD.MOV.U32 R28, RZ, RZ, c[0x0][0x170] ;  /* 0x00005c00ff1c7624 */ /* 0x000fe200078e00ff */
[----:B-----5:R-:W-:Y:S02]  /*4ea0*/  ISETP.NE.U32.AND P1, PT, R12, RZ, PT ;  /* 0x000000ff0c00720c */ /* 0x020fe40003f25070 */
[----:B------:R-:W-:Y:S02]  /*4eb0*/  LOP3.LUT P0, RZ, R26, 0xff, RZ, 0xc0, !PT ;  /* 0x000000ff1aff7812 */ /* 0x000fe4000780c0ff */
[----:B------:R-:W-:Y:S02]  /*4ec0*/  ISETP.NE.OR.EX P3, PT, R13, RZ, P3, P1 ;  /* 0x000000ff0d00720c */ /* 0x000fe40001f65710 */
[----:B------:R-:W-:Y:S02]  /*4ed0*/  IADD3 R27, R27, c[0x0][0x170], RZ ;  /* 0x00005c001b1b7a10 */ /* 0x000fe40007ffe0ff */
[----:B------:R-:W-:-:S02]  /*4ee0*/  SEL R3, RZ, 0x1, !P3 ;  /* 0x00000001ff037807 */ /* 0x000fc40005800000 */
[----:B------:R-:W-:Y:S01]  /*4ef0*/  ISETP.NE.U32.AND P3, PT, R8, RZ, PT ;  /* 0x000000ff0800720c */ /* 0x000fe20003f65070 */
[----:B------:R-:W-:Y:S01]  /*4f00*/  IMAD R28, R28, 0x3, R27 ;  /* 0x000000031c1c7824 */ /* 0x000fe200078e021b */
[----:B------:R-:W-:Y:S02]  /*4f10*/  LOP3.LUT P1, RZ, R31, 0xff, RZ, 0xc0, !PT ;  /* 0x000000ff1fff7812 */ /* 0x000fe4000782c0ff */
[----:B------:R-:W-:Y:S02]  /*4f20*/  ISETP.NE.OR.EX P0, PT, R9, RZ, P0, P3 ;  /* 0x000000ff0900720c */ /* 0x000fe40000705730 */
[----:B------:R-:W-:Y:S02]  /*4f30*/  ISETP.NE.U32.AND P3, PT, R10, RZ, PT ;  /* 0x000000ff0a00720c */ /* 0x000fe40003f65070 */
[----:B------:R-:W-:Y:S02]  /*4f40*/  LOP3.LUT P5, RZ, R18, 0xff, RZ, 0xc0, !PT ;  /* 0x000000ff12ff7812 */ /* 0x000fe400078ac0ff */
[----:B------:R-:W-:-:S02]  /*4f50*/  ISETP.NE.U32.AND P4, PT, R14, RZ, PT ;  /* 0x000000ff0e00720c */ /* 0x000fc40003f85070 */
[----:B------:R-:W-:Y:S02]  /*4f60*/  ISETP.NE.OR.EX P3, PT, R11, RZ, P1, P3 ;  /* 0x000000ff0b00720c */ /* 0x000fe40000f65730 */
[----:B------:R-:W-:Y:S02]  /*4f70*/  ISETP.NE.OR.EX P5, PT, R15, RZ, P5, P4 ;  /* 0x000000ff0f00720c */ /* 0x000fe40002fa5740 */
[----:B------:R-:W-:Y:S02]  /*4f80*/  SEL R26, RZ, 0x1, !P0 ;  /* 0x00000001ff1a7807 */ /* 0x000fe40004000000 */
[----:B------:R-:W-:Y:S02]  /*4f90*/  LOP3.LUT P2, RZ, R30, 0xff, RZ, 0xc0, !PT ;  /* 0x000000ff1eff7812 */ /* 0x000fe4000784c0ff */
[----:B------:R-:W-:Y:S02]  /*4fa0*/  LOP3.LUT P4, RZ, R32, 0xff, RZ, 0xc0, !PT ;  /* 0x000000ff20ff7812 */ /* 0x000fe4000788c0ff */
[----:B------:R-:W-:-:S02]  /*4fb0*/  ISETP.NE.U32.AND P0, PT, R4, RZ, PT ;  /* 0x000000ff0400720c */ /* 0x000fc40003f05070 */
[----:B------:R-:W-:Y:S02]  /*4fc0*/  ISETP.NE.U32.AND P1, PT, R6, RZ, PT ;  /* 0x000000ff0600720c */ /* 0x000fe40003f25070 */
[----:B------:R-:W-:Y:S02]  /*4fd0*/  SEL R31, RZ, 0x1, !P3 ;  /* 0x00000001ff1f7807 */ /* 0x000fe40005800000 */
[----:B------:R-:W-:Y:S02]  /*4fe0*/  ISETP.GE.U32.AND P3, PT, R28, c[0x0][0x168], PT ;  /* 0x00005a001c007a0c */ /* 0x000fe40003f66070 */
[----:B------:R-:W-:Y:S02]  /*4ff0*/  ISETP.NE.OR.EX P0, PT, R5, RZ, P2, P0 ;  /* 0x000000ff0500720c */ /* 0x000fe40001705700 */
[----:B------:R-:W-:Y:S02]  /*5000*/  ISETP.NE.OR.EX P1, PT, R7, RZ, P4, P1 ;  /* 0x000000ff0700720c */ /* 0x000fe40002725710 */
[----:B------:R-:W-:-:S02]  /*5010*/  SEL R18, RZ, 0x1, !P5 ;  /* 0x00000001ff127807 */ /* 0x000fc40006800000 */
[----:B------:R-:W-:Y:S02]  /*5020*/  SEL R30, RZ, 0x1, !P0 ;  /* 0x00000001ff1e7807 */ /* 0x000fe40004000000 */
[----:B------:R-:W-:Y:S02]  /*5030*/  SEL R32, RZ, 0x1, !P1 ;  /* 0x00000001ff207807 */ /* 0x000fe40004800000 */
[----:B------:R-:W-:Y:S02]  /*5040*/  LOP3.LUT P5, RZ, R33, 0xff, RZ, 0xc0, !PT ;  /* 0x000000ff21ff7812 */ /* 0x000fe400078ac0ff */
[----:B------:R-:W-:Y:S02]  /*5050*/  LOP3.LUT P2, RZ, R0, 0xff, RZ, 0xc0, !PT ;  /* 0x000000ff00ff7812 */ /* 0x000fe4000784c0ff */
[----:B--2---:R-:W-:Y:S02]  /*5060*/  ISETP.NE.U32.AND P0, PT, R20, RZ, PT ;  /* 0x000000ff1400720c */ /* 0x004fe40003f05070 */
[----:B------:R-:W-:-:S02]  /*5070*/  ISETP.NE.U32.AND P1, PT, R22, RZ, PT ;  /* 0x000000ff1600720c */ /* 0x000fc40003f25070 */
[----:B------:R-:W-:Y:S02]  /*5080*/  ISETP.NE.OR.EX P5, PT, R21, RZ, P5, P0 ;  /* 0x000000ff1500720c */ /* 0x000fe40002fa5700 */
[----:B------:R-:W-:Y:S02]  /*5090*/  ISETP.NE.OR.EX P2, PT, R23, RZ, P2, P1 ;  /* 0x000000ff1700720c */ /* 0x000fe40001745710 */
[----:B------:R-:W-:Y:S02]  /*50a0*/  SEL R33, RZ, 0x1, !P5 ;  /* 0x00000001ff217807 */ /* 0x000fe40006800000 */
[----:B------:R-:W-:Y:S01]  /*50b0*/  SEL R0, RZ, 0x1, !P2 ;  /* 0x00000001ff007807 */ /* 0x000fe20005000000 */
[----:B------:R-:W-:Y:S01]  /*50c0*/  @P3 CALL.REL.NOINC `(.L_x_2651) ;  /* 0x0000001000003944 */ /* 0x000fe20003c00000 */
[----:B------:R-:W-:Y:S05]  /*50d0*/  BRA `(.L_x_2652) ;  /* 0xffffc7c000007947 */ /* 0x000fea000383ffff */
.L_x_2651:
[----:B------:R-:W-:Y:S05]  /*50e0*/  BSYNC B1 ;  /* 0x0000000000017941 */ /* 0x000fea0003800000 */
.L_x_2646:
[----:B------:R-:W-:Y:S05]  /*50f0*/  BSYNC B0 ;  /* 0x0000000000007941 */ /* 0x000fea0003800000 */
.L_x_2645:
[----:B------:R-:W-:Y:S01]  /*5100*/  ISETP.GE.U32.AND P0, PT, R27, c[0x0][0x168], PT ;  /* 0x00005a001b007a0c */ /* 0x000fe20003f06070 */
[----:B------:R-:W-:-:S12]  /*5110*/  BSSY B0, `(.L_x_2653) ;  /* 0x000033d000007945 */ /* 0x000fd80003800000 */
[----:B------:R-:W-:Y:S05]  /*5120*/  @P0 BRA `(.L_x_2654) ;  /* 0x000033b000000947 */ /* 0x000fea0003800000 */
[----:B------:R-:W-:Y:S01]  /*5130*/  ISETP.NE.AND P1, PT, RZ, c[0x0][0x1a4], PT ;  /* 0x00006900ff007a0c */ /* 0x000fe20003f25270 */
[----:B------:R-:W-:-:S12]  /*5140*/  HFMA2.MMA R29, -RZ, RZ, 0, 0 ;  /* 0x00000000ff1d7435 */ /* 0x000fd800000001ff */
        /* <DEDUP_REMOVED lines=200> */
.L_x_2655:
        /* <DEDUP_REMOVED lines=207> */
.L_x_2656:
        /* <DEDUP_REMOVED lines=207> */
.L_x_2657:
        /* <DEDUP_REMOVED lines=207> */
.L_x_2658:
[----:B------:R-:W-:-:S04]  /*84a0*/  LOP3.LUT R21, R34, 0xfffffff0, RZ, 0xc0, !PT ;  /* 0xfffffff022157812 */ /* 0x000fc800078ec0ff */
[----:B------:R-:W-:-:S04]  /*84b0*/  IADD3 R20, P1, R24, R21, RZ ;  /* 0x0000001518147210 */ /* 0x000fc80007f3e0ff */
[----:B------:R-:W-:-:S06]  /*84c0*/  IADD3.X R21, RZ, R25, RZ, P1, !PT ;  /* 0x00000019ff157210 */ /* 0x000fcc0000ffe4ff */
[----:B------:R-:W5:Y:S03]  /*84d0*/  LDG.E.128 R20, [R20.64] ;  /* 0x0000002414147981 */ /* 0x000f66000c1e1d00 */
.L_x_2654:
[----:B------:R-:W-:Y:S05]  /*84e0*/  BSYNC B0 ;  /* 0x0000000000007941 */ /* 0x000fea0003800000 */
.L_x_2653:
[----:B------:R-:W-:Y:S01]  /*84f0*/  BSSY B0, `(.L_x_2659) ;  /* 0x000002c000007945 */ /* 0x000fe20003800000 */
[----:B------:R-:W-:Y:S05]  /*8500*/  @P0 BRA `(.L_x_2660) ;  /* 0x000002a000000947 */ /* 0x000fea0003800000 */
[----:B------:R-:W-:Y:S02]  /*8510*/  LOP3.LUT P0, RZ, R3, 0xff, RZ, 0xc0, !PT ;  /* 0x000000ff03ff7812 */ /* 0x000fe4000780c0ff */
[----:B-----5:R-:W-:Y:S02]  /*8520*/  ISETP.NE.U32.AND P2, PT, R12, RZ, PT ;  /* 0x000000ff0c00720c */ /* 0x020fe40003f45070 */
[----:B------:R-:W-:Y:S02]  /*8530*/  IADD3 R27, R27, c[0x0][0x170], RZ ;  /* 0x00005c001b1b7a10 */ /* 0x000fe40007ffe0ff */
[----:B------:R-:W-:Y:S02]  /*8540*/  ISETP.NE.OR.EX P0, PT, R13, RZ, P0, P2 ;  /* 0x000000ff0d00720c */ /* 0x000fe40000705720 */
[----:B------:R-:W-:Y:S02]  /*8550*/  ISETP.GE.U32.AND P2, PT, R27, c[0x0][0x168], PT ;  /* 0x00005a001b007a0c */ /* 0x000fe40003f46070 */
[----:B------:R-:W-:-:S02]  /*8560*/  LOP3.LUT P1, RZ, R18, 0xff, RZ, 0xc0, !PT ;  /* 0x000000ff12ff7812 */ /* 0x000fc4000782c0ff */
[----:B------:R-:W-:Y:S02]  /*8570*/  ISETP.NE.U32.AND P3, PT, R14, RZ, PT ;  /* 0x000000ff0e00720c */ /* 0x000fe40003f65070 */
[----:B------:R-:W-:Y:S02]  /*8580*/  SEL R3, RZ, 0x1, !P0 ;  /* 0x00000001ff037807 */ /* 0x000fe40004000000 */
[----:B------:R-:W-:-:S04]  /*8590*/  ISETP.NE.OR.EX P1, PT, R15, RZ, P1, P3 ;  /* 0x000000ff0f00720c */ /* 0x000fc80000f25730 */
[----:B------:R-:W-:Y:S01]  /*85a0*/  SEL R18, RZ, 0x1, !P1 ;  /* 0x00000001ff127807 */ /* 0x000fe20004800000 */
[----:B------:R-:W-:Y:S05]  /*85b0*/  @P2 BRA `(.L_x_2660) ;  /* 0x000001f000002947 */ /* 0x000fea0003800000 */
[----:B------:R-:W-:Y:S02]  /*85c0*/  LOP3.LUT P0, RZ, R26, 0xff, RZ, 0xc0, !PT ;  /* 0x000000ff1aff7812 */ /* 0x000fe4000780c0ff */
[----:B------:R-:W-:Y:S02]  /*85d0*/  ISETP.NE.U32.AND P2, PT, R8, RZ, PT ;  /* 0x000000ff0800720c */ /* 0x000fe40003f45070 */
        /* <DEDUP_REMOVED lines=9> */
[----:B------:R-:W-:Y:S02]  /*8670*/  IADD3 R8, R8, c[0x0][0x170], RZ ;  /* 0x00005c0008087a10 */ /* 0x000fe40007ffe0ff */
[----:B------:R-:W-:Y:S02]  /*8680*/  LOP3.LUT P0, RZ, R30, 0xff, RZ, 0xc0, !PT ;  /* 0x000000ff1eff7812 */ /* 0x000fe4000780c0ff */
[----:B------:R-:W-:Y:S02]  /*8690*/  ISETP.GE.U32.AND P6, PT, R8, c[0x0][0x168], PT ;  /* 0x00005a0008007a0c */ /* 0x000fe40003fc6070 */
[----:B------:R-:W-:Y:S02]  /*86a0*/  ISETP.NE.U32.AND P1, PT, R4, RZ, PT ;  /* 0x000000ff0400720c */ /* 0x000fe40003f25070 */
[----:B------:R-:W-:Y:S02]  /*86b0*/  LOP3.LUT P2, RZ, R32, 0xff, RZ, 0xc0, !PT ;  /* 0x000000ff20ff7812 */ /* 0x000fe4000784c0ff */
[----:B------:R-:W-:-:S04]  /*86c0*/  ISETP.NE.OR.EX P0, PT, R5, RZ, P0, P1 ;  /* 0x000000ff0500720c */ /* 0x000fc80000705710 */
[----:B------:R-:W-:-:S03]  /*86d0*/  SEL R30, RZ, 0x1, !P0 ;  /* 0x00000001ff1e7807 */ /* 0x000fc60004000000 */
[----:B------:R-:W-:Y:S02]  /*86e0*/  @!P6 ISETP.NE.U32.AND P4, PT, R20, RZ, PT ;  /* 0x000000ff1400e20c */ /* 0x000fe40003f85070 */
[----:B------:R-:W-:Y:S02]  /*86f0*/  @!P6 LOP3.LUT P5, RZ, R33, 0xff, RZ, 0xc0, !PT ;  /* 0x000000ff21ffe812 */ /* 0x000fe400078ac0ff */
[----:B------:R-:W-:Y:S02]  /*8700*/  @!P6 ISETP.NE.U32.AND P1, PT, R22, RZ, PT ;  /* 0x000000ff1600e20c */ /* 0x000fe40003f25070 */
[----:B------:R-:W-:Y:S02]  /*8710*/  @!P6 LOP3.LUT P3, RZ, R0, 0xff, RZ, 0xc0, !PT ;  /* 0x000000ff00ffe812 */ /* 0x000fe4000786c0ff */
[----:B------:R-:W-:Y:S02]  /*8720*/  @!P6 ISETP.NE.OR.EX P4, PT, R21, RZ, P5, P4 ;  /* 0x000000ff1500e20c */ /* 0x000fe40002f85740 */
[----:B------:R-:W-:-:S02]  /*8730*/  ISETP.NE.U32.AND P5, PT, R6, RZ, PT ;  /* 0x000000ff0600720c */ /* 0x000fc40003fa5070 */
[----:B------:R-:W-:Y:S02]  /*8740*/  @!P6 ISETP.NE.OR.EX P1, PT, R23, RZ, P3, P1 ;  /* 0x000000ff1700e20c */ /* 0x000fe40001f25710 */
[----:B------:R-:W-:Y:S02]  /*8750*/  ISETP.NE.OR.EX P2, PT, R7, RZ, P2, P5 ;  /* 0x000000ff0700720c */ /* 0x000fe40001745750 */
[----:B------:R-:W-:Y:S02]  /*8760*/  @!P6 SEL R4, RZ, 0x1, !P4 ;  /* 0x00000001ff04e807 */ /* 0x000fe40006000000 */
[----:B------:R-:W-:Y:S02]  /*8770*/  @!P6 SEL R5, RZ, 0x1, !P1 ;  /* 0x00000001ff05e807 */ /* 0x000fe40004800000 */
[----:B------:R-:W-:Y:S02]  /*8780*/  SEL R32, RZ, 0x1, !P2 ;  /* 0x00000001ff207807 */ /* 0x000fe40005000000 */
[----:B------:R-:W-:-:S02]  /*8790*/  @!P6 PRMT R33, R4, 0x7610, R33 ;  /* 0x000076100421e816 */ /* 0x000fc40000000021 */
[----:B------:R-:W-:Y:S02]  /*87a0*/  @!P6 PRMT R0, R5, 0x7610, R0 ;  /* 0x000076100500e816 */ /* 0x000fe40000000000 */
.L_x_2660:
[----:B------:R-:W-:Y:S05]  /*87b0*/  BSYNC B0 ;  /* 0x0000000000007941 */ /* 0x000fea0003800000 */
.L_x_2659:
[----:B------:R-:W-:Y:S02]  /*87c0*/  LOP3.LUT P1, RZ, R31, 0xff, R18, 0xc8, !PT ;  /* 0x000000ff1fff7812 */ /* 0x000fe4000782c812 */
[----:B------:R-:W-:Y:S02]  /*87d0*/  LOP3.LUT P0, RZ, R26, 0xff, R3, 0xc8, !PT ;  /* 0x000000ff1aff7812 */ /* 0x000fe4000780c803 */
[----:B-----5:R-:W-:Y:S02]  /*87e0*/  SEL R5, RZ, 0x1, !P1 ;  /* 0x00000001ff057807 */ /* 0x020fe40004800000 */
        /* <DEDUP_REMOVED lines=10> */
.L_x_2644:
        /* <DEDUP_REMOVED lines=18> */
.L_x_2664:
[----:B------:R-:W-:Y:S01]  /*89b0*/  IADD3 R7, R27, c[0x0][0x170], RZ ;  /* 0x00005c001b077a10 */ /* 0x000fe20007ffe0ff */
[----:B------:R-:W-:-:S04]  /*89c0*/  IMAD R27, R34, R27, RZ ;  /* 0x0000001b221b7224 */ /* 0x000fc800078e02ff */
[----:B------:R-:W-:Y:S01]  /*89d0*/  IMAD R4, R34, R7, RZ ;  /* 0x0000000722047224 */ /* 0x000fe200078e02ff */
[----:B------:R-:W-:Y:S02]  /*89e0*/  SHF.R.U32.HI R5, RZ, 0x1, R27 ;  /* 0x00000001ff057819 */ /* 0x000fe4000001161b */
[----:B------:R-:W-:Y:S02]  /*89f0*/  IADD3 R27, R7, c[0x0][0x170], RZ ;  /* 0x00005c00071b7a10 */ /* 0x000fe40007ffe0ff */
[----:B------:R-:W-:Y:S01]  /*8a00*/  SHF.R.U32.HI R9, RZ, 0x1, R4 ;  /* 0x00000001ff097819 */ /* 0x000fe20000011604 */
[----:B------:R-:W-:-:S04]  /*8a10*/  IMAD.WIDE.U32 R4, R5, 0x10, R24 ;  /* 0x0000001005047825 */ /* 0x000fc800078e0018 */
[----:B------:R-:W-:Y:S02]  /*8a20*/  IMAD R10, R34, R27, RZ ;  /* 0x0000001b220a7224 */ /* 0x000fe400078e02ff */
[----:B------:R-:W-:Y:S01]  /*8a30*/  IMAD.WIDE.U32 R8, R9, 0x10, R24 ;  /* 0x0000001009087825 */ /* 0x000fe200078e0018 */
[----:B------:R-:W2:Y:S02]  /*8a40*/  LDG.E.128 R4, [R4.64] ;  /* 0x0000002404047981 */ /* 0x000ea4000c1e1d00 */
[----:B------:R-:W-:-:S03]  /*8a50*/  SHF.R.U32.HI R13, RZ, 0x1, R10 ;  /* 0x00000001ff0d7819 */ /* 0x000fc6000001160a */
[----:B------:R-:W3:Y:S01]  /*8a60*/  LDG.E.128 R8, [R8.64] ;  /* 0x0000002408087981 */ /* 0x000ee2000c1e1d00 */
[----:B------:R-:W-:Y:S01]  /*8a70*/  IADD3 R27, R27, c[0x0][0x170], RZ ;  /* 0x00005c001b1b7a10 */ /* 0x000fe20007ffe0ff */
[----:B------:R-:W-:-:S04]  /*8a80*/  IMAD.WIDE.U32 R12, R13, 0x10, R24 ;  /* 0x000000100d0c7825 */ /* 0x000fc800078e0018 */
        /* <DEDUP_REMOVED lines=8> */
[----:B------:R-:W-:Y:S02]  /*8b10*/  LOP3.LUT P4, RZ, R31, 0xff, RZ, 0xc0, !PT ;  /* 0x000000ff1fff7812 */ /* 0x000fe4000788c0ff */
[----:B------:R-:W-:Y:S02]  /*8b20*/  LOP3.LUT P6, RZ, R0, 0xff, RZ, 0xc0, !PT ;  /* 0x000000ff00ff7812 */ /* 0x000fe400078cc0ff */
[----:B------:R-:W-:-:S02]  /*8b30*/  LOP3.LUT R3, R3, 0xfffffffd, RZ, 0xc0, !PT ;  /* 0xfffffffd03037812 */ /* 0x000fc400078ec0ff */
[----:B------:R-:W-:Y:S02]  /*8b40*/  IADD3 R27, R27, c[0x0][0x170], RZ ;  /* 0x00005c001b1b7a10 */ /* 0x000fe40007ffe0ff */
[----:B--2---:R-:W-:Y:S02]  /*8b50*/  ISETP.NE.U32.AND P0, PT, R4, RZ, PT ;  /* 0x000000ff0400720c */ /* 0x004fe40003f05070 */
[----:B------:R-:W-:Y:S02]  /*8b60*/  ISETP.NE.U32.AND P5, PT, R6, RZ, PT ;  /* 0x000000ff0600720c */ /* 0x000fe40003fa5070 */
[----:B------:R-:W-:Y:S02]  /*8b70*/  ISETP.NE.OR.EX P3, PT, R5, RZ, P3, P0 ;  /* 0x000000ff0500720c */ /* 0x000fe40001f65700 */
[----:B---3--:R-:W-:Y:S02]  /*8b80*/  ISETP.NE.U32.AND P0, PT, R8, RZ, PT ;  /* 0x000000ff0800720c */ /* 0x008fe40003f05070 */
[----:B------:R-:W-:-:S02]  /*8b90*/  ISETP.NE.OR.EX P1, PT, R7, RZ, P1, P5 ;  /* 0x000000ff0700720c */ /* 0x000fc40000f25750 */
[----:B------:R-:W-:Y:S02]  /*8ba0*/  ISETP.NE.OR.EX P2, PT, R9, RZ, P2, P0 ;  /* 0x000000ff0900720c */ /* 0x000fe40001745700 */
[----:B------:R-:W-:Y:S02]  /*8bb0*/  SEL R18, RZ, 0x1, !P3 ;  /* 0x00000001ff127807 */ /* 0x000fe40005800000 */
[----:B------:R-:W-:Y:S02]  /*8bc0*/  SEL R26, RZ, 0x1, !P1 ;  /* 0x00000001ff1a7807 */ /* 0x000fe40004800000 */
[----:B------:R-:W-:Y:S02]  /*8bd0*/  SEL R29, RZ, 0x1, !P2 ;  /* 0x00000001ff1d7807 */ /* 0x000fe40005000000 */
[----:B------:R-:W-:Y:S02]  /*8be0*/  LOP3.LUT P3, RZ, R28, 0xff, RZ, 0xc0, !PT ;  /* 0x000000ff1cff7812 */ /* 0x000fe4000786c0ff */
[----:B------:R-:W-:-:S02]  /*8bf0*/  ISETP.NE.U32.AND P1, PT, R10, RZ, PT ;  /* 0x000000ff0a00720c */ /* 0x000fc40003f25070 */
[----:B----4-:R-:W-:Y:S02]  /*8c00*/  ISETP.NE.U32.AND P2, PT, R12, RZ, PT ;  /* 0x000000ff0c00720c */ /* 0x010fe40003f45070 */
[----:B------:R-:W-:Y:S02]  /*8c10*/  ISETP.NE.OR.EX P4, PT, R11, RZ, P4, P1 ;  /* 0x000000ff0b00720c */ /* 0x000fe40002785710 */
[----:B------:R-:W-:Y:S02]  /*8c20*/  ISETP.NE.OR.EX P3, PT, R13, RZ, P3, P2 ;  /* 0x000000ff0d00720c */ /* 0x000fe40001f65720 */
[----:B------:R-:W-:Y:S02]  /*8c30*/  SEL R31, RZ, 0x1, !P4 ;  /* 0x00000001ff1f7807 */ /* 0x000fe40006000000 */
[----:B------:R-:W-:Y:S02]  /*8c40*/  SEL R28, RZ, 0x1, !P3 ;  /* 0x00000001ff1c7807 */ /* 0x000fe40005800000 */
[----:B------:R-:W-:-:S02]  /*8c50*/  LOP3.LUT P4, RZ, R30, 0xff, RZ, 0xc0, !PT ;  /* 0x000000ff1eff7812 */ /* 0x000fc4000788c0ff */
[----:B------:R-:W-:Y:S02]  /*8c60*/  ISETP.NE.U32.AND P3, PT, R14, RZ, PT ;  /* 0x000000ff0e00720c */ /* 0x000fe40003f65070 */
[----:B------:R-:W-:Y:S02]  /*8c70*/  LOP3.LUT P5, RZ, R32, 0xff, RZ, 0xc0, !PT ;  /* 0x000000ff20ff7812 */ /* 0x000fe400078ac0ff */
[----:B------:R-:W-:Y:S02]  /*8c80*/  ISETP.NE.OR.EX P4, PT, R15, RZ, P4, P3 ;  /* 0x000000ff0f00720c */ /* 0x000fe40002785730 */
[----:B------:R-:W-:Y:S02]  /*8c90*/  P2R R8, PR, RZ, 0x1 ;  /* 0x00000001ff087803 */ /* 0x000fe40000000000 */
[----:B------:R-:W-:Y:S02]  /*8ca0*/  SEL R30, RZ, 0x1, !P4 ;  /* 0x00000001ff1e7807 */ /* 0x000fe40006000000 */
[----:B-----5:R-:W-:-:S02]  /*8cb0*/  ISETP.NE.U32.AND P4, PT, R20, RZ, PT ;  /* 0x000000ff1400720c */ /* 0x020fc40003f85070 */
[----:B------:R-:W-:Y:S01]  /*8cc0*/  ISETP.NE.U32.AND P0, PT, R4, RZ, PT ;  /* 0x000000ff0400720c */ /* 0x000fe20003f05070 */
[----:B------:R-:W-:Y:S01]  /*8cd0*/  IMAD R4, R36, 0x3, R27 ;  /* 0x0000000324047824 */ /* 0x000fe200078e021b */
[----:B------:R-:W-:Y:S02]  /*8ce0*/  ISETP.NE.OR.EX P5, PT, R21, RZ, P5, P4 ;  /* 0x000000ff1500720c */ /* 0x000fe40002fa5740 */
[----:B------:R-:W-:Y:S02]  /*8cf0*/  ISETP.NE.AND.EX P0, PT, R5, RZ, PT, P0 ;  /* 0x000000ff0500720c */ /* 0x000fe40003f05300 */
[----:B------:R-:W-:Y:S02]  /*8d00*/  SEL R32, RZ, 0x1, !P5 ;  /* 0x00000001ff207807 */ /* 0x000fe40006800000 */
[----:B------:R-:W-:Y:S02]  /*8d10*/  ISETP.NE.U32.AND P5, PT, R22, RZ, PT ;  /* 0x000000ff1600720c */ /* 0x000fe40003fa5070 */
[----:B------:R-:W-:-:S02]  /*8d20*/  ISETP.NE.AND.EX P1, PT, R11, RZ, PT, P1 ;  /* 0x000000ff0b00720c */ /* 0x000fc40003f25310 */
[----:B------:R-:W-:Y:S02]  /*8d30*/  ISETP.NE.OR.EX P6, PT, R23, RZ, P6, P5 ;  /* 0x000000ff1700720c */ /* 0x000fe400037c5750 */
[----:B------:R-:W-:Y:S02]  /*8d40*/  ISETP.NE.AND.EX P2, PT, R13, RZ, PT, P2 ;  /* 0x000000ff0d00720c */ /* 0x000fe40003f45320 */
[----:B------:R-:W-:Y:S02]  /*8d50*/  SEL R0, RZ, 0x1, !P6 ;  /* 0x00000001ff007807 */ /* 0x000fe40007000000 */
[----:B------:R-:W-:Y:S02]  /*8d60*/  ISETP.NE.U32.AND P6, PT, R6, RZ, PT ;  /* 0x000000ff0600720c */ /* 0x000fe40003fc5070 */
[----:B------:R-:W-:Y:S02]  /*8d70*/  @P0 LOP3.LUT R3, R3, 0x2, RZ, 0xfc, !PT ;  /* 0x0000000203030812 */ /* 0x000fe400078efcff */
[----:B------:R-:W-:-:S02]  /*8d80*/  ISETP.NE.AND.EX P6, PT, R7, RZ, PT, P6 ;  /* 0x000000ff0700720c */ /* 0x000fc40003fc5360 */
[----:B------:R-:W-:Y:S02]  /*8d90*/  LOP3.LUT R3, R3, 0xfffffffe, RZ, 0xc0, !PT ;  /* 0xfffffffe03037812 */ /* 0x000fe400078ec0ff */
[----:B------:R-:W-:Y:S02]  /*8da0*/  ISETP.NE.AND P0, PT, R8, RZ, PT ;  /* 0x000000ff0800720c */ /* 0x000fe40003f05270 */
[----:B------:R-:W-:Y:S02]  /*8db0*/  ISETP.NE.AND.EX P3, PT, R15, RZ, PT, P3 ;  /* 0x000000ff0f00720c */ /* 0x000fe40003f65330 */
[----:B------:R-:W-:Y:S02]  /*8dc0*/  ISETP.NE.AND.EX P0, PT, R9, RZ, PT, P0 ;  /* 0x000000ff0900720c */ /* 0x000fe40003f05300 */
[----:B------:R-:W-:Y:S02]  /*8dd0*/  ISETP.NE.AND.EX P4, PT, R21, RZ, PT, P4 ;  /* 0x000000ff1500720c */ /* 0x000fe40003f85340 */
[----:B------:R-:W-:-:S02]  /*8de0*/  ISETP.NE.AND.EX P5, PT, R23, RZ, PT, P5 ;  /* 0x000000ff1700720c */ /* 0x000fc40003fa5350 */
[----:B------:R-:W-:Y:S02]  /*8df0*/  @P6 LOP3.LUT R3, R3, 0x1, RZ, 0xfc, !PT ;  /* 0x0000000103036812 */ /* 0x000fe400078efcff */
[----:B------:R-:W-:-:S13]  /*8e00*/  ISETP.GE.U32.AND P6, PT, R4, c[0x0][0x168], PT ;  /* 0x00005a0004007a0c */ /* 0x000fda0003fc6070 */
[----:B------:R-:W-:Y:S05]  /*8e10*/  @!P6 BRA `(.L_x_2664) ;  /* 0xfffffb900000e947 */ /* 0x000fea000383ffff */
[----:B------:R-:W-:Y:S05]  /*8e20*/  BSYNC B1 ;  /* 0x0000000000017941 */ /* 0x000fea0003800000 */
.L_x_2663:
        /* <DEDUP_REMOVED lines=8> */
.L_x_2662:
[----:B------:R-:W-:Y:S05]  /*8eb0*/  BSYNC B0 ;  /* 0x0000000000007941 */ /* 0x000fea0003800000 */
.L_x_2661:
        /* <DEDUP_REMOVED lines=8> */
[----:B------:R-:W-:Y:S02]  /*8f40*/  IADD3 R9, R27, c[0x0][0x170], RZ ;  /* 0x00005c001b097a10 */ /* 0x000fe40007ffe0ff */
[----:B--2---:R-:W-:Y:S02]  /*8f50*/  ISETP.NE.U32.AND P6, PT, R6, RZ, PT ;  /* 0x000000ff0600720c */ /* 0x004fe40003fc5070 */
[----:B------:R-:W-:Y:S02]  /*8f60*/  ISETP.NE.U32.AND P0, PT, R4, RZ, PT ;  /* 0x000000ff0400720c */ /* 0x000fe40003f05070 */
[----:B------:R-:W-:Y:S02]  /*8f70*/  ISETP.NE.AND.EX P6, PT, R7, RZ, PT, P6 ;  /* 0x000000ff0700720c */ /* 0x000fe40003fc5360 */
[----:B------:R-:W-:-:S11]  /*8f80*/  ISETP.NE.AND.EX P0, PT, R5, RZ, PT, P0 ;  /* 0x000000ff0500720c */ /* 0x000fd60003f05300 */
[----:B------:R-:W-:Y:S02]  /*8f90*/  @P6 LOP3.LUT R3, R3, 0x4, RZ, 0xfc, !PT ;  /* 0x0000000403036812 */ /* 0x000fe400078efcff */
[----:B------:R-:W-:-:S13]  /*8fa0*/  ISETP.GE.U32.AND P6, PT, R9, c[0x0][0x168], PT ;  /* 0x00005a0009007a0c */ /* 0x000fda0003fc6070 */
[----:B------:R-:W-:Y:S05]  /*8fb0*/  @P6 BRA `(.L_x_2666) ;  /* 0x0000021000006947 */ /* 0x000fea0003800000 */
[----:B------:R-:W-:-:S05]  /*8fc0*/  IMAD R4, R34, R9, RZ ;  /* 0x0000000922047224 */ /* 0x000fca00078e02ff */
[----:B------:R-:W-:-:S05]  /*8fd0*/  SHF.R.U32.HI R5, RZ, 0x1, R4 ;  /* 0x00000001ff057819 */ /* 0x000fca0000011604 */
[----:B------:R-:W-:-:S06]  /*8fe0*/  IMAD.WIDE.U32 R4, R5, 0x10, R24 ;  /* 0x0000001005047825 */ /* 0x000fcc00078e0018 */
[----:B------:R-:W2:Y:S01]  /*8ff0*/  LDG.E.128 R4, [R4.64] ;  /* 0x0000002404047981 */ /* 0x000ea2000c1e1d00 */
[----:B------:R-:W-:Y:S02]  /*9000*/  LOP3.LUT R3, R3, 0xfffffff7, RZ, 0xc0, !PT ;  /* 0xfffffff703037812 */ /* 0x000fe400078ec0ff */
[----:B------:R-:W-:Y:S02]  /*9010*/  IADD3 R11, R9, c[0x0][0x170], RZ ;  /* 0x00005c00090b7a10 */ /* 0x000fe40007ffe0ff */
[----:B--2---:R-:W-:-:S04]  /*9020*/  ISETP.NE.U32.AND P6, PT, R4, RZ, PT ;  /* 0x000000ff0400720c */ /* 0x004fc80003fc5070 */
[----:B------:R-:W-:-:S13]  /*9030*/  ISETP.NE.AND.EX P6, PT, R5, RZ, PT, P6 ;  /* 0x000000ff0500720c */ /* 0x000fda0003fc5360 */
[----:B------:R-:W-:Y:S02]  /*9040*/  @P6 LOP3.LUT R3, R3, 0x8, RZ, 0xfc, !PT ;  /* 0x0000000803036812 */ /* 0x000fe400078efcff */
[----:B------:R-:W-:Y:S02]  /*9050*/  ISETP.NE.U32.AND P6, PT, R6, RZ, PT ;  /* 0x000000ff0600720c */ /* 0x000fe40003fc5070 */
[----:B------:R-:W-:Y:S02]  /*9060*/  LOP3.LUT R3, R3, 0xfffffffe, RZ, 0xc0, !PT ;  /* 0xfffffffe03037812 */ /* 0x000fe400078ec0ff */
[----:B------:R-:W-:-:S13]  /*9070*/  ISETP.NE.AND.EX P6, PT, R7, RZ, PT, P6 ;  /* 0x000000ff0700720c */ /* 0x000fda0003fc5360 */
[----:B------:R-:W-:Y:S02]  /*9080*/  @P6 LOP3.LUT R3, R3, 0x1, RZ, 0xfc, !PT ;  /* 0x0000000103036812 */ /* 0x000fe400078efcff */
        /* <DEDUP_REMOVED lines=9> */
[----:B--2---:R-:W-:-:S04]  /*9120*/  @!P2 ISETP.NE.U32.AND P3, PT, R4, RZ, PT ;  /* 0x000000ff0400a20c */ /* 0x004fc80003f65070 */
[----:B------:R-:W-:Y:S02]  /*9130*/  @!P2 ISETP.NE.AND.EX P4, PT, R5, RZ, PT, P3 ;  /* 0x000000ff0500a20c */ /* 0x000fe40003f85330 */
[----:B------:R-:W-:Y:S02]  /*9140*/  SHF.R.U32.HI R5, RZ, 0x1, R34 ;  /* 0x00000001ff057819 */ /* 0x000fe40000011622 */
[----:B------:R-:W-:-:S03]  /*9150*/  @!P2 ISETP.NE.U32.AND P3, PT, R6, RZ, PT ;  /* 0x000000ff0600a20c */ /* 0x000fc60003f65070 */
[----:B------:R-:W-:Y:S01]  /*9160*/  IMAD.WIDE.U32 R4, R5, 0x10, R24 ;  /* 0x0000001005047825 */ /* 0x000fe200078e0018 */
[----:B------:R-:W-:-:S05]  /*9170*/  @!P2 ISETP.NE.AND.EX P5, PT, R7, RZ, PT, P3 ;  /* 0x000000ff0700a20c */ /* 0x000fca0003fa5330 */
[----:B------:R-:W2:Y:S02]  /*9180*/  LDG.E.128 R4, [R4.64] ;  /* 0x0000002404047981 */ /* 0x000ea4000c1e1d00 */
[----:B--2---:R-:W-:Y:S02]  /*9190*/  ISETP.NE.U32.AND P2, PT, R4, RZ, PT ;  /* 0x000000ff0400720c */ /* 0x004fe40003f45070 */
[----:B------:R-:W-:Y:S02]  /*91a0*/  ISETP.NE.U32.AND P3, PT, R6, RZ, PT ;  /* 0x000000ff0600720c */ /* 0x000fe40003f65070 */
[----:B------:R-:W-:Y:S02]  /*91b0*/  ISETP.NE.AND.EX P2, PT, R5, RZ, PT, P2 ;  /* 0x000000ff0500720c */ /* 0x000fe40003f45320 */
[----:B------:R-:W-:-:S08]  /*91c0*/  ISETP.NE.AND.EX P3, PT, R7, RZ, PT, P3 ;  /* 0x000000ff0700720c */ /* 0x000fd00003f65330 */
.L_x_2666:
[----:B------:R-:W-:Y:S05]  /*91d0*/  BSYNC B0 ;  /* 0x0000000000007941 */ /* 0x000fea0003800000 */
.L_x_2665:
[----:B------:R-:W-:Y:S01]  /*91e0*/  BSSY B0, `(.L_x_2667) ;  /* 0x0000027000007945 */ /* 0x000fe20003800000 */
[----:B------:R-:W-:Y:S05]  /*91f0*/  @P1 BRA `(.L_x_2668) ;  /* 0x0000025000001947 */ /* 0x000fea0003800000 */
[----:B------:R-:W-:Y:S02]  /*9200*/  LOP3.LUT P1, RZ, R18, 0xff, RZ, 0xc0, !PT ;  /* 0x000000ff12ff7812 */ /* 0x000fe4000782c0ff */
[----:B------:R-:W-:-:S02]  /*9210*/  IADD3 R27, R27, c[0x0][0x170], RZ ;  /* 0x00005c001b1b7a10 */ /* 0x000fc40007ffe0ff */
[----:B------:R-:W-:Y:S02]  /*9220*/  PLOP3.LUT P0, PT, P1, P0, PT, 0xa8, 0x0 ;  /* 0x000000000000781c */ /* 0x000fe40000f01570 */
[----:B------:R-:W-:Y:S02]  /*9230*/  LOP3.LUT P6, RZ, R3, 0x4, RZ, 0xc0, !PT ;  /* 0x0000000403ff7812 */ /* 0x000fe400078cc0ff */
[----:B------:R-:W-:Y:S02]  /*9240*/  SEL R18, RZ, 0x1, !P0 ;  /* 0x00000001ff127807 */ /* 0x000fe40004000000 */
[----:B------:R-:W-:Y:S02]  /*9250*/  ISETP.GE.U32.AND P0, PT, R27, c[0x0][0x168], PT ;  /* 0x00005a001b007a0c */ /* 0x000fe40003f06070 */
        /* <DEDUP_REMOVED lines=31> */
.L_x_2668:
[----:B------:R-:W-:Y:S05]  /*9450*/  BSYNC B0 ;  /* 0x0000000000007941 */ /* 0x000fea0003800000 */
.L_x_2667:
        /* <DEDUP_REMOVED lines=13> */
.L_x_2643:
[----:B------:R-:W-:Y:S01]  /*9530*/  IMAD.MOV.U32 R33, RZ, RZ, c[0x0][0x170] ;  /* 0x00005c00ff217624 */ /* 0x000fe200078e00ff */
[----:B------:R-:W-:Y:S01]  /*9540*/  ULDC.U8 UR4, c[0x0][0x161] ;  /* 0x0000584000047ab9 */ /* 0x000fe20000000000 */
[----:B------:R-:W-:Y:S01]  /*9550*/  BSSY B0, `(.L_x_2669) ;  /* 0x0000060000007945 */ /* 0x000fe20003800000 */
[----:B------:R-:W-:Y:S01]  /*9560*/  IMAD.U32 R31, RZ, RZ, UR4 ;  /* 0x00000004ff1f7e24 */ /* 0x000fe2000f8e00ff */
[----:B------:R-:W-:Y:S01]  /*9570*/  MOV R28, UR4 ;  /* 0x00000004001c7c02 */ /* 0x000fe20008000f00 */
[----:B------:R-:W-:-:S02]  /*9580*/  IMAD R0, R33, 0x3, R8 ;  /* 0x0000000321007824 */ /* 0x000fc400078e0208 */
[----:B------:R-:W-:Y:S02]  /*9590*/  IMAD.U32 R30, RZ, RZ, UR4 ;  /* 0x00000004ff1e7e24 */ /* 0x000fe4000f8e00ff */
[----:B------:R-:W-:Y:S01]  /*95a0*/  IMAD.U32 R26, RZ, RZ, UR4 ;  /* 0x00000004ff1a7e24 */ /* 0x000fe2000f8e00ff */
[----:B------:R-:W-:Y:S01]  /*95b0*/  ISETP.GE.U32.AND P0, PT, R0, c[0x0][0x168], PT ;  /* 0x00005a0000007a0c */ /* 0x000fe20003f06070 */
[----:B------:R-:W-:Y:S01]  /*95c0*/  IMAD.U32 R29, RZ, RZ, UR4 ;  /* 0x00000004ff1d7e24 */ /* 0x000fe2000f8e00ff */
[----:B------:R-:W-:Y:S01]  /*95d0*/  MOV R0, UR4 ;  /* 0x0000000400007c02 */ /* 0x000fe20008000f00 */
        /* <DEDUP_REMOVED lines=11> */
.L_x_2672:
        /* <DEDUP_REMOVED lines=10> */
[----:B------:R-:W-:-:S05]  /*9730*/  IADD3 R32, R32, c[0x0][0x170], RZ ;  /* 0x00005c0020207a10 */ /* 0x000fca0007ffe0ff */
[----:B------:R-:W4:Y:S01]  /*9740*/  LDG.E.128 R12, [R12.64] ;  /* 0x000000240c0c7981 */ /* 0x000f22000c1e1d00 */
        /* <DEDUP_REMOVED lines=9> */
[----:B--2---:R-:W-:Y:S02]  /*97e0*/  ISETP.NE.U32.AND P0, PT, R4, RZ, PT ;  /* 0x000000ff0400720c */ /* 0x004fe40003f05070 */
[----:B------:R-:W-:Y:S02]  /*97f0*/  ISETP.NE.U32.AND P5, PT, R6, RZ, PT ;  /* 0x000000ff0600720c */ /* 0x000fe40003fa5070 */
[----:B------:R-:W-:Y:S02]  /*9800*/  ISETP.NE.OR.EX P3, PT, R5, RZ, P3, P0 ;  /* 0x000000ff0500720c */ /* 0x000fe40001f65700 */
[----:B---3--:R-:W-:Y:S02]  /*9810*/  ISETP.NE.U32.AND P0, PT, R8, RZ, PT ;  /* 0x000000ff0800720c */ /* 0x008fe40003f05070 */
[----:B------:R-:W-:Y:S02]  /*9820*/  ISETP.NE.OR.EX P1, PT, R7, RZ, P1, P5 ;  /* 0x000000ff0700720c */ /* 0x000fe40000f25750 */
[----:B------:R-:W-:-:S02]  /*9830*/  ISETP.NE.OR.EX P2, PT, R9, RZ, P2, P0 ;  /* 0x000000ff0900720c */ /* 0x000fc40001745700 */
[----:B------:R-:W-:Y:S02]  /*9840*/  SEL R18, RZ, 0x1, !P3 ;  /* 0x00000001ff127807 */ /* 0x000fe40005800000 */
[----:B------:R-:W-:Y:S02]  /*9850*/  SEL R0, RZ, 0x1, !P1 ;  /* 0x00000001ff007807 */ /* 0x000fe40004800000 */
[----:B------:R-:W-:Y:S02]  /*9860*/  SEL R27, RZ, 0x1, !P2 ;  /* 0x00000001ff1b7807 */ /* 0x000fe40005000000 */
[----:B------:R-:W-:Y:S02]  /*9870*/  LOP3.LUT P3, RZ, R26, 0xff, RZ, 0xc0, !PT ;  /* 0x000000ff1aff7812 */ /* 0x000fe4000786c0ff */
[----:B------:R-:W-:Y:S02]  /*9880*/  ISETP.NE.U32.AND P1, PT, R10, RZ, PT ;  /* 0x000000ff0a00720c */ /* 0x000fe40003f25070 */
[----:B----4-:R-:W-:-:S02]  /*9890*/  ISETP.NE.U32.AND P2, PT, R12, RZ, PT ;  /* 0x000000ff0c00720c */ /* 0x010fc40003f45070 */
[----:B------:R-:W-:Y:S02]  /*98a0*/  ISETP.NE.OR.EX P4, PT, R11, RZ, P4, P1 ;  /* 0x000000ff0b00720c */ /* 0x000fe40002785710 */
[----:B------:R-:W-:Y:S02]  /*98b0*/  ISETP.NE.OR.EX P3, PT, R13, RZ, P3, P2 ;  /* 0x000000ff0d00720c */ /* 0x000fe40001f65720 */
[----:B------:R-:W-:Y:S02]  /*98c0*/  SEL R29, RZ, 0x1, !P4 ;  /* 0x00000001ff1d7807 */ /* 0x000fe40006000000 */
[----:B------:R-:W-:Y:S02]  /*98d0*/  SEL R26, RZ, 0x1, !P3 ;  /* 0x00000001ff1a7807 */ /* 0x000fe40005800000 */
[----:B------:R-:W-:Y:S02]  /*98e0*/  LOP3.LUT P4, RZ, R28, 0xff, RZ, 0xc0, !PT ;  /* 0x000000ff1cff7812 */ /* 0x000fe4000788c0ff */
[----:B------:R-:W-:-:S02]  /*98f0*/  ISETP.NE.U32.AND P3, PT, R14, RZ, PT ;  /* 0x000000ff0e00720c */ /* 0x000fc40003f65070 */
[----:B------:R-:W-:Y:S02]  /*9900*/  LOP3.LUT P5, RZ, R30, 0xff, RZ, 0xc0, !PT ;  /* 0x000000ff1eff7812 */ /* 0x000fe400078ac0ff */
[----:B------:R-:W-:Y:S02]  /*9910*/  ISETP.NE.OR.EX P4, PT, R15, RZ, P4, P3 ;  /* 0x000000ff0f00720c */ /* 0x000fe40002785730 */
[----:B------:R-:W-:Y:S02]  /*9920*/  P2R R8, PR, RZ, 0x1 ;  /* 0x00000001ff087803 */ /* 0x000fe40000000000 */
[----:B------:R-:W-:Y:S02]  /*9930*/  SEL R28, RZ, 0x1, !P4 ;  /* 0x00000001ff1c7807 */ /* 0x000fe40006000000 */
[----:B-----5:R-:W-:Y:S02]  /*9940*/  ISETP.NE.U32.AND P4, PT, R20, RZ, PT ;  /* 0x000000ff1400720c */ /* 0x020fe40003f85070 */
[----:B------:R-:W-:-:S02]  /*9950*/  ISETP.NE.U32.AND P0, PT, R4, RZ, PT ;  /* 0x000000ff0400720c */ /* 0x000fc40003f05070 */
[----:B------:R-:W-:Y:S02]  /*9960*/  ISETP.NE.OR.EX P5, PT, R21, RZ, P5, P4 ;  /* 0x000000ff1500720c */ /* 0x000fe40002fa5740 */
[----:B------:R-:W-:Y:S02]  /*9970*/  ISETP.NE.AND.EX P0, PT, R5, RZ, PT, P0 ;  /* 0x000000ff0500720c */ /* 0x000fe40003f05300 */
[----:B------:R-:W-:Y:S02]  /*9980*/  SEL R30, RZ, 0x1, !P5 ;  /* 0x00000001ff1e7807 */ /* 0x000fe40006800000 */
[----:B------:R-:W-:Y:S02]  /*9990*/  ISETP.NE.U32.AND P5, PT, R22, RZ, PT ;  /* 0x000000ff1600720c */ /* 0x000fe40003fa5070 */
[----:B------:R-:W-:Y:S02]  /*99a0*/  ISETP.NE.AND.EX P1, PT, R11, RZ, PT, P1 ;  /* 0x000000ff0b00720c */ /* 0x000fe40003f25310 */
[----:B------:R-:W-:-:S02]  /*99b0*/  ISETP.NE.OR.EX P6, PT, R23, RZ, P6, P5 ;  /* 0x000000ff1700720c */ /* 0x000fc400037c5750 */
[----:B------:R-:W-:Y:S02]  /*99c0*/  ISETP.NE.AND.EX P2, PT, R13, RZ, PT, P2 ;  /* 0x000000ff0d00720c */ /* 0x000fe40003f45320 */
[----:B------:R-:W-:Y:S02]  /*99d0*/  SEL R31, RZ, 0x1, !P6 ;  /* 0x00000001ff1f7807 */ /* 0x000fe40007000000 */
[----:B------:R-:W-:Y:S02]  /*99e0*/  ISETP.NE.U32.AND P6, PT, R6, RZ, PT ;  /* 0x000000ff0600720c */ /* 0x000fe40003fc5070 */
[----:B------:R-:W-:Y:S02]  /*99f0*/  @P0 LOP3.LUT R3, R3, 0x2, RZ, 0xfc, !PT ;  /* 0x0000000203030812 */ /* 0x000fe400078efcff */
[----:B------:R-:W-:Y:S02]  /*9a00*/  ISETP.NE.AND.EX P6, PT, R7, RZ, PT, P6 ;  /* 0x000000ff0700720c */ /* 0x000fe40003fc5360 */
[----:B------:R-:W-:-:S02]  /*9a10*/  ISETP.NE.AND P0, PT, R8, RZ, PT ;  /* 0x000000ff0800720c */ /* 0x000fc40003f05270 */
[----:B------:R-:W-:Y:S02]  /*9a20*/  IADD3 R8, R32, c[0x0][0x170], RZ ;  /* 0x00005c0020087a10 */ /* 0x000fe40007ffe0ff */
[----:B------:R-:W-:Y:S02]  /*9a30*/  LOP3.LUT R3, R3, 0xfffffffe, RZ, 0xc0, !PT ;  /* 0xfffffffe03037812 */ /* 0x000fe400078ec0ff */
[----:B------:R-:W-:Y:S01]  /*9a40*/  ISETP.NE.AND.EX P0, PT, R9, RZ, PT, P0 ;  /* 0x000000ff0900720c */ /* 0x000fe20003f05300 */
[----:B------:R-:W-:Y:S01]  /*9a50*/  IMAD R4, R33, 0x3, R8 ;  /* 0x0000000321047824 */ /* 0x000fe200078e0208 */
[----:B------:R-:W-:Y:S02]  /*9a60*/  ISETP.NE.AND.EX P3, PT, R15, RZ, PT, P3 ;  /* 0x000000ff0f00720c */ /* 0x000fe40003f65330 */
[----:B------:R-:W-:Y:S02]  /*9a70*/  ISETP.NE.AND.EX P4, PT, R21, RZ, PT, P4 ;  /* 0x000000ff1500720c */ /* 0x000fe40003f85340 */
[----:B------:R-:W-:-:S02]  /*9a80*/  @P6 LOP3.LUT R3, R3, 0x1, RZ, 0xfc, !PT ;  /* 0x0000000103036812 */ /* 0x000fc400078efcff */
[----:B------:R-:W-:Y:S02]  /*9a90*/  ISETP.GE.U32.AND P6, PT, R4, c[0x0][0x168], PT ;  /* 0x00005a0004007a0c */ /* 0x000fe40003fc6070 */
[----:B------:R-:W-:-:S11]  /*9aa0*/  ISETP.NE.AND.EX P5, PT, R23, RZ, PT, P5 ;  /* 0x000000ff1700720c */ /* 0x000fd60003fa5350 */
[----:B------:R-:W-:Y:S05]  /*9ab0*/  @!P6 BRA `(.L_x_2672) ;  /* 0xfffffbd00000e947 */ /* 0x000fea000383ffff */
[----:B------:R-:W-:Y:S05]  /*9ac0*/  BSYNC B1 ;  /* 0x0000000000017941 */ /* 0x000fea0003800000 */
.L_x_2671:
        /* <DEDUP_REMOVED lines=8> */
.L_x_2670:
[----:B------:R-:W-:Y:S05]  /*9b50*/  BSYNC B0 ;  /* 0x0000000000007941 */ /* 0x000fea0003800000 */
.L_x_2669:
[----:B------:R-:W-:Y:S01]  /*9b60*/  ISETP.GE.U32.AND P1, PT, R8, c[0x0][0x168], PT ;  /* 0x00005a0008007a0c */ /* 0x000fe20003f26070 */
[----:B------:R-:W-:-:S12]  /*9b70*/  BSSY B0, `(.L_x_2673) ;  /* 0x000002c000007945 */ /* 0x000fd80003800000 */
[----:B------:R-:W-:Y:S05]  /*9b80*/  @P1 BRA `(.L_x_2674) ;  /* 0x000002a000001947 */ /* 0x000fea0003800000 */
        /* <DEDUP_REMOVED lines=28> */
[----:B------:R-:W-:-:S05]  /*9d50*/  @!P2 SHF.R.U32.HI R11, RZ, 0x1, R11 ;  /* 0x00000001ff0ba819 */ /* 0x000fca000001160b */
[----:B------:R-:W-:-:S05]  /*9d60*/  @!P2 IMAD.WIDE.U32 R10, R11, 0x10, R24 ;  /* 0x000000100b0aa825 */ /* 0x000fca00078e0018 */
[----:B------:R-:W2:Y:S02]  /*9d70*/  @!P2 LDG.E.128 R4, [R10.64] ;  /* 0x000000240a04a981 */ /* 0x000ea4000c1e1d00 */
        /* <DEDUP_REMOVED lines=11> */
.L_x_2674:
[----:B------:R-:W-:Y:S05]  /*9e30*/  BSYNC B0 ;  /* 0x0000000000007941 */ /* 0x000fea0003800000 */
.L_x_2673:
        /* <DEDUP_REMOVED lines=39> */
.L_x_2676:
[----:B------:R-:W-:Y:S05]  /*a0b0*/  BSYNC B0 ;  /* 0x0000000000007941 */ /* 0x000fea0003800000 */
.L_x_2675:
        /* <DEDUP_REMOVED lines=12> */
.L_x_2628:
[----:B------:R-:W-:Y:S05]  /*a180*/  BSYNC B6 ;  /* 0x0000000000067941 */ /* 0x000fea0003800000 */
.L_x_2627:
        /* <DEDUP_REMOVED lines=12> */
.L_x_2680:
        /* <DEDUP_REMOVED lines=20> */
.L_x_2679:
[----:B------:R-:W-:Y:S05]  /*a390*/  BSYNC B0 ;  /* 0x0000000000007941 */ /* 0x000fea0003800000 */
.L_x_2678:
[----:B0-----:R-:W-:Y:S01]  /*a3a0*/  IMAD.MOV.U32 R3, RZ, RZ, R5 ;  /* 0x000000ffff037224 */ /* 0x001fe200078e0005 */
[----:B------:R-:W-:Y:S05]  /*a3b0*/  @P2 BRA `(.L_x_2680) ;  /* 0xfffffe9000002947 */ /* 0x000fea000383ffff */
.L_x_2677:
[----:B0-----:R-:W-:-:S13]  /*a3c0*/  ISETP.NE.AND P0, PT, RZ, c[0x0][0x17c], PT ;  /* 0x00005f00ff007a0c */ /* 0x001fda0003f05270 */
[----:B------:R-:W-:Y:S05]  /*a3d0*/  @!P0 BRA `(.L_x_2681) ;  /* 0x0000038000008947 */ /* 0x000fea0003800000 */
[----:B------:R-:W-:Y:S01]  /*a3e0*/  IMAD.MOV.U32 R3, RZ, RZ, c[0x0][0x0] ;  /* 0x00000000ff037624 */ /* 0x000fe200078e00ff */
[----:B------:R-:W-:-:S04]  /*a3f0*/  MOV R0, c[0x0][0x0] ;  /* 0x0000000000007a02 */ /* 0x000fc80000000f00 */
        /* <DEDUP_REMOVED lines=12> */
.L_x_2685:
        /* <DEDUP_REMOVED lines=17> */
.L_x_2684:
[----:B------:R-:W-:Y:S05]  /*a5d0*/  BSYNC B0 ;  /* 0x0000000000007941 */ /* 0x000fea0003800000 */
.L_x_2683:
[----:B------:R-:W-:-:S04]  /*a5e0*/  SHF.R.S32.HI R3, RZ, 0x1, R3 ;  /* 0x00000001ff037819 */ /* 0x000fc80000011403 */
[----:B------:R-:W-:-:S13]  /*a5f0*/  ISETP.GE.AND P0, PT, R3, 0x20, PT ;  /* 0x000000200300780c */ /* 0x000fda0003f06270 */
[----:B------:R-:W-:Y:S05]  /*a600*/  @P0 BRA `(.L_x_2685) ;  /* 0xfffffeb000000947 */ /* 0x000fea000383ffff */
[----:B------:R-:W-:-:S05]  /*a610*/  IMAD.MOV.U32 R0, RZ, RZ, 0x20 ;  /* 0x00000020ff007424 */ /* 0x000fca00078e00ff */
.L_x_2682:
[----:B------:R-:W-:Y:S01]  /*a620*/  ISETP.GE.AND P0, PT, R0, 0x2, PT ;  /* 0x000000020000780c */ /* 0x000fe20003f06270 */
[----:B------:R-:W-:Y:S01]  /*a630*/  WARPSYNC 0xffffffff ;  /* 0xffffffff00007948 */ /* 0x000fe20003800000 */
[----:B------:R-:W-:Y:S11]  /*a640*/  BAR.SYNC.DEFER_BLOCKING 0x0 ;  /* 0x0000000000007b1d */ /* 0x000ff60000010000 */
[----:B------:R-:W-:Y:S05]  /*a650*/  @!P0 BRA `(.L_x_2681) ;  /* 0x0000010000008947 */ /* 0x000fea0003800000 */
[----:B------:R-:W-:Y:S02]  /*a660*/  IMAD.MOV.U32 R3, RZ, RZ, 0x1 ;  /* 0x00000001ff037424 */ /* 0x000fe400078e00ff */
.L_x_2686:
        /* <DEDUP_REMOVED lines=15> */
.L_x_2681:
[----:B------:R-:W-:Y:S01]  /*a760*/  ISETP.NE.AND P1, PT, RZ, c[0x0][0x338], PT ;  /* 0x0000ce00ff007a0c */ /* 0x000fe20003f25270 */
[----:B------:R-:W-:Y:S01]  /*a770*/  HFMA2.MMA R22, -RZ, RZ, 0, 0 ;  /* 0x00000000ff167435 */ /* 0x000fe200000001ff */
[----:B------:R-:W-:-:S11]  /*a780*/  IMAD.MOV.U32 R24, RZ, RZ, RZ ;  /* 0x000000ffff187224 */ /* 0x000fd600078e00ff */
        /* <DEDUP_REMOVED lines=200> */
.L_x_2687:
        /* <DEDUP_REMOVED lines=200> */
.L_x_2688:
        /* <DEDUP_REMOVED lines=215> */
.L_x_2690:
        /* <DEDUP_REMOVED lines=200> */
.L_x_2691:
        /* <DEDUP_REMOVED lines=11> */
.L_x_2693:
[----:B------:R-:W-:Y:S05]  /*db30*/  BSYNC B0 ;  /* 0x0000000000007941 */ /* 0x000fea0003800000 */
.L_x_2692:
        /* <DEDUP_REMOVED lines=13> */
.L_x_2695:
[----:B------:R-:W-:Y:S05]  /*dc10*/  BSYNC B0 ;  /* 0x0000000000007941 */ /* 0x000fea0003800000 */
.L_x_2694:
        /* <DEDUP_REMOVED lines=31> */
.L_x_2697:
[----:B------:R-:W-:Y:S05]  /*de10*/  BSYNC B0 ;  /* 0x0000000000007941 */ /* 0x000fea0003800000 */
.L_x_2696:
        /* <DEDUP_REMOVED lines=22> */
.L_x_2702:
        /* <DEDUP_REMOVED lines=13> */
.L_x_2701:
[----:B------:R-:W-:Y:S05]  /*e050*/  BSYNC B1 ;  /* 0x0000000000017941 */ /* 0x000fea0003800000 */
.L_x_2700:
[----:B------:R-:W-:Y:S05]  /*e060*/  BRA `(.L_x_2703) ;  /* 0x0000012000007947 */ /* 0x000fea0003800000 */
.L_x_2699:
[----:B------:R-:W-:Y:S02]  /*e070*/  ISETP.GE.U32.AND P0, PT, R2, c[0x0][0x178], PT ;  /* 0x00005e0002007a0c */ /* 0x000fe40003f06070 */
[----:B------:R-:W-:-:S11]  /*e080*/  PRMT R17, R18, 0x7610, R17 ;  /* 0x0000761012117816 */ /* 0x000fd60000000011 */
[----:B------:R-:W-:Y:S05]  /*e090*/  @P0 BRA `(.L_x_2703) ;  /* 0x000000f000000947 */ /* 0x000fea0003800000 */
[----:B------:R-:W-:Y:S02]  /*e0a0*/  PRMT R17, R18, 0x7610, R17 ;  /* 0x0000761012117816 */ /* 0x000fe40000000011 */
[----:B------:R-:W-:-:S05]  /*e0b0*/  MOV R9, R2 ;  /* 0x0000000200097202 */ /* 0x000fca0000000f00 */
.L_x_2704:
        /* <DEDUP_REMOVED lines=13> */
.L_x_2703:
[----:B------:R-:W-:Y:S05]  /*e190*/  BSYNC B0 ;  /* 0x0000000000007941 */ /* 0x000fea0003800000 */
.L_x_2698:
        /* <DEDUP_REMOVED lines=10> */
.L_x_2708:
        /* <DEDUP_REMOVED lines=19> */
.L_x_2707:
[----:B------:R-:W-:Y:S05]  /*e370*/  BSYNC B0 ;  /* 0x0000000000007941 */ /* 0x000fea0003800000 */
.L_x_2706:
[----:B------:R-:W-:Y:S01]  /*e380*/  MOV R7, R6 ;  /* 0x0000000600077202 */ /* 0x000fe20000000f00 */
[----:B------:R-:W-:Y:S05]  /*e390*/  @P3 BRA `(.L_x_2708) ;  /* 0xfffffea000003947 */ /* 0x000fea000383ffff */
.L_x_2705:
        /* <DEDUP_REMOVED lines=14> */
.L_x_2713:
        /* <DEDUP_REMOVED lines=16> */
.L_x_2712:
[----:B------:R-:W-:Y:S05]  /*e580*/  BSYNC B0 ;  /* 0x0000000000007941 */ /* 0x000fea0003800000 */
.L_x_2711:
[----:B------:R-:W-:-:S04]  /*e590*/  SHF.R.S32.HI R0, RZ, 0x1, R0 ;  /* 0x00000001ff007819 */ /* 0x000fc80000011400 */
[----:B------:R-:W-:-:S13]  /*e5a0*/  ISETP.GE.AND P0, PT, R0, 0x20, PT ;  /* 0x000000200000780c */ /* 0x000fda0003f06270 */
[----:B------:R-:W-:Y:S05]  /*e5b0*/  @P0 BRA `(.L_x_2713) ;  /* 0xfffffec000000947 */ /* 0x000fea000383ffff */
[----:B------:R-:W-:-:S04]  /*e5c0*/  IMAD.MOV.U32 R0, RZ, RZ, 0x20 ;  /* 0x00000020ff007424 */ /* 0x000fc800078e00ff */
.L_x_2710:
[----:B0-----:R-:W-:Y:S01]  /*e5d0*/  BAR.SYNC.DEFER_BLOCKING 0x0 ;  /* 0x0000000000007b1d */ /* 0x001fe20000010000 */
[----:B------:R-:W-:-:S13]  /*e5e0*/  ISETP.GE.AND P0, PT, R0, 0x2, PT ;  /* 0x000000020000780c */ /* 0x000fda0003f06270 */
[----:B------:R-:W-:Y:S05]  /*e5f0*/  @!P0 BRA `(.L_x_2709) ;  /* 0x0000010000008947 */ /* 0x000fea0003800000 */
[----:B------:R-:W-:Y:S02]  /*e600*/  IMAD.MOV.U32 R7, RZ, RZ, 0x1 ;  /* 0x00000001ff077424 */ /* 0x000fe400078e00ff */
.L_x_2714:
        /* <DEDUP_REMOVED lines=15> */
.L_x_2709:
        /* <DEDUP_REMOVED lines=15> */
.L_x_2716:
        /* <DEDUP_REMOVED lines=24> */
.L_x_2718:
        /* <DEDUP_REMOVED lines=12> */
[----:B------:R-:W-:Y:S01]  /*ea30*/  IMAD.MOV.U32 R8, RZ, RZ, 0x2ef ;  /* 0x000002efff087424 */ /* 0x000fe200078e00ff */
[----:B0-----:R-:W0:Y:S01]  /*ea40*/  LDC.64 R2, c[0x4][R2] ;  /* 0x0100000002027b82 */ /* 0x001e220000000a00 */
        /* <DEDUP_REMOVED lines=12> */
.L_x_2719:
[----:B------:R-:W-:Y:S02]  /*eb10*/  IADD3 R16, P1, R16, c[0x0][0x538], RZ ;  /* 0x00014e0010107a10 */ /* 0x000fe40007f3e0ff */
[----:B------:R-:W-:Y:S02]  /*eb20*/  LOP3.LUT P0, RZ, R17, 0xff, RZ, 0xc0, !PT ;  /* 0x000000ff11ff7812 */ /* 0x000fe4000780c0ff */
[----:B------:R-:W-:Y:S02]  /*eb30*/  IADD3.X R17, RZ, c[0x0][0x53c], RZ, P1, !PT ;  /* 0x00014f00ff117a10 */ /* 0x000fe40000ffe4ff */
[----:B0-----:R-:W-:-:S05]  /*eb40*/  SEL R3, RZ, 0x1, !P0 ;  /* 0x00000001ff037807 */ /* 0x001fca0004000000 */
[----:B------:R-:W-:Y:S01]  /*eb50*/  STG.E.U8 [R16.64], R3 ;  /* 0x0000000310007986 */ /* 0x000fe2000c101124 */
[----:B------:R-:W-:Y:S05]  /*eb60*/  EXIT ;  /* 0x000000000000794d */ /* 0x000fea0003800000 */
.L_x_2717:
[----:B------:R-:W-:Y:S04]  /*eb70*/  STG.E.U8 [R4.64], R18 ;  /* 0x0000001204007986 */ /* 0x000fe8000c101124 */
[----:B------:R-:W-:Y:S01]  /*eb80*/  STG.E.U8 [R4.64+0x1], R17 ;  /* 0x0000011104007986 */ /* 0x000fe2000c101124 */
[----:B------:R-:W-:Y:S05]  /*eb90*/  EXIT ;  /* 0x000000000000794d */ /* 0x000fea0003800000 */
.L_x_2715:
        /* <DEDUP_REMOVED lines=39> */
.L_x_2721:
        /* <DEDUP_REMOVED lines=26> */
.L_x_2722:
[----:B------:R-:W-:Y:S02]  /*efb0*/  IADD3 R16, P1, R16, c[0x0][0x538], RZ ;  /* 0x00014e0010107a10 */ /* 0x000fe40007f3e0ff */
[----:B------:R-:W-:-:S03]  /*efc0*/  LOP3.LUT P0, RZ, R17, 0xff, RZ, 0xc0, !PT ;  /* 0x000000ff11ff7812 */ /* 0x000fc6000780c0ff */
[----:B------:R-:W-:Y:S01]  /*efd0*/  IMAD.X R17, RZ, RZ, c[0x0][0x53c], P1 ;  /* 0x00014f00ff117624 */ /* 0x000fe200008e06ff */
[----:B0-----:R-:W-:-:S05]  /*efe0*/  SEL R3, RZ, 0x1, !P0 ;  /* 0x00000001ff037807 */ /* 0x001fca0004000000 */
[----:B------:R-:W-:Y:S01]  /*eff0*/  STG.E.U8 [R16.64], R3 ;  /* 0x0000000310007986 */ /* 0x000fe2000c101124 */
[----:B------:R-:W-:Y:S05]  /*f000*/  EXIT ;  /* 0x000000000000794d */ /* 0x000fea0003800000 */
.L_x_2720:
[----:B------:R-:W-:Y:S02]  /*f010*/  LOP3.LUT P0, RZ, R18, 0xff, RZ, 0xc0, !PT ;  /* 0x000000ff12ff7812 */ /* 0x000fe4000780c0ff */
[----:B------:R-:W-:Y:S02]  /*f020*/  LOP3.LUT P1, RZ, R17, 0xff, RZ, 0xc0, !PT ;  /* 0x000000ff11ff7812 */ /* 0x000fe4000782c0ff */
[----:B------:R-:W-:Y:S02]  /*f030*/  SEL R7, RZ, 0x1, !P0 ;  /* 0x00000001ff077807 */ /* 0x000fe40004000000 */
[----:B------:R-:W-:-:S03]  /*f040*/  SEL R9, RZ, 0x1, !P1 ;  /* 0x00000001ff097807 */ /* 0x000fc60004800000 */
[----:B------:R-:W-:Y:S04]  /*f050*/  STG.E.U8 [R2.64], R7 ;  /* 0x0000000702007986 */ /* 0x000fe8000c101124 */
[----:B------:R-:W-:Y:S01]  /*f060*/  STG.E.U8 [R4.64], R9 ;  /* 0x0000000904007986 */ /* 0x000fe2000c101124 */
[----:B------:R-:W-:Y:S05]  /*f070*/  EXIT ;  /* 0x000000000000794d */ /* 0x000fea0003800000 */
.L_x_2689:
        /* <DEDUP_REMOVED lines=22> */
.L_x_2724:
        /* <DEDUP_REMOVED lines=24> */
.L_x_2726:
        /* <DEDUP_REMOVED lines=26> */
.L_x_2727:
[----:B------:R-:W-:Y:S02]  /*f500*/  IADD3 R22, P1, R22, c[0x0][0x538], RZ ;  /* 0x00014e0016167a10 */ /* 0x000fe40007f3e0ff */
[----:B------:R-:W-:-:S03]  /*f510*/  LOP3.LUT P0, RZ, R18, 0xff, RZ, 0xc0, !PT ;  /* 0x000000ff12ff7812 */ /* 0x000fc6000780c0ff */
[----:B------:R-:W-:Y:S01]  /*f520*/  IMAD.X R23, RZ, RZ, c[0x0][0x53c], P1 ;  /* 0x00014f00ff177624 */ /* 0x000fe200008e06ff */
[----:B0-----:R-:W-:-:S05]  /*f530*/  SEL R3, RZ, 0x1, !P0 ;  /* 0x00000001ff037807 */ /* 0x001fca0004000000 */
[----:B------:R-:W-:Y:S01]  /*f540*/  STG.E.U8 [R22.64], R3 ;  /* 0x0000000316007986 */ /* 0x000fe2000c101124 */
[----:B------:R-:W-:Y:S05]  /*f550*/  EXIT ;  /* 0x000000000000794d */ /* 0x000fea0003800000 */
.L_x_2725:
[----:B------:R-:W-:Y:S04]  /*f560*/  STG.E.U8 [R4.64], R23 ;  /* 0x0000001704007986 */ /* 0x000fe8000c101124 */
[----:B------:R-:W-:Y:S01]  /*f570*/  STG.E.U8 [R4.64+0x1], R18 ;  /* 0x0000011204007986 */ /* 0x000fe2000c101124 */
[----:B------:R-:W-:Y:S05]  /*f580*/  EXIT ;  /* 0x000000000000794d */ /* 0x000fea0003800000 */
.L_x_2723:
        /* <DEDUP_REMOVED lines=39> */
.L_x_2729:
        /* <DEDUP_REMOVED lines=26> */
.L_x_2730:
[----:B------:R-:W-:Y:S02]  /*f9a0*/  IADD3 R22, P1, R22, c[0x0][0x538], RZ ;  /* 0x00014e0016167a10 */ /* 0x000fe40007f3e0ff */
[----:B------:R-:W-:-:S03]  /*f9b0*/  LOP3.LUT P0, RZ, R18, 0xff, RZ, 0xc0, !PT ;  /* 0x000000ff12ff7812 */ /* 0x000fc6000780c0ff */
[----:B------:R-:W-:Y:S01]  /*f9c0*/  IMAD.X R23, RZ, RZ, c[0x0][0x53c], P1 ;  /* 0x00014f00ff177624 */ /* 0x000fe200008e06ff */
[----:B0-----:R-:W-:-:S05]  /*f9d0*/  SEL R3, RZ, 0x1, !P0 ;  /* 0x00000001ff037807 */ /* 0x001fca0004000000 */
[----:B------:R-:W-:Y:S01]  /*f9e0*/  STG.E.U8 [R22.64], R3 ;  /* 0x0000000316007986 */ /* 0x000fe2000c101124 */
[----:B------:R-:W-:Y:S05]  /*f9f0*/  EXIT ;  /* 0x000000000000794d */ /* 0x000fea0003800000 */
.L_x_2728:
[----:B------:R-:W-:Y:S02]  /*fa00*/  LOP3.LUT P0, RZ, R23, 0xff, RZ, 0xc0, !PT ;  /* 0x000000ff17ff7812 */ /* 0x000fe4000780c0ff */
[----:B------:R-:W-:Y:S02]  /*fa10*/  LOP3.LUT P1, RZ, R18, 0xff, RZ, 0xc0, !PT ;  /* 0x000000ff12ff7812 */ /* 0x000fe4000782c0ff */
[----:B------:R-:W-:Y:S02]  /*fa20*/  SEL R7, RZ, 0x1, !P0 ;  /* 0x00000001ff077807 */ /* 0x000fe40004000000 */
[----:B------:R-:W-:-:S03]  /*fa30*/  SEL R9, RZ, 0x1, !P1 ;  /* 0x00000001ff097807 */ /* 0x000fc60004800000 */
[----:B------:R-:W-:Y:S04]  /*fa40*/  STG.E.U8 [R2.64], R7 ;  /* 0x0000000702007986 */ /* 0x000fe8000c101124 */
[----:B------:R-:W-:Y:S01]  /*fa50*/  STG.E.U8 [R4.64], R9 ;  /* 0x0000000904007986 */ /* 0x000fe2000c101124 */
[----:B------:R-:W-:Y:S05]  /*fa60*/  EXIT ;  /* 0x000000000000794d */ /* 0x000fea0003800000 */
.L_x_2731:
        /* <DEDUP_REMOVED lines=9> */
.L_x_7638:


//--------------------- .text._ZN2at6native13reduce_kernelILi128ELi4ENS0_8ReduceOpIlNS0_14func_wrapper_tIbZZZNS0_14or_kernel_cudaERNS_14TensorIteratorEENKUlvE_clEvENKUlvE2_clEvEUlblE_EEjbLi4ELi4EEEEEvT1_ --------------------------
	.section	.text._ZN2at6native13reduce_kernelILi128ELi4ENS0_8ReduceOpIlNS0_14func_wrapper_tIbZZZNS0_14or_kernel_cudaERNS_14TensorIteratorEENKUlvE_clEvENKUlvE2_clEvEUlblE_EEjbLi4ELi4EEEEEvT1_,"ax",@progbits
	.sectioninfo	@"SHI_REGISTERS=64"
	.align	128
        .global         _ZN2at6native13reduce_kernelILi128ELi4ENS0_8ReduceOpIlNS0_14func_wrapper_tIbZZZNS0_14or_kernel_cudaERNS_14TensorIteratorEENKUlvE_clEvENKUlvE2_clEvEUlblE_EEjbLi4ELi4EEEEEvT1_
        .type           _ZN2at6native13reduce_kernelILi128ELi4ENS0_8ReduceOpIlNS0_14func_wrapper_tIbZZZNS0_14or_kernel_cudaERNS_14TensorIteratorEENKUlvE_clEvENKUlvE2_clEvEUlblE_EEjbLi4ELi4EEEEEvT1_,@function
        .size           _ZN2at6native13reduce_kernelILi128ELi4ENS0_8ReduceOpIlNS0_14func_wrapper_tIbZZZNS0_14or_kernel_cudaERNS_14TensorIteratorEENKUlvE_clEvENKUlvE2_clEvEUlblE_EEjbLi4ELi4EEEEEvT1_,(.L_x_7639 - _ZN2at6native13reduce_kernelILi128ELi4ENS0_8ReduceOpIlNS0_14func_wrapper_tIbZZZNS0_14or_kernel_cudaERNS_14TensorIteratorEENKUlvE_clEvENKUlvE2_clEvEUlblE_EEjbLi4ELi4EEEEEvT1_)
        .other          _ZN2at6native13reduce_kernelILi128ELi4ENS0_8ReduceOpIlNS0_14func_wrapper_tIbZZZNS0_14or_kernel_cudaERNS_14TensorIteratorEENKUlvE_clEvENKUlvE2_clEvEUlblE_EEjbLi4ELi4EEEEEvT1_,@"STO_CUDA_ENTRY STV_DEFAULT"
_ZN2at6native13reduce_kernelILi128ELi4ENS0_8ReduceOpIlNS0_14func_wrapper_tIbZZZNS0_14or_kernel_cudaERNS_14TensorIteratorEENKUlvE_clEvENKUlvE2_clEvEUlblE_EEjbLi4ELi4EEEEEvT1_:
.text._ZN2at6native13reduce_kernelILi128ELi4ENS0_8ReduceOpIlNS0_14func_wrapper_tIbZZZNS0_14or_kernel_cudaERNS_14TensorIteratorEENKUlvE_clEvENKUlvE2_clEvEUlblE_EEjbLi4ELi4EEEEEvT1_:
        /* <DEDUP_REMOVED lines=213> */
.L_x_2732:
        /* <DEDUP_REMOVED lines=51> */
.L_x_2741:
[----:B------:R-:W-:Y:S05]  /*1080*/  BSYNC B2 ;  /* 0x0000000000027941 */ /* 0x000fea0003800000 */
.L_x_2740:
        /* <DEDUP_REMOVED lines=13> */
.L_x_2739:
[----:B------:R-:W-:Y:S05]  /*1160*/  BSYNC B1 ;  /* 0x0000000000017941 */ /* 0x000fea0003800000 */
.L_x_2738:
[C---:B------:R-:W-:Y:S02]  /*1170*/  IADD3 R5, P0, -R7.reuse, 0x4, RZ ;  /* 0x0000000407057810 */ /* 0x040fe40007f1e1ff */
[----:B------:R-:W-:Y:S02]  /*1180*/  IADD3 R0, R7, c[0x0][0x168], RZ ;  /* 0x00005a0007007a10 */ /* 0x000fe40007ffe0ff */
[----:B------:R-:W-:Y:S01]  /*1190*/  LEA R46, P1, R5, R46, 0x3 ;  /* 0x0000002e052e7211 */ /* 0x000fe200078218ff */
[----:B------:R-:W-:Y:S01]  /*11a0*/  IMAD.X R4, RZ, RZ, -0x1, P0 ;  /* 0xffffffffff047424 */ /* 0x000fe200000e06ff */
[----:B------:R-:W-:-:S04]  /*11b0*/  IADD3 R0, R0, -0x4, RZ ;  /* 0xfffffffc00007810 */ /* 0x000fc80007ffe0ff */
[----:B------:R-:W-:Y:S02]  /*11c0*/  LEA.HI.X R47, R5, R47, R4, 0x3, P1 ;  /* 0x0000002f052f7211 */ /* 0x000fe400008f1c04 */
.L_x_2737:
[----:B------:R-:W-:Y:S05]  /*11d0*/  BSYNC B0 ;  /* 0x0000000000007941 */ /* 0x000fea0003800000 */
.L_x_2736:
        /* <DEDUP_REMOVED lines=13> */
.L_x_2744:
[----:B------:R-:W-:-:S05]  /*12b0*/  IMAD.WIDE.U32 R4, R7, 0x20, R46 ;  /* 0x0000002007047825 */ /* 0x000fca00078e002e */
[----:B------:R0:W2:Y:S04]  /*12c0*/  LDG.E.128 R20, [R4.64] ;  /* 0x0000002404147981 */ /* 0x0000a8000c1e1d00 */
[----:B------:R0:W3:Y:S01]  /*12d0*/  LDG.E.128 R8, [R4.64+0x10] ;  /* 0x0000102404087981 */ /* 0x0000e2000c1e1d00 */
[----:B------:R-:W-:Y:S02]  /*12e0*/  LOP3.LUT P1, RZ, R3, 0xff, RZ, 0xc0, !PT ;  /* 0x000000ff03ff7812 */ /* 0x000fe4000782c0ff */
[----:B------:R-:W-:Y:S02]  /*12f0*/  IADD3 R7, R7, c[0x0][0x170], RZ ;  /* 0x00005c0007077a10 */ /* 0x000fe40007ffe0ff */
[----:B------:R-:W-:Y:S02]  /*1300*/  LOP3.LUT P3, RZ, R14, 0xff, RZ, 0xc0, !PT ;  /* 0x000000ff0eff7812 */ /* 0x000fe4000786c0ff */
[----:B------:R-:W-:-:S02]  /*1310*/  LOP3.LUT P0, RZ, R6, 0xff, RZ, 0xc0, !PT ;  /* 0x000000ff06ff7812 */ /* 0x000fc4000780c0ff */
[----:B0-----:R-:W-:Y:S02]  /*1320*/  LEA R5, R7, 0x3, 0x2 ;  /* 0x0000000307057811 */ /* 0x001fe400078e10ff */
        /* <DEDUP_REMOVED lines=15> */
.L_x_2743:
[----:B------:R-:W-:Y:S05]  /*1420*/  BSYNC B0 ;  /* 0x0000000000007941 */ /* 0x000fea0003800000 */
.L_x_2742:
        /* <DEDUP_REMOVED lines=8> */
.L_x_2746:
[----:B------:R-:W-:Y:S05]  /*14b0*/  BSYNC B0 ;  /* 0x0000000000007941 */ /* 0x000fea0003800000 */
.L_x_2745:
        /* <DEDUP_REMOVED lines=14> */
.L_x_2748:
[----:B------:R-:W-:Y:S05]  /*15a0*/  BSYNC B0 ;  /* 0x0000000000007941 */ /* 0x000fea0003800000 */
.L_x_2747:
        /* <DEDUP_REMOVED lines=10> */
.L_x_2735:
[----:B------:R-:W-:Y:S01]  /*1650*/  HFMA2.MMA R0, -RZ, RZ, 0, 5.9604644775390625e-08 ;  /* 0x00000001ff007435 */ /* 0x000fe200000001ff */
[----:B------:R-:W-:-:S05]  /*1660*/  IMAD.MOV.U32 R7, RZ, RZ, c[0x0][0x2d4] ;  /* 0x0000b500ff077624 */ /* 0x000fca00078e00ff */
[----:B------:R-:W-:-:S04]  /*1670*/  SHF.R.U32.HI R7, RZ, 0x3, R7 ;  /* 0x00000003ff077819 */ /* 0x000fc80000011607 */
[C---:B------:R-:W-:Y:S02]  /*1680*/  ISETP.EQ.AND P2, PT, R0.reuse, c[0x0][0x1a4], PT ;  /* 0x0000690000007a0c */ /* 0x040fe40003f42270 */
        /* <DEDUP_REMOVED lines=43> */
.L_x_2758:
[----:B------:R-:W-:Y:S01]  /*1940*/  CS2R R4, SRZ ;  /* 0x0000000000047805 */ /* 0x000fe2000001ff00 */
        /* <DEDUP_REMOVED lines=210> */
.L_x_2753:
        /* <DEDUP_REMOVED lines=215> */
.L_x_2754:
[----:B------:R-:W-:-:S04]  /*33e0*/  LOP3.LUT R5, R4, 0xffffffe0, RZ, 0xc0, !PT ;  /* 0xffffffe004057812 */ /* 0x000fc800078ec0ff */
[----:B------:R-:W-:-:S05]  /*33f0*/  IADD3 R4, P0, R46, R5, RZ ;  /* 0x000000052e047210 */ /* 0x000fca0007f1e0ff */
[----:B------:R-:W-:-:S05]  /*3400*/  IMAD.X R5, RZ, RZ, R47, P0 ;  /* 0x000000ffff057224 */ /* 0x000fca00000e062f */
[----:B------:R1:W5:Y:S04]  /*3410*/  LDG.E.128 R24, [R4.64] ;  /* 0x0000002404187981 */ /* 0x000368000c1e1d00 */
[----:B------:R1:W5:Y:S01]  /*3420*/  LDG.E.128 R12, [R4.64+0x10] ;  /* 0x00001024040c7981 */ /* 0x000362000c1e1d00 */
[----:B------:R-:W-:Y:S01]  /*3430*/  IADD3 R57, R57, c[0x0][0x170], RZ ;  /* 0x00005c0039397a10 */ /* 0x000fe20007ffe0ff */
[----:B0-----:R-:W-:Y:S01]  /*3440*/  IMAD.MOV.U32 R7, RZ, RZ, RZ ;  /* 0x000000ffff077224 */ /* 0x001fe200078e00ff */
[----:B------:R-:W-:Y:S01]  /*3450*/  MOV R38, RZ ;  /* 0x000000ff00267202 */ /* 0x000fe20000000f00 */
[----:B------:R-:W-:Y:S05]  /*3460*/  @!P5 BRA `(.L_x_2755) ;  /* 0x00000d000000d947 */ /* 0x000fea0003800000 */
[----:B------:R-:W-:Y:S02]  /*3470*/  IMAD.MOV.U32 R56, RZ, RZ, RZ ;  /* 0x000000ffff387224 */ /* 0x000fe400078e00ff */
[----:B------:R-:W-:-:S02]  /*3480*/  IMAD.MOV.U32 R6, RZ, RZ, c[0x0][0x1a4] ;  /* 0x00006900ff067624 */ /* 0x000fc400078e00ff */
[----:B-1----:R-:W-:-:S03]  /*3490*/  IMAD.HI.U32 R4, R57, c[0x0][0x1ac], R56 ;  /* 0x00006b0039047a27 */ /* 0x002fc600078e0038 */
        /* <DEDUP_REMOVED lines=205> */
.L_x_2755:
        /* <DEDUP_REMOVED lines=225> */
.L_x_2756:
[----:B------:R-:W-:-:S04]  /*4f80*/  LOP3.LUT R59, R38, 0xffffffe0, RZ, 0xc0, !PT ;  /* 0xffffffe0263b7812 */ /* 0x000fc800078ec0ff */
[----:B------:R-:W-:-:S05]  /*4f90*/  IADD3 R58, P0, R46, R59, RZ ;  /* 0x0000003b2e3a7210 */ /* 0x000fca0007f1e0ff */
[----:B------:R-:W-:-:S05]  /*4fa0*/  IMAD.X R59, RZ, RZ, R47, P0 ;  /* 0x000000ffff3b7224 */ /* 0x000fca00000e062f */
[----:B------:R-:W2:Y:S04]  /*4fb0*/  LDG.E.128 R40, [R58.64] ;  /* 0x000000243a287981 */ /* 0x000ea8000c1e1d00 */
[----:B0-----:R-:W3:Y:S01]  /*4fc0*/  LDG.E.128 R36, [R58.64+0x10] ;  /* 0x000010243a247981 */ /* 0x001ee2000c1e1d00 */
[----:B------:R-:W-:Y:S02]  /*4fd0*/  LOP3.LUT P1, RZ, R52, 0xff, RZ, 0xc0, !PT ;  /* 0x000000ff34ff7812 */ /* 0x000fe4000782c0ff */
[----:B-----5:R-:W-:Y:S02]  /*4fe0*/  ISETP.NE.U32.AND P2, PT, R32, RZ, PT ;  /* 0x000000ff2000720c */ /* 0x020fe40003f45070 */
[----:B------:R-:W-:Y:S02]  /*4ff0*/  LOP3.LUT P4, RZ, R53, 0xff, RZ, 0xc0, !PT ;  /* 0x000000ff35ff7812 */ /* 0x000fe4000788c0ff */
[----:B------:R-:W-:-:S02]  /*5000*/  ISETP.NE.U32.AND P3, PT, R34, RZ, PT ;  /* 0x000000ff2200720c */ /* 0x000fc40003f65070 */
[----:B------:R-:W-:Y:S02]  /*5010*/  ISETP.NE.OR.EX P1, PT, R33, RZ, P1, P2 ;  /* 0x000000ff2100720c */ /* 0x000fe40000f25720 */
[----:B------:R-:W-:Y:S02]  /*5020*/  ISETP.NE.OR.EX P4, PT, R35, RZ, P4, P3 ;  /* 0x000000ff2300720c */ /* 0x000fe40002785730 */
[----:B------:R-:W-:Y:S02]  /*5030*/  LOP3.LUT P2, RZ, R51, 0xff, RZ, 0xc0, !PT ;  /* 0x000000ff33ff7812 */ /* 0x000fe4000784c0ff */
[----:B------:R-:W-:Y:S02]  /*5040*/  ISETP.NE.U32.AND P3, PT, R30, RZ, PT ;  /* 0x000000ff1e00720c */ /* 0x000fe40003f65070 */
[----:B------:R-:W-:Y:S02]  /*5050*/  SEL R53, RZ, 0x1, !P4 ;  /* 0x00000001ff357807 */ /* 0x000fe40006000000 */
[----:B------:R-:W-:-:S02]  /*5060*/  ISETP.NE.OR.EX P2, PT, R31, RZ, P2, P3 ;  /* 0x000000ff1f00720c */ /* 0x000fc40001745730 */
[----:B------:R-:W-:Y:S02]  /*5070*/  LOP3.LUT P4, RZ, R48, 0xff, RZ, 0xc0, !PT ;  /* 0x000000ff30ff7812 */ /* 0x000fe4000788c0ff */
[----:B------:R-:W-:Y:S02]  /*5080*/  ISETP.NE.U32.AND P3, PT, R26, RZ, PT ;  /* 0x000000ff1a00720c */ /* 0x000fe40003f65070 */
[----:B------:R-:W-:Y:S02]  /*5090*/  LOP3.LUT P0, RZ, R50, 0xff, RZ, 0xc0, !PT ;  /* 0x000000ff32ff7812 */ /* 0x000fe4000780c0ff */
[----:B------:R-:W-:Y:S02]  /*50a0*/  ISETP.NE.U32.AND P6, PT, R28, RZ, PT ;  /* 0x000000ff1c00720c */ /* 0x000fe40003fc5070 */
[----:B------:R-:W-:Y:S02]  /*50b0*/  SEL R51, RZ, 0x1, !P2 ;  /* 0x00000001ff337807 */ /* 0x000fe40005000000 */
[----:B------:R-:W-:-:S02]  /*50c0*/  ISETP.NE.OR.EX P4, PT, R27, RZ, P4, P3 ;  /* 0x000000ff1b00720c */ /* 0x000fc40002785730 */
[----:B------:R-:W-:Y:S02]  /*50d0*/  LOP3.LUT P2, RZ, R22, 0xff, RZ, 0xc0, !PT ;  /* 0x000000ff16ff7812 */ /* 0x000fe4000784c0ff */
[----:B------:R-:W-:Y:S02]  /*50e0*/  ISETP.NE.U32.AND P3, PT, R14, RZ, PT ;  /* 0x000000ff0e00720c */ /* 0x000fe40003f65070 */
[----:B------:R-:W-:Y:S02]  /*50f0*/  SEL R52, RZ, 0x1, !P1 ;  /* 0x00000001ff347807 */ /* 0x000fe40004800000 */
[----:B------:R-:W-:Y:S02]  /*5100*/  ISETP.NE.OR.EX P0, PT, R29, RZ, P0, P6 ;  /* 0x000000ff1d00720c */ /* 0x000fe40000705760 */
[----:B------:R-:W-:Y:S02]  /*5110*/  LOP3.LUT P1, RZ, R49, 0xff, RZ, 0xc0, !PT ;  /* 0x000000ff31ff7812 */ /* 0x000fe4000782c0ff */
[----:B------:R-:W-:-:S02]  /*5120*/  ISETP.NE.U32.AND P6, PT, R24, RZ, PT ;  /* 0x000000ff1800720c */ /* 0x000fc40003fc5070 */
[----:B------:R-:W-:Y:S02]  /*5130*/  ISETP.NE.OR.EX P2, PT, R15, RZ, P2, P3 ;  /* 0x000000ff0f00720c */ /* 0x000fe40001745730 */
[----:B------:R-:W-:Y:S02]  /*5140*/  SEL R50, RZ, 0x1, !P0 ;  /* 0x00000001ff327807 */ /* 0x000fe40004000000 */
[----:B------:R-:W-:Y:S02]  /*5150*/  ISETP.NE.OR.EX P1, PT, R25, RZ, P1, P6 ;  /* 0x000000ff1900720c */ /* 0x000fe40000f25760 */
[----:B------:R-:W-:Y:S02]  /*5160*/  SEL R48, RZ, 0x1, !P4 ;  /* 0x00000001ff307807 */ /* 0x000fe40006000000 */
[----:B------:R-:W-:Y:S02]  /*5170*/  SEL R22, RZ, 0x1, !P2 ;  /* 0x00000001ff167807 */ /* 0x000fe40005000000 */
[----:B------:R-:W-:-:S02]  /*5180*/  LOP3.LUT P0, RZ, R23, 0xff, RZ, 0xc0, !PT ;  /* 0x000000ff17ff7812 */ /* 0x000fc4000780c0ff */
[----:B------:R-:W-:Y:S02]  /*5190*/  ISETP.NE.U32.AND P6, PT, R12, RZ, PT ;  /* 0x000000ff0c00720c */ /* 0x000fe40003fc5070 */
[----:B------:R-:W-:Y:S02]  /*51a0*/  LOP3.LUT P4, RZ, R19, 0xff, RZ, 0xc0, !PT ;  /* 0x000000ff13ff7812 */ /* 0x000fe4000788c0ff */
[----:B------:R-:W-:Y:S02]  /*51b0*/  ISETP.NE.U32.AND P2, PT, R10, RZ, PT ;  /* 0x000000ff0a00720c */ /* 0x000fe40003f45070 */
[----:B------:R-:W-:Y:S02]  /*51c0*/  ISETP.NE.OR.EX P0, PT, R13, RZ, P0, P6 ;  /* 0x000000ff0d00720c */ /* 0x000fe40000705760 */
[----:B------:R-:W-:Y:S02]  /*51d0*/  ISETP.NE.OR.EX P2, PT, R11, RZ, P4, P2 ;  /* 0x000000ff0b00720c */ /* 0x000fe40002745720 */
[----:B------:R-:W-:-:S02]  /*51e0*/  SEL R23, RZ, 0x1, !P0 ;  /* 0x00000001ff177807 */ /* 0x000fc40004000000 */
[----:B------:R-:W-:Y:S02]  /*51f0*/  SEL R19, RZ, 0x1, !P2 ;  /* 0x00000001ff137807 */ /* 0x000fe40005000000 */
[----:B------:R-:W-:Y:S02]  /*5200*/  LOP3.LUT P0, RZ, R16, 0xff, RZ, 0xc0, !PT ;  /* 0x000000ff10ff7812 */ /* 0x000fe4000780c0ff */
[----:B------:R-:W-:Y:S02]  /*5210*/  ISETP.NE.U32.AND P2, PT, R6, RZ, PT ;  /* 0x000000ff0600720c */ /* 0x000fe40003f45070 */
[----:B------:R-:W-:Y:S02]  /*5220*/  SEL R49, RZ, 0x1, !P1 ;  /* 0x00000001ff317807 */ /* 0x000fe40004800000 */
[----:B------:R-:W-:Y:S02]  /*5230*/  LOP3.LUT P1, RZ, R21, 0xff, RZ, 0xc0, !PT ;  /* 0x000000ff15ff7812 */ /* 0x000fe4000782c0ff */
[----:B------:R-:W-:-:S02]  /*5240*/  ISETP.NE.U32.AND P3, PT, R8, RZ, PT ;  /* 0x000000ff0800720c */ /* 0x000fc40003f65070 */
[----:B------:R-:W-:Y:S02]  /*5250*/  ISETP.NE.OR.EX P0, PT, R7, RZ, P0, P2 ;  /* 0x000000ff0700720c */ /* 0x000fe40000705720 */
[----:B------:R-:W-:Y:S02]  /*5260*/  ISETP.NE.OR.EX P3, PT, R9, RZ, P1, P3 ;  /* 0x000000ff0900720c */ /* 0x000fe40000f65730 */
[----:B------:R-:W-:Y:S01]  /*5270*/  LOP3.LUT P1, RZ, R3, 0xff, RZ, 0xc0, !PT ;  /* 0x000000ff03ff7812 */ /* 0x000fe2000782c0ff */
[----:B------:R-:W-:Y:S01]  /*5280*/  IMAD.MOV.U32 R3, RZ, RZ, c[0x0][0x170] ;  /* 0x00005c00ff037624 */ /* 0x000fe200078e00ff */
[----:B------:R-:W-:Y:S02]  /*5290*/  IADD3 R20, R57, c[0x0][0x170], RZ ;  /* 0x00005c0039147a10 */ /* 0x000fe40007ffe0ff */
[----:B------:R-:W-:Y:S02]  /*52a0*/  LOP3.LUT P6, RZ, R18, 0xff, RZ, 0xc0, !PT ;  /* 0x000000ff12ff7812 */ /* 0x000fe400078cc0ff */
[----:B------:R-:W-:Y:S01]  /*52b0*/  ISETP.NE.U32.AND P4, PT, R4, RZ, PT ;  /* 0x000000ff0400720c */ /* 0x000fe20003f85070 */
[----:B------:R-:W-:Y:S01]  /*52c0*/  IMAD R3, R3, 0x3, R20 ;  /* 0x0000000303037824 */ /* 0x000fe200078e0214 */
[----:B------:R-:W-:-:S02]  /*52d0*/  SEL R16, RZ, 0x1, !P0 ;  /* 0x00000001ff107807 */ /* 0x000fc40004000000 */
[----:B------:R-:W-:Y:S02]  /*52e0*/  ISETP.NE.OR.EX P6, PT, R5, RZ, P6, P4 ;  /* 0x000000ff0500720c */ /* 0x000fe400037c5740 */
[----:B------:R-:W-:Y:S02]  /*52f0*/  SEL R21, RZ, 0x1, !P3 ;  /* 0x00000001ff157807 */ /* 0x000fe40005800000 */
[----:B------:R-:W-:Y:S02]  /*5300*/  LOP3.LUT P3, RZ, R54, 0xff, RZ, 0xc0, !PT ;  /* 0x000000ff36ff7812 */ /* 0x000fe4000786c0ff */
[----:B------:R-:W-:Y:S02]  /*5310*/  SEL R18, RZ, 0x1, !P6 ;  /* 0x00000001ff127807 */ /* 0x000fe40007000000 */
[----:B------:R-:W-:Y:S02]  /*5320*/  ISETP.GE.U32.AND P6, PT, R3, c[0x0][0x168], PT ;  /* 0x00005a0003007a0c */ /* 0x000fe40003fc6070 */
[----:B------:R-:W-:-:S02]  /*5330*/  LOP3.LUT P4, RZ, R55, 0xff, RZ, 0xc0, !PT ;  /* 0x000000ff37ff7812 */ /* 0x000fc4000788c0ff */
[----:B------:R-:W-:Y:S02]  /*5340*/  LOP3.LUT P2, RZ, R0, 0xff, RZ, 0xc0, !PT ;  /* 0x000000ff00ff7812 */ /* 0x000fe4000784c0ff */
[----:B--2---:R-:W-:-:S04]  /*5350*/  ISETP.NE.U32.AND P0, PT, R40, RZ, PT ;  /* 0x000000ff2800720c */ /* 0x004fc80003f05070 */
[----:B------:R-:W-:Y:S02]  /*5360*/  ISETP.NE.OR.EX P1, PT, R41, RZ, P1, P0 ;  /* 0x000000ff2900720c */ /* 0x000fe40000f25700 */
[----:B------:R-:W-:Y:S02]  /*5370*/  ISETP.NE.U32.AND P0, PT, R42, RZ, PT ;  /* 0x000000ff2a00720c */ /* 0x000fe40003f05070 */
[----:B------:R-:W-:Y:S02]  /*5380*/  SEL R3, RZ, 0x1, !P1 ;  /* 0x00000001ff037807 */ /* 0x000fe40004800000 */
[----:B------:R-:W-:Y:S02]  /*5390*/  ISETP.NE.OR.EX P3, PT, R43, RZ, P3, P0 ;  /* 0x000000ff2b00720c */ /* 0x000fe40001f65700 */
[----:B---3--:R-:W-:Y:S02]  /*53a0*/  ISETP.NE.U32.AND P0, PT, R36, RZ, PT ;  /* 0x000000ff2400720c */ /* 0x008fe40003f05070 */
[----:B------:R-:W-:-:S02]  /*53b0*/  SEL R54, RZ, 0x1, !P3 ;  /* 0x00000001ff367807 */ /* 0x000fc40005800000 */
[----:B------:R-:W-:Y:S02]  /*53c0*/  ISETP.NE.OR.EX P4, PT, R37, RZ, P4, P0 ;  /* 0x000000ff2500720c */ /* 0x000fe40002785700 */
[----:B------:R-:W-:Y:S02]  /*53d0*/  ISETP.NE.U32.AND P0, PT, R38, RZ, PT ;  /* 0x000000ff2600720c */ /* 0x000fe40003f05070 */
[----:B------:R-:W-:Y:S02]  /*53e0*/  SEL R55, RZ, 0x1, !P4 ;  /* 0x00000001ff377807 */ /* 0x000fe40006000000 */
[----:B------:R-:W-:-:S04]  /*53f0*/  ISETP.NE.OR.EX P2, PT, R39, RZ, P2, P0 ;  /* 0x000000ff2700720c */ /* 0x000fc80001745700 */
[----:B------:R-:W-:Y:S01]  /*5400*/  SEL R0, RZ, 0x1, !P2 ;  /* 0x00000001ff007807 */ /* 0x000fe20005000000 */
[----:B------:R-:W-:Y:S01]  /*5410*/  @P6 CALL.REL.NOINC `(.L_x_2757) ;  /* 0x0000001000006944 */ /* 0x000fe20003c00000 */
[----:B------:R-:W-:Y:S05]  /*5420*/  BRA `(.L_x_2758) ;  /* 0xffffc51000007947 */ /* 0x000fea000383ffff */
.L_x_2757:
[----:B------:R-:W-:Y:S05]  /*5430*/  BSYNC B1 ;  /* 0x0000000000017941 */ /* 0x000fea0003800000 */
.L_x_2752:
[----:B------:R-:W-:Y:S05]  /*5440*/  BSYNC B0 ;  /* 0x0000000000007941 */ /* 0x000fea0003800000 */
.L_x_2751:
        /* <DEDUP_REMOVED lines=205> */
.L_x_2761:
        /* <DEDUP_REMOVED lines=208> */
.L_x_2762:
        /* <DEDUP_REMOVED lines=208> */
.L_x_2763:
        /* <DEDUP_REMOVED lines=208> */
.L_x_2764:
[----:B------:R-:W-:-:S04]  /*8820*/  LOP3.LUT R41, R41, 0xffffffe0, RZ, 0xc0, !PT ;  /* 0xffffffe029297812 */ /* 0x000fc800078ec0ff */
[----:B------:R-:W-:-:S05]  /*8830*/  IADD3 R46, P1, R46, R41, RZ ;  /* 0x000000292e2e7210 */ /* 0x000fca0007f3e0ff */
[----:B------:R-:W-:-:S05]  /*8840*/  IMAD.X R47, RZ, RZ, R47, P1 ;  /* 0x000000ffff2f7224 */ /* 0x000fca00008e062f */
[----:B------:R0:W5:Y:S04]  /*8850*/  LDG.E.128 R40, [R46.64] ;  /* 0x000000242e287981 */ /* 0x000168000c1e1d00 */
[----:B------:R0:W5:Y:S02]  /*8860*/  LDG.E.128 R36, [R46.64+0x10] ;  /* 0x000010242e247981 */ /* 0x000164000c1e1d00 */
.L_x_2760:
[----:B0-----:R-:W-:Y:S05]  /*8870*/  BSYNC B0 ;  /* 0x0000000000007941 */ /* 0x001fea0003800000 */
.L_x_2759:
[----:B------:R-:W-:Y:S01]  /*8880*/  BSSY B0, `(.L_x_2765) ;  /* 0x000004b000007945 */ /* 0x000fe20003800000 */
[----:B------:R-:W-:Y:S05]  /*8890*/  @P0 BRA `(.L_x_2766) ;  /* 0x0000049000000947 */ /* 0x000fea0003800000 */
[----:B------:R-:W-:Y:S02]  /*88a0*/  LOP3.LUT P0, RZ, R52, 0xff, RZ, 0xc0, !PT ;  /* 0x000000ff34ff7812 */ /* 0x000fe4000780c0ff */
[----:B-----5:R-:W-:Y:S02]  /*88b0*/  ISETP.NE.U32.AND P1, PT, R32, RZ, PT ;  /* 0x000000ff2000720c */ /* 0x020fe40003f25070 */
[----:B------:R-:W-:Y:S02]  /*88c0*/  LOP3.LUT P2, RZ, R51, 0xff, RZ, 0xc0, !PT ;  /* 0x000000ff33ff7812 */ /* 0x000fe4000784c0ff */
[----:B------:R-:W-:-:S02]  /*88d0*/  ISETP.NE.OR.EX P0, PT, R33, RZ, P0, P1 ;  /* 0x000000ff2100720c */ /* 0x000fc40000705710 */
[----:B------:R-:W-:Y:S02]  /*88e0*/  ISETP.NE.U32.AND P1, PT, R30, RZ, PT ;  /* 0x000000ff1e00720c */ /* 0x000fe40003f25070 */
[----:B------:R-:W-:Y:S02]  /*88f0*/  IADD3 R20, R20, c[0x0][0x170], RZ ;  /* 0x00005c0014147a10 */ /* 0x000fe40007ffe0ff */
[----:B------:R-:W-:Y:S02]  /*8900*/  ISETP.NE.OR.EX P1, PT, R31, RZ, P2, P1 ;  /* 0x000000ff1f00720c */ /* 0x000fe40001725710 */
[----:B------:R-:W-:Y:S02]  /*8910*/  ISETP.GE.U32.AND P2, PT, R20, c[0x0][0x168], PT ;  /* 0x00005a0014007a0c */ /* 0x000fe40003f46070 */
[----:B------:R-:W-:Y:S02]  /*8920*/  LOP3.LUT P5, RZ, R53, 0xff, RZ, 0xc0, !PT ;  /* 0x000000ff35ff7812 */ /* 0x000fe400078ac0ff */
[----:B------:R-:W-:-:S02]  /*8930*/  ISETP.NE.U32.AND P6, PT, R34, RZ, PT ;  /* 0x000000ff2200720c */ /* 0x000fc40003fc5070 */
[----:B------:R-:W-:Y:S02]  /*8940*/  LOP3.LUT P3, RZ, R50, 0xff, RZ, 0xc0, !PT ;  /* 0x000000ff32ff7812 */ /* 0x000fe4000786c0ff */
[----:B------:R-:W-:Y:S02]  /*8950*/  ISETP.NE.U32.AND P4, PT, R28, RZ, PT ;  /* 0x000000ff1c00720c */ /* 0x000fe40003f85070 */
[----:B------:R-:W-:Y:S02]  /*8960*/  ISETP.NE.OR.EX P5, PT, R35, RZ, P5, P6 ;  /* 0x000000ff2300720c */ /* 0x000fe40002fa5760 */
[----:B------:R-:W-:Y:S02]  /*8970*/  ISETP.NE.OR.EX P3, PT, R29, RZ, P3, P4 ;  /* 0x000000ff1d00720c */ /* 0x000fe40001f65740 */
[----:B------:R-:W-:Y:S02]  /*8980*/  SEL R52, RZ, 0x1, !P0 ;  /* 0x00000001ff347807 */ /* 0x000fe40004000000 */
[----:B------:R-:W-:-:S02]  /*8990*/  SEL R53, RZ, 0x1, !P5 ;  /* 0x00000001ff357807 */ /* 0x000fc40006800000 */
[----:B------:R-:W-:Y:S02]  /*89a0*/  SEL R50, RZ, 0x1, !P3 ;  /* 0x00000001ff327807 */ /* 0x000fe40005800000 */
[----:B------:R-:W-:Y:S01]  /*89b0*/  SEL R51, RZ, 0x1, !P1 ;  /* 0x00000001ff337807 */ /* 0x000fe20004800000 */
[----:B------:R-:W-:Y:S05]  /*89c0*/  @P2 BRA `(.L_x_2766) ;  /* 0x0000036000002947 */ /* 0x000fea0003800000 */
[----:B------:R-:W-:Y:S02]  /*89d0*/  LOP3.LUT P0, RZ, R49, 0xff, RZ, 0xc0, !PT ;  /* 0x000000ff31ff7812 */ /* 0x000fe4000780c0ff */
[----:B------:R-:W-:Y:S02]  /*89e0*/  ISETP.NE.U32.AND P1, PT, R24, RZ, PT ;  /* 0x000000ff1800720c */ /* 0x000fe40003f25070 */
[----:B------:R-:W-:Y:S02]  /*89f0*/  ISETP.NE.U32.AND P4, PT, R12, RZ, PT ;  /* 0x000000ff0c00720c */ /* 0x000fe40003f85070 */
[----:B------:R-:W-:Y:S02]  /*8a00*/  ISETP.NE.OR.EX P0, PT, R25, RZ, P0, P1 ;  /* 0x000000ff1900720c */ /* 0x000fe40000705710 */
[----:B------:R-:W-:-:S02]  /*8a10*/  LOP3.LUT P2, RZ, R22, 0xff, RZ, 0xc0, !PT ;  /* 0x000000ff16ff7812 */ /* 0x000fc4000784c0ff */
[----:B------:R-:W-:Y:S02]  /*8a20*/  ISETP.NE.U32.AND P1, PT, R14, RZ, PT ;  /* 0x000000ff0e00720c */ /* 0x000fe40003f25070 */
[----:B------:R-:W-:Y:S02]  /*8a30*/  IADD3 R12, R20, c[0x0][0x170], RZ ;  /* 0x00005c00140c7a10 */ /* 0x000fe40007ffe0ff */
[----:B------:R-:W-:Y:S02]  /*8a40*/  ISETP.NE.OR.EX P1, PT, R15, RZ, P2, P1 ;  /* 0x000000ff0f00720c */ /* 0x000fe40001725710 */
[----:B------:R-:W-:Y:S02]  /*8a50*/  ISETP.GE.U32.AND P2, PT, R12, c[0x0][0x168], PT ;  /* 0x00005a000c007a0c */ /* 0x000fe40003f46070 */
[----:B------:R-:W-:Y:S02]  /*8a60*/  LOP3.LUT P5, RZ, R48, 0xff, RZ, 0xc0, !PT ;  /* 0x000000ff30ff7812 */ /* 0x000fe400078ac0ff */
[----:B------:R-:W-:-:S02]  /*8a70*/  ISETP.NE.U32.AND P6, PT, R26, RZ, PT ;  /* 0x000000ff1a00720c */ /* 0x000fc40003fc5070 */
[----:B------:R-:W-:Y:S02]  /*8a80*/  LOP3.LUT P3, RZ, R23, 0xff, RZ, 0xc0, !PT ;  /* 0x000000ff17ff7812 */ /* 0x000fe4000786c0ff */
[----:B------:R-:W-:Y:S02]  /*8a90*/  ISETP.NE.OR.EX P5, PT, R27, RZ, P5, P6 ;  /* 0x000000ff1b00720c */ /* 0x000fe40002fa5760 */
[----:B------:R-:W-:Y:S02]  /*8aa0*/  ISETP.NE.OR.EX P3, PT, R13, RZ, P3, P4 ;  /* 0x000000ff0d00720c */ /* 0x000fe40001f65740 */
[----:B------:R-:W-:Y:S02]  /*8ab0*/  SEL R49, RZ, 0x1, !P0 ;  /* 0x00000001ff317807 */ /* 0x000fe40004000000 */
[----:B------:R-:W-:Y:S02]  /*8ac0*/  SEL R48, RZ, 0x1, !P5 ;  /* 0x00000001ff307807 */ /* 0x000fe40006800000 */
[----:B------:R-:W-:-:S02]  /*8ad0*/  SEL R23, RZ, 0x1, !P3 ;  /* 0x00000001ff177807 */ /* 0x000fc40005800000 */
[----:B------:R-:W-:Y:S01]  /*8ae0*/  SEL R22, RZ, 0x1, !P1 ;  /* 0x00000001ff167807 */ /* 0x000fe20004800000 */
[----:B------:R-:W-:Y:S05]  /*8af0*/  @P2 BRA `(.L_x_2766) ;  /* 0x0000023000002947 */ /* 0x000fea0003800000 */
[----:B------:R-:W-:Y:S02]  /*8b00*/  LOP3.LUT P0, RZ, R21, 0xff, RZ, 0xc0, !PT ;  /* 0x000000ff15ff7812 */ /* 0x000fe4000780c0ff */
[----:B------:R-:W-:Y:S02]  /*8b10*/  ISETP.NE.U32.AND P1, PT, R8, RZ, PT ;  /* 0x000000ff0800720c */ /* 0x000fe40003f25070 */
[----:B------:R-:W-:Y:S02]  /*8b20*/  ISETP.NE.U32.AND P4, PT, R4, RZ, PT ;  /* 0x000000ff0400720c */ /* 0x000fe40003f85070 */
[----:B------:R-:W-:Y:S02]  /*8b30*/  ISETP.NE.OR.EX P0, PT, R9, RZ, P0, P1 ;  /* 0x000000ff0900720c */ /* 0x000fe40000705710 */
[----:B------:R-:W-:Y:S02]  /*8b40*/  LOP3.LUT P2, RZ, R16, 0xff, RZ, 0xc0, !PT ;  /* 0x000000ff10ff7812 */ /* 0x000fe4000784c0ff */
[----:B------:R-:W-:-:S02]  /*8b50*/  ISETP.NE.U32.AND P1, PT, R6, RZ, PT ;  /* 0x000000ff0600720c */ /* 0x000fc40003f25070 */
[----:B------:R-:W-:Y:S02]  /*8b60*/  IADD3 R4, R12, c[0x0][0x170], RZ ;  /* 0x00005c000c047a10 */ /* 0x000fe40007ffe0ff */
[----:B------:R-:W-:Y:S02]  /*8b70*/  ISETP.NE.OR.EX P1, PT, R7, RZ, P2, P1 ;  /* 0x000000ff0700720c */ /* 0x000fe40001725710 */
[----:B------:R-:W-:Y:S02]  /*8b80*/  ISETP.GE.U32.AND P2, PT, R4, c[0x0][0x168], PT ;  /* 0x00005a0004007a0c */ /* 0x000fe40003f46070 */
[----:B------:R-:W-:Y:S02]  /*8b90*/  LOP3.LUT P5, RZ, R19, 0xff, RZ, 0xc0, !PT ;  /* 0x000000ff13ff7812 */ /* 0x000fe400078ac0ff */
[----:B------:R-:W-:Y:S02]  /*8ba0*/  ISETP.NE.U32.AND P6, PT, R10, RZ, PT ;  /* 0x000000ff0a00720c */ /* 0x000fe40003fc5070 */
[----:B------:R-:W-:-:S02]  /*8bb0*/  LOP3.LUT P3, RZ, R18, 0xff, RZ, 0xc0, !PT ;  /* 0x000000ff12ff7812 */ /* 0x000fc4000786c0ff */
[----:B------:R-:W-:Y:S02]  /*8bc0*/  ISETP.NE.OR.EX P5, PT, R11, RZ, P5, P6 ;  /* 0x000000ff0b00720c */ /* 0x000fe40002fa5760 */
[----:B------:R-:W-:Y:S02]  /*8bd0*/  ISETP.NE.OR.EX P3, PT, R5, RZ, P3, P4 ;  /* 0x000000ff0500720c */ /* 0x000fe40001f65740 */
[----:B------:R-:W-:Y:S02]  /*8be0*/  SEL R21, RZ, 0x1, !P0 ;  /* 0x00000001ff157807 */ /* 0x000fe40004000000 */
[----:B------:R-:W-:Y:S02]  /*8bf0*/  SEL R19, RZ, 0x1, !P5 ;  /* 0x00000001ff137807 */ /* 0x000fe40006800000 */
[----:B------:R-:W-:Y:S02]  /*8c00*/  SEL R18, RZ, 0x1, !P3 ;  /* 0x00000001ff127807 */ /* 0x000fe40005800000 */
[----:B------:R-:W-:Y:S01]  /*8c10*/  SEL R16, RZ, 0x1, !P1 ;  /* 0x00000001ff107807 */ /* 0x000fe20004800000 */
[----:B------:R-:W-:Y:S05]  /*8c20*/  @P2 BRA `(.L_x_2766) ;  /* 0x0000010000002947 */ /* 0x000fea0003800000 */
[----:B------:R-:W-:Y:S02]  /*8c30*/  LOP3.LUT P0, RZ, R3, 0xff, RZ, 0xc0, !PT ;  /* 0x000000ff03ff7812 */ /* 0x000fe4000780c0ff */
[----:B------:R-:W-:-:S02]  /*8c40*/  ISETP.NE.U32.AND P1, PT, R40, RZ, PT ;  /* 0x000000ff2800720c */ /* 0x000fc40003f25070 */
[----:B------:R-:W-:Y:S02]  /*8c50*/  LOP3.LUT P5, RZ, R54, 0xff, RZ, 0xc0, !PT ;  /* 0x000000ff36ff7812 */ /* 0x000fe400078ac0ff */
[----:B------:R-:W-:Y:S02]  /*8c60*/  ISETP.NE.OR.EX P0, PT, R41, RZ, P0, P1 ;  /* 0x000000ff2900720c */ /* 0x000fe40000705710 */
[----:B------:R-:W-:Y:S02]  /*8c70*/  ISETP.NE.U32.AND P6, PT, R42, RZ, PT ;  /* 0x000000ff2a00720c */ /* 0x000fe40003fc5070 */
[----:B------:R-:W-:Y:S02]  /*8c80*/  LOP3.LUT P3, RZ, R55, 0xff, RZ, 0xc0, !PT ;  /* 0x000000ff37ff7812 */ /* 0x000fe4000786c0ff */
[----:B------:R-:W-:Y:S02]  /*8c90*/  ISETP.NE.U32.AND P4, PT, R36, RZ, PT ;  /* 0x000000ff2400720c */ /* 0x000fe40003f85070 */
[----:B------:R-:W-:-:S02]  /*8ca0*/  LOP3.LUT P2, RZ, R0, 0xff, RZ, 0xc0, !PT ;  /* 0x000000ff00ff7812 */ /* 0x000fc4000784c0ff */
[----:B------:R-:W-:Y:S02]  /*8cb0*/  ISETP.NE.U32.AND P1, PT, R38, RZ, PT ;  /* 0x000000ff2600720c */ /* 0x000fe40003f25070 */
[----:B------:R-:W-:Y:S02]  /*8cc0*/  ISETP.NE.OR.EX P5, PT, R43, RZ, P5, P6 ;  /* 0x000000ff2b00720c */ /* 0x000fe40002fa5760 */
[----:B------:R-:W-:Y:S02]  /*8cd0*/  ISETP.NE.OR.EX P3, PT, R37, RZ, P3, P4 ;  /* 0x000000ff2500720c */ /* 0x000fe40001f65740 */
[----:B------:R-:W-:Y:S02]  /*8ce0*/  ISETP.NE.OR.EX P1, PT, R39, RZ, P2, P1 ;  /* 0x000000ff2700720c */ /* 0x000fe40001725710 */
[----:B------:R-:W-:Y:S02]  /*8cf0*/  SEL R3, RZ, 0x1, !P0 ;  /* 0x00000001ff037807 */ /* 0x000fe40004000000 */
[----:B------:R-:W-:-:S02]  /*8d00*/  SEL R54, RZ, 0x1, !P5 ;  /* 0x00000001ff367807 */ /* 0x000fc40006800000 */
[----:B------:R-:W-:Y:S02]  /*8d10*/  SEL R55, RZ, 0x1, !P3 ;  /* 0x00000001ff377807 */ /* 0x000fe40005800000 */
[----:B------:R-:W-:Y:S02]  /*8d20*/  SEL R0, RZ, 0x1, !P1 ;  /* 0x00000001ff007807 */ /* 0x000fe40004800000 */
.L_x_2766:
[----:B------:R-:W-:Y:S05]  /*8d30*/  BSYNC B0 ;  /* 0x0000000000007941 */ /* 0x000fea0003800000 */
.L_x_2765:
[----:B------:R-:W-:Y:S02]  /*8d40*/  LOP3.LUT P3, RZ, R22, 0xff, R51, 0xc8, !PT ;  /* 0x000000ff16ff7812 */ /* 0x000fe4000786c833 */
[----:B------:R-:W-:Y:S02]  /*8d50*/  LOP3.LUT P2, RZ, R23, 0xff, R50, 0xc8, !PT ;  /* 0x000000ff17ff7812 */ /* 0x000fe4000784c832 */
[----:B------:R-:W-:Y:S02]  /*8d60*/  LOP3.LUT P1, RZ, R48, 0xff, R53, 0xc8, !PT ;  /* 0x000000ff30ff7812 */ /* 0x000fe4000782c835 */
[----:B------:R-:W-:Y:S02]  /*8d70*/  LOP3.LUT P0, RZ, R49, 0xff, R52, 0xc8, !PT ;  /* 0x000000ff31ff7812 */ /* 0x000fe4000780c834 */
[----:B-----5:R-:W-:-:S02]  /*8d80*/  SEL R7, RZ, 0x1, !P3 ;  /* 0x00000001ff077807 */ /* 0x020fc40005800000 */
        /* <DEDUP_REMOVED lines=20> */
.L_x_2750:
        /* <DEDUP_REMOVED lines=34> */
.L_x_2770:
[----:B------:R-:W-:Y:S01]  /*90f0*/  IMAD R8, R7, R20, RZ ;  /* 0x0000001407087224 */ /* 0x000fe200078e02ff */
[----:B------:R-:W-:-:S04]  /*9100*/  IADD3 R42, R20, c[0x0][0x170], RZ ;  /* 0x00005c00142a7a10 */ /* 0x000fc80007ffe0ff */
[----:B------:R-:W-:Y:S01]  /*9110*/  SHF.R.U32.HI R41, RZ, 0x2, R8 ;  /* 0x00000002ff297819 */ /* 0x000fe20000011608 */
[----:B------:R-:W-:-:S04]  /*9120*/  IMAD R12, R7, R42, RZ ;  /* 0x0000002a070c7224 */ /* 0x000fc800078e02ff */
[----:B------:R-:W-:Y:S01]  /*9130*/  IMAD.WIDE.U32 R40, R41, 0x20, R46 ;  /* 0x0000002029287825 */ /* 0x000fe200078e002e */
[----:B------:R-:W-:-:S04]  /*9140*/  SHF.R.U32.HI R39, RZ, 0x2, R12 ;  /* 0x00000002ff277819 */ /* 0x000fc8000001160c */
[----:B------:R-:W2:Y:S04]  /*9150*/  LDG.E.128 R8, [R40.64] ;  /* 0x0000002428087981 */ /* 0x000ea8000c1e1d00 */
[----:B------:R-:W3:Y:S01]  /*9160*/  LDG.E.128 R12, [R40.64+0x10] ;  /* 0x00001024280c7981 */ /* 0x000ee2000c1e1d00 */
[----:B------:R-:W-:-:S05]  /*9170*/  IMAD.WIDE.U32 R38, R39, 0x20, R46 ;  /* 0x0000002027267825 */ /* 0x000fca00078e002e */
[----:B------:R-:W4:Y:S04]  /*9180*/  LDG.E.128 R20, [R38.64] ;  /* 0x0000002426147981 */ /* 0x000f28000c1e1d00 */
[----:B------:R-:W5:Y:S01]  /*9190*/  LDG.E.128 R24, [R38.64+0x10] ;  /* 0x0000102426187981 */ /* 0x000f62000c1e1d00 */
[----:B------:R-:W-:Y:S02]  /*91a0*/  LOP3.LUT P1, RZ, R28, 0xff, RZ, 0xc0, !PT ;  /* 0x000000ff1cff7812 */ /* 0x000fe4000782c0ff */
[----:B------:R-:W-:Y:S02]  /*91b0*/  LOP3.LUT P3, RZ, R29, 0xff, RZ, 0xc0, !PT ;  /* 0x000000ff1dff7812 */ /* 0x000fe4000786c0ff */
[----:B------:R-:W-:Y:S02]  /*91c0*/  LOP3.LUT P2, RZ, R30, 0xff, RZ, 0xc0, !PT ;  /* 0x000000ff1eff7812 */ /* 0x000fe4000784c0ff */
[----:B------:R-:W-:-:S05]  /*91d0*/  IADD3 R42, R42, c[0x0][0x170], RZ ;  /* 0x00005c002a2a7a10 */ /* 0x000fca0007ffe0ff */
[----:B------:R-:W-:-:S05]  /*91e0*/  IMAD R28, R7, R42, RZ ;  /* 0x0000002a071c7224 */ /* 0x000fca00078e02ff */
[----:B------:R-:W-:Y:S02]  /*91f0*/  SHF.R.U32.HI R37, RZ, 0x2, R28 ;  /* 0x00000002ff257819 */ /* 0x000fe4000001161c */
[----:B--2---:R-:W-:Y:S02]  /*9200*/  ISETP.NE.U32.AND P0, PT, R8, RZ, PT ;  /* 0x000000ff0800720c */ /* 0x004fe40003f05070 */
[----:B------:R-:W-:Y:S02]  /*9210*/  ISETP.NE.U32.AND P5, PT, R10, RZ, PT ;  /* 0x000000ff0a00720c */ /* 0x000fe40003fa5070 */
[----:B------:R-:W-:Y:S02]  /*9220*/  ISETP.NE.OR.EX P1, PT, R9, RZ, P1, P0 ;  /* 0x000000ff0900720c */ /* 0x000fe40000f25700 */
[----:B------:R-:W-:Y:S02]  /*9230*/  ISETP.NE.OR.EX P3, PT, R11, RZ, P3, P5 ;  /* 0x000000ff0b00720c */ /* 0x000fe40001f65750 */
[----:B---3--:R-:W-:-:S02]  /*9240*/  ISETP.NE.U32.AND P4, PT, R12, RZ, PT ;  /* 0x000000ff0c00720c */ /* 0x008fc40003f85070 */
[----:B------:R-:W-:Y:S02]  /*9250*/  LOP3.LUT P0, RZ, R31, 0xff, RZ, 0xc0, !PT ;  /* 0x000000ff1fff7812 */ /* 0x000fe4000780c0ff */
[----:B------:R-:W-:Y:S02]  /*9260*/  ISETP.NE.U32.AND P5, PT, R14, RZ, PT ;  /* 0x000000ff0e00720c */ /* 0x000fe40003fa5070 */
[----:B------:R-:W-:Y:S02]  /*9270*/  ISETP.NE.OR.EX P2, PT, R13, RZ, P2, P4 ;  /* 0x000000ff0d00720c */ /* 0x000fe40001745740 */
[----:B------:R-:W-:Y:S02]  /*9280*/  ISETP.NE.OR.EX P0, PT, R15, RZ, P0, P5 ;  /* 0x000000ff0f00720c */ /* 0x000fe40000705750 */
[----:B------:R-:W-:Y:S02]  /*9290*/  SEL R57, RZ, 0x1, !P1 ;  /* 0x00000001ff397807 */ /* 0x000fe40004800000 */
[----:B------:R-:W-:-:S02]  /*92a0*/  SEL R55, RZ, 0x1, !P2 ;  /* 0x00000001ff377807 */ /* 0x000fc40005000000 */
[----:B------:R-:W-:Y:S02]  /*92b0*/  SEL R54, RZ, 0x1, !P0 ;  /* 0x00000001ff367807 */ /* 0x000fe40004000000 */
[----:B------:R-:W-:Y:S02]  /*92c0*/  LOP3.LUT P1, RZ, R33, 0xff, RZ, 0xc0, !PT ;  /* 0x000000ff21ff7812 */ /* 0x000fe4000782c0ff */
[----:B----4-:R-:W-:Y:S02]  /*92d0*/  ISETP.NE.U32.AND P4, PT, R20, RZ, PT ;  /* 0x000000ff1400720c */ /* 0x010fe40003f85070 */
[----:B------:R-:W-:Y:S02]  /*92e0*/  LOP3.LUT P0, RZ, R34, 0xff, RZ, 0xc0, !PT ;  /* 0x000000ff22ff7812 */ /* 0x000fe4000780c0ff */
[----:B------:R-:W-:Y:S02]  /*92f0*/  ISETP.NE.U32.AND P2, PT, R22, RZ, PT ;  /* 0x000000ff1600720c */ /* 0x000fe40003f45070 */
[----:B------:R-:W-:-:S02]  /*9300*/  ISETP.NE.OR.EX P1, PT, R21, RZ, P1, P4 ;  /* 0x000000ff1500720c */ /* 0x000fc40000f25740 */
[----:B------:R-:W-:Y:S02]  /*9310*/  ISETP.NE.OR.EX P0, PT, R23, RZ, P0, P2 ;  /* 0x000000ff1700720c */ /* 0x000fe40000705720 */
[----:B------:R-:W-:Y:S02]  /*9320*/  SEL R53, RZ, 0x1, !P1 ;  /* 0x00000001ff357807 */ /* 0x000fe40004800000 */
[----:B------:R-:W-:Y:S02]  /*9330*/  SEL R52, RZ, 0x1, !P0 ;  /* 0x00000001ff347807 */ /* 0x000fe40004000000 */
[----:B------:R-:W-:Y:S02]  /*9340*/  LOP3.LUT P0, RZ, R35, 0xff, RZ, 0xc0, !PT ;  /* 0x000000ff23ff7812 */ /* 0x000fe4000780c0ff */
[----:B-----5:R-:W-:Y:S02]  /*9350*/  ISETP.NE.U32.AND P1, PT, R24, RZ, PT ;  /* 0x000000ff1800720c */ /* 0x020fe40003f25070 */
[----:B------:R-:W-:-:S02]  /*9360*/  SEL R56, RZ, 0x1, !P3 ;  /* 0x00000001ff387807 */ /* 0x000fc40005800000 */
[----:B------:R-:W-:Y:S02]  /*9370*/  ISETP.NE.OR.EX P0, PT, R25, RZ, P0, P1 ;  /* 0x000000ff1900720c */ /* 0x000fe40000705710 */
[----:B------:R-:W-:Y:S02]  /*9380*/  ISETP.NE.U32.AND P1, PT, R26, RZ, PT ;  /* 0x000000ff1a00720c */ /* 0x000fe40003f25070 */
[----:B------:R-:W-:Y:S02]  /*9390*/  SEL R51, RZ, 0x1, !P0 ;  /* 0x00000001ff337807 */ /* 0x000fe40004000000 */
[----:B------:R-:W-:Y:S01]  /*93a0*/  LOP3.LUT P0, RZ, R36, 0xff, RZ, 0xc0, !PT ;  /* 0x000000ff24ff7812 */ /* 0x000fe2000780c0ff */
[----:B------:R-:W-:-:S03]  /*93b0*/  IMAD.WIDE.U32 R36, R37, 0x20, R46 ;  /* 0x0000002025247825 */ /* 0x000fc600078e002e */
[----:B------:R-:W-:Y:S02]  /*93c0*/  ISETP.NE.OR.EX P0, PT, R27, RZ, P0, P1 ;  /* 0x000000ff1b00720c */ /* 0x000fe40000705710 */
[----:B------:R-:W2:Y:S02]  /*93d0*/  LDG.E.128 R28, [R36.64] ;  /* 0x00000024241c7981 */ /* 0x000ea4000c1e1d00 */
[----:B------:R-:W-:Y:S02]  /*93e0*/  SEL R50, RZ, 0x1, !P0 ;  /* 0x00000001ff327807 */ /* 0x000fe40004000000 */
[----:B------:R-:W-:Y:S02]  /*93f0*/  LOP3.LUT P0, RZ, R32, 0xff, RZ, 0xc0, !PT ;  /* 0x000000ff20ff7812 */ /* 0x000fe4000780c0ff */
[----:B------:R-:W3:Y:S01]  /*9400*/  LDG.E.128 R32, [R36.64+0x10] ;  /* 0x0000102424207981 */ /* 0x000ee2000c1e1d00 */
[----:B--2---:R-:W-:-:S04]  /*9410*/  ISETP.NE.U32.AND P1, PT, R28, RZ, PT ;  /* 0x000000ff1c00720c */ /* 0x004fc80003f25070 */
[----:B------:R-:W-:Y:S02]  /*9420*/  ISETP.NE.OR.EX P0, PT, R29, RZ, P0, P1 ;  /* 0x000000ff1d00720c */ /* 0x000fe40000705710 */
[----:B------:R-:W-:Y:S02]  /*9430*/  ISETP.NE.U32.AND P1, PT, R30, RZ, PT ;  /* 0x000000ff1e00720c */ /* 0x000fe40003f25070 */
[----:B------:R-:W-:Y:S02]  /*9440*/  SEL R48, RZ, 0x1, !P0 ;  /* 0x00000001ff307807 */ /* 0x000fe40004000000 */
[----:B------:R-:W-:-:S04]  /*9450*/  LOP3.LUT P0, RZ, R19, 0xff, RZ, 0xc0, !PT ;  /* 0x000000ff13ff7812 */ /* 0x000fc8000780c0ff */
[----:B------:R-:W-:Y:S02]  /*9460*/  ISETP.NE.OR.EX P0, PT, R31, RZ, P0, P1 ;  /* 0x000000ff1f00720c */ /* 0x000fe40000705710 */
[----:B------:R-:W-:Y:S02]  /*9470*/  LOP3.LUT P1, RZ, R18, 0xff, RZ, 0xc0, !PT ;  /* 0x000000ff12ff7812 */ /* 0x000fe4000782c0ff */
[----:B------:R-:W-:Y:S02]  /*9480*/  SEL R19, RZ, 0x1, !P0 ;  /* 0x00000001ff137807 */ /* 0x000fe40004000000 */
[----:B---3--:R-:W-:-:S04]  /*9490*/  ISETP.NE.U32.AND P0, PT, R32, RZ, PT ;  /* 0x000000ff2000720c */ /* 0x008fc80003f05070 */
[----:B------:R-:W-:-:S04]  /*94a0*/  ISETP.NE.OR.EX P1, PT, R33, RZ, P1, P0 ;  /* 0x000000ff2100720c */ /* 0x000fc80000f25700 */
[----:B------:R-:W-:Y:S02]  /*94b0*/  SEL R18, RZ, 0x1, !P1 ;  /* 0x00000001ff127807 */ /* 0x000fe40004800000 */
[----:B------:R-:W-:Y:S02]  /*94c0*/  ISETP.NE.U32.AND P1, PT, R34, RZ, PT ;  /* 0x000000ff2200720c */ /* 0x000fe40003f25070 */
[----:B------:R-:W-:-:S05]  /*94d0*/  IADD3 R34, R42, c[0x0][0x170], RZ ;  /* 0x00005c002a227a10 */ /* 0x000fca0007ffe0ff */
[----:B------:R-:W-:-:S05]  /*94e0*/  IMAD R38, R7, R34, RZ ;  /* 0x0000002207267224 */ /* 0x000fca00078e02ff */
[----:B------:R-:W-:-:S05]  /*94f0*/  SHF.R.U32.HI R61, RZ, 0x2, R38 ;  /* 0x00000002ff3d7819 */ /* 0x000fca0000011626 */
[----:B------:R-:W-:-:S05]  /*9500*/  IMAD.WIDE.U32 R60, R61, 0x20, R46 ;  /* 0x000000203d3c7825 */ /* 0x000fca00078e002e */
[----:B------:R-:W2:Y:S04]  /*9510*/  LDG.E.128 R36, [R60.64] ;  /* 0x000000243c247981 */ /* 0x000ea8000c1e1d00 */
[----:B------:R-:W3:Y:S01]  /*9520*/  LDG.E.128 R40, [R60.64+0x10] ;  /* 0x000010243c287981 */ /* 0x000ee2000c1e1d00 */
[----:B------:R-:W-:-:S04]  /*9530*/  LOP3.LUT P2, RZ, R16, 0xff, RZ, 0xc0, !PT ;  /* 0x000000ff10ff7812 */ /* 0x000fc8000784c0ff */
[----:B------:R-:W-:Y:S02]  /*9540*/  ISETP.NE.OR.EX P2, PT, R35, RZ, P2, P1 ;  /* 0x000000ff2300720c */ /* 0x000fe40001745710 */
[----:B------:R-:W-:Y:S02]  /*9550*/  LOP3.LUT P3, RZ, R5, 0xff, RZ, 0xc0, !PT ;  /* 0x000000ff05ff7812 */ /* 0x000fe4000786c0ff */
[----:B------:R-:W-:Y:S02]  /*9560*/  SEL R16, RZ, 0x1, !P2 ;  /* 0x00000001ff107807 */ /* 0x000fe40005000000 */
[----:B------:R-:W-:Y:S02]  /*9570*/  LOP3.LUT P4, RZ, R4, 0xff, RZ, 0xc0, !PT ;  /* 0x000000ff04ff7812 */ /* 0x000fe4000788c0ff */
[----:B------:R-:W-:Y:S02]  /*9580*/  LOP3.LUT P5, RZ, R3, 0xff, RZ, 0xc0, !PT ;  /* 0x000000ff03ff7812 */ /* 0x000fe400078ac0ff */
[----:B------:R-:W-:-:S02]  /*9590*/  P2R R58, PR, RZ, 0x2 ;  /* 0x00000002ff3a7803 */ /* 0x000fc40000000000 */
[----:B------:R-:W-:-:S04]  /*95a0*/  ISETP.NE.U32.AND P1, PT, R8, RZ, PT ;  /* 0x000000ff0800720c */ /* 0x000fc80003f25070 */
[----:B------:R-:W-:Y:S02]  /*95b0*/  ISETP.NE.AND.EX P1, PT, R9, RZ, PT, P1 ;  /* 0x000000ff0900720c */ /* 0x000fe40003f25310 */
[----:B------:R-:W-:Y:S02]  /*95c0*/  P2R R32, PR, RZ, 0x1 ;  /* 0x00000001ff207803 */ /* 0x000fe40000000000 */
[----:B------:R-:W-:Y:S02]  /*95d0*/  LOP3.LUT P6, RZ, R0, 0xff, RZ, 0xc0, !PT ;  /* 0x000000ff00ff7812 */ /* 0x000fe400078cc0ff */
[----:B------:R-:W-:Y:S02]  /*95e0*/  ISETP.NE.U32.AND P0, PT, R10, RZ, PT ;  /* 0x000000ff0a00720c */ /* 0x000fe40003f05070 */
[----:B------:R-:W-:Y:S02]  /*95f0*/  LOP3.LUT R6, R6, 0xfffffdff, RZ, 0xc0, !PT ;  /* 0xfffffdff06067812 */ /* 0x000fe400078ec0ff */
[----:B------:R-:W-:-:S03]  /*9600*/  ISETP.NE.AND.EX P0, PT, R11, RZ, PT, P0 ;  /* 0x000000ff0b00720c */ /* 0x000fc60003f05300 */
[----:B------:R-:W-:-:S04]  /*9610*/  @P1 LOP3.LUT R6, R6, 0x200, RZ, 0xfc, !PT ;  /* 0x0000020006061812 */ /* 0x000fc800078efcff */
[----:B------:R-:W-:-:S06]  /*9620*/  LOP3.LUT R6, R6, 0xfffffeff, RZ, 0xc0, !PT ;  /* 0xfffffeff06067812 */ /* 0x000fcc00078ec0ff */
[----:B------:R-:W-:-:S04]  /*9630*/  @P0 LOP3.LUT R6, R6, 0x100, RZ, 0xfc, !PT ;  /* 0x0000010006060812 */ /* 0x000fc800078efcff */
[----:B------:R-:W-:Y:S02]  /*9640*/  LOP3.LUT R6, R6, 0xffffff7f, RZ, 0xc0, !PT ;  /* 0xffffff7f06067812 */ /* 0x000fe400078ec0ff */
[----:B------:R-:W-:-:S04]  /*9650*/  ISETP.NE.U32.AND P1, PT, R20, RZ, PT ;  /* 0x000000ff1400720c */ /* 0x000fc80003f25070 */
[----:B------:R-:W-:Y:S02]  /*9660*/  ISETP.NE.AND.EX P1, PT, R21, RZ, PT, P1 ;  /* 0x000000ff1500720c */ /* 0x000fe40003f25310 */
[----:B------:R-:W-:-:S04]  /*9670*/  ISETP.NE.U32.AND P0, PT, R22, RZ, PT ;  /* 0x000000ff1600720c */ /* 0x000fc80003f05070 */
[----:B------:R-:W-:Y:S02]  /*9680*/  ISETP.NE.AND.EX P0, PT, R23, RZ, PT, P0 ;  /* 0x000000ff1700720c */ /* 0x000fe40003f05300 */
[----:B------:R-:W-:-:S05]  /*9690*/  IADD3 R20, R34, c[0x0][0x170], RZ ;  /* 0x00005c0022147a10 */ /* 0x000fca0007ffe0ff */
[----:B------:R-:W-:Y:S01]  /*96a0*/  IMAD R8, R49, 0x3, R20 ;  /* 0x0000000331087824 */ /* 0x000fe200078e0214 */
[----:B------:R-:W-:Y:S02]  /*96b0*/  PRMT R34, R52, 0x7610, R34 ;  /* 0x0000761034227816 */ /* 0x000fe40000000022 */
[----:B--2---:R-:W-:-:S04]  /*96c0*/  ISETP.NE.U32.AND P2, PT, R36, RZ, PT ;  /* 0x000000ff2400720c */ /* 0x004fc80003f45070 */
[----:B------:R-:W-:-:S04]  /*96d0*/  ISETP.NE.OR.EX P3, PT, R37, RZ, P3, P2 ;  /* 0x000000ff2500720c */ /* 0x000fc80001f65720 */
[----:B------:R-:W-:Y:S02]  /*96e0*/  SEL R5, RZ, 0x1, !P3 ;  /* 0x00000001ff057807 */ /* 0x000fe40005800000 */
[----:B------:R-:W-:-:S04]  /*96f0*/  ISETP.NE.U32.AND P3, PT, R38, RZ, PT ;  /* 0x000000ff2600720c */ /* 0x000fc80003f65070 */
[----:B------:R-:W-:-:S04]  /*9700*/  ISETP.NE.OR.EX P4, PT, R39, RZ, P4, P3 ;  /* 0x000000ff2700720c */ /* 0x000fc80002785730 */
[----:B------:R-:W-:Y:S02]  /*9710*/  SEL R4, RZ, 0x1, !P4 ;  /* 0x00000001ff047807 */ /* 0x000fe40006000000 */
[----:B---3--:R-:W-:-:S04]  /*9720*/  ISETP.NE.U32.AND P4, PT, R40, RZ, PT ;  /* 0x000000ff2800720c */ /* 0x008fc80003f85070 */
[----:B------:R-:W-:-:S04]  /*9730*/  ISETP.NE.OR.EX P5, PT, R41, RZ, P5, P4 ;  /* 0x000000ff2900720c */ /* 0x000fc80002fa5740 */
[----:B------:R-:W-:Y:S02]  /*9740*/  SEL R3, RZ, 0x1, !P5 ;  /* 0x00000001ff037807 */ /* 0x000fe40006800000 */
[----:B------:R-:W-:-:S04]  /*9750*/  ISETP.NE.U32.AND P5, PT, R42, RZ, PT ;  /* 0x000000ff2a00720c */ /* 0x000fc80003fa5070 */
[----:B------:R-:W-:-:S04]  /*9760*/  ISETP.NE.OR.EX P6, PT, R43, RZ, P6, P5 ;  /* 0x000000ff2b00720c */ /* 0x000fc800037c5750 */
[----:B------:R-:W-:Y:S02]  /*9770*/  SEL R0, RZ, 0x1, !P6 ;  /* 0x00000001ff007807 */ /* 0x000fe40007000000 */
[----:B------:R-:W-:-:S04]  /*9780*/  ISETP.NE.U32.AND P6, PT, R12, RZ, PT ;  /* 0x000000ff0c00720c */ /* 0x000fc80003fc5070 */
[----:B------:R-:W-:Y:S02]  /*9790*/  ISETP.NE.AND.EX P6, PT, R13, RZ, PT, P6 ;  /* 0x000000ff0d00720c */ /* 0x000fe40003fc5360 */
[----:B------:R-:W-:Y:S02]  /*97a0*/  P2R R36, PR, RZ, 0x4 ;  /* 0x00000004ff247803 */ /* 0x000fe40000000000 */
[----:B------:R-:W-:-:S04]  /*97b0*/  ISETP.NE.U32.AND P2, PT, R14, RZ, PT ;  /* 0x000000ff0e00720c */ /* 0x000fc80003f45070 */
[----:B------:R-:W-:-:S05]  /*97c0*/  ISETP.NE.AND.EX P2, PT, R15, RZ, PT, P2 ;  /* 0x000000ff0f00720c */ /* 0x000fca0003f45320 */
[----:B------:R-:W-:-:S04]  /*97d0*/  @P6 LOP3.LUT R6, R6, 0x80, RZ, 0xfc, !PT ;  /* 0x0000008006066812 */ /* 0x000fc800078efcff */
[----:B------:R-:W-:-:S04]  /*97e0*/  LOP3.LUT R6, R6, 0xffffffbf, RZ, 0xc0, !PT ;  /* 0xffffffbf06067812 */ /* 0x000fc800078ec0ff */
[----:B------:R-:W-:-:S04]  /*97f0*/  @P2 LOP3.LUT R6, R6, 0x40, RZ, 0xfc, !PT ;  /* 0x0000004006062812 */ /* 0x000fc800078efcff */
[----:B------:R-:W-:Y:S02]  /*9800*/  LOP3.LUT R6, R6, 0xffffffdf, RZ, 0xc0, !PT ;  /* 0xffffffdf06067812 */ /* 0x000fe400078ec0ff */
[----:B------:R-:W-:Y:S02]  /*9810*/  ISETP.NE.U32.AND P2, PT, R24, RZ, PT ;  /* 0x000000ff1800720c */ /* 0x000fe40003f45070 */
[----:B------:R-:W-:Y:S02]  /*9820*/  @P1 LOP3.LUT R6, R6, 0x20, RZ, 0xfc, !PT ;  /* 0x0000002006061812 */ /* 0x000fe400078efcff */
[----:B------:R-:W-:Y:S02]  /*9830*/  ISETP.NE.AND.EX P2, PT, R25, RZ, PT, P2 ;  /* 0x000000ff1900720c */ /* 0x000fe40003f45320 */
[----:B------:R-:W-:Y:S02]  /*9840*/  LOP3.LUT R6, R6, 0xffffffef, RZ, 0xc0, !PT ;  /* 0xffffffef06067812 */ /* 0x000fe400078ec0ff */
[----:B------:R-:W-:-:S02]  /*9850*/  ISETP.NE.U32.AND P1, PT, R26, RZ, PT ;  /* 0x000000ff1a00720c */ /* 0x000fc40003f25070 */
[----:B------:R-:W-:Y:S02]  /*9860*/  @P0 LOP3.LUT R6, R6, 0x10, RZ, 0xfc, !PT ;  /* 0x0000001006060812 */ /* 0x000fe400078efcff */
[----:B------:R-:W-:Y:S02]  /*9870*/  ISETP.NE.AND.EX P1, PT, R27, RZ, PT, P1 ;  /* 0x000000ff1b00720c */ /* 0x000fe40003f25310 */
[----:B------:R-:W-:Y:S02]  /*9880*/  LOP3.LUT R6, R6, 0xfffffff7, RZ, 0xc0, !PT ;  /* 0xfffffff706067812 */ /* 0x000fe400078ec0ff */
[----:B------:R-:W-:Y:S02]  /*9890*/  ISETP.NE.U32.AND P0, PT, R28, RZ, PT ;  /* 0x000000ff1c00720c */ /* 0x000fe40003f05070 */
[----:B------:R-:W-:Y:S02]  /*98a0*/  @P2 LOP3.LUT R6, R6, 0x8, RZ, 0xfc, !PT ;  /* 0x0000000806062812 */ /* 0x000fe400078efcff */
[----:B------:R-:W-:-:S02]  /*98b0*/  ISETP.NE.AND.EX P0, PT, R29, RZ, PT, P0 ;  /* 0x000000ff1d00720c */ /* 0x000fc40003f05300 */
[----:B------:R-:W-:Y:S02]  /*98c0*/  LOP3.LUT R6, R6, 0xfffffffb, RZ, 0xc0, !PT ;  /* 0xfffffffb06067812 */ /* 0x000fe400078ec0ff */
[----:B------:R-:W-:Y:S02]  /*98d0*/  ISETP.NE.U32.AND P6, PT, R30, RZ, PT ;  /* 0x000000ff1e00720c */ /* 0x000fe40003fc5070 */
[----:B------:R-:W-:Y:S02]  /*98e0*/  @P1 LOP3.LUT R6, R6, 0x4, RZ, 0xfc, !PT ;  /* 0x0000000406061812 */ /* 0x000fe400078efcff */
[----:B------:R-:W-:Y:S02]  /*98f0*/  ISETP.NE.AND.EX P6, PT, R31, RZ, PT, P6 ;  /* 0x000000ff1f00720c */ /* 0x000fe40003fc5360 */
[----:B------:R-:W-:-:S04]  /*9900*/  LOP3.LUT R6, R6, 0xfffffffd, RZ, 0xc0, !PT ;  /* 0xfffffffd06067812 */ /* 0x000fc800078ec0ff */
[----:B------:R-:W-:-:S04]  /*9910*/  @P0 LOP3.LUT R6, R6, 0x2, RZ, 0xfc, !PT ;  /* 0x0000000206060812 */ /* 0x000fc800078efcff */
[----:B------:R-:W-:-:S04]  /*9920*/  LOP3.LUT R6, R6, 0xfffffffe, RZ, 0xc0, !PT ;  /* 0xfffffffe06067812 */ /* 0x000fc800078ec0ff */
[----:B------:R-:W-:Y:S02]  /*9930*/  @P6 LOP3.LUT R6, R6, 0x1, RZ, 0xfc, !PT ;  /* 0x0000000106066812 */ /* 0x000fe400078efcff */
[----:B------:R-:W-:Y:S02]  /*9940*/  ISETP.GE.U32.AND P6, PT, R8, c[0x0][0x168], PT ;  /* 0x00005a0008007a0c */ /* 0x000fe40003fc6070 */
[----:B------:R-:W-:Y:S02]  /*9950*/  ISETP.NE.AND P1, PT, R58, RZ, PT ;  /* 0x000000ff3a00720c */ /* 0x000fe40003f25270 */
[----:B------:R-:W-:Y:S02]  /*9960*/  ISETP.NE.AND P0, PT, R32, RZ, PT ;  /* 0x000000ff2000720c */ /* 0x000fe40003f05270 */
[----:B------:R-:W-:Y:S02]  /*9970*/  ISETP.NE.AND P2, PT, R36, RZ, PT ;  /* 0x000000ff2400720c */ /* 0x000fe40003f45270 */
[----:B------:R-:W-:-:S02]  /*9980*/  ISETP.NE.AND.EX P0, PT, R33, RZ, PT, P0 ;  /* 0x000000ff2100720c */ /* 0x000fc40003f05300 */
[----:B------:R-:W-:Y:S02]  /*9990*/  ISETP.NE.AND.EX P1, PT, R35, RZ, PT, P1 ;  /* 0x000000ff2300720c */ /* 0x000fe40003f25310 */
[----:B------:R-:W-:Y:S02]  /*99a0*/  ISETP.NE.AND.EX P2, PT, R37, RZ, PT, P2 ;  /* 0x000000ff2500720c */ /* 0x000fe40003f45320 */
[----:B------:R-:W-:Y:S02]  /*99b0*/  ISETP.NE.AND.EX P3, PT, R39, RZ, PT, P3 ;  /* 0x000000ff2700720c */ /* 0x000fe40003f65330 */
[----:B------:R-:W-:Y:S02]  /*99c0*/  ISETP.NE.AND.EX P4, PT, R41, RZ, PT, P4 ;  /* 0x000000ff2900720c */ /* 0x000fe40003f85340 */
[----:B------:R-:W-:Y:S02]  /*99d0*/  ISETP.NE.AND.EX P5, PT, R43, RZ, PT, P5 ;  /* 0x000000ff2b00720c */ /* 0x000fe40003fa5350 */
[----:B------:R-:W-:-:S02]  /*99e0*/  PRMT R28, R57, 0x7610, R28 ;  /* 0x00007610391c7816 */ /* 0x000fc4000000001c */
[----:B------:R-:W-:Y:S02]  /*99f0*/  PRMT R29, R56, 0x7610, R29 ;  /* 0x00007610381d7816 */ /* 0x000fe4000000001d */
[----:B------:R-:W-:Y:S02]  /*9a00*/  PRMT R30, R55, 0x7610, R30 ;  /* 0x00007610371e7816 */ /* 0x000fe4000000001e */
[----:B------:R-:W-:Y:S02]  /*9a10*/  PRMT R31, R54, 0x7610, R31 ;  /* 0x00007610361f7816 */ /* 0x000fe4000000001f */
[----:B------:R-:W-:Y:S02]  /*9a20*/  PRMT R33, R53, 0x7610, R33 ;  /* 0x0000761035217816 */ /* 0x000fe40000000021 */
[----:B------:R-:W-:Y:S02]  /*9a30*/  PRMT R35, R51, 0x7610, R35 ;  /* 0x0000761033237816 */ /* 0x000fe40000000023 */
[----:B------:R-:W-:-:S02]  /*9a40*/  PRMT R36, R50, 0x7610, R36 ;  /* 0x0000761032247816 */ /* 0x000fc40000000024 */
[----:B------:R-:W-:Y:S01]  /*9a50*/  PRMT R32, R48, 0x7610, R32 ;  /* 0x0000761030207816 */ /* 0x000fe20000000020 */
[----:B------:R-:W-:Y:S05]  /*9a60*/  @!P6 BRA `(.L_x_2770) ;  /* 0xfffff6800000e947 */ /* 0x000fea000383ffff */
[----:B------:R-:W-:Y:S05]  /*9a70*/  BSYNC B1 ;  /* 0x0000000000017941 */ /* 0x000fea0003800000 */
.L_x_2769:
[----:B------:R-:W-:Y:S02]  /*9a80*/  P2R R8, PR, RZ, 0x20 ;  /* 0x00000020ff087803 */ /* 0x000fe40000000000 */
        /* <DEDUP_REMOVED lines=35> */
.L_x_2768:
[----:B------:R-:W-:Y:S05]  /*9cc0*/  BSYNC B0 ;  /* 0x0000000000007941 */ /* 0x000fea0003800000 */
.L_x_2767:
[----:B------:R-:W-:Y:S01]  /*9cd0*/  ISETP.GE.U32.AND P2, PT, R20, c[0x0][0x168], PT ;  /* 0x00005a0014007a0c */ /* 0x000fe20003f46070 */
[----:B------:R-:W-:-:S12]  /*9ce0*/  BSSY B0, `(.L_x_2771) ;  /* 0x000005d000007945 */ /* 0x000fd80003800000 */
[----:B------:R-:W-:Y:S05]  /*9cf0*/  @P2 BRA `(.L_x_2772) ;  /* 0x000005b000002947 */ /* 0x000fea0003800000 */
[----:B------:R-:W-:-:S05]  /*9d00*/  IMAD R8, R7, R20, RZ ;  /* 0x0000001407087224 */ /* 0x000fca00078e02ff */
[----:B------:R-:W-:-:S05]  /*9d10*/  SHF.R.U32.HI R23, RZ, 0x2, R8 ;  /* 0x00000002ff177819 */ /* 0x000fca0000011608 */
[----:B------:R-:W-:-:S05]  /*9d20*/  IMAD.WIDE.U32 R22, R23, 0x20, R46 ;  /* 0x0000002017167825 */ /* 0x000fca00078e002e */
[----:B------:R-:W2:Y:S04]  /*9d30*/  LDG.E.128 R8, [R22.64] ;  /* 0x0000002416087981 */ /* 0x000ea8000c1e1d00 */
[----:B------:R-:W3:Y:S01]  /*9d40*/  LDG.E.128 R12, [R22.64+0x10] ;  /* 0x00001024160c7981 */ /* 0x000ee2000c1e1d00 */
[----:B------:R-:W-:Y:S02]  /*9d50*/  LOP3.LUT R6, R6, 0xfffffeff, RZ, 0xc0, !PT ;  /* 0xfffffeff06067812 */ /* 0x000fe400078ec0ff */
[----:B------:R-:W-:Y:S02]  /*9d60*/  IADD3 R24, R20, c[0x0][0x170], RZ ;  /* 0x00005c0014187a10 */ /* 0x000fe40007ffe0ff */
[----:B--2---:R-:W-:Y:S02]  /*9d70*/  ISETP.NE.U32.AND P3, PT, R10, RZ, PT ;  /* 0x000000ff0a00720c */ /* 0x004fe40003f65070 */
[----:B------:R-:W-:-:S02]  /*9d80*/  ISETP.NE.U32.AND P0, PT, R8, RZ, PT ;  /* 0x000000ff0800720c */ /* 0x000fc40003f05070 */
[----:B------:R-:W-:Y:S02]  /*9d90*/  ISETP.NE.AND.EX P3, PT, R11, RZ, PT, P3 ;  /* 0x000000ff0b00720c */ /* 0x000fe40003f65330 */
[----:B---3--:R-:W-:Y:S02]  /*9da0*/  ISETP.NE.U32.AND P6, PT, R12, RZ, PT ;  /* 0x000000ff0c00720c */ /* 0x008fe40003fc5070 */
[----:B------:R-:W-:Y:S02]  /*9db0*/  ISETP.NE.AND.EX P0, PT, R9, RZ, PT, P0 ;  /* 0x000000ff0900720c */ /* 0x000fe40003f05300 */
[----:B------:R-:W-:-:S07]  /*9dc0*/  ISETP.NE.AND.EX P6, PT, R13, RZ, PT, P6 ;  /* 0x000000ff0d00720c */ /* 0x000fce0003fc5360 */
[----:B------:R-:W-:Y:S02]  /*9dd0*/  @P3 LOP3.LUT R6, R6, 0x100, RZ, 0xfc, !PT ;  /* 0x0000010006063812 */ /* 0x000fe400078efcff */
[----:B------:R-:W-:Y:S02]  /*9de0*/  ISETP.NE.U32.AND P3, PT, R14, RZ, PT ;  /* 0x000000ff0e00720c */ /* 0x000fe40003f65070 */
[----:B------:R-:W-:Y:S02]  /*9df0*/  LOP3.LUT R6, R6, 0xffffffbf, RZ, 0xc0, !PT ;  /* 0xffffffbf06067812 */ /* 0x000fe400078ec0ff */
[----:B------:R-:W-:Y:S02]  /*9e00*/  ISETP.NE.AND.EX P4, PT, R15, RZ, PT, P3 ;  /* 0x000000ff0f00720c */ /* 0x000fe40003f85330 */
[----:B------:R-:W-:-:S11]  /*9e10*/  ISETP.GE.U32.AND P3, PT, R24, c[0x0][0x168], PT ;  /* 0x00005a0018007a0c */ /* 0x000fd60003f66070 */
[----:B------:R-:W-:Y:S02]  /*9e20*/  @P4 LOP3.LUT R6, R6, 0x40, RZ, 0xfc, !PT ;  /* 0x0000004006064812 */ /* 0x000fe400078efcff */
        /* <DEDUP_REMOVED lines=8> */
[----:B--2---:R-:W-:-:S04]  /*9eb0*/  ISETP.NE.U32.AND P3, PT, R8, RZ, PT ;  /* 0x000000ff0800720c */ /* 0x004fc80003f65070 */
[----:B------:R-:W-:Y:S02]  /*9ec0*/  ISETP.NE.AND.EX P4, PT, R9, RZ, PT, P3 ;  /* 0x000000ff0900720c */ /* 0x000fe40003f85330 */
[----:B------:R-:W-:-:S11]  /*9ed0*/  ISETP.NE.U32.AND P3, PT, R10, RZ, PT ;  /* 0x000000ff0a00720c */ /* 0x000fd60003f65070 */
[----:B------:R-:W-:Y:S02]  /*9ee0*/  @P4 LOP3.LUT R6, R6, 0x1000, RZ, 0xfc, !PT ;  /* 0x0000100006064812 */ /* 0x000fe400078efcff */
[----:B------:R-:W-:Y:S02]  /*9ef0*/  ISETP.NE.AND.EX P4, PT, R11, RZ, PT, P3 ;  /* 0x000000ff0b00720c */ /* 0x000fe40003f85330 */
[----:B------:R-:W-:Y:S02]  /*9f00*/  LOP3.LUT R6, R6, 0xffffff7f, RZ, 0xc0, !PT ;  /* 0xffffff7f06067812 */ /* 0x000fe400078ec0ff */
[----:B---3--:R-:W-:-:S09]  /*9f10*/  ISETP.NE.U32.AND P3, PT, R12, RZ, PT ;  /* 0x000000ff0c00720c */ /* 0x008fd20003f65070 */
[----:B------:R-:W-:Y:S02]  /*9f20*/  @P4 LOP3.LUT R6, R6, 0x80, RZ, 0xfc, !PT ;  /* 0x0000008006064812 */ /* 0x000fe400078efcff */
[----:B------:R-:W-:Y:S02]  /*9f30*/  ISETP.NE.AND.EX P4, PT, R13, RZ, PT, P3 ;  /* 0x000000ff0d00720c */ /* 0x000fe40003f85330 */
[----:B------:R-:W-:Y:S02]  /*9f40*/  LOP3.LUT R6, R6, 0xffffffdf, RZ, 0xc0, !PT ;  /* 0xffffffdf06067812 */ /* 0x000fe400078ec0ff */
[----:B------:R-:W-:-:S09]  /*9f50*/  ISETP.NE.U32.AND P3, PT, R14, RZ, PT ;  /* 0x000000ff0e00720c */ /* 0x000fd20003f65070 */
[----:B------:R-:W-:Y:S02]  /*9f60*/  @P4 LOP3.LUT R6, R6, 0x20, RZ, 0xfc, !PT ;  /* 0x0000002006064812 */ /* 0x000fe400078efcff */
[----:B------:R-:W-:Y:S02]  /*9f70*/  ISETP.NE.AND.EX P4, PT, R15, RZ, PT, P3 ;  /* 0x000000ff0f00720c */ /* 0x000fe40003f85330 */
[----:B------:R-:W-:Y:S02]  /*9f80*/  ISETP.GE.U32.AND P3, PT, R24, c[0x0][0x168], PT ;  /* 0x00005a0018007a0c */ /* 0x000fe40003f66070 */
[----:B------:R-:W-:-:S09]  /*9f90*/  LOP3.LUT R6, R6, 0xffffffef, RZ, 0xc0, !PT ;  /* 0xffffffef06067812 */ /* 0x000fd200078ec0ff */
[----:B------:R-:W-:Y:S02]  /*9fa0*/  @P4 LOP3.LUT R6, R6, 0x10, RZ, 0xfc, !PT ;  /* 0x0000001006064812 */ /* 0x000fe400078efcff */
[----:B------:R-:W-:Y:S05]  /*9fb0*/  @P3 BRA `(.L_x_2772) ;  /* 0x000002f000003947 */ /* 0x000fea0003800000 */
[----:B------:R-:W-:Y:S02]  /*9fc0*/  IADD3 R8, R24, c[0x0][0x170], RZ ;  /* 0x00005c0018087a10 */ /* 0x000fe40007ffe0ff */
[----:B------:R-:W-:Y:S02]  /*9fd0*/  P2R R12, PR, RZ, 0x4 ;  /* 0x00000004ff0c7803 */ /* 0x000fe40000000000 */
[----:B------:R-:W-:Y:S02]  /*9fe0*/  ISETP.GE.U32.AND P1, PT, R8, c[0x0][0x168], PT ;  /* 0x00005a0008007a0c */ /* 0x000fe40003f26070 */
[----:B------:R-:W-:Y:S02]  /*9ff0*/  LOP3.LUT P2, RZ, R6, 0x800, RZ, 0xc0, !PT ;  /* 0x0000080006ff7812 */ /* 0x000fe4000784c0ff */
[----:B------:R-:W-:-:S02]  /*a000*/  P2R R13, PR, RZ, 0x1 ;  /* 0x00000001ff0d7803 */ /* 0x000fc40000000000 */
[C---:B------:R-:W-:Y:S02]  /*a010*/  LOP3.LUT P0, RZ, R6.reuse, 0x400, RZ, 0xc0, !PT ;  /* 0x0000040006ff7812 */ /* 0x040fe4000780c0ff */
[----:B------:R-:W-:-:S05]  /*a020*/  LOP3.LUT P4, RZ, R6, 0x4, RZ, 0xc0, !PT ;  /* 0x0000000406ff7812 */ /* 0x000fca000788c0ff */
[----:B------:R-:W-:-:S05]  /*a030*/  @!P1 IMAD R8, R7, R8, RZ ;  /* 0x0000000807089224 */ /* 0x000fca00078e02ff */
[----:B------:R-:W-:-:S05]  /*a040*/  @!P1 SHF.R.U32.HI R23, RZ, 0x2, R8 ;  /* 0x00000002ff179819 */ /* 0x000fca0000011608 */
[----:B------:R-:W-:-:S05]  /*a050*/  @!P1 IMAD.WIDE.U32 R22, R23, 0x20, R46 ;  /* 0x0000002017169825 */ /* 0x000fca00078e002e */
[----:B------:R-:W2:Y:S01]  /*a060*/  @!P1 LDG.E.128 R8, [R22.64] ;  /* 0x0000002416089981 */ /* 0x000ea2000c1e1d00 */
[----:B------:R-:W-:Y:S02]  /*a070*/  LOP3.LUT R6, R6, 0xfffff7ff, RZ, 0xc0, !PT ;  /* 0xfffff7ff06067812 */ /* 0x000fe400078ec0ff */
[----:B--2---:R-:W-:-:S04]  /*a080*/  @!P1 ISETP.NE.U32.AND P3, PT, R8, RZ, PT ;  /* 0x000000ff0800920c */ /* 0x004fc80003f65070 */
[----:B------:R-:W-:Y:S02]  /*a090*/  @!P1 ISETP.NE.AND.EX P2, PT, R9, RZ, PT, P3 ;  /* 0x000000ff0900920c */ /* 0x000fe40003f45330 */
[----:B------:R-:W-:-:S04]  /*a0a0*/  @!P1 ISETP.NE.U32.AND P3, PT, R10, RZ, PT ;  /* 0x000000ff0a00920c */ /* 0x000fc80003f65070 */
[----:B------:R-:W-:Y:S02]  /*a0b0*/  @!P1 ISETP.NE.AND.EX P0, PT, R11, RZ, PT, P3 ;  /* 0x000000ff0b00920c */ /* 0x000fe40003f05330 */
[----:B------:R-:W2:Y:S01]  /*a0c0*/  @!P1 LDG.E.128 R8, [R22.64+0x10] ;  /* 0x0000102416089981 */ /* 0x000ea2000c1e1d00 */
[----:B------:R-:W-:-:S04]  /*a0d0*/  IMAD R7, R7, R24, RZ ;  /* 0x0000001807077224 */ /* 0x000fc800078e02ff */
[----:B------:R-:W-:Y:S02]  /*a0e0*/  @P2 LOP3.LUT R6, R6, 0x800, RZ, 0xfc, !PT ;  /* 0x0000080006062812 */ /* 0x000fe400078efcff */
[----:B------:R-:W-:Y:S02]  /*a0f0*/  SHF.R.U32.HI R7, RZ, 0x2, R7 ;  /* 0x00000002ff077819 */ /* 0x000fe40000011607 */
[----:B------:R-:W-:Y:S02]  /*a100*/  LOP3.LUT R6, R6, 0xfffffbff, RZ, 0xc0, !PT ;  /* 0xfffffbff06067812 */ /* 0x000fe400078ec0ff */
[----:B------:R-:W-:Y:S01]  /*a110*/  ISETP.NE.AND P2, PT, R12, RZ, PT ;  /* 0x000000ff0c00720c */ /* 0x000fe20003f45270 */
[----:B------:R-:W-:Y:S01]  /*a120*/  IMAD.WIDE.U32 R46, R7, 0x20, R46 ;  /* 0x00000020072e7825 */ /* 0x000fe200078e002e */
[----:B------:R-:W-:Y:S02]  /*a130*/  @P0 LOP3.LUT R6, R6, 0x400, RZ, 0xfc, !PT ;  /* 0x0000040006060812 */ /* 0x000fe400078efcff */
[----:B------:R-:W-:-:S02]  /*a140*/  ISETP.NE.AND P0, PT, R13, RZ, PT ;  /* 0x000000ff0d00720c */ /* 0x000fc40003f05270 */
[----:B------:R-:W3:Y:S01]  /*a150*/  LDG.E.128 R12, [R46.64+0x10] ;  /* 0x000010242e0c7981 */ /* 0x000ee2000c1e1d00 */
[----:B--2---:R-:W-:-:S04]  /*a160*/  @!P1 ISETP.NE.U32.AND P3, PT, R8, RZ, PT ;  /* 0x000000ff0800920c */ /* 0x004fc80003f65070 */
[----:B------:R-:W-:Y:S02]  /*a170*/  @!P1 ISETP.NE.AND.EX P4, PT, R9, RZ, PT, P3 ;  /* 0x000000ff0900920c */ /* 0x000fe40003f85330 */
[----:B------:R-:W-:-:S04]  /*a180*/  @!P1 ISETP.NE.U32.AND P3, PT, R10, RZ, PT ;  /* 0x000000ff0a00920c */ /* 0x000fc80003f65070 */
[----:B------:R-:W-:Y:S02]  /*a190*/  @!P1 ISETP.NE.AND.EX P5, PT, R11, RZ, PT, P3 ;  /* 0x000000ff0b00920c */ /* 0x000fe40003fa5330 */
[----:B------:R-:W2:Y:S01]  /*a1a0*/  LDG.E.128 R8, [R46.64] ;  /* 0x000000242e087981 */ /* 0x000ea2000c1e1d00 */
[----:B------:R-:W-:-:S04]  /*a1b0*/  LOP3.LUT R6, R6, 0xfffffffb, RZ, 0xc0, !PT ;  /* 0xfffffffb06067812 */ /* 0x000fc800078ec0ff */
[----:B------:R-:W-:-:S04]  /*a1c0*/  @P4 LOP3.LUT R6, R6, 0x4, RZ, 0xfc, !PT ;  /* 0x0000000406064812 */ /* 0x000fc800078efcff */
[----:B------:R-:W-:Y:S02]  /*a1d0*/  LOP3.LUT R6, R6, 0xfffffff7, RZ, 0xc0, !PT ;  /* 0xfffffff706067812 */ /* 0x000fe400078ec0ff */
[----:B--2---:R-:W-:-:S04]  /*a1e0*/  ISETP.NE.U32.AND P1, PT, R8, RZ, PT ;  /* 0x000000ff0800720c */ /* 0x004fc80003f25070 */
[----:B------:R-:W-:Y:S02]  /*a1f0*/  ISETP.NE.AND.EX P3, PT, R9, RZ, PT, P1 ;  /* 0x000000ff0900720c */ /* 0x000fe40003f65310 */
[----:B------:R-:W-:-:S04]  /*a200*/  ISETP.NE.U32.AND P1, PT, R10, RZ, PT ;  /* 0x000000ff0a00720c */ /* 0x000fc80003f25070 */
[----:B------:R-:W-:Y:S02]  /*a210*/  ISETP.NE.AND.EX P4, PT, R11, RZ, PT, P1 ;  /* 0x000000ff0b00720c */ /* 0x000fe40003f85310 */
[----:B---3--:R-:W-:-:S05]  /*a220*/  ISETP.NE.U32.AND P1, PT, R12, RZ, PT ;  /* 0x000000ff0c00720c */ /* 0x008fca0003f25070 */
[----:B------:R-:W-:Y:S02]  /*a230*/  @P3 LOP3.LUT R6, R6, 0x8, RZ, 0xfc, !PT ;  /* 0x0000000806063812 */ /* 0x000fe400078efcff */
[----:B------:R-:W-:Y:S02]  /*a240*/  ISETP.NE.AND.EX P3, PT, R13, RZ, PT, P1 ;  /* 0x000000ff0d00720c */ /* 0x000fe40003f65310 */
[----:B------:R-:W-:-:S04]  /*a250*/  LOP3.LUT R6, R6, 0xfffffffd, RZ, 0xc0, !PT ;  /* 0xfffffffd06067812 */ /* 0x000fc800078ec0ff */
[----:B------:R-:W-:Y:S02]  /*a260*/  @P4 LOP3.LUT R6, R6, 0x2, RZ, 0xfc, !PT ;  /* 0x0000000206064812 */ /* 0x000fe400078efcff */
[----:B------:R-:W-:Y:S02]  /*a270*/  ISETP.NE.U32.AND P1, PT, R14, RZ, PT ;  /* 0x000000ff0e00720c */ /* 0x000fe40003f25070 */
[----:B------:R-:W-:Y:S02]  /*a280*/  LOP3.LUT R6, R6, 0xfffffffe, RZ, 0xc0, !PT ;  /* 0xfffffffe06067812 */ /* 0x000fe400078ec0ff */
[----:B------:R-:W-:Y:S02]  /*a290*/  ISETP.NE.AND.EX P1, PT, R15, RZ, PT, P1 ;  /* 0x000000ff0f00720c */ /* 0x000fe40003f25310 */
[----:B------:R-:W-:-:S06]  /*a2a0*/  @P3 LOP3.LUT R6, R6, 0x1, RZ, 0xfc, !PT ;  /* 0x0000000106063812 */ /* 0x000fcc00078efcff */
.L_x_2772:
[----:B------:R-:W-:Y:S05]  /*a2b0*/  BSYNC B0 ;  /* 0x0000000000007941 */ /* 0x000fea0003800000 */
.L_x_2771:
[----:B------:R-:W-:Y:S01]  /*a2c0*/  BSSY B0, `(.L_x_2773) ;  /* 0x0000047000007945 */ /* 0x000fe20003800000 */
[----:B------:R-:W-:Y:S05]  /*a2d0*/  @P2 BRA `(.L_x_2774) ;  /* 0x0000045000002947 */ /* 0x000fea0003800000 */
[----:B------:R-:W-:Y:S02]  /*a2e0*/  LOP3.LUT P3, RZ, R6, 0x100, RZ, 0xc0, !PT ;  /* 0x0000010006ff7812 */ /* 0x000fe4000786c0ff */
[----:B------:R-:W-:-:S02]  /*a2f0*/  LOP3.LUT P2, RZ, R29, 0xff, RZ, 0xc0, !PT ;  /* 0x000000ff1dff7812 */ /* 0x000fc4000784c0ff */
[----:B------:R-:W-:Y:S02]  /*a300*/  LOP3.LUT P4, RZ, R31, 0xff, RZ, 0xc0, !PT ;  /* 0x000000ff1fff7812 */ /* 0x000fe4000788c0ff */
[----:B------:R-:W-:Y:S02]  /*a310*/  PLOP3.LUT P2, PT, P2, P3, PT, 0xa8, 0x0 ;  /* 0x000000000000781c */ /* 0x000fe40001747570 */
[----:B------:R-:W-:Y:S02]  /*a320*/  LOP3.LUT P3, RZ, R30, 0xff, RZ, 0xc0, !PT ;  /* 0x000000ff1eff7812 */ /* 0x000fe4000786c0ff */
[----:B------:R-:W-:Y:S02]  /*a330*/  IADD3 R7, R20, c[0x0][0x170], RZ ;  /* 0x00005c0014077a10 */ /* 0x000fe40007ffe0ff */
[----:B------:R-:W-:Y:S02]  /*a340*/  PLOP3.LUT P3, PT, P3, P6, PT, 0xa8, 0x0 ;  /* 0x000000000000781c */ /* 0x000fe40001f6d570 */
[----:B------:R-:W-:-:S02]  /*a350*/  LOP3.LUT P6, RZ, R6, 0x40, RZ, 0xc0, !PT ;  /* 0x0000004006ff7812 */ /* 0x000fc400078cc0ff */
[----:B------:R-:W-:Y:S02]  /*a360*/  SEL R29, RZ, 0x1, !P2 ;  /* 0x00000001ff1d7807 */ /* 0x000fe40005000000 */
[----:B------:R-:W-:Y:S02]  /*a370*/  PLOP3.LUT P4, PT, P4, P6, PT, 0xa8, 0x0 ;  /* 0x000000000000781c */ /* 0x000fe4000278d570 */
[----:B------:R-:W-:Y:S02]  /*a380*/  LOP3.LUT P6, RZ, R28, 0xff, RZ, 0xc0, !PT ;  /* 0x000000ff1cff7812 */ /* 0x000fe400078cc0ff */
[----:B------:R-:W-:Y:S02]  /*a390*/  SEL R30, RZ, 0x1, !P3 ;  /* 0x00000001ff1e7807 */ /* 0x000fe40005800000 */
[----:B------:R-:W-:Y:S02]  /*a3a0*/  PLOP3.LUT P0, PT, P6, P0, PT, 0xa8, 0x0 ;  /* 0x000000000000781c */ /* 0x000fe40003701570 */
[----:B------:R-:W-:-:S02]  /*a3b0*/  SEL R31, RZ, 0x1, !P4 ;  /* 0x00000001ff1f7807 */ /* 0x000fc40006000000 */
[----:B------:R-:W-:Y:S02]  /*a3c0*/  SEL R28, RZ, 0x1, !P0 ;  /* 0x00000001ff1c7807 */ /* 0x000fe40004000000 */
[----:B------:R-:W-:-:S13]  /*a3d0*/  ISETP.GE.U32.AND P0, PT, R7, c[0x0][0x168], PT ;  /* 0x00005a0007007a0c */ /* 0x000fda0003f06070 */
        /* <DEDUP_REMOVED lines=22> */
[----:B------:R-:W-:Y:S02]  /*a540*/  IADD3 R7, R7, c[0x0][0x170], RZ ;  /* 0x00005c0007077a10 */ /* 0x000fe40007ffe0ff */
[----:B------:R-:W-:Y:S02]  /*a550*/  PLOP3.LUT P0, PT, P0, P2, PT, 0xa8, 0x0 ;  /* 0x000000000000781c */ /* 0x000fe40000705570 */
[----:B------:R-:W-:Y:S02]  /*a560*/  LOP3.LUT P3, RZ, R6, 0x1, RZ, 0xc0, !PT ;  /* 0x0000000106ff7812 */ /* 0x000fe4000786c0ff */
[----:B------:R-:W-:-:S02]  /*a570*/  SEL R19, RZ, 0x1, !P0 ;  /* 0x00000001ff137807 */ /* 0x000fc40004000000 */
[----:B------:R-:W-:Y:S02]  /*a580*/  LOP3.LUT P0, RZ, R16, 0xff, RZ, 0xc0, !PT ;  /* 0x000000ff10ff7812 */ /* 0x000fe4000780c0ff */
[----:B------:R-:W-:Y:S02]  /*a590*/  LOP3.LUT P6, RZ, R6, 0x8, RZ, 0xc0, !PT ;  /* 0x0000000806ff7812 */ /* 0x000fe400078cc0ff */
[----:B------:R-:W-:Y:S02]  /*a5a0*/  PLOP3.LUT P1, PT, P0, P1, PT, 0xa8, 0x0 ;  /* 0x000000000000781c */ /* 0x000fe40000723570 */
[----:B------:R-:W-:Y:S02]  /*a5b0*/  LOP3.LUT P2, RZ, R18, 0xff, RZ, 0xc0, !PT ;  /* 0x000000ff12ff7812 */ /* 0x000fe4000784c0ff */
[----:B------:R-:W-:Y:S02]  /*a5c0*/  SEL R16, RZ, 0x1, !P1 ;  /* 0x00000001ff107807 */ /* 0x000fe40004800000 */
[----:B------:R-:W-:-:S02]  /*a5d0*/  ISETP.GE.U32.AND P1, PT, R7, c[0x0][0x168], PT ;  /* 0x00005a0007007a0c */ /* 0x000fc40003f26070 */
[----:B------:R-:W-:Y:S02]  /*a5e0*/  LOP3.LUT P0, RZ, R32, 0xff, RZ, 0xc0, !PT ;  /* 0x000000ff20ff7812 */ /* 0x000fe4000780c0ff */
[----:B------:R-:W-:Y:S02]  /*a5f0*/  PLOP3.LUT P2, PT, P2, P3, PT, 0xa8, 0x0 ;  /* 0x000000000000781c */ /* 0x000fe40001747570 */
[----:B------:R-:W-:Y:S02]  /*a600*/  PLOP3.LUT P0, PT, P0, P6, PT, 0xa8, 0x0 ;  /* 0x000000000000781c */ /* 0x000fe4000070d570 */
[----:B------:R-:W-:Y:S02]  /*a610*/  SEL R18, RZ, 0x1, !P2 ;  /* 0x00000001ff127807 */ /* 0x000fe40005000000 */
[----:B------:R-:W-:-:S03]  /*a620*/  SEL R32, RZ, 0x1, !P0 ;  /* 0x00000001ff207807 */ /* 0x000fc60004000000 */
[----:B------:R-:W-:Y:S05]  /*a630*/  @P1 BRA `(.L_x_2774) ;  /* 0x000000f000001947 */ /* 0x000fea0003800000 */
[----:B------:R-:W-:Y:S02]  /*a640*/  LOP3.LUT P3, RZ, R6, 0x400, RZ, 0xc0, !PT ;  /* 0x0000040006ff7812 */ /* 0x000fe4000786c0ff */
[----:B------:R-:W-:Y:S02]  /*a650*/  LOP3.LUT P2, RZ, R4, 0xff, RZ, 0xc0, !PT ;  /* 0x000000ff04ff7812 */ /* 0x000fe4000784c0ff */
[C---:B------:R-:W-:Y:S02]  /*a660*/  LOP3.LUT P4, RZ, R6.reuse, 0x4, RZ, 0xc0, !PT ;  /* 0x0000000406ff7812 */ /* 0x040fe4000788c0ff */
[----:B------:R-:W-:Y:S02]  /*a670*/  PLOP3.LUT P2, PT, P2, P3, PT, 0xa8, 0x0 ;  /* 0x000000000000781c */ /* 0x000fe40001747570 */
[----:B------:R-:W-:Y:S02]  /*a680*/  LOP3.LUT P6, RZ, R6, 0x800, RZ, 0xc0, !PT ;  /* 0x0000080006ff7812 */ /* 0x000fe400078cc0ff */
[----:B------:R-:W-:-:S02]  /*a690*/  LOP3.LUT P1, RZ, R3, 0xff, RZ, 0xc0, !PT ;  /* 0x000000ff03ff7812 */ /* 0x000fc4000782c0ff */
[----:B------:R-:W-:Y:S02]  /*a6a0*/  LOP3.LUT P0, RZ, R0, 0xff, RZ, 0xc0, !PT ;  /* 0x000000ff00ff7812 */ /* 0x000fe4000780c0ff */
[----:B------:R-:W-:Y:S02]  /*a6b0*/  LOP3.LUT P3, RZ, R5, 0xff, RZ, 0xc0, !PT ;  /* 0x000000ff05ff7812 */ /* 0x000fe4000786c0ff */
[----:B------:R-:W-:Y:S02]  /*a6c0*/  PLOP3.LUT P1, PT, P1, P4, PT, 0xa8, 0x0 ;  /* 0x000000000000781c */ /* 0x000fe40000f29570 */
[----:B------:R-:W-:Y:S02]  /*a6d0*/  PLOP3.LUT P0, PT, P0, P5, PT, 0xa8, 0x0 ;  /* 0x000000000000781c */ /* 0x000fe4000070b570 */
[----:B------:R-:W-:Y:S02]  /*a6e0*/  PLOP3.LUT P3, PT, P3, P6, PT, 0xa8, 0x0 ;  /* 0x000000000000781c */ /* 0x000fe40001f6d570 */
[----:B------:R-:W-:-:S02]  /*a6f0*/  SEL R4, RZ, 0x1, !P2 ;  /* 0x00000001ff047807 */ /* 0x000fc40005000000 */
[----:B------:R-:W-:Y:S02]  /*a700*/  SEL R3, RZ, 0x1, !P1 ;  /* 0x00000001ff037807 */ /* 0x000fe40004800000 */
[----:B------:R-:W-:Y:S02]  /*a710*/  SEL R0, RZ, 0x1, !P0 ;  /* 0x00000001ff007807 */ /* 0x000fe40004000000 */
[----:B------:R-:W-:Y:S02]  /*a720*/  SEL R5, RZ, 0x1, !P3 ;  /* 0x00000001ff057807 */ /* 0x000fe40005800000 */
.L_x_2774:
[----:B------:R-:W-:Y:S05]  /*a730*/  BSYNC B0 ;  /* 0x0000000000007941 */ /* 0x000fea0003800000 */
.L_x_2773:
        /* <DEDUP_REMOVED lines=23> */
[----:B------:R-:W-:Y:S01]  /*a8b0*/  SEL R27, RZ, 0x1, !P0 ;  /* 0x00000001ff1b7807 */ /* 0x000fe20004000000 */
[----:B------:R-:W-:Y:S05]  /*a8c0*/  BRA `(.L_x_2734) ;  /* 0x000019a000007947 */ /* 0x000fea0003800000 */
.L_x_2749:
[----:B------:R-:W-:Y:S01]  /*a8d0*/  IMAD.MOV.U32 R49, RZ, RZ, c[0x0][0x170] ;  /* 0x00005c00ff317624 */ /* 0x000fe200078e00ff */
[----:B------:R-:W-:Y:S01]  /*a8e0*/  ULDC.U8 UR4, c[0x0][0x161] ;  /* 0x0000584000047ab9 */ /* 0x000fe20000000000 */
[----:B------:R-:W-:Y:S01]  /*a8f0*/  BSSY B0, `(.L_x_2775) ;  /* 0x00000dc000007945 */ /* 0x000fe20003800000 */
[----:B------:R-:W-:Y:S01]  /*a900*/  IMAD.U32 R0, RZ, RZ, UR4 ;  /* 0x00000004ff007e24 */ /* 0x000fe2000f8e00ff */
[----:B------:R-:W-:Y:S01]  /*a910*/  MOV R16, UR4 ;  /* 0x0000000400107c02 */ /* 0x000fe20008000f00 */
[----:B------:R-:W-:Y:S02]  /*a920*/  IMAD R3, R49, 0x3, R20 ;  /* 0x0000000331037824 */ /* 0x000fe400078e0214 */
[----:B------:R-:W-:-:S02]  /*a930*/  IMAD.U32 R4, RZ, RZ, UR4 ;  /* 0x00000004ff047e24 */ /* 0x000fc4000f8e00ff */
[----:B------:R-:W-:Y:S01]  /*a940*/  IMAD.U32 R5, RZ, RZ, UR4 ;  /* 0x00000004ff057e24 */ /* 0x000fe2000f8e00ff */
[----:B------:R-:W-:Y:S01]  /*a950*/  ISETP.GE.U32.AND P0, PT, R3, c[0x0][0x168], PT ;  /* 0x00005a0003007a0c */ /* 0x000fe20003f06070 */
[----:B------:R-:W-:Y:S02]  /*a960*/  IMAD.U32 R3, RZ, RZ, UR4 ;  /* 0x00000004ff037e24 */ /* 0x000fe4000f8e00ff */
[----:B------:R-:W-:Y:S02]  /*a970*/  IMAD.U32 R7, RZ, RZ, UR4 ;  /* 0x00000004ff077e24 */ /* 0x000fe4000f8e00ff */
[----:B------:R-:W-:Y:S02]  /*a980*/  IMAD.U32 R18, RZ, RZ, UR4 ;  /* 0x00000004ff127e24 */ /* 0x000fe4000f8e00ff */
[----:B------:R-:W-:Y:S02]  /*a990*/  IMAD.U32 R19, RZ, RZ, UR4 ;  /* 0x00000004ff137e24 */ /* 0x000fe4000f8e00ff */
        /* <DEDUP_REMOVED lines=25> */
.L_x_2778:
[----:B------:R-:W-:Y:S02]  /*ab30*/  SHF.R.U32.HI R37, RZ, 0x2, R20 ;  /* 0x00000002ff257819 */ /* 0x000fe40000011614 */
[----:B------:R-:W-:-:S03]  /*ab40*/  IADD3 R40, R20, c[0x0][0x170], RZ ;  /* 0x00005c0014287a10 */ /* 0x000fc60007ffe0ff */
[----:B------:R-:W-:Y:S01]  /*ab50*/  IMAD.WIDE.U32 R36, R37, 0x20, R46 ;  /* 0x0000002025247825 */ /* 0x000fe200078e002e */
[----:B------:R-:W-:-:S04]  /*ab60*/  SHF.R.U32.HI R39, RZ, 0x2, R40 ;  /* 0x00000002ff277819 */ /* 0x000fc80000011628 */
[----:B------:R0:W2:Y:S04]  /*ab70*/  LDG.E.128 R8, [R36.64] ;  /* 0x0000002424087981 */ /* 0x0000a8000c1e1d00 */
[----:B------:R0:W3:Y:S01]  /*ab80*/  LDG.E.128 R12, [R36.64+0x10] ;  /* 0x00001024240c7981 */ /* 0x0000e2000c1e1d00 */
[----:B------:R-:W-:-:S05]  /*ab90*/  IMAD.WIDE.U32 R38, R39, 0x20, R46 ;  /* 0x0000002027267825 */ /* 0x000fca00078e002e */
[----:B------:R-:W4:Y:S04]  /*aba0*/  LDG.E.128 R20, [R38.64] ;  /* 0x0000002426147981 */ /* 0x000f28000c1e1d00 */
[----:B------:R-:W5:Y:S01]  /*abb0*/  LDG.E.128 R24, [R38.64+0x10] ;  /* 0x0000102426187981 */ /* 0x000f62000c1e1d00 */
[----:B------:R-:W-:Y:S02]  /*abc0*/  LOP3.LUT P1, RZ, R28, 0xff, RZ, 0xc0, !PT ;  /* 0x000000ff1cff7812 */ /* 0x000fe4000782c0ff */
[----:B------:R-:W-:Y:S02]  /*abd0*/  LOP3.LUT P3, RZ, R29, 0xff, RZ, 0xc0, !PT ;  /* 0x000000ff1dff7812 */ /* 0x000fe4000786c0ff */
[----:B------:R-:W-:Y:S02]  /*abe0*/  IADD3 R40, R40, c[0x0][0x170], RZ ;  /* 0x00005c0028287a10 */ /* 0x000fe40007ffe0ff */
[----:B------:R-:W-:-:S02]  /*abf0*/  LOP3.LUT P2, RZ, R30, 0xff, RZ, 0xc0, !PT ;  /* 0x000000ff1eff7812 */ /* 0x000fc4000784c0ff */
[----:B0-----:R-:W-:-:S05]  /*ac00*/  SHF.R.U32.HI R37, RZ, 0x2, R40 ;  /* 0x00000002ff257819 */ /* 0x001fca0000011628 */
[----:B------:R-:W-:Y:S01]  /*ac10*/  IMAD.WIDE.U32 R36, R37, 0x20, R46 ;  /* 0x0000002025247825 */ /* 0x000fe200078e002e */
[----:B--2---:R-:W-:Y:S02]  /*ac20*/  ISETP.NE.U32.AND P0, PT, R8, RZ, PT ;  /* 0x000000ff0800720c */ /* 0x004fe40003f05070 */
[----:B------:R-:W-:Y:S02]  /*ac30*/  ISETP.NE.U32.AND P5, PT, R10, RZ, PT ;  /* 0x000000ff0a00720c */ /* 0x000fe40003fa5070 */
[----:B------:R-:W-:Y:S02]  /*ac40*/  ISETP.NE.OR.EX P1, PT, R9, RZ, P1, P0 ;  /* 0x000000ff0900720c */ /* 0x000fe40000f25700 */
[----:B------:R-:W-:Y:S02]  /*ac50*/  ISETP.NE.OR.EX P3, PT, R11, RZ, P3, P5 ;  /* 0x000000ff0b00720c */ /* 0x000fe40001f65750 */
[----:B---3--:R-:W-:Y:S02]  /*ac60*/  ISETP.NE.U32.AND P4, PT, R12, RZ, PT ;  /* 0x000000ff0c00720c */ /* 0x008fe40003f85070 */
[----:B------:R-:W-:-:S02]  /*ac70*/  LOP3.LUT P0, RZ, R31, 0xff, RZ, 0xc0, !PT ;  /* 0x000000ff1fff7812 */ /* 0x000fc4000780c0ff */
[----:B------:R-:W-:Y:S01]  /*ac80*/  ISETP.NE.U32.AND P5, PT, R14, RZ, PT ;  /* 0x000000ff0e00720c */ /* 0x000fe20003fa5070 */
[----:B------:R-:W2:Y:S01]  /*ac90*/  LDG.E.128 R28, [R36.64] ;  /* 0x00000024241c7981 */ /* 0x000ea2000c1e1d00 */
[----:B------:R-:W-:Y:S02]  /*aca0*/  ISETP.NE.OR.EX P2, PT, R13, RZ, P2, P4 ;  /* 0x000000ff0d00720c */ /* 0x000fe40001745740 */
[----:B------:R-:W-:Y:S02]  /*acb0*/  ISETP.NE.OR.EX P0, PT, R15, RZ, P0, P5 ;  /* 0x000000ff0f00720c */ /* 0x000fe40000705750 */
[----:B------:R-:W-:Y:S02]  /*acc0*/  SEL R56, RZ, 0x1, !P1 ;  /* 0x00000001ff387807 */ /* 0x000fe40004800000 */
[----:B------:R-:W-:Y:S02]  /*acd0*/  SEL R54, RZ, 0x1, !P2 ;  /* 0x00000001ff367807 */ /* 0x000fe40005000000 */
[----:B------:R-:W-:-:S02]  /*ace0*/  SEL R53, RZ, 0x1, !P0 ;  /* 0x00000001ff357807 */ /* 0x000fc40004000000 */
[----:B------:R-:W-:Y:S02]  /*acf0*/  LOP3.LUT P1, RZ, R33, 0xff, RZ, 0xc0, !PT ;  /* 0x000000ff21ff7812 */ /* 0x000fe4000782c0ff */
[----:B----4-:R-:W-:Y:S02]  /*ad00*/  ISETP.NE.U32.AND P4, PT, R20, RZ, PT ;  /* 0x000000ff1400720c */ /* 0x010fe40003f85070 */
[----:B------:R-:W-:Y:S02]  /*ad10*/  LOP3.LUT P0, RZ, R32, 0xff, RZ, 0xc0, !PT ;  /* 0x000000ff20ff7812 */ /* 0x000fe4000780c0ff */
[----:B------:R-:W-:Y:S02]  /*ad20*/  ISETP.NE.U32.AND P2, PT, R22, RZ, PT ;  /* 0x000000ff1600720c */ /* 0x000fe40003f45070 */
[----:B------:R-:W-:Y:S02]  /*ad30*/  ISETP.NE.OR.EX P1, PT, R21, RZ, P1, P4 ;  /* 0x000000ff1500720c */ /* 0x000fe40000f25740 */
[----:B------:R-:W-:-:S02]  /*ad40*/  ISETP.NE.OR.EX P0, PT, R23, RZ, P0, P2 ;  /* 0x000000ff1700720c */ /* 0x000fc40000705720 */
[----:B------:R-:W-:Y:S02]  /*ad50*/  SEL R52, RZ, 0x1, !P1 ;  /* 0x00000001ff347807 */ /* 0x000fe40004800000 */
[----:B------:R-:W-:Y:S02]  /*ad60*/  SEL R51, RZ, 0x1, !P0 ;  /* 0x00000001ff337807 */ /* 0x000fe40004000000 */
[----:B------:R-:W-:Y:S02]  /*ad70*/  LOP3.LUT P0, RZ, R35, 0xff, RZ, 0xc0, !PT ;  /* 0x000000ff23ff7812 */ /* 0x000fe4000780c0ff */
[----:B-----5:R-:W-:Y:S02]  /*ad80*/  ISETP.NE.U32.AND P1, PT, R24, RZ, PT ;  /* 0x000000ff1800720c */ /* 0x020fe40003f25070 */
[----:B------:R-:W-:Y:S02]  /*ad90*/  SEL R55, RZ, 0x1, !P3 ;  /* 0x00000001ff377807 */ /* 0x000fe40005800000 */
[----:B------:R-:W-:-:S02]  /*ada0*/  ISETP.NE.OR.EX P0, PT, R25, RZ, P0, P1 ;  /* 0x000000ff1900720c */ /* 0x000fc40000705710 */
[----:B------:R-:W-:Y:S02]  /*adb0*/  ISETP.NE.U32.AND P1, PT, R26, RZ, PT ;  /* 0x000000ff1a00720c */ /* 0x000fe40003f25070 */
[----:B------:R-:W-:Y:S02]  /*adc0*/  SEL R50, RZ, 0x1, !P0 ;  /* 0x00000001ff327807 */ /* 0x000fe40004000000 */
[----:B------:R-:W-:Y:S02]  /*add0*/  LOP3.LUT P0, RZ, R34, 0xff, RZ, 0xc0, !PT ;  /* 0x000000ff22ff7812 */ /* 0x000fe4000780c0ff */
[----:B------:R-:W3:Y:S02]  /*ade0*/  LDG.E.128 R32, [R36.64+0x10] ;  /* 0x0000102424207981 */ /* 0x000ee4000c1e1d00 */
[----:B------:R-:W-:-:S04]  /*adf0*/  ISETP.NE.OR.EX P0, PT, R27, RZ, P0, P1 ;  /* 0x000000ff1b00720c */ /* 0x000fc80000705710 */
[----:B------:R-:W-:Y:S02]  /*ae00*/  SEL R48, RZ, 0x1, !P0 ;  /* 0x00000001ff307807 */ /* 0x000fe40004000000 */
[----:B------:R-:W-:Y:S02]  /*ae10*/  LOP3.LUT P0, RZ, R19, 0xff, RZ, 0xc0, !PT ;  /* 0x000000ff13ff7812 */ /* 0x000fe4000780c0ff */
        /* <DEDUP_REMOVED lines=12> */
[----:B------:R-:W-:-:S04]  /*aee0*/  IADD3 R34, R40, c[0x0][0x170], RZ ;  /* 0x00005c0028227a10 */ /* 0x000fc80007ffe0ff */
        /* <DEDUP_REMOVED lines=85> */
[----:B------:R-:W-:Y:S01]  /*b440*/  PRMT R35, R50, 0x7610, R35 ;  /* 0x0000761032237816 */ /* 0x000fe20000000023 */
[----:B------:R-:W-:Y:S05]  /*b450*/  @!P6 BRA `(.L_x_2778) ;  /* 0xfffff6d00000e947 */ /* 0x000fea000383ffff */
[----:B------:R-:W-:Y:S05]  /*b460*/  BSYNC B1 ;  /* 0x0000000000017941 */ /* 0x000fea0003800000 */
.L_x_2777:
[----:B------:R-:W-:Y:S02]  /*b470*/  P2R R8, PR, RZ, 0x20 ;  /* 0x00000020ff087803 */ /* 0x000fe40000000000 */
[----:B------:R-:W-:-:S02]  /*b480*/  LOP3.LUT P5, RZ, R6, 0x100, RZ, 0xc0, !PT ;  /* 0x0000010006ff7812 */ /* 0x000fc400078ac0ff */
        /* <DEDUP_REMOVED lines=34> */
.L_x_2776:
[----:B------:R-:W-:Y:S05]  /*b6b0*/  BSYNC B0 ;  /* 0x0000000000007941 */ /* 0x000fea0003800000 */
.L_x_2775:
[----:B------:R-:W-:Y:S01]  /*b6c0*/  ISETP.GE.U32.AND P2, PT, R20, c[0x0][0x168], PT ;  /* 0x00005a0014007a0c */ /* 0x000fe20003f46070 */
[----:B------:R-:W-:-:S12]  /*b6d0*/  BSSY B0, `(.L_x_2779) ;  /* 0x0000059000007945 */ /* 0x000fd80003800000 */
[----:B------:R-:W-:Y:S05]  /*b6e0*/  @P2 BRA `(.L_x_2780) ;  /* 0x0000057000002947 */ /* 0x000fea0003800000 */
        /* <DEDUP_REMOVED lines=57> */
[----:B------:R-:W2:Y:S05]  /*ba80*/  @!P1 LDG.E.128 R8, [R22.64+0x10] ;  /* 0x0000102416089981 */ /* 0x000eaa000c1e1d00 */
[----:B------:R-:W-:Y:S02]  /*ba90*/  @P2 LOP3.LUT R6, R6, 0x800, RZ, 0xfc, !PT ;  /* 0x0000080006062812 */ /* 0x000fe400078efcff */
[----:B------:R-:W-:Y:S02]  /*baa0*/  ISETP.NE.AND P2, PT, R12, RZ, PT ;  /* 0x000000ff0c00720c */ /* 0x000fe40003f45270 */
[----:B------:R-:W-:-:S04]  /*bab0*/  LOP3.LUT R6, R6, 0xfffffbff, RZ, 0xc0, !PT ;  /* 0xfffffbff06067812 */ /* 0x000fc800078ec0ff */
[----:B------:R-:W-:Y:S02]  /*bac0*/  @P0 LOP3.LUT R6, R6, 0x400, RZ, 0xfc, !PT ;  /* 0x0000040006060812 */ /* 0x000fe400078efcff */
[----:B------:R-:W-:Y:S02]  /*bad0*/  ISETP.NE.AND P0, PT, R13, RZ, PT ;  /* 0x000000ff0d00720c */ /* 0x000fe40003f05270 */
[----:B--2---:R-:W-:-:S04]  /*bae0*/  @!P1 ISETP.NE.U32.AND P3, PT, R8, RZ, PT ;  /* 0x000000ff0800920c */ /* 0x004fc80003f65070 */
[----:B------:R-:W-:Y:S02]  /*baf0*/  @!P1 ISETP.NE.AND.EX P4, PT, R9, RZ, PT, P3 ;  /* 0x000000ff0900920c */ /* 0x000fe40003f85330 */
[----:B------:R-:W-:Y:S02]  /*bb00*/  SHF.R.U32.HI R9, RZ, 0x2, R21 ;  /* 0x00000002ff097819 */ /* 0x000fe40000011615 */
[----:B------:R-:W-:-:S03]  /*bb10*/  @!P1 ISETP.NE.U32.AND P3, PT, R10, RZ, PT ;  /* 0x000000ff0a00920c */ /* 0x000fc60003f65070 */
[----:B------:R-:W-:Y:S01]  /*bb20*/  IMAD.WIDE.U32 R46, R9, 0x20, R46 ;  /* 0x00000020092e7825 */ /* 0x000fe200078e002e */
[----:B------:R-:W-:-:S04]  /*bb30*/  @!P1 ISETP.NE.AND.EX P5, PT, R11, RZ, PT, P3 ;  /* 0x000000ff0b00920c */ /* 0x000fc80003fa5330 */
[----:B------:R-:W2:Y:S04]  /*bb40*/  LDG.E.128 R8, [R46.64] ;  /* 0x000000242e087981 */ /* 0x000ea8000c1e1d00 */
[----:B------:R-:W3:Y:S01]  /*bb50*/  LDG.E.128 R12, [R46.64+0x10] ;  /* 0x000010242e0c7981 */ /* 0x000ee2000c1e1d00 */
        /* <DEDUP_REMOVED lines=16> */
.L_x_2780:
[----:B------:R-:W-:Y:S05]  /*bc60*/  BSYNC B0 ;  /* 0x0000000000007941 */ /* 0x000fea0003800000 */
.L_x_2779:
        /* <DEDUP_REMOVED lines=38> */
[----:B------:R-:W-:Y:S02]  /*bed0*/  LOP3.LUT P2, RZ, R6, 0x2, RZ, 0xc0, !PT ;  /* 0x0000000206ff7812 */ /* 0x000fe4000784c0ff */
        /* <DEDUP_REMOVED lines=32> */
.L_x_2782:
[----:B------:R-:W-:Y:S05]  /*c0e0*/  BSYNC B0 ;  /* 0x0000000000007941 */ /* 0x000fea0003800000 */
.L_x_2781:
        /* <DEDUP_REMOVED lines=24> */
.L_x_2734:
[----:B------:R-:W-:Y:S05]  /*c270*/  BSYNC B6 ;  /* 0x0000000000067941 */ /* 0x000fea0003800000 */
.L_x_2733:
        /* <DEDUP_REMOVED lines=12> */
.L_x_2786:
        /* <DEDUP_REMOVED lines=27> */
.L_x_2785:
[----:B------:R-:W-:Y:S05]  /*c4f0*/  BSYNC B0 ;  /* 0x0000000000007941 */ /* 0x000fea0003800000 */
.L_x_2784:
[----:B------:R-:W-:Y:S01]  /*c500*/  IMAD.MOV.U32 R4, RZ, RZ, R6 ;  /* 0x000000ffff047224 */ /* 0x000fe200078e0006 */
[----:B------:R-:W-:Y:S05]  /*c510*/  @P3 BRA `(.L_x_2786) ;  /* 0xfffffe2000003947 */ /* 0x000fea000383ffff */
.L_x_2783:
        /* <DEDUP_REMOVED lines=17> */
.L_x_2791:
        /* <DEDUP_REMOVED lines=25> */
.L_x_2790:
[----:B------:R-:W-:Y:S05]  /*c7c0*/  BSYNC B0 ;  /* 0x0000000000007941 */ /* 0x000fea0003800000 */
.L_x_2789:
[----:B------:R-:W-:-:S04]  /*c7d0*/  SHF.R.S32.HI R3, RZ, 0x1, R3 ;  /* 0x00000001ff037819 */ /* 0x000fc80000011403 */
[----:B------:R-:W-:-:S13]  /*c7e0*/  ISETP.GE.AND P0, PT, R3, 0x20, PT ;  /* 0x000000200300780c */ /* 0x000fda0003f06270 */
[----:B------:R-:W-:Y:S05]  /*c7f0*/  @P0 BRA `(.L_x_2791) ;  /* 0xfffffe3000000947 */ /* 0x000fea000383ffff */
[----:B------:R-:W-:-:S05]  /*c800*/  IMAD.MOV.U32 R0, RZ, RZ, 0x20 ;  /* 0x00000020ff007424 */ /* 0x000fca00078e00ff */
.L_x_2788:
[----:B0-----:R-:W-:Y:S01]  /*c810*/  ISETP.GE.AND P0, PT, R0, 0x2, PT ;  /* 0x000000020000780c */ /* 0x001fe20003f06270 */
[----:B------:R-:W-:Y:S01]  /*c820*/  WARPSYNC 0xffffffff ;  /* 0xffffffff00007948 */ /* 0x000fe20003800000 */
[----:B------:R-:W-:Y:S11]  /*c830*/  BAR.SYNC.DEFER_BLOCKING 0x0 ;  /* 0x0000000000007b1d */ /* 0x000ff60000010000 */
[----:B------:R-:W-:Y:S05]  /*c840*/  @!P0 BRA `(.L_x_2787) ;  /* 0x000001f000008947 */ /* 0x000fea0003800000 */
[----:B------:R-:W-:Y:S02]  /*c850*/  IMAD.MOV.U32 R3, RZ, RZ, 0x1 ;  /* 0x00000001ff037424 */ /* 0x000fe400078e00ff */
.L_x_2792:
        /* <DEDUP_REMOVED lines=30> */
.L_x_2787:
        /* <DEDUP_REMOVED lines=204> */
.L_x_2793:
        /* <DEDUP_REMOVED lines=200> */
.L_x_2794:
        /* <DEDUP_REMOVED lines=202> */
.L_x_2795:
        /* <DEDUP_REMOVED lines=200> */
.L_x_2796:
        /* <DEDUP_REMOVED lines=215> */
.L_x_2798:
        /* <DEDUP_REMOVED lines=200> */
.L_x_2799:
        /* <DEDUP_REMOVED lines=202> */
.L_x_2800:
        /* <DEDUP_REMOVED lines=200> */
.L_x_2801:
        /* <DEDUP_REMOVED lines=11> */
.L_x_2803:
[----:B------:R-:W-:Y:S05]  /*13060*/  BSYNC B0 ;  /* 0x0000000000007941 */ /* 0x000fea0003800000 */
.L_x_2802:
        /* <DEDUP_REMOVED lines=15> */
.L_x_2805:
[----:B------:R-:W-:Y:S05]  /*13160*/  BSYNC B0 ;  /* 0x0000000000007941 */ /* 0x000fea0003800000 */
.L_x_2804:
        /* <DEDUP_REMOVED lines=31> */
.L_x_2807:
[----:B------:R-:W-:Y:S05]  /*13360*/  BSYNC B0 ;  /* 0x0000000000007941 */ /* 0x000fea0003800000 */
.L_x_2806:
        /* <DEDUP_REMOVED lines=26> */
.L_x_2812:
        /* <DEDUP_REMOVED lines=19> */
.L_x_2811:
[----:B------:R-:W-:Y:S05]  /*13640*/  BSYNC B1 ;  /* 0x0000000000017941 */ /* 0x000fea0003800000 */
.L_x_2810:
[----:B------:R-:W-:Y:S05]  /*13650*/  BRA `(.L_x_2813) ;  /* 0x000001c000007947 */ /* 0x000fea0003800000 */
.L_x_2809:
        /* <DEDUP_REMOVED lines=9> */
.L_x_2814:
        /* <DEDUP_REMOVED lines=19> */
.L_x_2813:
[----:B------:R-:W-:Y:S05]  /*13820*/  BSYNC B0 ;  /* 0x0000000000007941 */ /* 0x000fea0003800000 */
.L_x_2808:
        /* <DEDUP_REMOVED lines=11> */
.L_x_2818:
        /* <DEDUP_REMOVED lines=26> */
.L_x_2817:
[----:B------:R-:W-:Y:S05]  /*13a80*/  BSYNC B0 ;  /* 0x0000000000007941 */ /* 0x000fea0003800000 */
.L_x_2816:
[----:B------:R-:W-:Y:S01]  /*13a90*/  IMAD.MOV.U32 R0, RZ, RZ, R8 ;  /* 0x000000ffff007224 */ /* 0x000fe200078e0008 */
[----:B------:R-:W-:Y:S05]  /*13aa0*/  @P4 BRA `(.L_x_2818) ;  /* 0xfffffe3000004947 */ /* 0x000fea000383ffff */
.L_x_2815:
        /* <DEDUP_REMOVED lines=16> */
.L_x_2823:
        /* <DEDUP_REMOVED lines=24> */
.L_x_2822:
[----:B------:R-:W-:Y:S05]  /*13d30*/  BSYNC B0 ;  /* 0x0000000000007941 */ /* 0x000fea0003800000 */
.L_x_2821:
[----:B------:R-:W-:-:S04]  /*13d40*/  SHF.R.S32.HI R7, RZ, 0x1, R7 ;  /* 0x00000001ff077819 */ /* 0x000fc80000011407 */
[----:B------:R-:W-:-:S13]  /*13d50*/  ISETP.GE.AND P0, PT, R7, 0x20, PT ;  /* 0x000000200700780c */ /* 0x000fda0003f06270 */
[----:B------:R-:W-:Y:S05]  /*13d60*/  @P0 BRA `(.L_x_2823) ;  /* 0xfffffe4000000947 */ /* 0x000fea000383ffff */
[----:B------:R-:W-:-:S09]  /*13d70*/  HFMA2.MMA R0, -RZ, RZ, 0, 1.9073486328125e-06 ;  /* 0x00000020ff007435 */ /* 0x000fd200000001ff */
.L_x_2820:
[----:B0-----:R-:W-:Y:S01]  /*13d80*/  BAR.SYNC.DEFER_BLOCKING 0x0 ;  /* 0x0000000000007b1d */ /* 0x001fe20000010000 */
[----:B------:R-:W-:-:S13]  /*13d90*/  ISETP.GE.AND P0, PT, R0, 0x2, PT ;  /* 0x000000020000780c */ /* 0x000fda0003f06270 */
[----:B------:R-:W-:Y:S05]  /*13da0*/  @!P0 BRA `(.L_x_2819) ;  /* 0x000001e000008947 */ /* 0x000fea0003800000 */
[----:B------:R-:W-:Y:S02]  /*13db0*/  IMAD.MOV.U32 R7, RZ, RZ, 0x1 ;  /* 0x00000001ff077424 */ /* 0x000fe400078e00ff */
.L_x_2824:
        /* <DEDUP_REMOVED lines=29> */
.L_x_2819:
        /* <DEDUP_REMOVED lines=21> */
.L_x_2826:
[----:B------:R-:W-:Y:S05]  /*140e0*/  @!P4 BRA `(.L_x_2827) ;  /* 0x000006b00000c947 */ /* 0x000fea0003800000 */
[----:B------:R-:W-:-:S05]  /*140f0*/  IMAD.MOV.U32 R17, RZ, RZ, 0x1 ;  /* 0x00000001ff117424 */ /* 0x000fca00078e00ff */
[----:B------:R-:W-:-:S04]  /*14100*/  ISETP.NE.AND P0, PT, R17, c[0x0][0x56c], PT ;  /* 0x00015b0011007a0c */ /* 0x000fc80003f05270 */
[----:B------:R-:W-:-:S09]  /*14110*/  P2R R0, PR, RZ, 0x1 ;  /* 0x00000001ff007803 */ /* 0x000fd20000000000 */
[----:B------:R-:W-:Y:S05]  /*14120*/  @!P0 BRA `(.L_x_2828) ;  /* 0x0000013000008947 */ /* 0x000fea0003800000 */
[----:B------:R-:W-:Y:S01]  /*14130*/  MOV R0, 0x0 ;  /* 0x0000000000007802 */ /* 0x000fe20000000f00 */
[----:B------:R-:W-:Y:S01]  /*14140*/  HFMA2.MMA R12, -RZ, RZ, 0, 5.9604644775390625e-08 ;  /* 0x00000001ff0c7435 */ /* 0x000fe200000001ff */
[----:B------:R-:W-:Y:S02]  /*14150*/  IMAD.MOV.U32 R4, RZ, RZ, c[0x4][0x640] ;  /* 0x01019000ff047624 */ /* 0x000fe400078e00ff */
[----:B------:R0:W1:Y:S01]  /*14160*/  LDC.64 R2, c[0x4][R0] ;  /* 0x0100000000027b82 */ /* 0x0000620000000a00 */
[----:B------:R-:W-:Y:S02]  /*14170*/  IMAD.MOV.U32 R5, RZ, RZ, c[0x4][0x644] ;  /* 0x01019100ff057624 */ /* 0x000fe400078e00ff */
[----:B------:R-:W-:Y:S02]  /*14180*/  IMAD.MOV.U32 R6, RZ, RZ, c[0x4][0x630] ;  /* 0x01018c00ff067624 */ /* 0x000fe400078e00ff */
[----:B------:R-:W-:Y:S02]  /*14190*/  IMAD.MOV.U32 R7, RZ, RZ, c[0x4][0x634] ;  /* 0x01018d00ff077624 */ /* 0x000fe400078e00ff */
[----:B------:R-:W-:-:S02]  /*141a0*/  IMAD.MOV.U32 R8, RZ, RZ, 0x2ef ;  /* 0x000002efff087424 */ /* 0x000fc400078e00ff */
        /* <DEDUP_REMOVED lines=11> */
.L_x_2828:
        /* <DEDUP_REMOVED lines=9> */
[----:B------:R-:W-:Y:S02]  /*142f0*/  IMAD.MOV.U32 R4, RZ, RZ, c[0x4][0x640] ;  /* 0x01019000ff047624 */ /* 0x000fe400078e00ff */
[----:B0-----:R0:W1:Y:S01]  /*14300*/  LDC.64 R2, c[0x4][R0] ;  /* 0x0100000000027b82 */ /* 0x0010620000000a00 */
[----:B------:R-:W-:-:S02]  /*14310*/  IMAD.MOV.U32 R5, RZ, RZ, c[0x4][0x644] ;  /* 0x01019100ff057624 */ /* 0x000fc400078e00ff */
[----:B------:R-:W-:Y:S02]  /*14320*/  IMAD.MOV.U32 R6, RZ, RZ, c[0x4][0x630] ;  /* 0x01018c00ff067624 */ /* 0x000fe400078e00ff */
[----:B------:R-:W-:Y:S02]  /*14330*/  IMAD.MOV.U32 R7, RZ, RZ, c[0x4][0x634] ;  /* 0x01018d00ff077624 */ /* 0x000fe400078e00ff */
[----:B------:R-:W-:Y:S02]  /*14340*/  IMAD.MOV.U32 R8, RZ, RZ, 0x2ef ;  /* 0x000002efff087424 */ /* 0x000fe400078e00ff */
[----:B------:R-:W-:Y:S02]  /*14350*/  IMAD.MOV.U32 R10, RZ, RZ, c[0x4][0x360] ;  /* 0x0100d800ff0a7624 */ /* 0x000fe400078e00ff */
[----:B------:R-:W-:Y:S02]  /*14360*/  IMAD.MOV.U32 R11, RZ, RZ, c[0x4][0x364] ;  /* 0x0100d900ff0b7624 */ /* 0x000fe400078e00ff */
[----:B------:R-:W-:-:S02]  /*14370*/  IMAD.MOV.U32 R12, RZ, RZ, 0x1 ;  /* 0x00000001ff0c7424 */ /* 0x000fc400078e00ff */
        /* <DEDUP_REMOVED lines=8> */
.L_x_2829:
        /* <DEDUP_REMOVED lines=26> */
.L_x_2830:
        /* <DEDUP_REMOVED lines=26> */
.L_x_2831:
[----:B------:R-:W-:Y:S02]  /*14740*/  IADD3 R16, P1, R16, c[0x0][0x538], RZ ;  /* 0x00014e0010107a10 */ /* 0x000fe40007f3e0ff */
[----:B------:R-:W-:-:S03]  /*14750*/  LOP3.LUT P0, RZ, R18, 0xff, RZ, 0xc0, !PT ;  /* 0x000000ff12ff7812 */ /* 0x000fc6000780c0ff */
[----:B------:R-:W-:Y:S01]  /*14760*/  IMAD.X R17, RZ, RZ, c[0x0][0x53c], P1 ;  /* 0x00014f00ff117624 */ /* 0x000fe200008e06ff */
[----:B0-----:R-:W-:-:S05]  /*14770*/  SEL R3, RZ, 0x1, !P0 ;  /* 0x00000001ff037807 */ /* 0x001fca0004000000 */
[----:B------:R-:W-:Y:S01]  /*14780*/  STG.E.U8 [R16.64], R3 ;  /* 0x0000000310007986 */ /* 0x000fe2000c101124 */
[----:B------:R-:W-:Y:S05]  /*14790*/  EXIT ;  /* 0x000000000000794d */ /* 0x000fea0003800000 */
.L_x_2827:
[----:B------:R-:W-:Y:S04]  /*147a0*/  STG.E.U8 [R4.64], R27 ;  /* 0x0000001b04007986 */ /* 0x000fe8000c101124 */
[----:B------:R-:W-:Y:S04]  /*147b0*/  STG.E.U8 [R4.64+0x1], R24 ;  /* 0x0000011804007986 */ /* 0x000fe8000c101124 */
[----:B------:R-:W-:Y:S04]  /*147c0*/  STG.E.U8 [R4.64+0x2], R22 ;  /* 0x0000021604007986 */ /* 0x000fe8000c101124 */
[----:B------:R-:W-:Y:S01]  /*147d0*/  STG.E.U8 [R4.64+0x3], R18 ;  /* 0x0000031204007986 */ /* 0x000fe2000c101124 */
[----:B------:R-:W-:Y:S05]  /*147e0*/  EXIT ;  /* 0x000000000000794d */ /* 0x000fea0003800000 */
.L_x_2825:
        /* <DEDUP_REMOVED lines=51> */
.L_x_2833:
        /* <DEDUP_REMOVED lines=26> */
.L_x_2834:
        /* <DEDUP_REMOVED lines=26> */
.L_x_2835:
        /* <DEDUP_REMOVED lines=26> */
.L_x_2836:
[----:B------:R-:W-:Y:S02]  /*15000*/  IADD3 R16, P1, R16, c[0x0][0x538], RZ ;  /* 0x00014e0010107a10 */ /* 0x000fe40007f3e0ff */
[----:B------:R-:W-:Y:S02]  /*15010*/  LOP3.LUT P0, RZ, R18, 0xff, RZ, 0xc0, !PT ;  /* 0x000000ff12ff7812 */ /* 0x000fe4000780c0ff */
[----:B------:R-:W-:Y:S02]  /*15020*/  IADD3.X R17, RZ, c[0x0][0x53c], RZ, P1, !PT ;  /* 0x00014f00ff117a10 */ /* 0x000fe40000ffe4ff */
[----:B0-----:R-:W-:-:S05]  /*15030*/  SEL R3, RZ, 0x1, !P0 ;  /* 0x00000001ff037807 */ /* 0x001fca0004000000 */
[----:B------:R-:W-:Y:S01]  /*15040*/  STG.E.U8 [R16.64], R3 ;  /* 0x0000000310007986 */ /* 0x000fe2000c101124 */
[----:B------:R-:W-:Y:S05]  /*15050*/  EXIT ;  /* 0x000000000000794d */ /* 0x000fea0003800000 */
.L_x_2832:
        /* <DEDUP_REMOVED lines=13> */
.L_x_2797:
        /* <DEDUP_REMOVED lines=28> */
.L_x_2838:
[----:B------:R-:W-:Y:S05]  /*152f0*/  @!P4 BRA `(.L_x_2839) ;  /* 0x000006b00000c947 */ /* 0x000fea0003800000 */
[----:B------:R-:W-:-:S05]  /*15300*/  IMAD.MOV.U32 R17, RZ, RZ, 0x1 ;  /* 0x00000001ff117424 */ /* 0x000fca00078e00ff */
[----:B------:R-:W-:-:S04]  /*15310*/  ISETP.NE.AND P0, PT, R17, c[0x0][0x56c], PT ;  /* 0x00015b0011007a0c */ /* 0x000fc80003f05270 */
[----:B------:R-:W-:-:S09]  /*15320*/  P2R R0, PR, RZ, 0x1 ;  /* 0x00000001ff007803 */ /* 0x000fd20000000000 */
[----:B------:R-:W-:Y:S05]  /*15330*/  @!P0 BRA `(.L_x_2840) ;  /* 0x0000013000008947 */ /* 0x000fea0003800000 */
[----:B------:R-:W-:Y:S01]  /*15340*/  MOV R0, 0x0 ;  /* 0x0000000000007802 */ /* 0x000fe20000000f00 */
[----:B------:R-:W-:Y:S02]  /*15350*/  IMAD.MOV.U32 R4, RZ, RZ, c[0x4][0x640] ;  /* 0x01019000ff047624 */ /* 0x000fe400078e00ff */
        /* <DEDUP_REMOVED lines=17> */
.L_x_2840:
        /* <DEDUP_REMOVED lines=26> */
.L_x_2841:
        /* <DEDUP_REMOVED lines=26> */
.L_x_2842:
        /* <DEDUP_REMOVED lines=26> */
.L_x_2843:
[----:B------:R-:W-:Y:S02]  /*15950*/  IADD3 R16, P1, R16, c[0x0][0x538], RZ ;  /* 0x00014e0010107a10 */ /* 0x000fe40007f3e0ff */
[----:B------:R-:W-:-:S03]  /*15960*/  LOP3.LUT P0, RZ, R18, 0xff, RZ, 0xc0, !PT ;  /* 0x000000ff12ff7812 */ /* 0x000fc6000780c0ff */
[----:B------:R-:W-:Y:S01]  /*15970*/  IMAD.X R17, RZ, RZ, c[0x0][0x53c], P1 ;  /* 0x00014f00ff117624 */ /* 0x000fe200008e06ff */
[----:B0-----:R-:W-:-:S05]  /*15980*/  SEL R3, RZ, 0x1, !P0 ;  /* 0x00000001ff037807 */ /* 0x001fca0004000000 */
[----:B------:R-:W-:Y:S01]  /*15990*/  STG.E.U8 [R16.64], R3 ;  /* 0x0000000310007986 */ /* 0x000fe2000c101124 */
[----:B------:R-:W-:Y:S05]  /*159a0*/  EXIT ;  /* 0x000000000000794d */ /* 0x000fea0003800000 */
.L_x_2839:
[----:B------:R-:W-:Y:S04]  /*159b0*/  STG.E.U8 [R4.64], R27 ;  /* 0x0000001b04007986 */ /* 0x000fe8000c101124 */
[----:B------:R-:W-:Y:S04]  /*159c0*/  STG.E.U8 [R4.64+0x1], R24 ;  /* 0x0000011804007986 */ /* 0x000fe8000c101124 */
[----:B------:R-:W-:Y:S04]  /*159d0*/  STG.E.U8 [R4.64+0x2], R22 ;  /* 0x0000021604007986 */ /* 0x000fe8000c101124 */
[----:B------:R-:W-:Y:S01]  /*159e0*/  STG.E.U8 [R4.64+0x3], R18 ;  /* 0x0000031204007986 */ /* 0x000fe2000c101124 */
[----:B------:R-:W-:Y:S05]  /*159f0*/  EXIT ;  /* 0x000000000000794d */ /* 0x000fea0003800000 */
.L_x_2837:
        /* <DEDUP_REMOVED lines=51> */
.L_x_2845:
        /* <DEDUP_REMOVED lines=26> */
.L_x_2846:
        /* <DEDUP_REMOVED lines=26> */
.L_x_2847:
        /* <DEDUP_REMOVED lines=26> */
.L_x_2848:
[----:B------:R-:W-:Y:S02]  /*16210*/  IADD3 R16, P1, R16, c[0x0][0x538], RZ ;  /* 0x00014e0010107a10 */ /* 0x000fe40007f3e0ff */
[----:B------:R-:W-:-:S03]  /*16220*/  LOP3.LUT P0, RZ, R18, 0xff, RZ, 0xc0, !PT ;  /* 0x000000ff12ff7812 */ /* 0x000fc6000780c0ff */
[----:B------:R-:W-:Y:S01]  /*16230*/  IMAD.X R17, RZ, RZ, c[0x0][0x53c], P1 ;  /* 0x00014f00ff117624 */ /* 0x000fe200008e06ff */
[----:B0-----:R-:W-:-:S05]  /*16240*/  SEL R3, RZ, 0x1, !P0 ;  /* 0x00000001ff037807 */ /* 0x001fca0004000000 */
[----:B------:R-:W-:Y:S01]  /*16250*/  STG.E.U8 [R16.64], R3 ;  /* 0x0000000310007986 */ /* 0x000fe2000c101124 */
[----:B------:R-:W-:Y:S05]  /*16260*/  EXIT ;  /* 0x000000000000794d */ /* 0x000fea0003800000 */
.L_x_2844:
        /* <DEDUP_REMOVED lines=13> */
.L_x_2849:
        /* <DEDUP_REMOVED lines=12> */
.L_x_7639:


//--------------------- .text._ZN2at6native13reduce_kernelILi512ELi1ENS0_8ReduceOpIiNS0_14func_wrapper_tIbZZZNS0_14or_kernel_cudaERNS_14TensorIteratorEENKUlvE_clEvENKUlvE1_clEvEUlbiE_EEjbLi4ELi4EEEEEvT1_ --------------------------
	.section	.text._ZN2at6native13reduce_kernelILi512ELi1ENS0_8ReduceOpIiNS0_14func_wrapper_tIbZZZNS0_14or_kernel_cudaERNS_14TensorIteratorEENKUlvE_clEvENKUlvE1_clEvEUlbiE_EEjbLi4ELi4EEEEEvT1_,"ax",@progbits
	.sectioninfo	@"SHI_REGISTERS=26"
	.align	128
        .global         _ZN2at6native13reduce_kernelILi512ELi1ENS0_8ReduceOpIiNS0_14func_wrapper_tIbZZZNS0_14or_kernel_cudaERNS_14TensorIteratorEENKUlvE_clEvENKUlvE1_clEvEUlbiE_EEjbLi4ELi4EEEEEvT1_
        .type           _ZN2at6native13reduce_kernelILi512ELi1ENS0_8ReduceOpIiNS0_14func_wrapper_tIbZZZNS0_14or_kernel_cudaERNS_14TensorIteratorEENKUlvE_clEvENKUlvE1_clEvEUlbiE_EEjbLi4ELi4EEEEEvT1_,@function
        .size           _ZN2at6native13reduce_kernelILi512ELi1ENS0_8ReduceOpIiNS0_14func_wrapper_tIbZZZNS0_14or_kernel_cudaERNS_14TensorIteratorEENKUlvE_clEvENKUlvE1_clEvEUlbiE_EEjbLi4ELi4EEEEEvT1_,(.L_x_7640 - _ZN2at6native13reduce_kernelILi512ELi1ENS0_8ReduceOpIiNS0_14func_wrapper_tIbZZZNS0_14or_kernel_cudaERNS_14TensorIteratorEENKUlvE_clEvENKUlvE1_clEvEUlbiE_EEjbLi4ELi4EEEEEvT1_)
        .other          _ZN2at6native13reduce_kernelILi512ELi1ENS0_8ReduceOpIiNS0_14func_wrapper_tIbZZZNS0_14or_kernel_cudaERNS_14TensorIteratorEENKUlvE_clEvENKUlvE1_clEvEUlbiE_EEjbLi4ELi4EEEEEvT1_,@"STO_CUDA_ENTRY STV_DEFAULT"
_ZN2at6native13reduce_kernelILi512ELi1ENS0_8ReduceOpIiNS0_14func_wrapper_tIbZZZNS0_14or_kernel_cudaERNS_14TensorIteratorEENKUlvE_clEvENKUlvE1_clEvEUlbiE_EEjbLi4ELi4EEEEEvT1_:
.text._ZN2at6native13reduce_kernelILi512ELi1ENS0_8ReduceOpIiNS0_14func_wrapper_tIbZZZNS0_14or_kernel_cudaERNS_14TensorIteratorEENKUlvE_clEvENKUlvE1_clEvEUlbiE_EEjbLi4ELi4EEEEEvT1_:
        /* <DEDUP_REMOVED lines=208> */
.L_x_2850:
        /* <DEDUP_REMOVED lines=41> */
.L_x_2859:
[----:B------:R-:W-:Y:S05]  /*0f90*/  BSYNC B3 ;  /* 0x0000000000037941 */ /* 0x000fea0003800000 */
.L_x_2858:
        /* <DEDUP_REMOVED lines=9> */
[----:B--2---:R-:W-:-:S04]  /*1030*/  ISETP.NE.AND P0, PT, R4, RZ, PT ;  /* 0x000000ff0400720c */ /* 0x004fc80003f05270 */
[----:B------:R-:W-:-:S04]  /*1040*/  ISETP.NE.OR P0, PT, R0, RZ, P0 ;  /* 0x000000ff0000720c */ /* 0x000fc80000705670 */
[----:B------:R-:W-:-:S04]  /*1050*/  SEL R0, RZ, 0x1, !P0 ;  /* 0x00000001ff007807 */ /* 0x000fc80004000000 */
.L_x_2857:
[----:B------:R-:W-:Y:S05]  /*1060*/  BSYNC B2 ;  /* 0x0000000000027941 */ /* 0x000fea0003800000 */
.L_x_2856:
[C---:B------:R-:W-:Y:S02]  /*1070*/  IADD3 R3, P0, -R6.reuse, 0x4, RZ ;  /* 0x0000000406037810 */ /* 0x040fe40007f1e1ff */
[----:B------:R-:W-:Y:S02]  /*1080*/  IADD3 R9, R6, c[0x0][0x168], RZ ;  /* 0x00005a0006097a10 */ /* 0x000fe40007ffe0ff */
[----:B------:R-:W-:Y:S01]  /*1090*/  LEA R14, P1, R3, R14, 0x2 ;  /* 0x0000000e030e7211 */ /* 0x000fe200078210ff */
[----:B------:R-:W-:Y:S01]  /*10a0*/  IMAD.X R4, RZ, RZ, -0x1, P0 ;  /* 0xffffffffff047424 */ /* 0x000fe200000e06ff */
[----:B------:R-:W-:-:S04]  /*10b0*/  IADD3 R9, R9, -0x4, RZ ;  /* 0xfffffffc09097810 */ /* 0x000fc80007ffe0ff */
[----:B------:R-:W-:Y:S02]  /*10c0*/  LEA.HI.X R15, R3, R15, R4, 0x2, P1 ;  /* 0x0000000f030f7211 */ /* 0x000fe400008f1404 */
.L_x_2855:
[----:B------:R-:W-:Y:S05]  /*10d0*/  BSYNC B1 ;  /* 0x0000000000017941 */ /* 0x000fea0003800000 */
.L_x_2854:
        /* <DEDUP_REMOVED lines=10> */
.L_x_2862:
[----:B------:R-:W-:-:S06]  /*1180*/  IMAD.WIDE.U32 R4, R13, 0x10, R14 ;  /* 0x000000100d047825 */ /* 0x000fcc00078e000e */
[----:B------:R-:W2:Y:S01]  /*1190*/  LDG.E.128 R4, [R4.64] ;  /* 0x0000002404047981 */ /* 0x000ea2000c1e1d00 */
[----:B------:R-:W-:Y:S02]  /*11a0*/  IADD3 R13, R13, c[0x0][0x170], RZ ;  /* 0x00005c000d0d7a10 */ /* 0x000fe40007ffe0ff */
[----:B------:R-:W-:Y:S02]  /*11b0*/  LOP3.LUT P2, RZ, R0, 0xff, RZ, 0xc0, !PT ;  /* 0x000000ff00ff7812 */ /* 0x000fe4000784c0ff */
[----:B------:R-:W-:Y:S02]  /*11c0*/  LEA R0, R13, 0x3, 0x2 ;  /* 0x000000030d007811 */ /* 0x000fe400078e10ff */
[----:B------:R-:W-:Y:S02]  /*11d0*/  LOP3.LUT P3, RZ, R11, 0xff, RZ, 0xc0, !PT ;  /* 0x000000ff0bff7812 */ /* 0x000fe4000786c0ff */
[----:B------:R-:W-:Y:S02]  /*11e0*/  ISETP.GE.U32.AND P6, PT, R0, R9, PT ;  /* 0x000000090000720c */ /* 0x000fe40003fc6070 */
[----:B------:R-:W-:-:S02]  /*11f0*/  LOP3.LUT P0, RZ, R3, 0xff, RZ, 0xc0, !PT ;  /* 0x000000ff03ff7812 */ /* 0x000fc4000780c0ff */
[----:B------:R-:W-:Y:S02]  /*1200*/  LOP3.LUT P1, RZ, R8, 0xff, RZ, 0xc0, !PT ;  /* 0x000000ff08ff7812 */ /* 0x000fe4000782c0ff */
[----:B--2---:R-:W-:Y:S02]  /*1210*/  ISETP.NE.OR P2, PT, R4, RZ, P2 ;  /* 0x000000ff0400720c */ /* 0x004fe40001745670 */
[----:B------:R-:W-:Y:S02]  /*1220*/  ISETP.NE.OR P3, PT, R5, RZ, P3 ;  /* 0x000000ff0500720c */ /* 0x000fe40001f65670 */
[----:B------:R-:W-:Y:S02]  /*1230*/  ISETP.NE.OR P0, PT, R6, RZ, P0 ;  /* 0x000000ff0600720c */ /* 0x000fe40000705670 */
[----:B------:R-:W-:Y:S02]  /*1240*/  ISETP.NE.OR P1, PT, R7, RZ, P1 ;  /* 0x000000ff0700720c */ /* 0x000fe40000f25670 */
[----:B------:R-:W-:-:S02]  /*1250*/  SEL R0, RZ, 0x1, !P2 ;  /* 0x00000001ff007807 */ /* 0x000fc40005000000 */
[----:B------:R-:W-:Y:S02]  /*1260*/  SEL R11, RZ, 0x1, !P3 ;  /* 0x00000001ff0b7807 */ /* 0x000fe40005800000 */
[----:B------:R-:W-:Y:S02]  /*1270*/  SEL R3, RZ, 0x1, !P0 ;  /* 0x00000001ff037807 */ /* 0x000fe40004000000 */
[----:B------:R-:W-:Y:S01]  /*1280*/  SEL R8, RZ, 0x1, !P1 ;  /* 0x00000001ff087807 */ /* 0x000fe20004800000 */
[----:B------:R-:W-:Y:S05]  /*1290*/  @!P6 BRA `(.L_x_2862) ;  /* 0xfffffee00000e947 */ /* 0x000fea000383ffff */
.L_x_2861:
[----:B------:R-:W-:Y:S05]  /*12a0*/  BSYNC B1 ;  /* 0x0000000000017941 */ /* 0x000fea0003800000 */
.L_x_2860:
        /* <DEDUP_REMOVED lines=8> */
.L_x_2864:
[----:B------:R-:W-:Y:S05]  /*1330*/  BSYNC B1 ;  /* 0x0000000000017941 */ /* 0x000fea0003800000 */
.L_x_2863:
        /* <DEDUP_REMOVED lines=10> */
[----:B------:R-:W-:-:S04]  /*13e0*/  LOP3.LUT P0, RZ, R0, 0xff, RZ, 0xc0, !PT ;  /* 0x000000ff00ff7812 */ /* 0x000fc8000780c0ff */
[----:B--2---:R-:W-:-:S04]  /*13f0*/  ISETP.NE.OR P0, PT, R14, RZ, P0 ;  /* 0x000000ff0e00720c */ /* 0x004fc80000705670 */
[----:B------:R-:W-:-:S04]  /*1400*/  SEL R0, RZ, 0x1, !P0 ;  /* 0x00000001ff007807 */ /* 0x000fc80004000000 */
.L_x_2866:
[----:B------:R-:W-:Y:S05]  /*1410*/  BSYNC B1 ;  /* 0x0000000000017941 */ /* 0x000fea0003800000 */
.L_x_2865:
[----:B------:R-:W-:-:S04]  /*1420*/  LOP3.LUT P0, RZ, R11, 0xff, R0, 0xc8, !PT ;  /* 0x000000ff0bff7812 */ /* 0x000fc8000780c800 */
[----:B------:R-:W-:-:S04]  /*1430*/  SEL R0, RZ, 0x1, !P0 ;  /* 0x00000001ff007807 */ /* 0x000fc80004000000 */
[----:B------:R-:W-:-:S04]  /*1440*/  LOP3.LUT P0, RZ, R3, 0xff, R0, 0xc8, !PT ;  /* 0x000000ff03ff7812 */ /* 0x000fc8000780c800 */
[----:B------:R-:W-:-:S04]  /*1450*/  SEL R3, RZ, 0x1, !P0 ;  /* 0x00000001ff037807 */ /* 0x000fc80004000000 */
[----:B------:R-:W-:-:S04]  /*1460*/  LOP3.LUT P0, RZ, R8, 0xff, R3, 0xc8, !PT ;  /* 0x000000ff08ff7812 */ /* 0x000fc8000780c803 */
[----:B------:R-:W-:Y:S01]  /*1470*/  SEL R19, RZ, 0x1, !P0 ;  /* 0x00000001ff137807 */ /* 0x000fe20004000000 */
[----:B------:R-:W-:Y:S05]  /*1480*/  BRA `(.L_x_2852) ;  /* 0x00007cb000007947 */ /* 0x000fea0003800000 */
.L_x_2853:
        /* <DEDUP_REMOVED lines=24> */
.L_x_2876:
        /* <DEDUP_REMOVED lines=212> */
.L_x_2871:
        /* <DEDUP_REMOVED lines=225> */
.L_x_2872:
        /* <DEDUP_REMOVED lines=226> */
.L_x_2873:
[----:B-1----:R-:W-:-:S04]  /*3f80*/  LOP3.LUT R11, R2, 0xfffffffc, RZ, 0xc0, !PT ;  /* 0xfffffffc020b7812 */ /* 0x002fc800078ec0ff */
[----:B------:R-:W-:-:S04]  /*3f90*/  IADD3 R10, P0, R14, R11, RZ ;  /* 0x0000000b0e0a7210 */ /* 0x000fc80007f1e0ff */
[----:B------:R-:W-:-:S05]  /*3fa0*/  IADD3.X R11, RZ, R15, RZ, P0, !PT ;  /* 0x0000000fff0b7210 */ /* 0x000fca00007fe4ff */
[----:B------:R0:W5:Y:S01]  /*3fb0*/  LDG.E R0, [R10.64] ;  /* 0x000000240a007981 */ /* 0x000162000c1e1900 */
[----:B------:R-:W-:Y:S01]  /*3fc0*/  IADD3 R21, R21, c[0x0][0x170], RZ ;  /* 0x00005c0015157a10 */ /* 0x000fe20007ffe0ff */
[----:B------:R-:W-:Y:S05]  /*3fd0*/  @!P4 BRA `(.L_x_2874) ;  /* 0x00000d100000c947 */ /* 0x000fea0003800000 */
[----:B------:R-:W-:Y:S01]  /*3fe0*/  MOV R3, R21 ;  /* 0x0000001500037202 */ /* 0x000fe20000000f00 */
[----:B------:R-:W-:-:S04]  /*3ff0*/  IMAD.MOV.U32 R2, RZ, RZ, RZ ;  /* 0x000000ffff027224 */ /* 0x000fc800078e00ff */
[----:B------:R-:W-:-:S05]  /*4000*/  IMAD.HI.U32 R2, R21, c[0x0][0x1ac], R2 ;  /* 0x00006b0015027a27 */ /* 0x000fca00078e0002 */
[----:B------:R-:W-:Y:S01]  /*4010*/  SHF.R.U32.HI R3, RZ, c[0x0][0x1b0], R2 ;  /* 0x00006c00ff037a19 */ /* 0x000fe20000011602 */
[----:B------:R-:W-:-:S03]  /*4020*/  IMAD.MOV.U32 R2, RZ, RZ, RZ ;  /* 0x000000ffff027224 */ /* 0x000fc600078e00ff */
[C---:B0-----:R-:W-:Y:S01]  /*4030*/  IADD3 R10, -R3.reuse, RZ, RZ ;  /* 0x000000ff030a7210 */ /* 0x041fe20007ffe1ff */
[----:B------:R-:W-:-:S04]  /*4040*/  IMAD.HI.U32 R2, R3, c[0x0][0x1b8], R2 ;  /* 0x00006e0003027a27 */ /* 0x000fc800078e0002 */
[----:B------:R-:W-:Y:S01]  /*4050*/  IMAD R10, R10, c[0x0][0x1a8], R21 ;  /* 0x00006a000a0a7a24 */ /* 0x000fe200078e0215 */
[----:B------:R-:W-:Y:S01]  /*4060*/  SHF.R.U32.HI R13, RZ, c[0x0][0x1bc], R2 ;  /* 0x00006f00ff0d7a19 */ /* 0x000fe20000011602 */
[----:B------:R-:W-:Y:S02]  /*4070*/  IMAD.MOV.U32 R2, RZ, RZ, c[0x0][0x1a4] ;  /* 0x00006900ff027624 */ /* 0x000fe400078e00ff */
[----:B------:R-:W-:Y:S01]  /*4080*/  IMAD R10, R10, c[0x0][0x2d4], RZ ;  /* 0x0000b5000a0a7a24 */ /* 0x000fe200078e02ff */
[----:B------:R-:W-:Y:S02]  /*4090*/  IADD3 R11, -R13, RZ, RZ ;  /* 0x000000ff0d0b7210 */ /* 0x000fe40007ffe1ff */
[----:B------:R-:W-:-:S03]  /*40a0*/  ISETP.NE.AND P0, PT, R2, 0x2, PT ;  /* 0x000000020200780c */ /* 0x000fc60003f05270 */
        /* <DEDUP_REMOVED lines=196> */
.L_x_2874:
[----:B------:R-:W-:-:S04]  /*4cf0*/  LOP3.LUT R3, R3, 0xfffffffc, RZ, 0xc0, !PT ;  /* 0xfffffffc03037812 */ /* 0x000fc800078ec0ff */
[----:B------:R-:W-:-:S05]  /*4d00*/  IADD3 R2, P0, R14, R3, RZ ;  /* 0x000000030e027210 */ /* 0x000fca0007f1e0ff */
[----:B------:R-:W-:-:S06]  /*4d10*/  IMAD.X R3, RZ, RZ, R15, P0 ;  /* 0x000000ffff037224 */ /* 0x000fcc00000e060f */
[----:B------:R-:W2:Y:S01]  /*4d20*/  LDG.E R3, [R2.64] ;  /* 0x0000002402037981 */ /* 0x000ea2000c1e1900 */
[----:B------:R-:W-:Y:S02]  /*4d30*/  IADD3 R21, R21, c[0x0][0x170], RZ ;  /* 0x00005c0015157a10 */ /* 0x000fe40007ffe0ff */
[----:B0-----:R-:W-:Y:S02]  /*4d40*/  MOV R10, c[0x0][0x170] ;  /* 0x00005c00000a7a02 */ /* 0x001fe40000000f00 */
[----:B------:R-:W-:Y:S02]  /*4d50*/  LOP3.LUT P2, RZ, R6, 0xff, RZ, 0xc0, !PT ;  /* 0x000000ff06ff7812 */ /* 0x000fe4000784c0ff */
[----:B------:R-:W-:Y:S01]  /*4d60*/  LOP3.LUT P3, RZ, R7, 0xff, RZ, 0xc0, !PT ;  /* 0x000000ff07ff7812 */ /* 0x000fe2000786c0ff */
[----:B------:R-:W-:Y:S01]  /*4d70*/  IMAD R10, R10, 0x3, R21 ;  /* 0x000000030a0a7824 */ /* 0x000fe200078e0215 */
[----:B------:R-:W-:Y:S02]  /*4d80*/  LOP3.LUT P0, RZ, R8, 0xff, RZ, 0xc0, !PT ;  /* 0x000000ff08ff7812 */ /* 0x000fe4000780c0ff */
[----:B------:R-:W-:-:S02]  /*4d90*/  LOP3.LUT P1, RZ, R9, 0xff, RZ, 0xc0, !PT ;  /* 0x000000ff09ff7812 */ /* 0x000fc4000782c0ff */
[----:B------:R-:W-:Y:S02]  /*4da0*/  ISETP.GE.U32.AND P5, PT, R10, c[0x0][0x168], PT ;  /* 0x00005a000a007a0c */ /* 0x000fe40003fa6070 */
[----:B-----5:R-:W-:Y:S02]  /*4db0*/  ISETP.NE.OR P2, PT, R5, RZ, P2 ;  /* 0x000000ff0500720c */ /* 0x020fe40001745670 */
[----:B------:R-:W-:Y:S02]  /*4dc0*/  ISETP.NE.OR P3, PT, R4, RZ, P3 ;  /* 0x000000ff0400720c */ /* 0x000fe40001f65670 */
[----:B------:R-:W-:Y:S02]  /*4dd0*/  ISETP.NE.OR P0, PT, R0, RZ, P0 ;  /* 0x000000ff0000720c */ /* 0x000fe40000705670 */
[----:B------:R-:W-:Y:S02]  /*4de0*/  SEL R6, RZ, 0x1, !P2 ;  /* 0x00000001ff067807 */ /* 0x000fe40005000000 */
[----:B------:R-:W-:-:S02]  /*4df0*/  SEL R7, RZ, 0x1, !P3 ;  /* 0x00000001ff077807 */ /* 0x000fc40005800000 */
[----:B------:R-:W-:Y:S02]  /*4e00*/  SEL R8, RZ, 0x1, !P0 ;  /* 0x00000001ff087807 */ /* 0x000fe40004000000 */
[----:B--2---:R-:W-:-:S04]  /*4e10*/  ISETP.NE.OR P1, PT, R3, RZ, P1 ;  /* 0x000000ff0300720c */ /* 0x004fc80000f25670 */
[----:B------:R-:W-:Y:S01]  /*4e20*/  SEL R9, RZ, 0x1, !P1 ;  /* 0x00000001ff097807 */ /* 0x000fe20004800000 */
[----:B------:R-:W-:Y:S01]  /*4e30*/  @P5 CALL.REL.NOINC `(.L_x_2875) ;  /* 0x0000001000005944 */ /* 0x000fe20003c00000 */
[----:B------:R-:W-:Y:S05]  /*4e40*/  BRA `(.L_x_2876) ;  /* 0xffffc7c000007947 */ /* 0x000fea000383ffff */
.L_x_2875:
[----:B------:R-:W-:Y:S05]  /*4e50*/  BSYNC B2 ;  /* 0x0000000000027941 */ /* 0x000fea0003800000 */
.L_x_2870:
[----:B------:R-:W-:Y:S05]  /*4e60*/  BSYNC B1 ;  /* 0x0000000000017941 */ /* 0x000fea0003800000 */
.L_x_2869:
        /* <DEDUP_REMOVED lines=205> */
.L_x_2879:
        /* <DEDUP_REMOVED lines=207> */
.L_x_2880:
        /* <DEDUP_REMOVED lines=207> */
.L_x_2881:
        /* <DEDUP_REMOVED lines=207> */
.L_x_2882:
[----:B------:R-:W-:-:S04]  /*8210*/  LOP3.LUT R3, R18, 0xfffffffc, RZ, 0xc0, !PT ;  /* 0xfffffffc12037812 */ /* 0x000fc800078ec0ff */
[----:B------:R-:W-:-:S05]  /*8220*/  IADD3 R2, P1, R14, R3, RZ ;  /* 0x000000030e027210 */ /* 0x000fca0007f3e0ff */
[----:B------:R-:W-:-:S06]  /*8230*/  IMAD.X R3, RZ, RZ, R15, P1 ;  /* 0x000000ffff037224 */ /* 0x000fcc00008e060f */
[----:B------:R0:W5:Y:S02]  /*8240*/  LDG.E R3, [R2.64] ;  /* 0x0000002402037981 */ /* 0x000164000c1e1900 */
.L_x_2878:
[----:B0-----:R-:W-:Y:S05]  /*8250*/  BSYNC B1 ;  /* 0x0000000000017941 */ /* 0x001fea0003800000 */
.L_x_2877:
[----:B------:R-:W-:Y:S01]  /*8260*/  BSSY B1, `(.L_x_2883) ;  /* 0x0000017000017945 */ /* 0x000fe20003800000 */
[----:B------:R-:W-:Y:S05]  /*8270*/  @P0 BRA `(.L_x_2884) ;  /* 0x0000015000000947 */ /* 0x000fea0003800000 */
[----:B------:R-:W-:Y:S02]  /*8280*/  IADD3 R2, R21, c[0x0][0x170], RZ ;  /* 0x00005c0015027a10 */ /* 0x000fe40007ffe0ff */
[----:B------:R-:W-:Y:S02]  /*8290*/  LOP3.LUT P0, RZ, R6, 0xff, RZ, 0xc0, !PT ;  /* 0x000000ff06ff7812 */ /* 0x000fe4000780c0ff */
[----:B------:R-:W-:Y:S02]  /*82a0*/  ISETP.GE.U32.AND P1, PT, R2, c[0x0][0x168], PT ;  /* 0x00005a0002007a0c */ /* 0x000fe40003f26070 */
[----:B-----5:R-:W-:-:S04]  /*82b0*/  ISETP.NE.OR P0, PT, R5, RZ, P0 ;  /* 0x000000ff0500720c */ /* 0x020fc80000705670 */
[----:B------:R-:W-:-:S07]  /*82c0*/  SEL R6, RZ, 0x1, !P0 ;  /* 0x00000001ff067807 */ /* 0x000fce0004000000 */
[----:B------:R-:W-:Y:S05]  /*82d0*/  @P1 BRA `(.L_x_2884) ;  /* 0x000000f000001947 */ /* 0x000fea0003800000 */
[----:B------:R-:W-:Y:S02]  /*82e0*/  IADD3 R2, R2, c[0x0][0x170], RZ ;  /* 0x00005c0002027a10 */ /* 0x000fe40007ffe0ff */
[----:B------:R-:W-:Y:S02]  /*82f0*/  LOP3.LUT P0, RZ, R7, 0xff, RZ, 0xc0, !PT ;  /* 0x000000ff07ff7812 */ /* 0x000fe4000780c0ff */
[----:B------:R-:W-:Y:S02]  /*8300*/  ISETP.GE.U32.AND P1, PT, R2, c[0x0][0x168], PT ;  /* 0x00005a0002007a0c */ /* 0x000fe40003f26070 */
[----:B------:R-:W-:-:S04]  /*8310*/  ISETP.NE.OR P0, PT, R4, RZ, P0 ;  /* 0x000000ff0400720c */ /* 0x000fc80000705670 */
[----:B------:R-:W-:-:S07]  /*8320*/  SEL R7, RZ, 0x1, !P0 ;  /* 0x00000001ff077807 */ /* 0x000fce0004000000 */
[----:B------:R-:W-:Y:S05]  /*8330*/  @P1 BRA `(.L_x_2884) ;  /* 0x0000009000001947 */ /* 0x000fea0003800000 */
[----:B------:R-:W-:Y:S02]  /*8340*/  IADD3 R2, R2, c[0x0][0x170], RZ ;  /* 0x00005c0002027a10 */ /* 0x000fe40007ffe0ff */
[----:B------:R-:W-:Y:S02]  /*8350*/  LOP3.LUT P0, RZ, R8, 0xff, RZ, 0xc0, !PT ;  /* 0x000000ff08ff7812 */ /* 0x000fe4000780c0ff */
[----:B------:R-:W-:Y:S02]  /*8360*/  ISETP.GE.U32.AND P2, PT, R2, c[0x0][0x168], PT ;  /* 0x00005a0002007a0c */ /* 0x000fe40003f46070 */
[----:B------:R-:W-:-:S04]  /*8370*/  ISETP.NE.OR P0, PT, R0, RZ, P0 ;  /* 0x000000ff0000720c */ /* 0x000fc80000705670 */
[----:B------:R-:W-:-:S07]  /*8380*/  SEL R8, RZ, 0x1, !P0 ;  /* 0x00000001ff087807 */ /* 0x000fce0004000000 */
[----:B------:R-:W-:-:S04]  /*8390*/  @!P2 LOP3.LUT P1, RZ, R9, 0xff, RZ, 0xc0, !PT ;  /* 0x000000ff09ffa812 */ /* 0x000fc8000782c0ff */
[----:B------:R-:W-:-:S04]  /*83a0*/  @!P2 ISETP.NE.OR P1, PT, R3, RZ, P1 ;  /* 0x000000ff0300a20c */ /* 0x000fc80000f25670 */
[----:B------:R-:W-:-:S04]  /*83b0*/  @!P2 SEL R0, RZ, 0x1, !P1 ;  /* 0x00000001ff00a807 */ /* 0x000fc80004800000 */
[----:B------:R-:W-:Y:S02]  /*83c0*/  @!P2 PRMT R9, R0, 0x7610, R9 ;  /* 0x000076100009a816 */ /* 0x000fe40000000009 */
.L_x_2884:
[----:B------:R-:W-:Y:S05]  /*83d0*/  BSYNC B1 ;  /* 0x0000000000017941 */ /* 0x000fea0003800000 */
.L_x_2883:
[----:B------:R-:W-:-:S04]  /*83e0*/  LOP3.LUT P0, RZ, R7, 0xff, R6, 0xc8, !PT ;  /* 0x000000ff07ff7812 */ /* 0x000fc8000780c806 */
[----:B-----5:R-:W-:-:S04]  /*83f0*/  SEL R3, RZ, 0x1, !P0 ;  /* 0x00000001ff037807 */ /* 0x020fc80004000000 */
[----:B------:R-:W-:-:S04]  /*8400*/  LOP3.LUT P0, RZ, R8, 0xff, R3, 0xc8, !PT ;  /* 0x000000ff08ff7812 */ /* 0x000fc8000780c803 */
[----:B------:R-:W-:-:S04]  /*8410*/  SEL R0, RZ, 0x1, !P0 ;  /* 0x00000001ff007807 */ /* 0x000fc80004000000 */
[----:B------:R-:W-:-:S04]  /*8420*/  LOP3.LUT P0, RZ, R9, 0xff, R0, 0xc8, !PT ;  /* 0x000000ff09ff7812 */ /* 0x000fc8000780c800 */
[----:B------:R-:W-:Y:S01]  /*8430*/  SEL R19, RZ, 0x1, !P0 ;  /* 0x00000001ff137807 */ /* 0x000fe20004000000 */
[----:B------:R-:W-:Y:S05]  /*8440*/  BRA `(.L_x_2852) ;  /* 0x00000cf000007947 */ /* 0x000fea0003800000 */
.L_x_2868:
        /* <DEDUP_REMOVED lines=10> */
.L_x_2887:
        /* <DEDUP_REMOVED lines=8> */
[----:B------:R-:W2:Y:S01]  /*8570*/  LDG.E R6, [R6.64] ;  /* 0x0000002406067981 */ /* 0x000ea2000c1e1900 */
[----:B------:R-:W-:-:S04]  /*8580*/  IMAD.WIDE.U32 R10, R11, 0x4, R14 ;  /* 0x000000040b0a7825 */ /* 0x000fc800078e000e */
[--C-:B------:R-:W-:Y:S02]  /*8590*/  IMAD.WIDE.U32 R12, R13, 0x4, R14.reuse ;  /* 0x000000040d0c7825 */ /* 0x100fe400078e000e */
[----:B------:R-:W3:Y:S02]  /*85a0*/  LDG.E R10, [R10.64] ;  /* 0x000000240a0a7981 */ /* 0x000ee4000c1e1900 */
[----:B------:R-:W-:Y:S02]  /*85b0*/  IMAD.WIDE.U32 R18, R19, 0x4, R14 ;  /* 0x0000000413127825 */ /* 0x000fe400078e000e */
[----:B------:R-:W4:Y:S04]  /*85c0*/  LDG.E R12, [R12.64] ;  /* 0x000000240c0c7981 */ /* 0x000f28000c1e1900 */
[----:B------:R-:W5:Y:S01]  /*85d0*/  LDG.E R18, [R18.64] ;  /* 0x0000002412127981 */ /* 0x000f62000c1e1900 */
[----:B------:R-:W-:-:S05]  /*85e0*/  IADD3 R21, R21, c[0x0][0x170], RZ ;  /* 0x00005c0015157a10 */ /* 0x000fca0007ffe0ff */
[----:B------:R-:W-:-:S05]  /*85f0*/  IMAD R5, R8, 0x3, R21 ;  /* 0x0000000308057824 */ /* 0x000fca00078e0215 */
[----:B------:R-:W-:Y:S02]  /*8600*/  ISETP.GE.U32.AND P6, PT, R5, c[0x0][0x168], PT ;  /* 0x00005a0005007a0c */ /* 0x000fe40003fc6070 */
[----:B------:R-:W-:Y:S02]  /*8610*/  LOP3.LUT P0, RZ, R3, 0xff, RZ, 0xc0, !PT ;  /* 0x000000ff03ff7812 */ /* 0x000fe4000780c0ff */
[----:B------:R-:W-:Y:S02]  /*8620*/  LOP3.LUT P3, RZ, R2, 0xff, RZ, 0xc0, !PT ;  /* 0x000000ff02ff7812 */ /* 0x000fe4000786c0ff */
[----:B------:R-:W-:Y:S02]  /*8630*/  LOP3.LUT P4, RZ, R0, 0xff, RZ, 0xc0, !PT ;  /* 0x000000ff00ff7812 */ /* 0x000fe4000788c0ff */
[----:B------:R-:W-:Y:S02]  /*8640*/  LOP3.LUT P5, RZ, R9, 0xff, RZ, 0xc0, !PT ;  /* 0x000000ff09ff7812 */ /* 0x000fe400078ac0ff */
[----:B--2---:R-:W-:-:S02]  /*8650*/  ISETP.NE.OR P0, PT, R6, RZ, P0 ;  /* 0x000000ff0600720c */ /* 0x004fc40000705670 */
[----:B------:R-:W-:Y:S02]  /*8660*/  ISETP.NE.AND P2, PT, R6, RZ, PT ;  /* 0x000000ff0600720c */ /* 0x000fe40003f45270 */
[----:B---3--:R-:W-:Y:S02]  /*8670*/  ISETP.NE.OR P3, PT, R10, RZ, P3 ;  /* 0x000000ff0a00720c */ /* 0x008fe40001f65670 */
[----:B----4-:R-:W-:Y:S02]  /*8680*/  ISETP.NE.OR P4, PT, R12, RZ, P4 ;  /* 0x000000ff0c00720c */ /* 0x010fe40002785670 */
[----:B-----5:R-:W-:Y:S02]  /*8690*/  ISETP.NE.OR P5, PT, R18, RZ, P5 ;  /* 0x000000ff1200720c */ /* 0x020fe40002fa5670 */
[----:B------:R-:W-:Y:S02]  /*86a0*/  SEL R3, RZ, 0x1, !P0 ;  /* 0x00000001ff037807 */ /* 0x000fe40004000000 */
[----:B------:R-:W-:-:S02]  /*86b0*/  SEL R2, RZ, 0x1, !P3 ;  /* 0x00000001ff027807 */ /* 0x000fc40005800000 */
[----:B------:R-:W-:Y:S02]  /*86c0*/  ISETP.NE.AND P1, PT, R10, RZ, PT ;  /* 0x000000ff0a00720c */ /* 0x000fe40003f25270 */
[----:B------:R-:W-:Y:S02]  /*86d0*/  ISETP.NE.AND P0, PT, R12, RZ, PT ;  /* 0x000000ff0c00720c */ /* 0x000fe40003f05270 */
[----:B------:R-:W-:Y:S02]  /*86e0*/  ISETP.NE.AND P3, PT, R18, RZ, PT ;  /* 0x000000ff1200720c */ /* 0x000fe40003f65270 */
[----:B------:R-:W-:Y:S02]  /*86f0*/  SEL R0, RZ, 0x1, !P4 ;  /* 0x00000001ff007807 */ /* 0x000fe40006000000 */
[----:B------:R-:W-:Y:S01]  /*8700*/  SEL R9, RZ, 0x1, !P5 ;  /* 0x00000001ff097807 */ /* 0x000fe20006800000 */
[----:B------:R-:W-:Y:S05]  /*8710*/  @!P6 BRA `(.L_x_2887) ;  /* 0xfffffdd00000e947 */ /* 0x000fea000383ffff */
[----:B------:R-:W-:Y:S05]  /*8720*/  BSYNC B2 ;  /* 0x0000000000027941 */ /* 0x000fea0003800000 */
.L_x_2886:
[----:B------:R-:W-:Y:S05]  /*8730*/  BSYNC B1 ;  /* 0x0000000000017941 */ /* 0x000fea0003800000 */
.L_x_2885:
[----:B------:R-:W-:Y:S01]  /*8740*/  ISETP.GE.U32.AND P4, PT, R21, c[0x0][0x168], PT ;  /* 0x00005a0015007a0c */ /* 0x000fe20003f86070 */
[----:B------:R-:W-:-:S12]  /*8750*/  BSSY B1, `(.L_x_2888) ;  /* 0x000001a000017945 */ /* 0x000fd80003800000 */
[----:B------:R-:W-:Y:S05]  /*8760*/  @P4 BRA `(.L_x_2889) ;  /* 0x0000018000004947 */ /* 0x000fea0003800000 */
[----:B------:R-:W-:-:S04]  /*8770*/  IMAD R7, R4, R21, RZ ;  /* 0x0000001504077224 */ /* 0x000fc800078e02ff */
[----:B------:R-:W-:-:S06]  /*8780*/  IMAD.WIDE.U32 R6, R7, 0x4, R14 ;  /* 0x0000000407067825 */ /* 0x000fcc00078e000e */
[----:B------:R-:W2:Y:S01]  /*8790*/  LDG.E R6, [R6.64] ;  /* 0x0000002406067981 */ /* 0x000ea2000c1e1900 */
[----:B------:R-:W-:-:S04]  /*87a0*/  IADD3 R5, R21, c[0x0][0x170], RZ ;  /* 0x00005c0015057a10 */ /* 0x000fc80007ffe0ff */
[----:B------:R-:W-:Y:S02]  /*87b0*/  ISETP.GE.U32.AND P5, PT, R5, c[0x0][0x168], PT ;  /* 0x00005a0005007a0c */ /* 0x000fe40003fa6070 */
[----:B--2---:R-:W-:-:S11]  /*87c0*/  ISETP.NE.AND P2, PT, R6, RZ, PT ;  /* 0x000000ff0600720c */ /* 0x004fd60003f45270 */
        /* <DEDUP_REMOVED lines=8> */
[----:B------:R-:W-:Y:S01]  /*8850*/  IADD3 R7, R5, c[0x0][0x170], RZ ;  /* 0x00005c0005077a10 */ /* 0x000fe20007ffe0ff */
[----:B------:R-:W-:-:S03]  /*8860*/  IMAD R5, R4, R5, RZ ;  /* 0x0000000504057224 */ /* 0x000fc600078e02ff */
[----:B------:R-:W-:-:S13]  /*8870*/  ISETP.GE.U32.AND P5, PT, R7, c[0x0][0x168], PT ;  /* 0x00005a0007007a0c */ /* 0x000fda0003fa6070 */
[----:B------:R-:W-:Y:S02]  /*8880*/  @!P5 IMAD R7, R4, R7, RZ ;  /* 0x000000070407d224 */ /* 0x000fe400078e02ff */
[----:B------:R-:W-:-:S04]  /*8890*/  IMAD.WIDE.U32 R4, R5, 0x4, R14 ;  /* 0x0000000405047825 */ /* 0x000fc800078e000e */
[----:B------:R-:W-:Y:S02]  /*88a0*/  @!P5 IMAD.WIDE.U32 R14, R7, 0x4, R14 ;  /* 0x00000004070ed825 */ /* 0x000fe400078e000e */
[----:B------:R-:W2:Y:S04]  /*88b0*/  LDG.E R4, [R4.64] ;  /* 0x0000002404047981 */ /* 0x000ea8000c1e1900 */
[----:B------:R-:W3:Y:S01]  /*88c0*/  @!P5 LDG.E R14, [R14.64] ;  /* 0x000000240e0ed981 */ /* 0x000ee2000c1e1900 */
[----:B--2---:R-:W-:Y:S02]  /*88d0*/  ISETP.NE.AND P0, PT, R4, RZ, PT ;  /* 0x000000ff0400720c */ /* 0x004fe40003f05270 */
[----:B---3--:R-:W-:-:S08]  /*88e0*/  @!P5 ISETP.NE.AND P3, PT, R14, RZ, PT ;  /* 0x000000ff0e00d20c */ /* 0x008fd00003f65270 */
.L_x_2889:
[----:B------:R-:W-:Y:S05]  /*88f0*/  BSYNC B1 ;  /* 0x0000000000017941 */ /* 0x000fea0003800000 */
.L_x_2888:
[----:B------:R-:W-:Y:S01]  /*8900*/  BSSY B1, `(.L_x_2890) ;  /* 0x0000017000017945 */ /* 0x000fe20003800000 */
[----:B------:R-:W-:Y:S05]  /*8910*/  @P4 BRA `(.L_x_2891) ;  /* 0x0000015000004947 */ /* 0x000fea0003800000 */
[----:B------:R-:W-:Y:S02]  /*8920*/  LOP3.LUT P4, RZ, R3, 0xff, RZ, 0xc0, !PT ;  /* 0x000000ff03ff7812 */ /* 0x000fe4000788c0ff */
[----:B------:R-:W-:-:S02]  /*8930*/  IADD3 R4, R21, c[0x0][0x170], RZ ;  /* 0x00005c0015047a10 */ /* 0x000fc40007ffe0ff */
        /* <DEDUP_REMOVED lines=19> */
.L_x_2891:
[----:B------:R-:W-:Y:S05]  /*8a70*/  BSYNC B1 ;  /* 0x0000000000017941 */ /* 0x000fea0003800000 */
.L_x_2890:
[----:B------:R-:W-:-:S04]  /*8a80*/  LOP3.LUT P0, RZ, R2, 0xff, R3, 0xc8, !PT ;  /* 0x000000ff02ff7812 */ /* 0x000fc8000780c803 */
[----:B------:R-:W-:-:S04]  /*8a90*/  SEL R3, RZ, 0x1, !P0 ;  /* 0x00000001ff037807 */ /* 0x000fc80004000000 */
[----:B------:R-:W-:-:S04]  /*8aa0*/  LOP3.LUT P0, RZ, R0, 0xff, R3, 0xc8, !PT ;  /* 0x000000ff00ff7812 */ /* 0x000fc8000780c803 */
[----:B------:R-:W-:-:S04]  /*8ab0*/  SEL R0, RZ, 0x1, !P0 ;  /* 0x00000001ff007807 */ /* 0x000fc80004000000 */
[----:B------:R-:W-:-:S04]  /*8ac0*/  LOP3.LUT P0, RZ, R9, 0xff, R0, 0xc8, !PT ;  /* 0x000000ff09ff7812 */ /* 0x000fc8000780c800 */
[----:B------:R-:W-:Y:S01]  /*8ad0*/  SEL R19, RZ, 0x1, !P0 ;  /* 0x00000001ff137807 */ /* 0x000fe20004000000 */
[----:B------:R-:W-:Y:S05]  /*8ae0*/  BRA `(.L_x_2852) ;  /* 0x0000065000007947 */ /* 0x000fea0003800000 */
.L_x_2867:
[----:B------:R-:W-:Y:S01]  /*8af0*/  MOV R4, c[0x0][0x170] ;  /* 0x00005c0000047a02 */ /* 0x000fe20000000f00 */
[----:B------:R-:W-:Y:S01]  /*8b00*/  ULDC.U8 UR4, c[0x0][0x161] ;  /* 0x0000584000047ab9 */ /* 0x000fe20000000000 */
[----:B------:R-:W-:Y:S01]  /*8b10*/  BSSY B1, `(.L_x_2892) ;  /* 0x000002c000017945 */ /* 0x000fe20003800000 */
[----:B------:R-:W-:Y:S01]  /*8b20*/  IMAD.U32 R2, RZ, RZ, UR4 ;  /* 0x00000004ff027e24 */ /* 0x000fe2000f8e00ff */
[----:B------:R-:W-:Y:S01]  /*8b30*/  MOV R3, UR4 ;  /* 0x0000000400037c02 */ /* 0x000fe20008000f00 */
[----:B------:R-:W-:Y:S01]  /*8b40*/  IMAD R0, R4, 0x3, R13 ;  /* 0x0000000304007824 */ /* 0x000fe200078e020d */
[----:B------:R-:W-:-:S04]  /*8b50*/  MOV R5, UR4 ;  /* 0x0000000400057c02 */ /* 0x000fc80008000f00 */
[----:B------:R-:W-:Y:S01]  /*8b60*/  ISETP.GE.U32.AND P0, PT, R0, c[0x0][0x168], PT ;  /* 0x00005a0000007a0c */ /* 0x000fe20003f06070 */
[----:B------:R-:W-:-:S12]  /*8b70*/  IMAD.U32 R0, RZ, RZ, UR4 ;  /* 0x00000004ff007e24 */ /* 0x000fd8000f8e00ff */
[----:B------:R-:W-:Y:S05]  /*8b80*/  @P0 BRA `(.L_x_2893) ;  /* 0x0000024000000947 */ /* 0x000fea0003800000 */
[----:B------:R-:W-:Y:S01]  /*8b90*/  BSSY B2, `(.L_x_2893) ;  /* 0x0000023000027945 */ /* 0x000fe20003800000 */
[C---:B------:R-:W-:Y:S02]  /*8ba0*/  PRMT R3, R2.reuse, 0x7610, R3 ;  /* 0x0000761002037816 */ /* 0x040fe40000000003 */
[C---:B------:R-:W-:Y:S02]  /*8bb0*/  PRMT R0, R2.reuse, 0x7610, R0 ;  /* 0x0000761002007816 */ /* 0x040fe40000000000 */
[----:B------:R-:W-:Y:S02]  /*8bc0*/  PRMT R5, R2, 0x7610, R5 ;  /* 0x0000761002057816 */ /* 0x000fe40000000005 */
.L_x_2894:
[C---:B------:R-:W-:Y:S01]  /*8bd0*/  IADD3 R7, R13.reuse, c[0x0][0x170], RZ ;  /* 0x00005c000d077a10 */ /* 0x040fe20007ffe0ff */
[----:B------:R-:W-:-:S03]  /*8be0*/  IMAD.WIDE.U32 R18, R13, 0x4, R14 ;  /* 0x000000040d127825 */ /* 0x000fc600078e000e */
[C---:B------:R-:W-:Y:S01]  /*8bf0*/  IADD3 R9, R7.reuse, c[0x0][0x170], RZ ;  /* 0x00005c0007097a10 */ /* 0x040fe20007ffe0ff */
[--C-:B------:R-:W-:Y:S02]  /*8c00*/  IMAD.WIDE.U32 R6, R7, 0x4, R14.reuse ;  /* 0x0000000407067825 */ /* 0x100fe400078e000e */
[----:B------:R-:W2:Y:S01]  /*8c10*/  LDG.E R18, [R18.64] ;  /* 0x0000002412127981 */ /* 0x000ea2000c1e1900 */
[C---:B------:R-:W-:Y:S01]  /*8c20*/  IADD3 R13, R9.reuse, c[0x0][0x170], RZ ;  /* 0x00005c00090d7a10 */ /* 0x040fe20007ffe0ff */
[--C-:B------:R-:W-:Y:S02]  /*8c30*/  IMAD.WIDE.U32 R8, R9, 0x4, R14.reuse ;  /* 0x0000000409087825 */ /* 0x100fe400078e000e */
[----:B------:R-:W3:Y:S02]  /*8c40*/  LDG.E R6, [R6.64] ;  /* 0x0000002406067981 */ /* 0x000ee4000c1e1900 */
[C---:B------:R-:W-:Y:S02]  /*8c50*/  IMAD.WIDE.U32 R10, R13.reuse, 0x4, R14 ;  /* 0x000000040d0a7825 */ /* 0x040fe400078e000e */
        /* <DEDUP_REMOVED lines=10> */
[----:B---3--:R-:W-:Y:S02]  /*8d00*/  ISETP.NE.OR P3, PT, R6, RZ, P3 ;  /* 0x000000ff0600720c */ /* 0x008fe40001f65670 */
[----:B----4-:R-:W-:Y:S02]  /*8d10*/  ISETP.NE.OR P4, PT, R8, RZ, P4 ;  /* 0x000000ff0800720c */ /* 0x010fe40002785670 */
[----:B-----5:R-:W-:Y:S02]  /*8d20*/  ISETP.NE.OR P5, PT, R10, RZ, P5 ;  /* 0x000000ff0a00720c */ /* 0x020fe40002fa5670 */
[----:B------:R-:W-:Y:S02]  /*8d30*/  SEL R5, RZ, 0x1, !P0 ;  /* 0x00000001ff057807 */ /* 0x000fe40004000000 */
[----:B------:R-:W-:Y:S02]  /*8d40*/  SEL R0, RZ, 0x1, !P3 ;  /* 0x00000001ff007807 */ /* 0x000fe40005800000 */
[----:B------:R-:W-:-:S02]  /*8d50*/  ISETP.NE.AND P2, PT, R18, RZ, PT ;  /* 0x000000ff1200720c */ /* 0x000fc40003f45270 */
[----:B------:R-:W-:Y:S02]  /*8d60*/  ISETP.NE.AND P1, PT, R6, RZ, PT ;  /* 0x000000ff0600720c */ /* 0x000fe40003f25270 */
[----:B------:R-:W-:Y:S02]  /*8d70*/  ISETP.NE.AND P0, PT, R8, RZ, PT ;  /* 0x000000ff0800720c */ /* 0x000fe40003f05270 */
[----:B------:R-:W-:Y:S02]  /*8d80*/  ISETP.NE.AND P3, PT, R10, RZ, PT ;  /* 0x000000ff0a00720c */ /* 0x000fe40003f65270 */
[----:B------:R-:W-:Y:S02]  /*8d90*/  SEL R3, RZ, 0x1, !P4 ;  /* 0x00000001ff037807 */ /* 0x000fe40006000000 */
[----:B------:R-:W-:Y:S01]  /*8da0*/  SEL R2, RZ, 0x1, !P5 ;  /* 0x00000001ff027807 */ /* 0x000fe20006800000 */
[----:B------:R-:W-:Y:S05]  /*8db0*/  @!P6 BRA `(.L_x_2894) ;  /* 0xfffffe100000e947 */ /* 0x000fea000383ffff */
[----:B------:R-:W-:Y:S05]  /*8dc0*/  BSYNC B2 ;  /* 0x0000000000027941 */ /* 0x000fea0003800000 */
.L_x_2893:
[----:B------:R-:W-:Y:S05]  /*8dd0*/  BSYNC B1 ;  /* 0x0000000000017941 */ /* 0x000fea0003800000 */
.L_x_2892:
[----:B------:R-:W-:Y:S01]  /*8de0*/  ISETP.GE.U32.AND P4, PT, R13, c[0x0][0x168], PT ;  /* 0x00005a000d007a0c */ /* 0x000fe20003f86070 */
[----:B------:R-:W-:-:S12]  /*8df0*/  BSSY B1, `(.L_x_2895) ;  /* 0x0000016000017945 */ /* 0x000fd80003800000 */
[----:B------:R-:W-:Y:S05]  /*8e00*/  @P4 BRA `(.L_x_2896) ;  /* 0x0000014000004947 */ /* 0x000fea0003800000 */
[----:B------:R-:W-:-:S06]  /*8e10*/  IMAD.WIDE.U32 R6, R13, 0x4, R14 ;  /* 0x000000040d067825 */ /* 0x000fcc00078e000e */
[----:B------:R-:W2:Y:S01]  /*8e20*/  LDG.E R6, [R6.64] ;  /* 0x0000002406067981 */ /* 0x000ea2000c1e1900 */
[----:B------:R-:W-:-:S04]  /*8e30*/  IADD3 R9, R13, c[0x0][0x170], RZ ;  /* 0x00005c000d097a10 */ /* 0x000fc80007ffe0ff */
[----:B------:R-:W-:Y:S02]  /*8e40*/  ISETP.GE.U32.AND P5, PT, R9, c[0x0][0x168], PT ;  /* 0x00005a0009007a0c */ /* 0x000fe40003fa6070 */
[----:B--2---:R-:W-:-:S11]  /*8e50*/  ISETP.NE.AND P2, PT, R6, RZ, PT ;  /* 0x000000ff0600720c */ /* 0x004fd60003f45270 */
[----:B------:R-:W-:Y:S05]  /*8e60*/  @P5 BRA `(.L_x_2896) ;  /* 0x000000e000005947 */ /* 0x000fea0003800000 */
[----:B------:R-:W-:-:S06]  /*8e70*/  IMAD.WIDE.U32 R6, R9, 0x4, R14 ;  /* 0x0000000409067825 */ /* 0x000fcc00078e000e */
[----:B------:R-:W2:Y:S01]  /*8e80*/  LDG.E R6, [R6.64] ;  /* 0x0000002406067981 */ /* 0x000ea2000c1e1900 */
[----:B------:R-:W-:-:S04]  /*8e90*/  IADD3 R9, R9, c[0x0][0x170], RZ ;  /* 0x00005c0009097a10 */ /* 0x000fc80007ffe0ff */
[----:B------:R-:W-:Y:S02]  /*8ea0*/  ISETP.GE.U32.AND P5, PT, R9, c[0x0][0x168], PT ;  /* 0x00005a0009007a0c */ /* 0x000fe40003fa6070 */
[----:B--2---:R-:W-:-:S11]  /*8eb0*/  ISETP.NE.AND P1, PT, R6, RZ, PT ;  /* 0x000000ff0600720c */ /* 0x004fd60003f25270 */
[----:B------:R-:W-:Y:S05]  /*8ec0*/  @P5 BRA `(.L_x_2896) ;  /* 0x0000008000005947 */ /* 0x000fea0003800000 */
[C---:B------:R-:W-:Y:S01]  /*8ed0*/  IADD3 R11, R9.reuse, c[0x0][0x170], RZ ;  /* 0x00005c00090b7a10 */ /* 0x040fe20007ffe0ff */
[----:B------:R-:W-:-:S03]  /*8ee0*/  IMAD.WIDE.U32 R6, R9, 0x4, R14 ;  /* 0x0000000409067825 */ /* 0x000fc600078e000e */
[----:B------:R-:W-:-:S03]  /*8ef0*/  ISETP.GE.U32.AND P5, PT, R11, c[0x0][0x168], PT ;  /* 0x00005a000b007a0c */ /* 0x000fc60003fa6070 */
[----:B------:R-:W2:Y:S10]  /*8f00*/  LDG.E R6, [R6.64] ;  /* 0x0000002406067981 */ /* 0x000eb4000c1e1900 */
[----:B------:R-:W-:-:S06]  /*8f10*/  @!P5 IMAD.WIDE.U32 R14, R11, 0x4, R14 ;  /* 0x000000040b0ed825 */ /* 0x000fcc00078e000e */
[----:B------:R-:W3:Y:S01]  /*8f20*/  @!P5 LDG.E R14, [R14.64] ;  /* 0x000000240e0ed981 */ /* 0x000ee2000c1e1900 */
[----:B--2---:R-:W-:Y:S02]  /*8f30*/  ISETP.NE.AND P0, PT, R6, RZ, PT ;  /* 0x000000ff0600720c */ /* 0x004fe40003f05270 */
[----:B---3--:R-:W-:-:S08]  /*8f40*/  @!P5 ISETP.NE.AND P3, PT, R14, RZ, PT ;  /* 0x000000ff0e00d20c */ /* 0x008fd00003f65270 */
.L_x_2896:
[----:B------:R-:W-:Y:S05]  /*8f50*/  BSYNC B1 ;  /* 0x0000000000017941 */ /* 0x000fea0003800000 */
.L_x_2895:
[----:B------:R-:W-:Y:S01]  /*8f60*/  BSSY B1, `(.L_x_2897) ;  /* 0x0000017000017945 */ /* 0x000fe20003800000 */
[----:B------:R-:W-:Y:S05]  /*8f70*/  @P4 BRA `(.L_x_2898) ;  /* 0x0000015000004947 */ /* 0x000fea0003800000 */
[----:B------:R-:W-:Y:S02]  /*8f80*/  LOP3.LUT P4, RZ, R5, 0xff, RZ, 0xc0, !PT ;  /* 0x000000ff05ff7812 */ /* 0x000fe4000788c0ff */
[----:B------:R-:W-:Y:S02]  /*8f90*/  IADD3 R4, R13, c[0x0][0x170], RZ ;  /* 0x00005c000d047a10 */ /* 0x000fe40007ffe0ff */
[----:B------:R-:W-:Y:S02]  /*8fa0*/  PLOP3.LUT P2, PT, P4, P2, PT, 0xa8, 0x0 ;  /* 0x000000000000781c */ /* 0x000fe40002745570 */
[----:B------:R-:W-:-:S02]  /*8fb0*/  ISETP.GE.U32.AND P4, PT, R4, c[0x0][0x168], PT ;  /* 0x00005a0004007a0c */ /* 0x000fc40003f86070 */
        /* <DEDUP_REMOVED lines=17> */
.L_x_2898:
[----:B------:R-:W-:Y:S05]  /*90d0*/  BSYNC B1 ;  /* 0x0000000000017941 */ /* 0x000fea0003800000 */
.L_x_2897:
[----:B------:R-:W-:-:S04]  /*90e0*/  LOP3.LUT P0, RZ, R0, 0xff, R5, 0xc8, !PT ;  /* 0x000000ff00ff7812 */ /* 0x000fc8000780c805 */
[----:B------:R-:W-:-:S04]  /*90f0*/  SEL R0, RZ, 0x1, !P0 ;  /* 0x00000001ff007807 */ /* 0x000fc80004000000 */
[----:B------:R-:W-:-:S04]  /*9100*/  LOP3.LUT P0, RZ, R3, 0xff, R0, 0xc8, !PT ;  /* 0x000000ff03ff7812 */ /* 0x000fc8000780c800 */
[----:B------:R-:W-:-:S04]  /*9110*/  SEL R3, RZ, 0x1, !P0 ;  /* 0x00000001ff037807 */ /* 0x000fc80004000000 */
[----:B------:R-:W-:-:S04]  /*9120*/  LOP3.LUT P0, RZ, R2, 0xff, R3, 0xc8, !PT ;  /* 0x000000ff02ff7812 */ /* 0x000fc8000780c803 */
[----:B------:R-:W-:-:S04]  /*9130*/  SEL R19, RZ, 0x1, !P0 ;  /* 0x00000001ff137807 */ /* 0x000fc80004000000 */
.L_x_2852:
[----:B------:R-:W-:Y:S05]  /*9140*/  BSYNC B0 ;  /* 0x0000000000007941 */ /* 0x000fea0003800000 */
.L_x_2851:
        /* <DEDUP_REMOVED lines=9> */
.L_x_2900:
        /* <DEDUP_REMOVED lines=13> */
.L_x_2899:
        /* <DEDUP_REMOVED lines=13> */
.L_x_2903:
        /* <DEDUP_REMOVED lines=14> */
.L_x_2902:
[----:B------:R-:W-:Y:S01]  /*9460*/  BAR.SYNC.DEFER_BLOCKING 0x0 ;  /* 0x0000000000007b1d */ /* 0x000fe20000010000 */
[----:B------:R-:W-:-:S13]  /*9470*/  ISETP.GE.AND P0, PT, R0, 0x2, PT ;  /* 0x000000020000780c */ /* 0x000fda0003f06270 */
[----:B------:R-:W-:Y:S05]  /*9480*/  @!P0 BRA `(.L_x_2901) ;  /* 0x000000a000008947 */ /* 0x000fea0003800000 */
[----:B------:R-:W-:Y:S02]  /*9490*/  IMAD.MOV.U32 R3, RZ, RZ, 0x1 ;  /* 0x00000001ff037424 */ /* 0x000fe400078e00ff */
.L_x_2904:
        /* <DEDUP_REMOVED lines=9> */
.L_x_2901:
        /* <DEDUP_REMOVED lines=202> */
.L_x_2905:
        /* <DEDUP_REMOVED lines=213> */
.L_x_2907:
        /* <DEDUP_REMOVED lines=11> */
.L_x_2909:
[----:B------:R-:W-:Y:S05]  /*afd0*/  BSYNC B0 ;  /* 0x0000000000007941 */ /* 0x000fea0003800000 */
.L_x_2908:
        /* <DEDUP_REMOVED lines=12> */
.L_x_2911:
[----:B------:R-:W-:Y:S05]  /*b0a0*/  BSYNC B0 ;  /* 0x0000000000007941 */ /* 0x000fea0003800000 */
.L_x_2910:
        /* <DEDUP_REMOVED lines=30> */
.L_x_2913:
[----:B------:R-:W-:Y:S05]  /*b290*/  BSYNC B0 ;  /* 0x0000000000007941 */ /* 0x000fea0003800000 */
.L_x_2912:
        /* <DEDUP_REMOVED lines=20> */
.L_x_2918:
        /* <DEDUP_REMOVED lines=10> */
.L_x_2917:
[----:B------:R-:W-:Y:S05]  /*b480*/  BSYNC B1 ;  /* 0x0000000000017941 */ /* 0x000fea0003800000 */
.L_x_2916:
[----:B------:R-:W-:Y:S05]  /*b490*/  BRA `(.L_x_2919) ;  /* 0x000000d000007947 */ /* 0x000fea0003800000 */
.L_x_2915:
[----:B------:R-:W-:-:S13]  /*b4a0*/  ISETP.GE.U32.AND P0, PT, R20, c[0x0][0x178], PT ;  /* 0x00005e0014007a0c */ /* 0x000fda0003f06070 */
[----:B------:R-:W-:Y:S05]  /*b4b0*/  @P0 BRA `(.L_x_2919) ;  /* 0x000000b000000947 */ /* 0x000fea0003800000 */
[----:B------:R-:W-:-:S05]  /*b4c0*/  MOV R7, R20 ;  /* 0x0000001400077202 */ /* 0x000fca0000000f00 */
.L_x_2920:
        /* <DEDUP_REMOVED lines=10> */
.L_x_2919:
[----:B------:R-:W-:Y:S05]  /*b570*/  BSYNC B0 ;  /* 0x0000000000007941 */ /* 0x000fea0003800000 */
.L_x_2914:
        /* <DEDUP_REMOVED lines=8> */
.L_x_2922:
        /* <DEDUP_REMOVED lines=13> */
.L_x_2921:
        /* <DEDUP_REMOVED lines=12> */
.L_x_2925:
        /* <DEDUP_REMOVED lines=14> */
.L_x_2924:
[----:B0-----:R-:W-:Y:S01]  /*b870*/  BAR.SYNC.DEFER_BLOCKING 0x0 ;  /* 0x0000000000007b1d */ /* 0x001fe20000010000 */
[----:B------:R-:W-:-:S13]  /*b880*/  ISETP.GE.AND P0, PT, R0, 0x2, PT ;  /* 0x000000020000780c */ /* 0x000fda0003f06270 */
[----:B------:R-:W-:Y:S05]  /*b890*/  @!P0 BRA `(.L_x_2923) ;  /* 0x000000a000008947 */ /* 0x000fea0003800000 */
[----:B------:R-:W-:Y:S02]  /*b8a0*/  IMAD.MOV.U32 R5, RZ, RZ, 0x1 ;  /* 0x00000001ff057424 */ /* 0x000fe400078e00ff */
.L_x_2926:
        /* <DEDUP_REMOVED lines=9> */
.L_x_2923:
        /* <DEDUP_REMOVED lines=12> */
.L_x_2928:
        /* <DEDUP_REMOVED lines=23> */
.L_x_2930:
[----:B------:R-:W-:Y:S02]  /*bb70*/  IADD3 R16, P1, R16, c[0x0][0x538], RZ ;  /* 0x00014e0010107a10 */ /* 0x000fe40007f3e0ff */
[----:B------:R-:W-:-:S03]  /*bb80*/  LOP3.LUT P0, RZ, R17, 0xff, RZ, 0xc0, !PT ;  /* 0x000000ff11ff7812 */ /* 0x000fc6000780c0ff */
[----:B------:R-:W-:Y:S01]  /*bb90*/  IMAD.X R17, RZ, RZ, c[0x0][0x53c], P1 ;  /* 0x00014f00ff117624 */ /* 0x000fe200008e06ff */
[----:B------:R-:W-:-:S05]  /*bba0*/  SEL R3, RZ, 0x1, !P0 ;  /* 0x00000001ff037807 */ /* 0x000fca0004000000 */
[----:B------:R-:W-:Y:S01]  /*bbb0*/  STG.E.U8 [R16.64], R3 ;  /* 0x0000000310007986 */ /* 0x000fe2000c101124 */
[----:B------:R-:W-:Y:S05]  /*bbc0*/  EXIT ;  /* 0x000000000000794d */ /* 0x000fea0003800000 */
.L_x_2929:
[----:B------:R-:W-:Y:S01]  /*bbd0*/  STG.E.U8 [R2.64], R17 ;  /* 0x0000001102007986 */ /* 0x000fe2000c101124 */
[----:B------:R-:W-:Y:S05]  /*bbe0*/  EXIT ;  /* 0x000000000000794d */ /* 0x000fea0003800000 */
.L_x_2927:
        /* <DEDUP_REMOVED lines=9> */
.L_x_2931:
        /* <DEDUP_REMOVED lines=23> */
.L_x_2933:
[----:B------:R-:W-:Y:S02]  /*bdf0*/  IADD3 R16, P1, R16, c[0x0][0x538], RZ ;  /* 0x00014e0010107a10 */ /* 0x000fe40007f3e0ff */
[----:B------:R-:W-:-:S03]  /*be00*/  LOP3.LUT P0, RZ, R17, 0xff, RZ, 0xc0, !PT ;  /* 0x000000ff11ff7812 */ /* 0x000fc6000780c0ff */
[----:B------:R-:W-:Y:S01]  /*be10*/  IMAD.X R17, RZ, RZ, c[0x0][0x53c], P1 ;  /* 0x00014f00ff117624 */ /* 0x000fe200008e06ff */
[----:B------:R-:W-:-:S05]  /*be20*/  SEL R3, RZ, 0x1, !P0 ;  /* 0x00000001ff037807 */ /* 0x000fca0004000000 */
[----:B------:R-:W-:Y:S01]  /*be30*/  STG.E.U8 [R16.64], R3 ;  /* 0x0000000310007986 */ /* 0x000fe2000c101124 */
[----:B------:R-:W-:Y:S05]  /*be40*/  EXIT ;  /* 0x000000000000794d */ /* 0x000fea0003800000 */
.L_x_2932:
[----:B------:R-:W-:-:S04]  /*be50*/  LOP3.LUT P0, RZ, R17, 0xff, RZ, 0xc0, !PT ;  /* 0x000000ff11ff7812 */ /* 0x000fc8000780c0ff */
[----:B------:R-:W-:-:S05]  /*be60*/  SEL R5, RZ, 0x1, !P0 ;  /* 0x00000001ff057807 */ /* 0x000fca0004000000 */
[----:B------:R-:W-:Y:S01]  /*be70*/  STG.E.U8 [R2.64], R5 ;  /* 0x0000000502007986 */ /* 0x000fe2000c101124 */
[----:B------:R-:W-:Y:S05]  /*be80*/  EXIT ;  /* 0x000000000000794d */ /* 0x000fea0003800000 */
.L_x_2906:
        /* <DEDUP_REMOVED lines=19> */
.L_x_2935:
        /* <DEDUP_REMOVED lines=23> */
.L_x_2937:
[----:B------:R-:W-:Y:S02]  /*c130*/  IADD3 R18, P1, R18, c[0x0][0x538], RZ ;  /* 0x00014e0012127a10 */ /* 0x000fe40007f3e0ff */
[----:B------:R-:W-:Y:S02]  /*c140*/  LOP3.LUT P0, RZ, R19, 0xff, RZ, 0xc0, !PT ;  /* 0x000000ff13ff7812 */ /* 0x000fe4000780c0ff */
[----:B------:R-:W-:Y:S02]  /*c150*/  IADD3.X R19, RZ, c[0x0][0x53c], RZ, P1, !PT ;  /* 0x00014f00ff137a10 */ /* 0x000fe40000ffe4ff */
[----:B------:R-:W-:-:S05]  /*c160*/  SEL R3, RZ, 0x1, !P0 ;  /* 0x00000001ff037807 */ /* 0x000fca0004000000 */
[----:B------:R-:W-:Y:S01]  /*c170*/  STG.E.U8 [R18.64], R3 ;  /* 0x0000000312007986 */ /* 0x000fe2000c101124 */
[----:B------:R-:W-:Y:S05]  /*c180*/  EXIT ;  /* 0x000000000000794d */ /* 0x000fea0003800000 */
.L_x_2936:
[----:B------:R-:W-:Y:S01]  /*c190*/  STG.E.U8 [R2.64], R19 ;  /* 0x0000001302007986 */ /* 0x000fe2000c101124 */
[----:B------:R-:W-:Y:S05]  /*c1a0*/  EXIT ;  /* 0x000000000000794d */ /* 0x000fea0003800000 */
.L_x_2934:
        /* <DEDUP_REMOVED lines=9> */
.L_x_2938:
        /* <DEDUP_REMOVED lines=25> */
.L_x_2940:
[----:B------:R-:W-:-:S04]  /*c3d0*/  IADD3 R18, P0, R18, c[0x0][0x538], RZ ;  /* 0x00014e0012127a10 */ /* 0x000fc80007f1e0ff */
[----:B------:R-:W-:-:S05]  /*c3e0*/  IADD3.X R19, RZ, c[0x0][0x53c], RZ, P0, !PT ;  /* 0x00014f00ff137a10 */ /* 0x000fca00007fe4ff */
[----:B------:R-:W-:Y:S01]  /*c3f0*/  STG.E.U8 [R18.64], R16 ;  /* 0x0000001012007986 */ /* 0x000fe2000c101124 */
[----:B------:R-:W-:Y:S05]  /*c400*/  EXIT ;  /* 0x000000000000794d */ /* 0x000fea0003800000 */
.L_x_2939:
[----:B------:R-:W-:Y:S01]  /*c410*/  STG.E.U8 [R2.64], R16 ;  /* 0x0000001002007986 */ /* 0x000fe2000c101124 */
[----:B------:R-:W-:Y:S05]  /*c420*/  EXIT ;  /* 0x000000000000794d */ /* 0x000fea0003800000 */
.L_x_2941:
        /* <DEDUP_REMOVED lines=13> */
.L_x_7640:


//--------------------- .text._ZN2at6native13reduce_kernelILi256ELi2ENS0_8ReduceOpIiNS0_14func_wrapper_tIbZZZNS0_14or_kernel_cudaERNS_14TensorIteratorEENKUlvE_clEvENKUlvE1_clEvEUlbiE_EEjbLi4ELi4EEEEEvT1_ --------------------------
	.section	.text._ZN2at6native13reduce_kernelILi256ELi2ENS0_8ReduceOpIiNS0_14func_wrapper_tIbZZZNS0_14or_kernel_cudaERNS_14TensorIteratorEENKUlvE_clEvENKUlvE1_clEvEUlbiE_EEjbLi4ELi4EEEEEvT1_,"ax",@progbits
	.sectioninfo	@"SHI_REGISTERS=34"
	.align	128
        .global         _ZN2at6native13reduce_kernelILi256ELi2ENS0_8ReduceOpIiNS0_14func_wrapper_tIbZZZNS0_14or_kernel_cudaERNS_14TensorIteratorEENKUlvE_clEvENKUlvE1_clEvEUlbiE_EEjbLi4ELi4EEEEEvT1_
        .type           _ZN2at6native13reduce_kernelILi256ELi2ENS0_8ReduceOpIiNS0_14func_wrapper_tIbZZZNS0_14or_kernel_cudaERNS_14TensorIteratorEENKUlvE_clEvENKUlvE1_clEvEUlbiE_EEjbLi4ELi4EEEEEvT1_,@function
        .size           _ZN2at6native13reduce_kernelILi256ELi2ENS0_8ReduceOpIiNS0_14func_wrapper_tIbZZZNS0_14or_kernel_cudaERNS_14TensorIteratorEENKUlvE_clEvENKUlvE1_clEvEUlbiE_EEjbLi4ELi4EEEEEvT1_,(.L_x_7641 - _ZN2at6native13reduce_kernelILi256ELi2ENS0_8ReduceOpIiNS0_14func_wrapper_tIbZZZNS0_14or_kernel_cudaERNS_14TensorIteratorEENKUlvE_clEvENKUlvE1_clEvEUlbiE_EEjbLi4ELi4EEEEEvT1_)
        .other          _ZN2at6native13reduce_kernelILi256ELi2ENS0_8ReduceOpIiNS0_14func_wrapper_tIbZZZNS0_14or_kernel_cudaERNS_14TensorIteratorEENKUlvE_clEvENKUlvE1_clEvEUlbiE_EEjbLi4ELi4EEEEEvT1_,@"STO_CUDA_ENTRY STV_DEFAULT"
_ZN2at6native13reduce_kernelILi256ELi2ENS0_8ReduceOpIiNS0_14func_wrapper_tIbZZZNS0_14or_kernel_cudaERNS_14TensorIteratorEENKUlvE_clEvENKUlvE1_clEvEUlbiE_EEjbLi4ELi4EEEEEvT1_:
.text._ZN2at6native13reduce_kernelILi256ELi2ENS0_8ReduceOpIiNS0_14func_wrapper_tIbZZZNS0_14or_kernel_cudaERNS_14TensorIteratorEENKUlvE_clEvENKUlvE1_clEvEUlbiE_EEjbLi4ELi4EEEEEvT1_:
        /* <DEDUP_REMOVED lines=209> */
.L_x_2942:
        /* <DEDUP_REMOVED lines=61> */
.L_x_2951:
[----:B------:R-:W-:Y:S05]  /*10e0*/  BSYNC B2 ;  /* 0x0000000000027941 */ /* 0x000fea0003800000 */
.L_x_2950:
        /* <DEDUP_REMOVED lines=12> */
.L_x_2949:
[----:B------:R-:W-:Y:S05]  /*11b0*/  BSYNC B1 ;  /* 0x0000000000017941 */ /* 0x000fea0003800000 */
.L_x_2948:
[C---:B------:R-:W-:Y:S02]  /*11c0*/  IADD3 R3, P0, -R11.reuse, 0x4, RZ ;  /* 0x000000040b037810 */ /* 0x040fe40007f1e1ff */
[----:B------:R-:W-:Y:S02]  /*11d0*/  IADD3 R9, R11, c[0x0][0x168], RZ ;  /* 0x00005a000b097a10 */ /* 0x000fe40007ffe0ff */
[----:B------:R-:W-:Y:S01]  /*11e0*/  LEA R18, P1, R3, R18, 0x2 ;  /* 0x0000001203127211 */ /* 0x000fe200078210ff */
[----:B------:R-:W-:Y:S01]  /*11f0*/  IMAD.X R5, RZ, RZ, -0x1, P0 ;  /* 0xffffffffff057424 */ /* 0x000fe200000e06ff */
[----:B------:R-:W-:-:S04]  /*1200*/  IADD3 R9, R9, -0x4, RZ ;  /* 0xfffffffc09097810 */ /* 0x000fc80007ffe0ff */
[----:B------:R-:W-:Y:S02]  /*1210*/  LEA.HI.X R19, R3, R19, R5, 0x2, P1 ;  /* 0x0000001303137211 */ /* 0x000fe400008f1405 */
.L_x_2947:
[----:B------:R-:W-:Y:S05]  /*1220*/  BSYNC B0 ;  /* 0x0000000000007941 */ /* 0x000fea0003800000 */
.L_x_2946:
[----:B------:R-:W-:Y:S01]  /*1230*/  IMAD R3, R2, c[0x0][0x17c], RZ ;  /* 0x00005f0002037a24 */ /* 0x000fe200078e02ff */
[----:B------:R-:W-:Y:S01]  /*1240*/  BSSY B0, `(.L_x_2952) ;  /* 0x000001f000007945 */ /* 0x000fe20003800000 */
[----:B------:R-:W-:Y:S02]  /*1250*/  ISETP.NE.AND P4, PT, RZ, c[0x0][0x180], PT ;  /* 0x00006000ff007a0c */ /* 0x000fe40003f85270 */
[C---:B------:R-:W-:Y:S01]  /*1260*/  IMAD R3, R22.reuse, c[0x0][0x180], R3 ;  /* 0x0000600016037a24 */ /* 0x040fe200078e0203 */
[----:B------:R-:W-:Y:S02]  /*1270*/  ISETP.NE.AND P5, PT, R22, RZ, PT ;  /* 0x000000ff1600720c */ /* 0x000fe40003fa5270 */
[----:B------:R-:W-:Y:S01]  /*1280*/  PRMT R8, R4, 0x7610, R8 ;  /* 0x0000761004087816 */ /* 0x000fe20000000008 */
[--C-:B------:R-:W-:Y:S01]  /*1290*/  IMAD R13, R16, c[0x0][0x184], R3.reuse ;  /* 0x00006100100d7a24 */ /* 0x100fe200078e0203 */
[C---:B------:R-:W-:Y:S02]  /*12a0*/  PRMT R3, R4.reuse, 0x7610, R3 ;  /* 0x0000761004037816 */ /* 0x040fe40000000003 */
[----:B------:R-:W-:-:S02]  /*12b0*/  PRMT R11, R4, 0x7610, R11 ;  /* 0x00007610040b7816 */ /* 0x000fc4000000000b */
[----:B------:R-:W-:-:S04]  /*12c0*/  LEA R6, R13, 0x3, 0x2 ;  /* 0x000000030d067811 */ /* 0x000fc800078e10ff */
[----:B------:R-:W-:-:S13]  /*12d0*/  ISETP.GE.U32.AND P0, PT, R6, R9, PT ;  /* 0x000000090600720c */ /* 0x000fda0003f06070 */
[----:B------:R-:W-:Y:S05]  /*12e0*/  @P0 BRA `(.L_x_2953) ;  /* 0x0000014000000947 */ /* 0x000fea0003800000 */
[C---:B------:R-:W-:Y:S02]  /*12f0*/  PRMT R8, R3.reuse, 0x7610, R8 ;  /* 0x0000761003087816 */ /* 0x040fe40000000008 */
[----:B------:R-:W-:Y:S02]  /*1300*/  PRMT R11, R3, 0x7610, R11 ;  /* 0x00007610030b7816 */ /* 0x000fe4000000000b */
.L_x_2954:
        /* <DEDUP_REMOVED lines=18> */
.L_x_2953:
[----:B------:R-:W-:Y:S05]  /*1430*/  BSYNC B0 ;  /* 0x0000000000007941 */ /* 0x000fea0003800000 */
.L_x_2952:
        /* <DEDUP_REMOVED lines=8> */
.L_x_2956:
[----:B------:R-:W-:Y:S05]  /*14c0*/  BSYNC B0 ;  /* 0x0000000000007941 */ /* 0x000fea0003800000 */
.L_x_2955:
        /* <DEDUP_REMOVED lines=10> */
[----:B------:R-:W-:-:S04]  /*1570*/  LOP3.LUT P0, RZ, R0, 0xff, RZ, 0xc0, !PT ;  /* 0x000000ff00ff7812 */ /* 0x000fc8000780c0ff */
[----:B--2---:R-:W-:-:S04]  /*1580*/  ISETP.NE.OR P0, PT, R18, RZ, P0 ;  /* 0x000000ff1200720c */ /* 0x004fc80000705670 */
[----:B------:R-:W-:-:S04]  /*1590*/  SEL R0, RZ, 0x1, !P0 ;  /* 0x00000001ff007807 */ /* 0x000fc80004000000 */
.L_x_2958:
[----:B------:R-:W-:Y:S05]  /*15a0*/  BSYNC B0 ;  /* 0x0000000000007941 */ /* 0x000fea0003800000 */
.L_x_2957:
        /* <DEDUP_REMOVED lines=8> */
.L_x_2945:
[----:B------:R-:W-:Y:S01]  /*1630*/  MOV R24, c[0x0][0x2d4] ;  /* 0x0000b50000187a02 */ /* 0x000fe20000000f00 */
[----:B------:R-:W-:-:S03]  /*1640*/  IMAD.MOV.U32 R3, RZ, RZ, 0x1 ;  /* 0x00000001ff037424 */ /* 0x000fc600078e00ff */
[----:B------:R-:W-:Y:S02]  /*1650*/  SHF.R.U32.HI R24, RZ, 0x2, R24 ;  /* 0x00000002ff187819 */ /* 0x000fe40000011618 */
        /* <DEDUP_REMOVED lines=28> */
.L_x_2968:
        /* <DEDUP_REMOVED lines=212> */
.L_x_2963:
[----:B------:R-:W-:-:S04]  /*2560*/  LOP3.LUT R9, R11, 0xfffffff8, RZ, 0xc0, !PT ;  /* 0xfffffff80b097812 */ /* 0x000fc800078ec0ff */
[----:B------:R-:W-:-:S05]  /*2570*/  IADD3 R8, P0, R18, R9, RZ ;  /* 0x0000000912087210 */ /* 0x000fca0007f1e0ff */
[----:B------:R-:W-:-:S06]  /*2580*/  IMAD.X R9, RZ, RZ, R19, P0 ;  /* 0x000000ffff097224 */ /* 0x000fcc00000e0613 */
[----:B------:R-:W5:Y:S01]  /*2590*/  LDG.E.64 R8, [R8.64] ;  /* 0x0000002408087981 */ /* 0x000f62000c1e1b00 */
[----:B------:R-:W-:Y:S01]  /*25a0*/  IADD3 R0, R0, c[0x0][0x170], RZ ;  /* 0x00005c0000007a10 */ /* 0x000fe20007ffe0ff */
        /* <DEDUP_REMOVED lines=220> */
.L_x_2964:
[----:B------:R-:W-:-:S04]  /*3370*/  LOP3.LUT R11, R12, 0xfffffff8, RZ, 0xc0, !PT ;  /* 0xfffffff80c0b7812 */ /* 0x000fc800078ec0ff */
[----:B------:R-:W-:-:S05]  /*3380*/  IADD3 R10, P0, R18, R11, RZ ;  /* 0x0000000b120a7210 */ /* 0x000fca0007f1e0ff */
[----:B------:R-:W-:-:S06]  /*3390*/  IMAD.X R11, RZ, RZ, R19, P0 ;  /* 0x000000ffff0b7224 */ /* 0x000fcc00000e0613 */
[----:B------:R-:W5:Y:S01]  /*33a0*/  LDG.E.64 R10, [R10.64] ;  /* 0x000000240a0a7981 */ /* 0x000f62000c1e1b00 */
[----:B------:R-:W-:Y:S01]  /*33b0*/  IADD3 R0, R0, c[0x0][0x170], RZ ;  /* 0x00005c0000007a10 */ /* 0x000fe20007ffe0ff */
[----:B------:R-:W-:Y:S02]  /*33c0*/  IMAD.MOV.U32 R15, RZ, RZ, RZ ;  /* 0x000000ffff0f7224 */ /* 0x000fe400078e00ff */
[----:B------:R-:W-:Y:S01]  /*33d0*/  IMAD.MOV.U32 R20, RZ, RZ, RZ ;  /* 0x000000ffff147224 */ /* 0x000fe200078e00ff */
        /* <DEDUP_REMOVED lines=210> */
.L_x_2965:
        /* <DEDUP_REMOVED lines=215> */
.L_x_2966:
[----:B------:R-:W-:-:S04]  /*4e70*/  LOP3.LUT R13, R15, 0xfffffff8, RZ, 0xc0, !PT ;  /* 0xfffffff80f0d7812 */ /* 0x000fc800078ec0ff */
[----:B------:R-:W-:-:S04]  /*4e80*/  IADD3 R12, P0, R18, R13, RZ ;  /* 0x0000000d120c7210 */ /* 0x000fc80007f1e0ff */
[----:B------:R-:W-:-:S06]  /*4e90*/  IADD3.X R13, RZ, R19, RZ, P0, !PT ;  /* 0x00000013ff0d7210 */ /* 0x000fcc00007fe4ff */
[----:B------:R-:W2:Y:S01]  /*4ea0*/  LDG.E.64 R12, [R12.64] ;  /* 0x000000240c0c7981 */ /* 0x000ea2000c1e1b00 */
[----:B------:R-:W-:Y:S02]  /*4eb0*/  LOP3.LUT P1, RZ, R5, 0xff, RZ, 0xc0, !PT ;  /* 0x000000ff05ff7812 */ /* 0x000fe4000782c0ff */
[----:B------:R-:W-:Y:S01]  /*4ec0*/  LOP3.LUT P4, RZ, R7, 0xff, RZ, 0xc0, !PT ;  /* 0x000000ff07ff7812 */ /* 0x000fe2000788c0ff */
[----:B------:R-:W-:Y:S01]  /*4ed0*/  IMAD.MOV.U32 R7, RZ, RZ, c[0x0][0x170] ;  /* 0x00005c00ff077624 */ /* 0x000fe200078e00ff */
[----:B-----5:R-:W-:Y:S02]  /*4ee0*/  ISETP.NE.OR P1, PT, R9, RZ, P1 ;  /* 0x000000ff0900720c */ /* 0x020fe40000f25670 */
[----:B------:R-:W-:Y:S02]  /*4ef0*/  IADD3 R0, R0, c[0x0][0x170], RZ ;  /* 0x00005c0000007a10 */ /* 0x000fe40007ffe0ff */
[----:B------:R-:W-:Y:S02]  /*4f00*/  LOP3.LUT P5, RZ, R6, 0xff, RZ, 0xc0, !PT ;  /* 0x000000ff06ff7812 */ /* 0x000fe400078ac0ff */
[----:B------:R-:W-:-:S02]  /*4f10*/  SEL R5, RZ, 0x1, !P1 ;  /* 0x00000001ff057807 */ /* 0x000fc40004800000 */
[----:B------:R-:W-:Y:S01]  /*4f20*/  LOP3.LUT P1, RZ, R3, 0xff, RZ, 0xc0, !PT ;  /* 0x000000ff03ff7812 */ /* 0x000fe2000782c0ff */
[----:B------:R-:W-:Y:S01]  /*4f30*/  IMAD R3, R7, 0x3, R0 ;  /* 0x0000000307037824 */ /* 0x000fe200078e0200 */
[----:B------:R-:W-:Y:S02]  /*4f40*/  ISETP.NE.OR P5, PT, R10, RZ, P5 ;  /* 0x000000ff0a00720c */ /* 0x000fe40002fa5670 */
[----:B------:R-:W-:Y:S02]  /*4f50*/  LOP3.LUT P2, RZ, R4, 0xff, RZ, 0xc0, !PT ;  /* 0x000000ff04ff7812 */ /* 0x000fe4000784c0ff */
[----:B------:R-:W-:Y:S02]  /*4f60*/  SEL R6, RZ, 0x1, !P5 ;  /* 0x00000001ff067807 */ /* 0x000fe40006800000 */
[----:B------:R-:W-:Y:S02]  /*4f70*/  ISETP.GE.U32.AND P5, PT, R3, c[0x0][0x168], PT ;  /* 0x00005a0003007a0c */ /* 0x000fe40003fa6070 */
[----:B------:R-:W-:-:S02]  /*4f80*/  ISETP.NE.OR P2, PT, R8, RZ, P2 ;  /* 0x000000ff0800720c */ /* 0x000fc40001745670 */
[----:B------:R-:W-:Y:S02]  /*4f90*/  LOP3.LUT P0, RZ, R23, 0xff, RZ, 0xc0, !PT ;  /* 0x000000ff17ff7812 */ /* 0x000fe4000780c0ff */
[----:B------:R-:W-:Y:S02]  /*4fa0*/  SEL R4, RZ, 0x1, !P2 ;  /* 0x00000001ff047807 */ /* 0x000fe40005000000 */
[----:B------:R-:W-:Y:S02]  /*4fb0*/  LOP3.LUT P3, RZ, R24, 0xff, RZ, 0xc0, !PT ;  /* 0x000000ff18ff7812 */ /* 0x000fe4000786c0ff */
[----:B------:R-:W-:Y:S02]  /*4fc0*/  LOP3.LUT P2, RZ, R25, 0xff, RZ, 0xc0, !PT ;  /* 0x000000ff19ff7812 */ /* 0x000fe4000784c0ff */
[----:B------:R-:W-:Y:S02]  /*4fd0*/  ISETP.NE.OR P4, PT, R11, RZ, P4 ;  /* 0x000000ff0b00720c */ /* 0x000fe40002785670 */
[----:B------:R-:W-:-:S02]  /*4fe0*/  ISETP.NE.OR P0, PT, R20, RZ, P0 ;  /* 0x000000ff1400720c */ /* 0x000fc40000705670 */
[----:B------:R-:W-:Y:S02]  /*4ff0*/  ISETP.NE.OR P3, PT, R21, RZ, P3 ;  /* 0x000000ff1500720c */ /* 0x000fe40001f65670 */
[----:B------:R-:W-:Y:S02]  /*5000*/  SEL R7, RZ, 0x1, !P4 ;  /* 0x00000001ff077807 */ /* 0x000fe40006000000 */
[----:B------:R-:W-:Y:S02]  /*5010*/  SEL R23, RZ, 0x1, !P0 ;  /* 0x00000001ff177807 */ /* 0x000fe40004000000 */
[----:B------:R-:W-:Y:S02]  /*5020*/  SEL R24, RZ, 0x1, !P3 ;  /* 0x00000001ff187807 */ /* 0x000fe40005800000 */
[----:B--2---:R-:W-:Y:S02]  /*5030*/  ISETP.NE.OR P2, PT, R12, RZ, P2 ;  /* 0x000000ff0c00720c */ /* 0x004fe40001745670 */
[----:B------:R-:W-:-:S02]  /*5040*/  ISETP.NE.OR P1, PT, R13, RZ, P1 ;  /* 0x000000ff0d00720c */ /* 0x000fc40000f25670 */
[----:B------:R-:W-:Y:S02]  /*5050*/  SEL R25, RZ, 0x1, !P2 ;  /* 0x00000001ff197807 */ /* 0x000fe40005000000 */
[----:B------:R-:W-:Y:S01]  /*5060*/  SEL R3, RZ, 0x1, !P1 ;  /* 0x00000001ff037807 */ /* 0x000fe20004800000 */
[----:B------:R-:W-:Y:S01]  /*5070*/  @P5 CALL.REL.NOINC `(.L_x_2967) ;  /* 0x0000001000005944 */ /* 0x000fe20003c00000 */
[----:B------:R-:W-:Y:S05]  /*5080*/  BRA `(.L_x_2968) ;  /* 0xffffc79000007947 */ /* 0x000fea000383ffff */
.L_x_2967:
[----:B------:R-:W-:Y:S05]  /*5090*/  BSYNC B1 ;  /* 0x0000000000017941 */ /* 0x000fea0003800000 */
.L_x_2962:
[----:B------:R-:W-:Y:S05]  /*50a0*/  BSYNC B0 ;  /* 0x0000000000007941 */ /* 0x000fea0003800000 */
.L_x_2961:
[----:B------:R-:W-:Y:S01]  /*50b0*/  ISETP.GE.U32.AND P0, PT, R0, c[0x0][0x168], PT ;  /* 0x00005a0000007a0c */ /* 0x000fe20003f06070 */
[----:B------:R-:W-:-:S12]  /*50c0*/  BSSY B0, `(.L_x_2969) ;  /* 0x000033d000007945 */ /* 0x000fd80003800000 */
[----:B------:R-:W-:Y:S05]  /*50d0*/  @P0 BRA `(.L_x_2970) ;  /* 0x000033b000000947 */ /* 0x000fea0003800000 */
[----:B------:R-:W-:Y:S01]  /*50e0*/  ISETP.NE.AND P1, PT, RZ, c[0x0][0x1a4], PT ;  /* 0x00006900ff007a0c */ /* 0x000fe20003f25270 */
[----:B------:R-:W-:-:S12]  /*50f0*/  IMAD.MOV.U32 R27, RZ, RZ, RZ ;  /* 0x000000ffff1b7224 */ /* 0x000fd800078e00ff */
[----:B------:R-:W-:Y:S05]  /*5100*/  @!P1 BRA `(.L_x_2971) ;  /* 0x00000c7000009947 */ /* 0x000fea0003800000 */
[----:B------:R-:W-:Y:S01]  /*5110*/  HFMA2.MMA R8, -RZ, RZ, 0, 0 ;  /* 0x00000000ff087435 */ /* 0x000fe200000001ff */
[----:B------:R-:W-:Y:S02]  /*5120*/  IMAD.MOV.U32 R9, RZ, RZ, R0 ;  /* 0x000000ffff097224 */ /* 0x000fe400078e0000 */
[----:B------:R-:W-:-:S05]  /*5130*/  IMAD.MOV.U32 R26, RZ, RZ, c[0x0][0x1a4] ;  /* 0x00006900ff1a7624 */ /* 0x000fca00078e00ff */
[----:B------:R-:W-:Y:S02]  /*5140*/  ISETP.NE.AND P2, PT, R26, 0x1, PT ;  /* 0x000000011a00780c */ /* 0x000fe40003f45270 */
        /* <DEDUP_REMOVED lines=195> */
.L_x_2971:
        /* <DEDUP_REMOVED lines=207> */
.L_x_2972:
        /* <DEDUP_REMOVED lines=207> */
.L_x_2973:
        /* <DEDUP_REMOVED lines=207> */
.L_x_2974:
[----:B------:R-:W-:-:S04]  /*8450*/  LOP3.LUT R13, R27, 0xfffffff8, RZ, 0xc0, !PT ;  /* 0xfffffff81b0d7812 */ /* 0x000fc800078ec0ff */
[----:B------:R-:W-:-:S05]  /*8460*/  IADD3 R12, P1, R18, R13, RZ ;  /* 0x0000000d120c7210 */ /* 0x000fca0007f3e0ff */
[----:B------:R-:W-:-:S06]  /*8470*/  IMAD.X R13, RZ, RZ, R19, P1 ;  /* 0x000000ffff0d7224 */ /* 0x000fcc00008e0613 */
[----:B------:R-:W5:Y:S02]  /*8480*/  LDG.E.64 R12, [R12.64] ;  /* 0x000000240c0c7981 */ /* 0x000f64000c1e1b00 */
.L_x_2970:
[----:B------:R-:W-:Y:S05]  /*8490*/  BSYNC B0 ;  /* 0x0000000000007941 */ /* 0x000fea0003800000 */
.L_x_2969:
[----:B------:R-:W-:Y:S01]  /*84a0*/  BSSY B0, `(.L_x_2975) ;  /* 0x0000024000007945 */ /* 0x000fe20003800000 */
[----:B------:R-:W-:Y:S05]  /*84b0*/  @P0 BRA `(.L_x_2976) ;  /* 0x0000022000000947 */ /* 0x000fea0003800000 */
[----:B------:R-:W-:Y:S02]  /*84c0*/  IADD3 R0, R0, c[0x0][0x170], RZ ;  /* 0x00005c0000007a10 */ /* 0x000fe40007ffe0ff */
[----:B------:R-:W-:Y:S02]  /*84d0*/  LOP3.LUT P0, RZ, R4, 0xff, RZ, 0xc0, !PT ;  /* 0x000000ff04ff7812 */ /* 0x000fe4000780c0ff */
[----:B------:R-:W-:Y:S02]  /*84e0*/  ISETP.GE.U32.AND P2, PT, R0, c[0x0][0x168], PT ;  /* 0x00005a0000007a0c */ /* 0x000fe40003f46070 */
[----:B------:R-:W-:Y:S02]  /*84f0*/  LOP3.LUT P1, RZ, R5, 0xff, RZ, 0xc0, !PT ;  /* 0x000000ff05ff7812 */ /* 0x000fe4000782c0ff */
[----:B-----5:R-:W-:Y:S02]  /*8500*/  ISETP.NE.OR P0, PT, R8, RZ, P0 ;  /* 0x000000ff0800720c */ /* 0x020fe40000705670 */
[----:B------:R-:W-:-:S02]  /*8510*/  ISETP.NE.OR P1, PT, R9, RZ, P1 ;  /* 0x000000ff0900720c */ /* 0x000fc40000f25670 */
[----:B------:R-:W-:Y:S02]  /*8520*/  SEL R4, RZ, 0x1, !P0 ;  /* 0x00000001ff047807 */ /* 0x000fe40004000000 */
[----:B------:R-:W-:-:S03]  /*8530*/  SEL R5, RZ, 0x1, !P1 ;  /* 0x00000001ff057807 */ /* 0x000fc60004800000 */
[----:B------:R-:W-:Y:S05]  /*8540*/  @P2 BRA `(.L_x_2976) ;  /* 0x0000019000002947 */ /* 0x000fea0003800000 */
[----:B------:R-:W-:Y:S02]  /*8550*/  IADD3 R0, R0, c[0x0][0x170], RZ ;  /* 0x00005c0000007a10 */ /* 0x000fe40007ffe0ff */
[----:B------:R-:W-:Y:S02]  /*8560*/  LOP3.LUT P0, RZ, R6, 0xff, RZ, 0xc0, !PT ;  /* 0x000000ff06ff7812 */ /* 0x000fe4000780c0ff */
[----:B------:R-:W-:Y:S02]  /*8570*/  ISETP.GE.U32.AND P2, PT, R0, c[0x0][0x168], PT ;  /* 0x00005a0000007a0c */ /* 0x000fe40003f46070 */
[----:B------:R-:W-:Y:S02]  /*8580*/  LOP3.LUT P1, RZ, R7, 0xff, RZ, 0xc0, !PT ;  /* 0x000000ff07ff7812 */ /* 0x000fe4000782c0ff */
[----:B------:R-:W-:Y:S02]  /*8590*/  ISETP.NE.OR P0, PT, R10, RZ, P0 ;  /* 0x000000ff0a00720c */ /* 0x000fe40000705670 */
        /* <DEDUP_REMOVED lines=12> */
[----:B------:R-:W-:Y:S02]  /*8660*/  @!P3 LOP3.LUT P0, RZ, R25, 0xff, RZ, 0xc0, !PT ;  /* 0x000000ff19ffb812 */ /* 0x000fe4000780c0ff */
[----:B------:R-:W-:Y:S02]  /*8670*/  @!P3 LOP3.LUT P4, RZ, R3, 0xff, RZ, 0xc0, !PT ;  /* 0x000000ff03ffb812 */ /* 0x000fe4000788c0ff */
[----:B------:R-:W-:Y:S02]  /*8680*/  @!P3 ISETP.NE.OR P0, PT, R12, RZ, P0 ;  /* 0x000000ff0c00b20c */ /* 0x000fe40000705670 */
[----:B------:R-:W-:Y:S02]  /*8690*/  @!P3 ISETP.NE.OR P4, PT, R13, RZ, P4 ;  /* 0x000000ff0d00b20c */ /* 0x000fe40002785670 */
[----:B------:R-:W-:Y:S02]  /*86a0*/  @!P3 SEL R0, RZ, 0x1, !P0 ;  /* 0x00000001ff00b807 */ /* 0x000fe40004000000 */
[----:B------:R-:W-:-:S02]  /*86b0*/  @!P3 SEL R8, RZ, 0x1, !P4 ;  /* 0x00000001ff08b807 */ /* 0x000fc40006000000 */
[----:B------:R-:W-:Y:S02]  /*86c0*/  @!P3 PRMT R25, R0, 0x7610, R25 ;  /* 0x000076100019b816 */ /* 0x000fe40000000019 */
[----:B------:R-:W-:Y:S02]  /*86d0*/  @!P3 PRMT R3, R8, 0x7610, R3 ;  /* 0x000076100803b816 */ /* 0x000fe40000000003 */
.L_x_2976:
[----:B------:R-:W-:Y:S05]  /*86e0*/  BSYNC B0 ;  /* 0x0000000000007941 */ /* 0x000fea0003800000 */
.L_x_2975:
[----:B------:R-:W-:Y:S02]  /*86f0*/  LOP3.LUT P1, RZ, R7, 0xff, R5, 0xc8, !PT ;  /* 0x000000ff07ff7812 */ /* 0x000fe4000782c805 */
[----:B------:R-:W-:Y:S02]  /*8700*/  LOP3.LUT P0, RZ, R6, 0xff, R4, 0xc8, !PT ;  /* 0x000000ff06ff7812 */ /* 0x000fe4000780c804 */
[----:B------:R-:W-:Y:S02]  /*8710*/  SEL R5, RZ, 0x1, !P1 ;  /* 0x00000001ff057807 */ /* 0x000fe40004800000 */
[----:B------:R-:W-:Y:S02]  /*8720*/  SEL R0, RZ, 0x1, !P0 ;  /* 0x00000001ff007807 */ /* 0x000fe40004000000 */
[----:B------:R-:W-:-:S02]  /*8730*/  LOP3.LUT P1, RZ, R24, 0xff, R5, 0xc8, !PT ;  /* 0x000000ff18ff7812 */ /* 0x000fc4000782c805 */
[----:B------:R-:W-:Y:S02]  /*8740*/  LOP3.LUT P0, RZ, R23, 0xff, R0, 0xc8, !PT ;  /* 0x000000ff17ff7812 */ /* 0x000fe4000780c800 */
[----:B------:R-:W-:Y:S02]  /*8750*/  SEL R4, RZ, 0x1, !P1 ;  /* 0x00000001ff047807 */ /* 0x000fe40004800000 */
[----:B------:R-:W-:Y:S02]  /*8760*/  SEL R0, RZ, 0x1, !P0 ;  /* 0x00000001ff007807 */ /* 0x000fe40004000000 */
[----:B------:R-:W-:Y:S02]  /*8770*/  LOP3.LUT P1, RZ, R3, 0xff, R4, 0xc8, !PT ;  /* 0x000000ff03ff7812 */ /* 0x000fe4000782c804 */
[----:B------:R-:W-:Y:S02]  /*8780*/  LOP3.LUT P0, RZ, R25, 0xff, R0, 0xc8, !PT ;  /* 0x000000ff19ff7812 */ /* 0x000fe4000780c800 */
[----:B------:R-:W-:-:S02]  /*8790*/  SEL R24, RZ, 0x1, !P1 ;  /* 0x00000001ff187807 */ /* 0x000fc40004800000 */
[----:B------:R-:W-:Y:S01]  /*87a0*/  SEL R23, RZ, 0x1, !P0 ;  /* 0x00000001ff177807 */ /* 0x000fe20004000000 */
[----:B------:R-:W-:Y:S05]  /*87b0*/  BRA `(.L_x_2944) ;  /* 0x0000171000007947 */ /* 0x000fea0003800000 */
.L_x_2960:
        /* <DEDUP_REMOVED lines=17> */
[----:B------:R-:W-:Y:S02]  /*88d0*/  PRMT R23, R3, 0x7610, R23 ;  /* 0x0000761003177816 */ /* 0x000fe40000000017 */
.L_x_2980:
[----:B------:R-:W-:Y:S01]  /*88e0*/  IADD3 R11, R0, c[0x0][0x170], RZ ;  /* 0x00005c00000b7a10 */ /* 0x000fe20007ffe0ff */
[----:B------:R-:W-:-:S03]  /*88f0*/  IMAD R8, R24, R0, RZ ;  /* 0x0000000018087224 */ /* 0x000fc600078e02ff */
[----:B------:R-:W-:Y:S01]  /*8900*/  IADD3 R13, R11, c[0x0][0x170], RZ ;  /* 0x00005c000b0d7a10 */ /* 0x000fe20007ffe0ff */
[----:B------:R-:W-:Y:S01]  /*8910*/  IMAD R0, R24, R11, RZ ;  /* 0x0000000b18007224 */ /* 0x000fe200078e02ff */
[----:B------:R-:W-:-:S03]  /*8920*/  SHF.R.U32.HI R9, RZ, 0x1, R8 ;  /* 0x00000001ff097819 */ /* 0x000fc60000011608 */
[----:B------:R-:W-:Y:S01]  /*8930*/  IMAD R12, R24, R13, RZ ;  /* 0x0000000d180c7224 */ /* 0x000fe200078e02ff */
[----:B------:R-:W-:Y:S01]  /*8940*/  SHF.R.U32.HI R11, RZ, 0x1, R0 ;  /* 0x00000001ff0b7819 */ /* 0x000fe20000011600 */
[----:B------:R-:W-:Y:S01]  /*8950*/  IMAD.WIDE.U32 R8, R9, 0x8, R18 ;  /* 0x0000000809087825 */ /* 0x000fe200078e0012 */
[----:B------:R-:W-:-:S03]  /*8960*/  IADD3 R0, R13, c[0x0][0x170], RZ ;  /* 0x00005c000d007a10 */ /* 0x000fc60007ffe0ff */
[----:B------:R-:W-:Y:S02]  /*8970*/  IMAD.WIDE.U32 R10, R11, 0x8, R18 ;  /* 0x000000080b0a7825 */ /* 0x000fe400078e0012 */
[----:B------:R-:W2:Y:S01]  /*8980*/  LDG.E.64 R8, [R8.64] ;  /* 0x0000002408087981 */ /* 0x000ea2000c1e1b00 */
[----:B------:R-:W-:Y:S01]  /*8990*/  SHF.R.U32.HI R13, RZ, 0x1, R12 ;  /* 0x00000001ff0d7819 */ /* 0x000fe2000001160c */
[----:B------:R-:W-:Y:S02]  /*89a0*/  IMAD R14, R24, R0, RZ ;  /* 0x00000000180e7224 */ /* 0x000fe400078e02ff */
[----:B------:R-:W3:Y:S02]  /*89b0*/  LDG.E.64 R10, [R10.64] ;  /* 0x000000240a0a7981 */ /* 0x000ee4000c1e1b00 */
[----:B------:R-:W-:Y:S01]  /*89c0*/  IMAD.WIDE.U32 R12, R13, 0x8, R18 ;  /* 0x000000080d0c7825 */ /* 0x000fe200078e0012 */
[----:B------:R-:W-:-:S05]  /*89d0*/  SHF.R.U32.HI R15, RZ, 0x1, R14 ;  /* 0x00000001ff0f7819 */ /* 0x000fca000001160e */
[----:B------:R-:W-:Y:S01]  /*89e0*/  IMAD.WIDE.U32 R14, R15, 0x8, R18 ;  /* 0x000000080f0e7825 */ /* 0x000fe200078e0012 */
[----:B------:R-:W4:Y:S05]  /*89f0*/  LDG.E.64 R12, [R12.64] ;  /* 0x000000240c0c7981 */ /* 0x000f2a000c1e1b00 */
[----:B------:R-:W5:Y:S01]  /*8a00*/  LDG.E.64 R14, [R14.64] ;  /* 0x000000240e0e7981 */ /* 0x000f62000c1e1b00 */
[----:B------:R-:W-:Y:S02]  /*8a10*/  LOP3.LUT P5, RZ, R20, 0xff, RZ, 0xc0, !PT ;  /* 0x000000ff14ff7812 */ /* 0x000fe400078ac0ff */
[----:B------:R-:W-:Y:S02]  /*8a20*/  IADD3 R0, R0, c[0x0][0x170], RZ ;  /* 0x00005c0000007a10 */ /* 0x000fe40007ffe0ff */
[----:B------:R-:W-:-:S02]  /*8a30*/  LOP3.LUT P6, RZ, R21, 0xff, RZ, 0xc0, !PT ;  /* 0x000000ff15ff7812 */ /* 0x000fc400078cc0ff */
[----:B------:R-:W-:Y:S02]  /*8a40*/  LOP3.LUT P4, RZ, R7, 0xff, RZ, 0xc0, !PT ;  /* 0x000000ff07ff7812 */ /* 0x000fe4000788c0ff */
[----:B------:R-:W-:Y:S01]  /*8a50*/  LOP3.LUT P2, RZ, R4, 0xff, RZ, 0xc0, !PT ;  /* 0x000000ff04ff7812 */ /* 0x000fe2000784c0ff */
[----:B------:R-:W-:Y:S01]  /*8a60*/  IMAD R4, R26, 0x3, R0 ;  /* 0x000000031a047824 */ /* 0x000fe200078e0200 */
[----:B------:R-:W-:Y:S02]  /*8a70*/  LOP3.LUT P3, RZ, R23, 0xff, RZ, 0xc0, !PT ;  /* 0x000000ff17ff7812 */ /* 0x000fe4000786c0ff */
[----:B------:R-:W-:Y:S02]  /*8a80*/  LOP3.LUT R25, R25, 0xfffffffd, RZ, 0xc0, !PT ;  /* 0xfffffffd19197812 */ /* 0x000fe400078ec0ff */
[----:B------:R-:W-:Y:S02]  /*8a90*/  LOP3.LUT P0, RZ, R6, 0xff, RZ, 0xc0, !PT ;  /* 0x000000ff06ff7812 */ /* 0x000fe4000780c0ff */
[----:B------:R-:W-:-:S02]  /*8aa0*/  LOP3.LUT P1, RZ, R5, 0xff, RZ, 0xc0, !PT ;  /* 0x000000ff05ff7812 */ /* 0x000fc4000782c0ff */
[----:B--2---:R-:W-:Y:S02]  /*8ab0*/  ISETP.NE.OR P6, PT, R9, RZ, P6 ;  /* 0x000000ff0900720c */ /* 0x004fe400037c5670 */
[----:B------:R-:W-:Y:S02]  /*8ac0*/  ISETP.NE.OR P3, PT, R8, RZ, P3 ;  /* 0x000000ff0800720c */ /* 0x000fe40001f65670 */
[----:B---3--:R-:W-:Y:S02]  /*8ad0*/  ISETP.NE.OR P5, PT, R10, RZ, P5 ;  /* 0x000000ff0a00720c */ /* 0x008fe40002fa5670 */
[----:B------:R-:W-:Y:S02]  /*8ae0*/  ISETP.NE.OR P4, PT, R11, RZ, P4 ;  /* 0x000000ff0b00720c */ /* 0x000fe40002785670 */
[----:B------:R-:W-:Y:S02]  /*8af0*/  SEL R20, RZ, 0x1, !P5 ;  /* 0x00000001ff147807 */ /* 0x000fe40006800000 */
[----:B------:R-:W-:-:S02]  /*8b00*/  ISETP.NE.AND P5, PT, R8, RZ, PT ;  /* 0x000000ff0800720c */ /* 0x000fc40003fa5270 */
[----:B------:R-:W-:Y:S02]  /*8b10*/  SEL R21, RZ, 0x1, !P6 ;  /* 0x00000001ff157807 */ /* 0x000fe40007000000 */
[----:B------:R-:W-:Y:S02]  /*8b20*/  ISETP.GE.U32.AND P6, PT, R4, c[0x0][0x168], PT ;  /* 0x00005a0004007a0c */ /* 0x000fe40003fc6070 */
[----:B------:R-:W-:Y:S02]  /*8b30*/  SEL R7, RZ, 0x1, !P4 ;  /* 0x00000001ff077807 */ /* 0x000fe40006000000 */
[----:B------:R-:W-:Y:S02]  /*8b40*/  ISETP.NE.AND P4, PT, R9, RZ, PT ;  /* 0x000000ff0900720c */ /* 0x000fe40003f85270 */
[----:B------:R-:W-:Y:S02]  /*8b50*/  SEL R23, RZ, 0x1, !P3 ;  /* 0x00000001ff177807 */ /* 0x000fe40005800000 */
[----:B------:R-:W-:-:S02]  /*8b60*/  LOP3.LUT P3, RZ, R3, 0xff, RZ, 0xc0, !PT ;  /* 0x000000ff03ff7812 */ /* 0x000fc4000786c0ff */
[----:B------:R-:W-:Y:S02]  /*8b70*/  @P5 LOP3.LUT R25, R25, 0x2, RZ, 0xfc, !PT ;  /* 0x0000000219195812 */ /* 0x000fe400078efcff */
[----:B----4-:R-:W-:Y:S02]  /*8b80*/  ISETP.NE.OR P0, PT, R12, RZ, P0 ;  /* 0x000000ff0c00720c */ /* 0x010fe40000705670 */
[----:B------:R-:W-:Y:S02]  /*8b90*/  ISETP.NE.OR P1, PT, R13, RZ, P1 ;  /* 0x000000ff0d00720c */ /* 0x000fe40000f25670 */
[----:B------:R-:W-:Y:S02]  /*8ba0*/  LOP3.LUT R25, R25, 0xfffffffe, RZ, 0xc0, !PT ;  /* 0xfffffffe19197812 */ /* 0x000fe400078ec0ff */
[----:B-----5:R-:W-:Y:S02]  /*8bb0*/  ISETP.NE.OR P2, PT, R14, RZ, P2 ;  /* 0x000000ff0e00720c */ /* 0x020fe40001745670 */
[----:B------:R-:W-:-:S02]  /*8bc0*/  ISETP.NE.OR P3, PT, R15, RZ, P3 ;  /* 0x000000ff0f00720c */ /* 0x000fc40001f65670 */
[----:B------:R-:W-:Y:S02]  /*8bd0*/  SEL R6, RZ, 0x1, !P0 ;  /* 0x00000001ff067807 */ /* 0x000fe40004000000 */
[----:B------:R-:W-:Y:S02]  /*8be0*/  @P4 LOP3.LUT R25, R25, 0x1, RZ, 0xfc, !PT ;  /* 0x0000000119194812 */ /* 0x000fe400078efcff */
[----:B------:R-:W-:Y:S02]  /*8bf0*/  SEL R5, RZ, 0x1, !P1 ;  /* 0x00000001ff057807 */ /* 0x000fe40004800000 */
[----:B------:R-:W-:Y:S02]  /*8c00*/  SEL R4, RZ, 0x1, !P2 ;  /* 0x00000001ff047807 */ /* 0x000fe40005000000 */
[----:B------:R-:W-:Y:S02]  /*8c10*/  SEL R3, RZ, 0x1, !P3 ;  /* 0x00000001ff037807 */ /* 0x000fe40005800000 */
[----:B------:R-:W-:-:S02]  /*8c20*/  ISETP.NE.AND P0, PT, R10, RZ, PT ;  /* 0x000000ff0a00720c */ /* 0x000fc40003f05270 */
[----:B------:R-:W-:Y:S02]  /*8c30*/  ISETP.NE.AND P1, PT, R11, RZ, PT ;  /* 0x000000ff0b00720c */ /* 0x000fe40003f25270 */
[----:B------:R-:W-:Y:S02]  /*8c40*/  ISETP.NE.AND P2, PT, R12, RZ, PT ;  /* 0x000000ff0c00720c */ /* 0x000fe40003f45270 */
[----:B------:R-:W-:Y:S02]  /*8c50*/  ISETP.NE.AND P3, PT, R13, RZ, PT ;  /* 0x000000ff0d00720c */ /* 0x000fe40003f65270 */
[----:B------:R-:W-:Y:S02]  /*8c60*/  ISETP.NE.AND P4, PT, R14, RZ, PT ;  /* 0x000000ff0e00720c */ /* 0x000fe40003f85270 */
[----:B------:R-:W-:Y:S01]  /*8c70*/  ISETP.NE.AND P5, PT, R15, RZ, PT ;  /* 0x000000ff0f00720c */ /* 0x000fe20003fa5270 */
[----:B------:R-:W-:Y:S05]  /*8c80*/  @!P6 BRA `(.L_x_2980) ;  /* 0xfffffc500000e947 */ /* 0x000fea000383ffff */
[----:B------:R-:W-:-:S02]  /*8c90*/  NOP ;  /* 0x0000000000007918 */ /* 0x000fc40000000000 */
[----:B------:R-:W-:Y:S05]  /*8ca0*/  BSYNC B1 ;  /* 0x0000000000017941 */ /* 0x000fea0003800000 */
.L_x_2979:
        /* <DEDUP_REMOVED lines=8> */
.L_x_2978:
[----:B------:R-:W-:Y:S05]  /*8d30*/  BSYNC B0 ;  /* 0x0000000000007941 */ /* 0x000fea0003800000 */
.L_x_2977:
[----:B------:R-:W-:Y:S01]  /*8d40*/  ISETP.GE.U32.AND P0, PT, R0, c[0x0][0x168], PT ;  /* 0x00005a0000007a0c */ /* 0x000fe20003f06070 */
[----:B------:R-:W-:-:S12]  /*8d50*/  BSSY B0, `(.L_x_2981) ;  /* 0x000002c000007945 */ /* 0x000fd80003800000 */
[----:B------:R-:W-:Y:S05]  /*8d60*/  @P0 BRA `(.L_x_2982) ;  /* 0x000002a000000947 */ /* 0x000fea0003800000 */
[----:B------:R-:W-:Y:S01]  /*8d70*/  IMAD R8, R24, R0, RZ ;  /* 0x0000000018087224 */ /* 0x000fe200078e02ff */
[----:B------:R-:W-:-:S04]  /*8d80*/  P2R R10, PR, RZ, 0x1 ;  /* 0x00000001ff0a7803 */ /* 0x000fc80000000000 */
[----:B------:R-:W-:-:S05]  /*8d90*/  SHF.R.U32.HI R9, RZ, 0x1, R8 ;  /* 0x00000001ff097819 */ /* 0x000fca0000011608 */
[----:B------:R-:W-:-:S06]  /*8da0*/  IMAD.WIDE.U32 R8, R9, 0x8, R18 ;  /* 0x0000000809087825 */ /* 0x000fcc00078e0012 */
[----:B------:R-:W2:Y:S01]  /*8db0*/  LDG.E.64 R8, [R8.64] ;  /* 0x0000002408087981 */ /* 0x000ea2000c1e1b00 */
[----:B------:R-:W-:Y:S02]  /*8dc0*/  IADD3 R11, R0, c[0x0][0x170], RZ ;  /* 0x00005c00000b7a10 */ /* 0x000fe40007ffe0ff */
[----:B------:R-:W-:Y:S02]  /*8dd0*/  LOP3.LUT R25, R25, 0xfffffff7, RZ, 0xc0, !PT ;  /* 0xfffffff719197812 */ /* 0x000fe400078ec0ff */
[----:B------:R-:W-:Y:S02]  /*8de0*/  ISETP.GE.U32.AND P6, PT, R11, c[0x0][0x168], PT ;  /* 0x00005a000b007a0c */ /* 0x000fe40003fc6070 */
[----:B--2---:R-:W-:Y:S02]  /*8df0*/  ISETP.NE.AND P0, PT, R9, RZ, PT ;  /* 0x000000ff0900720c */ /* 0x004fe40003f05270 */
[----:B------:R-:W-:-:S11]  /*8e00*/  ISETP.NE.AND P1, PT, R8, RZ, PT ;  /* 0x000000ff0800720c */ /* 0x000fd60003f25270 */
[----:B------:R-:W-:Y:S02]  /*8e10*/  @P0 LOP3.LUT R25, R25, 0x8, RZ, 0xfc, !PT ;  /* 0x0000000819190812 */ /* 0x000fe400078efcff */
[----:B------:R-:W-:Y:S01]  /*8e20*/  ISETP.NE.AND P0, PT, R10, RZ, PT ;  /* 0x000000ff0a00720c */ /* 0x000fe20003f05270 */
[----:B------:R-:W-:Y:S07]  /*8e30*/  @P6 BRA `(.L_x_2982) ;  /* 0x000001d000006947 */ /* 0x000fee0003800000 */
        /* <DEDUP_REMOVED lines=8> */
[----:B--2---:R-:W-:-:S13]  /*8ec0*/  ISETP.NE.AND P0, PT, R8, RZ, PT ;  /* 0x000000ff0800720c */ /* 0x004fda0003f05270 */
[----:B------:R-:W-:Y:S02]  /*8ed0*/  @P0 LOP3.LUT R25, R25, 0x4, RZ, 0xfc, !PT ;  /* 0x0000000419190812 */ /* 0x000fe400078efcff */
[----:B------:R-:W-:Y:S02]  /*8ee0*/  ISETP.NE.AND P0, PT, R9, RZ, PT ;  /* 0x000000ff0900720c */ /* 0x000fe40003f05270 */
[----:B------:R-:W-:-:S11]  /*8ef0*/  LOP3.LUT R25, R25, 0xfffffffe, RZ, 0xc0, !PT ;  /* 0xfffffffe19197812 */ /* 0x000fd600078ec0ff */
[----:B------:R-:W-:Y:S02]  /*8f00*/  @P0 LOP3.LUT R25, R25, 0x1, RZ, 0xfc, !PT ;  /* 0x0000000119190812 */ /* 0x000fe400078efcff */
[----:B------:R-:W-:Y:S01]  /*8f10*/  ISETP.NE.AND P0, PT, R10, RZ, PT ;  /* 0x000000ff0a00720c */ /* 0x000fe20003f05270 */
[----:B------:R-:W-:Y:S07]  /*8f20*/  @P6 BRA `(.L_x_2982) ;  /* 0x000000e000006947 */ /* 0x000fee0003800000 */
        /* <DEDUP_REMOVED lines=10> */
[----:B--2---:R-:W-:Y:S02]  /*8fd0*/  @!P2 ISETP.NE.AND P4, PT, R8, RZ, PT ;  /* 0x000000ff0800a20c */ /* 0x004fe40003f85270 */
[----:B------:R-:W-:Y:S02]  /*8fe0*/  @!P2 ISETP.NE.AND P5, PT, R9, RZ, PT ;  /* 0x000000ff0900a20c */ /* 0x000fe40003fa5270 */
[----:B---3--:R-:W-:-:S02]  /*8ff0*/  ISETP.NE.AND P2, PT, R18, RZ, PT ;  /* 0x000000ff1200720c */ /* 0x008fc40003f45270 */
[----:B------:R-:W-:-:S08]  /*9000*/  ISETP.NE.AND P3, PT, R19, RZ, PT ;  /* 0x000000ff1300720c */ /* 0x000fd00003f65270 */
.L_x_2982:
[----:B------:R-:W-:Y:S05]  /*9010*/  BSYNC B0 ;  /* 0x0000000000007941 */ /* 0x000fea0003800000 */
.L_x_2981:
        /* <DEDUP_REMOVED lines=39> */
.L_x_2984:
[----:B------:R-:W-:Y:S05]  /*9290*/  BSYNC B0 ;  /* 0x0000000000007941 */ /* 0x000fea0003800000 */
.L_x_2983:
        /* <DEDUP_REMOVED lines=13> */
.L_x_2959:
        /* <DEDUP_REMOVED lines=22> */
.L_x_2988:
[----:B------:R-:W-:Y:S02]  /*94d0*/  SHF.R.U32.HI R9, RZ, 0x1, R0 ;  /* 0x00000001ff097819 */ /* 0x000fe40000011600 */
[----:B------:R-:W-:-:S03]  /*94e0*/  IADD3 R0, R0, c[0x0][0x170], RZ ;  /* 0x00005c0000007a10 */ /* 0x000fc60007ffe0ff */
[----:B------:R-:W-:Y:S01]  /*94f0*/  IMAD.WIDE.U32 R8, R9, 0x8, R18 ;  /* 0x0000000809087825 */ /* 0x000fe200078e0012 */
[----:B------:R-:W-:Y:S02]  /*9500*/  SHF.R.U32.HI R11, RZ, 0x1, R0 ;  /* 0x00000001ff0b7819 */ /* 0x000fe40000011600 */
[----:B------:R-:W-:-:S03]  /*9510*/  IADD3 R0, R0, c[0x0][0x170], RZ ;  /* 0x00005c0000007a10 */ /* 0x000fc60007ffe0ff */
[----:B------:R-:W-:Y:S01]  /*9520*/  IMAD.WIDE.U32 R10, R11, 0x8, R18 ;  /* 0x000000080b0a7825 */ /* 0x000fe200078e0012 */
[----:B------:R-:W2:Y:S01]  /*9530*/  LDG.E.64 R8, [R8.64] ;  /* 0x0000002408087981 */ /* 0x000ea2000c1e1b00 */
[----:B------:R-:W-:Y:S02]  /*9540*/  SHF.R.U32.HI R13, RZ, 0x1, R0 ;  /* 0x00000001ff0d7819 */ /* 0x000fe40000011600 */
[----:B------:R-:W-:Y:S02]  /*9550*/  IADD3 R0, R0, c[0x0][0x170], RZ ;  /* 0x00005c0000007a10 */ /* 0x000fe40007ffe0ff */
[----:B------:R-:W3:Y:S01]  /*9560*/  LDG.E.64 R10, [R10.64] ;  /* 0x000000240a0a7981 */ /* 0x000ee2000c1e1b00 */
        /* <DEDUP_REMOVED lines=17> */
[----:B------:R-:W-:Y:S02]  /*9680*/  SEL R20, RZ, 0x1, !P6 ;  /* 0x00000001ff147807 */ /* 0x000fe40007000000 */
[----:B---3--:R-:W-:Y:S02]  /*9690*/  ISETP.NE.OR P5, PT, R10, RZ, P5 ;  /* 0x000000ff0a00720c */ /* 0x008fe40002fa5670 */
[----:B------:R-:W-:Y:S02]  /*96a0*/  ISETP.NE.OR P4, PT, R11, RZ, P4 ;  /* 0x000000ff0b00720c */ /* 0x000fe40002785670 */
[----:B------:R-:W-:-:S02]  /*96b0*/  SEL R7, RZ, 0x1, !P5 ;  /* 0x00000001ff077807 */ /* 0x000fc40006800000 */
[----:B------:R-:W-:Y:S02]  /*96c0*/  ISETP.NE.AND P5, PT, R8, RZ, PT ;  /* 0x000000ff0800720c */ /* 0x000fe40003fa5270 */
[----:B------:R-:W-:Y:S02]  /*96d0*/  ISETP.GE.U32.AND P6, PT, R3, c[0x0][0x168], PT ;  /* 0x00005a0003007a0c */ /* 0x000fe40003fc6070 */
[----:B------:R-:W-:Y:S02]  /*96e0*/  SEL R6, RZ, 0x1, !P4 ;  /* 0x00000001ff067807 */ /* 0x000fe40006000000 */
[----:B------:R-:W-:Y:S02]  /*96f0*/  ISETP.NE.AND P4, PT, R9, RZ, PT ;  /* 0x000000ff0900720c */ /* 0x000fe40003f85270 */
[----:B------:R-:W-:Y:S02]  /*9700*/  SEL R21, RZ, 0x1, !P3 ;  /* 0x00000001ff157807 */ /* 0x000fe40005800000 */
[----:B------:R-:W-:-:S02]  /*9710*/  LOP3.LUT P3, RZ, R23, 0xff, RZ, 0xc0, !PT ;  /* 0x000000ff17ff7812 */ /* 0x000fc4000786c0ff */
[----:B----4-:R-:W-:Y:S02]  /*9720*/  ISETP.NE.OR P0, PT, R12, RZ, P0 ;  /* 0x000000ff0c00720c */ /* 0x010fe40000705670 */
[----:B------:R-:W-:Y:S02]  /*9730*/  @P5 LOP3.LUT R25, R25, 0x2, RZ, 0xfc, !PT ;  /* 0x0000000219195812 */ /* 0x000fe400078efcff */
        /* <DEDUP_REMOVED lines=18> */
.L_x_2987:
        /* <DEDUP_REMOVED lines=8> */
.L_x_2986:
[----:B------:R-:W-:Y:S05]  /*98e0*/  BSYNC B0 ;  /* 0x0000000000007941 */ /* 0x000fea0003800000 */
.L_x_2985:
[----:B------:R-:W-:Y:S01]  /*98f0*/  ISETP.GE.U32.AND P0, PT, R0, c[0x0][0x168], PT ;  /* 0x00005a0000007a0c */ /* 0x000fe20003f06070 */
[----:B------:R-:W-:-:S12]  /*9900*/  BSSY B0, `(.L_x_2989) ;  /* 0x0000028000007945 */ /* 0x000fd80003800000 */
[----:B------:R-:W-:Y:S05]  /*9910*/  @P0 BRA `(.L_x_2990) ;  /* 0x0000026000000947 */ /* 0x000fea0003800000 */
[----:B------:R-:W-:Y:S02]  /*9920*/  SHF.R.U32.HI R9, RZ, 0x1, R0 ;  /* 0x00000001ff097819 */ /* 0x000fe40000011600 */
[----:B------:R-:W-:-:S03]  /*9930*/  P2R R11, PR, RZ, 0x1 ;  /* 0x00000001ff0b7803 */ /* 0x000fc60000000000 */
        /* <DEDUP_REMOVED lines=10> */
[----:B------:R-:W-:Y:S02]  /*99e0*/  SHF.R.U32.HI R9, RZ, 0x1, R10 ;  /* 0x00000001ff097819 */ /* 0x000fe4000001160a */
[----:B------:R-:W-:-:S03]  /*99f0*/  P2R R11, PR, RZ, 0x1 ;  /* 0x00000001ff0b7803 */ /* 0x000fc60000000000 */
        /* <DEDUP_REMOVED lines=13> */
[----:B------:R-:W-:Y:S02]  /*9ad0*/  ISETP.GE.U32.AND P2, PT, R9, c[0x0][0x168], PT ;  /* 0x00005a0009007a0c */ /* 0x000fe40003f46070 */
[----:B------:R-:W-:-:S11]  /*9ae0*/  SHF.R.U32.HI R11, RZ, 0x1, R10 ;  /* 0x00000001ff0b7819 */ /* 0x000fd6000001160a */
[----:B------:R-:W-:-:S05]  /*9af0*/  @!P2 SHF.R.U32.HI R9, RZ, 0x1, R9 ;  /* 0x00000001ff09a819 */ /* 0x000fca0000011609 */
        /* <DEDUP_REMOVED lines=8> */
.L_x_2990:
[----:B------:R-:W-:Y:S05]  /*9b80*/  BSYNC B0 ;  /* 0x0000000000007941 */ /* 0x000fea0003800000 */
.L_x_2989:
        /* <DEDUP_REMOVED lines=39> */
.L_x_2992:
[----:B------:R-:W-:Y:S05]  /*9e00*/  BSYNC B0 ;  /* 0x0000000000007941 */ /* 0x000fea0003800000 */
.L_x_2991:
        /* <DEDUP_REMOVED lines=12> */
.L_x_2944:
[----:B------:R-:W-:Y:S05]  /*9ed0*/  BSYNC B6 ;  /* 0x0000000000067941 */ /* 0x000fea0003800000 */
.L_x_2943:
        /* <DEDUP_REMOVED lines=12> */
.L_x_2996:
        /* <DEDUP_REMOVED lines=20> */
.L_x_2995:
[----:B------:R-:W-:Y:S05]  /*a0e0*/  BSYNC B0 ;  /* 0x0000000000007941 */ /* 0x000fea0003800000 */
.L_x_2994:
[----:B0-----:R-:W-:Y:S01]  /*a0f0*/  MOV R3, R5 ;  /* 0x0000000500037202 */ /* 0x001fe20000000f00 */
[----:B------:R-:W-:Y:S05]  /*a100*/  @P2 BRA `(.L_x_2996) ;  /* 0xfffffe9000002947 */ /* 0x000fea000383ffff */
.L_x_2993:
[----:B0-----:R-:W-:-:S13]  /*a110*/  ISETP.NE.AND P0, PT, RZ, c[0x0][0x17c], PT ;  /* 0x00005f00ff007a0c */ /* 0x001fda0003f05270 */
[----:B------:R-:W-:Y:S05]  /*a120*/  @!P0 BRA `(.L_x_2997) ;  /* 0x0000038000008947 */ /* 0x000fea0003800000 */
[----:B------:R-:W-:Y:S02]  /*a130*/  IMAD.MOV.U32 R3, RZ, RZ, c[0x0][0x0] ;  /* 0x00000000ff037624 */ /* 0x000fe400078e00ff */
[----:B------:R-:W-:-:S03]  /*a140*/  IMAD.MOV.U32 R0, RZ, RZ, c[0x0][0x0] ;  /* 0x00000000ff007624 */ /* 0x000fc600078e00ff */
[----:B------:R-:W-:-:S13]  /*a150*/  ISETP.GT.AND P0, PT, R3, 0x20, PT ;  /* 0x000000200300780c */ /* 0x000fda0003f04270 */
[----:B------:R-:W-:Y:S05]  /*a160*/  @!P0 BRA `(.L_x_2998) ;  /* 0x0000020000008947 */ /* 0x000fea0003800000 */
[----:B------:R-:W-:Y:S01]  /*a170*/  IMAD R4, R22, c[0x0][0x0], R2 ;  /* 0x0000000016047a24 */ /* 0x000fe200078e0202 */
[----:B-----5:R-:W-:Y:S02]  /*a180*/  PRMT R8, R24, 0x7604, R23 ;  /* 0x0000760418087816 */ /* 0x020fe40000000017 */
        /* <DEDUP_REMOVED lines=8> */
.L_x_3001:
        /* <DEDUP_REMOVED lines=17> */
.L_x_3000:
[----:B------:R-:W-:Y:S05]  /*a320*/  BSYNC B0 ;  /* 0x0000000000007941 */ /* 0x000fea0003800000 */
.L_x_2999:
[----:B------:R-:W-:-:S04]  /*a330*/  SHF.R.S32.HI R3, RZ, 0x1, R3 ;  /* 0x00000001ff037819 */ /* 0x000fc80000011403 */
[----:B------:R-:W-:-:S13]  /*a340*/  ISETP.GE.AND P0, PT, R3, 0x20, PT ;  /* 0x000000200300780c */ /* 0x000fda0003f06270 */
[----:B------:R-:W-:Y:S05]  /*a350*/  @P0 BRA `(.L_x_3001) ;  /* 0xfffffeb000000947 */ /* 0x000fea000383ffff */
[----:B------:R-:W-:-:S05]  /*a360*/  IMAD.MOV.U32 R0, RZ, RZ, 0x20 ;  /* 0x00000020ff007424 */ /* 0x000fca00078e00ff */
.L_x_2998:
[----:B------:R-:W-:Y:S01]  /*a370*/  ISETP.GE.AND P0, PT, R0, 0x2, PT ;  /* 0x000000020000780c */ /* 0x000fe20003f06270 */
[----:B------:R-:W-:Y:S01]  /*a380*/  WARPSYNC 0xffffffff ;  /* 0xffffffff00007948 */ /* 0x000fe20003800000 */
[----:B------:R-:W-:Y:S11]  /*a390*/  BAR.SYNC.DEFER_BLOCKING 0x0 ;  /* 0x0000000000007b1d */ /* 0x000ff60000010000 */
[----:B------:R-:W-:Y:S05]  /*a3a0*/  @!P0 BRA `(.L_x_2997) ;  /* 0x0000010000008947 */ /* 0x000fea0003800000 */
[----:B------:R-:W-:Y:S02]  /*a3b0*/  IMAD.MOV.U32 R3, RZ, RZ, 0x1 ;  /* 0x00000001ff037424 */ /* 0x000fe400078e00ff */
.L_x_3002:
        /* <DEDUP_REMOVED lines=15> */
.L_x_2997:
        /* <DEDUP_REMOVED lines=202> */
.L_x_3003:
        /* <DEDUP_REMOVED lines=200> */
.L_x_3004:
        /* <DEDUP_REMOVED lines=17> */
[----:B-----5:R-:W-:-:S04]  /*bee0*/  IMAD.MOV.U32 R12, RZ, RZ, c[0x0][0x338] ;  /* 0x0000ce00ff0c7624 */ /* 0x020fc800078e00ff */
        /* <DEDUP_REMOVED lines=196> */
.L_x_3006:
[----:B------:R-:W-:Y:S05]  /*cb30*/  @!P1 BRA `(.L_x_3007) ;  /* 0x00000c7000009947 */ /* 0x000fea0003800000 */
[----:B-----5:R-:W-:Y:S01]  /*cb40*/  HFMA2.MMA R8, -RZ, RZ, 0, 0 ;  /* 0x00000000ff087435 */ /* 0x020fe200000001ff */
        /* <DEDUP_REMOVED lines=198> */
.L_x_3007:
        /* <DEDUP_REMOVED lines=11> */
.L_x_3009:
[----:B------:R-:W-:Y:S05]  /*d860*/  BSYNC B0 ;  /* 0x0000000000007941 */ /* 0x000fea0003800000 */
.L_x_3008:
        /* <DEDUP_REMOVED lines=13> */
.L_x_3011:
[----:B------:R-:W-:Y:S05]  /*d940*/  BSYNC B0 ;  /* 0x0000000000007941 */ /* 0x000fea0003800000 */
.L_x_3010:
        /* <DEDUP_REMOVED lines=14> */
[----:B-----5:R-:W0:Y:S08]  /*da30*/  FLO.U32 R10, UR4 ;  /* 0x00000004000a7d00 */ /* 0x020e3000080e0000 */
        /* <DEDUP_REMOVED lines=16> */
.L_x_3013:
[----:B------:R-:W-:Y:S05]  /*db40*/  BSYNC B0 ;  /* 0x0000000000007941 */ /* 0x000fea0003800000 */
.L_x_3012:
        /* <DEDUP_REMOVED lines=16> */
[----:B-----5:R-:W-:Y:S01]  /*dc50*/  IMAD R9, R22, c[0x0][0x0], R2 ;  /* 0x0000000016097a24 */ /* 0x020fe200078e0202 */
[----:B------:R-:W-:Y:S01]  /*dc60*/  BSSY B1, `(.L_x_3016) ;  /* 0x0000012000017945 */ /* 0x000fe20003800000 */
[----:B------:R-:W-:-:S03]  /*dc70*/  PRMT R19, R18, 0x7610, R19 ;  /* 0x0000761012137816 */ /* 0x000fc60000000013 */
[----:B------:R-:W-:-:S13]  /*dc80*/  ISETP.GE.U32.AND P0, PT, R9, c[0x0][0x178], PT ;  /* 0x00005e0009007a0c */ /* 0x000fda0003f06070 */
[----:B------:R-:W-:Y:S05]  /*dc90*/  @P0 BRA `(.L_x_3017) ;  /* 0x000000e000000947 */ /* 0x000fea0003800000 */
[----:B------:R-:W-:Y:S02]  /*dca0*/  PRMT R19, R18, 0x7610, R19 ;  /* 0x0000761012137816 */ /* 0x000fe40000000013 */
.L_x_3018:
        /* <DEDUP_REMOVED lines=13> */
.L_x_3017:
[----:B------:R-:W-:Y:S05]  /*dd80*/  BSYNC B1 ;  /* 0x0000000000017941 */ /* 0x000fea0003800000 */
.L_x_3016:
[----:B------:R-:W-:Y:S05]  /*dd90*/  BRA `(.L_x_3019) ;  /* 0x0000012000007947 */ /* 0x000fea0003800000 */
.L_x_3015:
[----:B------:R-:W-:Y:S02]  /*dda0*/  ISETP.GE.U32.AND P0, PT, R22, c[0x0][0x178], PT ;  /* 0x00005e0016007a0c */ /* 0x000fe40003f06070 */
[----:B------:R-:W-:-:S11]  /*ddb0*/  PRMT R19, R18, 0x7610, R19 ;  /* 0x0000761012137816 */ /* 0x000fd60000000013 */
[----:B------:R-:W-:Y:S05]  /*ddc0*/  @P0 BRA `(.L_x_3019) ;  /* 0x000000f000000947 */ /* 0x000fea0003800000 */
[----:B------:R-:W-:Y:S01]  /*ddd0*/  PRMT R19, R18, 0x7610, R19 ;  /* 0x0000761012137816 */ /* 0x000fe20000000013 */
[----:B-----5:R-:W-:-:S04]  /*dde0*/  IMAD.MOV.U32 R9, RZ, RZ, R22 ;  /* 0x000000ffff097224 */ /* 0x020fc800078e0016 */
.L_x_3020:
        /* <DEDUP_REMOVED lines=13> */
.L_x_3019:
[----:B------:R-:W-:Y:S05]  /*dec0*/  BSYNC B0 ;  /* 0x0000000000007941 */ /* 0x000fea0003800000 */
.L_x_3014:
        /* <DEDUP_REMOVED lines=10> */
.L_x_3024:
[C-C-:B-----5:R-:W-:Y:S01]  /*df70*/  IMAD.IADD R9, R22.reuse, 0x1, R7.reuse ;  /* 0x0000000116097824 */ /* 0x160fe200078e0207 */
        /* <DEDUP_REMOVED lines=18> */
.L_x_3023:
[----:B------:R-:W-:Y:S05]  /*e0a0*/  BSYNC B0 ;  /* 0x0000000000007941 */ /* 0x000fea0003800000 */
.L_x_3022:
[----:B0-----:R-:W-:Y:S01]  /*e0b0*/  IMAD.MOV.U32 R7, RZ, RZ, R8 ;  /* 0x000000ffff077224 */ /* 0x001fe200078e0008 */
[----:B------:R-:W-:Y:S05]  /*e0c0*/  @P3 BRA `(.L_x_3024) ;  /* 0xfffffea000003947 */ /* 0x000fea000383ffff */
.L_x_3021:
[----:B0-----:R-:W-:-:S13]  /*e0d0*/  ISETP.NE.AND P0, PT, RZ, c[0x0][0x17c], PT ;  /* 0x00005f00ff007a0c */ /* 0x001fda0003f05270 */
[----:B------:R-:W-:Y:S05]  /*e0e0*/  @!P0 BRA `(.L_x_3025) ;  /* 0x0000033000008947 */ /* 0x000fea0003800000 */
[----:B------:R-:W-:Y:S01]  /*e0f0*/  IMAD.MOV.U32 R7, RZ, RZ, c[0x0][0x0] ;  /* 0x00000000ff077624 */ /* 0x000fe200078e00ff */
[----:B------:R-:W-:-:S04]  /*e100*/  MOV R6, c[0x0][0x0] ;  /* 0x0000000000067a02 */ /* 0x000fc80000000f00 */
[----:B------:R-:W-:-:S13]  /*e110*/  ISETP.GT.AND P0, PT, R7, 0x20, PT ;  /* 0x000000200700780c */ /* 0x000fda0003f04270 */
[----:B------:R-:W-:Y:S05]  /*e120*/  @!P0 BRA `(.L_x_3026) ;  /* 0x000001c000008947 */ /* 0x000fea0003800000 */
[----:B-----5:R-:W-:Y:S01]  /*e130*/  PRMT R9, R19, 0x7604, R18 ;  /* 0x0000760413097816 */ /* 0x020fe20000000012 */
[----:B------:R-:W-:Y:S01]  /*e140*/  IMAD.MOV.U32 R6, RZ, RZ, 0x20 ;  /* 0x00000020ff067424 */ /* 0x000fe200078e00ff */
[----:B------:R-:W-:-:S03]  /*e150*/  LEA.HI R7, R7, c[0x0][0x0], RZ, 0x1 ;  /* 0x0000000007077a11 */ /* 0x000fc600078f08ff */
[----:B------:R0:W-:Y:S01]  /*e160*/  STS.U16 [R0], R9 ;  /* 0x0000000900007388 */ /* 0x0001e20000000400 */
[----:B------:R-:W-:-:S04]  /*e170*/  SHF.R.S32.HI R7, RZ, 0x1, R7 ;  /* 0x00000001ff077819 */ /* 0x000fc80000011407 */
[----:B------:R-:W-:-:S13]  /*e180*/  ISETP.GE.AND P0, PT, R7, 0x20, PT ;  /* 0x000000200700780c */ /* 0x000fda0003f06270 */
[----:B0-----:R-:W-:Y:S05]  /*e190*/  @!P0 BRA `(.L_x_3026) ;  /* 0x0000015000008947 */ /* 0x001fea0003800000 */
.L_x_3029:
        /* <DEDUP_REMOVED lines=16> */
.L_x_3028:
[----:B------:R-:W-:Y:S05]  /*e2a0*/  BSYNC B0 ;  /* 0x0000000000007941 */ /* 0x000fea0003800000 */
.L_x_3027:
[----:B------:R-:W-:-:S04]  /*e2b0*/  SHF.R.S32.HI R7, RZ, 0x1, R7 ;  /* 0x00000001ff077819 */ /* 0x000fc80000011407 */
[----:B------:R-:W-:-:S13]  /*e2c0*/  ISETP.GE.AND P0, PT, R7, 0x20, PT ;  /* 0x000000200700780c */ /* 0x000fda0003f06270 */
[----:B------:R-:W-:Y:S05]  /*e2d0*/  @P0 BRA `(.L_x_3029) ;  /* 0xfffffec000000947 */ /* 0x000fea000383ffff */
[----:B------:R-:W-:-:S04]  /*e2e0*/  IMAD.MOV.U32 R6, RZ, RZ, 0x20 ;  /* 0x00000020ff067424 */ /* 0x000fc800078e00ff */
.L_x_3026:
[----:B------:R-:W-:Y:S01]  /*e2f0*/  BAR.SYNC.DEFER_BLOCKING 0x0 ;  /* 0x0000000000007b1d */ /* 0x000fe20000010000 */
[----:B------:R-:W-:-:S13]  /*e300*/  ISETP.GE.AND P0, PT, R6, 0x2, PT ;  /* 0x000000020600780c */ /* 0x000fda0003f06270 */
[----:B------:R-:W-:Y:S05]  /*e310*/  @!P0 BRA `(.L_x_3025) ;  /* 0x0000010000008947 */ /* 0x000fea0003800000 */
[----:B------:R-:W-:Y:S02]  /*e320*/  IMAD.MOV.U32 R7, RZ, RZ, 0x1 ;  /* 0x00000001ff077424 */ /* 0x000fe400078e00ff */
.L_x_3030:
        /* <DEDUP_REMOVED lines=15> */
.L_x_3025:
        /* <DEDUP_REMOVED lines=15> */
.L_x_3032:
[----:B------:R-:W-:Y:S05]  /*e510*/  @!P2 BRA `(.L_x_3033) ;  /* 0x000003700000a947 */ /* 0x000fea0003800000 */
[----:B------:R-:W-:-:S05]  /*e520*/  IMAD.MOV.U32 R22, RZ, RZ, 0x1 ;  /* 0x00000001ff167424 */ /* 0x000fca00078e00ff */
[----:B------:R-:W-:-:S04]  /*e530*/  ISETP.NE.AND P0, PT, R22, c[0x0][0x56c], PT ;  /* 0x00015b0016007a0c */ /* 0x000fc80003f05270 */
[----:B0-----:R-:W-:-:S09]  /*e540*/  P2R R0, PR, RZ, 0x1 ;  /* 0x00000001ff007803 */ /* 0x001fd20000000000 */
[----:B------:R-:W-:Y:S05]  /*e550*/  @!P0 BRA `(.L_x_3034) ;  /* 0x0000013000008947 */ /* 0x000fea0003800000 */
[----:B------:R-:W-:Y:S01]  /*e560*/  MOV R2, 0x0 ;  /* 0x0000000000027802 */ /* 0x000fe20000000f00 */
[----:B-----5:R-:W-:Y:S01]  /*e570*/  HFMA2.MMA R8, -RZ, RZ, 0, 4.4763088226318359375e-05 ;  /* 0x000002efff087435 */ /* 0x020fe200000001ff */
        /* <DEDUP_REMOVED lines=17> */
.L_x_3034:
        /* <DEDUP_REMOVED lines=12> */
[----:B-----5:R-:W-:Y:S01]  /*e750*/  IMAD.MOV.U32 R8, RZ, RZ, 0x2ef ;  /* 0x000002efff087424 */ /* 0x020fe200078e00ff */
        /* <DEDUP_REMOVED lines=13> */
.L_x_3035:
[----:B------:R-:W-:Y:S02]  /*e830*/  IADD3 R16, P1, R16, c[0x0][0x538], RZ ;  /* 0x00014e0010107a10 */ /* 0x000fe40007f3e0ff */
[----:B------:R-:W-:Y:S02]  /*e840*/  LOP3.LUT P0, RZ, R19, 0xff, RZ, 0xc0, !PT ;  /* 0x000000ff13ff7812 */ /* 0x000fe4000780c0ff */
[----:B------:R-:W-:Y:S02]  /*e850*/  IADD3.X R17, RZ, c[0x0][0x53c], RZ, P1, !PT ;  /* 0x00014f00ff117a10 */ /* 0x000fe40000ffe4ff */
[----:B0-----:R-:W-:-:S05]  /*e860*/  SEL R3, RZ, 0x1, !P0 ;  /* 0x00000001ff037807 */ /* 0x001fca0004000000 */
[----:B------:R-:W-:Y:S01]  /*e870*/  STG.E.U8 [R16.64], R3 ;  /* 0x0000000310007986 */ /* 0x000fe2000c101124 */
[----:B------:R-:W-:Y:S05]  /*e880*/  EXIT ;  /* 0x000000000000794d */ /* 0x000fea0003800000 */
.L_x_3033:
[----:B------:R-:W-:Y:S04]  /*e890*/  STG.E.U8 [R4.64], R18 ;  /* 0x0000001204007986 */ /* 0x000fe8000c101124 */
[----:B------:R-:W-:Y:S01]  /*e8a0*/  STG.E.U8 [R4.64+0x1], R19 ;  /* 0x0000011304007986 */ /* 0x000fe2000c101124 */
[----:B------:R-:W-:Y:S05]  /*e8b0*/  EXIT ;  /* 0x000000000000794d */ /* 0x000fea0003800000 */
.L_x_3031:
        /* <DEDUP_REMOVED lines=24> */
[----:B-----5:R-:W-:Y:S01]  /*ea40*/  MOV R10, c[0x4][0x328] ;  /* 0x0100ca00000a7a02 */ /* 0x020fe20000000f00 */
        /* <DEDUP_REMOVED lines=14> */
.L_x_3037:
        /* <DEDUP_REMOVED lines=8> */
[----:B-----5:R-:W-:Y:S01]  /*ebb0*/  HFMA2.MMA R8, -RZ, RZ, 0, 4.4763088226318359375e-05 ;  /* 0x000002efff087435 */ /* 0x020fe200000001ff */
        /* <DEDUP_REMOVED lines=17> */
.L_x_3038:
[----:B------:R-:W-:Y:S02]  /*ecd0*/  IADD3 R16, P1, R16, c[0x0][0x538], RZ ;  /* 0x00014e0010107a10 */ /* 0x000fe40007f3e0ff */
[----:B------:R-:W-:-:S03]  /*ece0*/  LOP3.LUT P0, RZ, R19, 0xff, RZ, 0xc0, !PT ;  /* 0x000000ff13ff7812 */ /* 0x000fc6000780c0ff */
[----:B------:R-:W-:Y:S01]  /*ecf0*/  IMAD.X R17, RZ, RZ, c[0x0][0x53c], P1 ;  /* 0x00014f00ff117624 */ /* 0x000fe200008e06ff */
[----:B0-----:R-:W-:-:S05]  /*ed00*/  SEL R3, RZ, 0x1, !P0 ;  /* 0x00000001ff037807 */ /* 0x001fca0004000000 */
[----:B------:R-:W-:Y:S01]  /*ed10*/  STG.E.U8 [R16.64], R3 ;  /* 0x0000000310007986 */ /* 0x000fe2000c101124 */
[----:B------:R-:W-:Y:S05]  /*ed20*/  EXIT ;  /* 0x000000000000794d */ /* 0x000fea0003800000 */
.L_x_3036:
[----:B------:R-:W-:Y:S02]  /*ed30*/  LOP3.LUT P0, RZ, R18, 0xff, RZ, 0xc0, !PT ;  /* 0x000000ff12ff7812 */ /* 0x000fe4000780c0ff */
[----:B------:R-:W-:Y:S02]  /*ed40*/  LOP3.LUT P1, RZ, R19, 0xff, RZ, 0xc0, !PT ;  /* 0x000000ff13ff7812 */ /* 0x000fe4000782c0ff */
[----:B------:R-:W-:Y:S02]  /*ed50*/  SEL R7, RZ, 0x1, !P0 ;  /* 0x00000001ff077807 */ /* 0x000fe40004000000 */
[----:B-----5:R-:W-:-:S03]  /*ed60*/  SEL R9, RZ, 0x1, !P1 ;  /* 0x00000001ff097807 */ /* 0x020fc60004800000 */
[----:B------:R-:W-:Y:S04]  /*ed70*/  STG.E.U8 [R2.64], R7 ;  /* 0x0000000702007986 */ /* 0x000fe8000c101124 */
[----:B------:R-:W-:Y:S01]  /*ed80*/  STG.E.U8 [R4.64], R9 ;  /* 0x0000000904007986 */ /* 0x000fe2000c101124 */
[----:B------:R-:W-:Y:S05]  /*ed90*/  EXIT ;  /* 0x000000000000794d */ /* 0x000fea0003800000 */
.L_x_3005:
        /* <DEDUP_REMOVED lines=22> */
.L_x_3040:
        /* <DEDUP_REMOVED lines=24> */
.L_x_3042:
        /* <DEDUP_REMOVED lines=26> */
.L_x_3043:
[----:B0-----:R-:W-:Y:S02]  /*f220*/  IADD3 R2, P1, R19, c[0x0][0x538], RZ ;  /* 0x00014e0013027a10 */ /* 0x001fe40007f3e0ff */
[----:B------:R-:W-:-:S03]  /*f230*/  LOP3.LUT P0, RZ, R24, 0xff, RZ, 0xc0, !PT ;  /* 0x000000ff18ff7812 */ /* 0x000fc6000780c0ff */
[----:B------:R-:W-:Y:S01]  /*f240*/  IMAD.X R3, RZ, RZ, c[0x0][0x53c], P1 ;  /* 0x00014f00ff037624 */ /* 0x000fe200008e06ff */
[----:B------:R-:W-:-:S05]  /*f250*/  SEL R5, RZ, 0x1, !P0 ;  /* 0x00000001ff057807 */ /* 0x000fca0004000000 */
[----:B------:R-:W-:Y:S01]  /*f260*/  STG.E.U8 [R2.64], R5 ;  /* 0x0000000502007986 */ /* 0x000fe2000c101124 */
[----:B------:R-:W-:Y:S05]  /*f270*/  EXIT ;  /* 0x000000000000794d */ /* 0x000fea0003800000 */
.L_x_3041:
[----:B------:R-:W-:Y:S04]  /*f280*/  STG.E.U8 [R4.64], R23 ;  /* 0x0000001704007986 */ /* 0x000fe8000c101124 */
[----:B------:R-:W-:Y:S01]  /*f290*/  STG.E.U8 [R4.64+0x1], R24 ;  /* 0x0000011804007986 */ /* 0x000fe2000c101124 */
[----:B------:R-:W-:Y:S05]  /*f2a0*/  EXIT ;  /* 0x000000000000794d */ /* 0x000fea0003800000 */
.L_x_3039:
        /* <DEDUP_REMOVED lines=39> */
.L_x_3045:
        /* <DEDUP_REMOVED lines=8> */
[----:B-----5:R-:W-:Y:S01]  /*f5a0*/  HFMA2.MMA R13, -RZ, RZ, 0, 0 ;  /* 0x00000000ff0d7435 */ /* 0x020fe200000001ff */
        /* <DEDUP_REMOVED lines=17> */
.L_x_3046:
[----:B0-----:R-:W-:Y:S02]  /*f6c0*/  IADD3 R2, P1, R19, c[0x0][0x538], RZ ;  /* 0x00014e0013027a10 */ /* 0x001fe40007f3e0ff */
[----:B------:R-:W-:-:S03]  /*f6d0*/  LOP3.LUT P0, RZ, R24, 0xff, RZ, 0xc0, !PT ;  /* 0x000000ff18ff7812 */ /* 0x000fc6000780c0ff */
[----:B------:R-:W-:Y:S01]  /*f6e0*/  IMAD.X R3, RZ, RZ, c[0x0][0x53c], P1 ;  /* 0x00014f00ff037624 */ /* 0x000fe200008e06ff */
[----:B------:R-:W-:-:S05]  /*f6f0*/  SEL R5, RZ, 0x1, !P0 ;  /* 0x00000001ff057807 */ /* 0x000fca0004000000 */
[----:B------:R-:W-:Y:S01]  /*f700*/  STG.E.U8 [R2.64], R5 ;  /* 0x0000000502007986 */ /* 0x000fe2000c101124 */
[----:B------:R-:W-:Y:S05]  /*f710*/  EXIT ;  /* 0x000000000000794d */ /* 0x000fea0003800000 */
.L_x_3044:
[----:B------:R-:W-:Y:S02]  /*f720*/  LOP3.LUT P0, RZ, R23, 0xff, RZ, 0xc0, !PT ;  /* 0x000000ff17ff7812 */ /* 0x000fe4000780c0ff */
[----:B------:R-:W-:Y:S02]  /*f730*/  LOP3.LUT P1, RZ, R24, 0xff, RZ, 0xc0, !PT ;  /* 0x000000ff18ff7812 */ /* 0x000fe4000782c0ff */
[----:B------:R-:W-:Y:S02]  /*f740*/  SEL R7, RZ, 0x1, !P0 ;  /* 0x00000001ff077807 */ /* 0x000fe40004000000 */
[----:B-----5:R-:W-:-:S03]  /*f750*/  SEL R9, RZ, 0x1, !P1 ;  /* 0x00000001ff097807 */ /* 0x020fc60004800000 */
[----:B------:R-:W-:Y:S04]  /*f760*/  STG.E.U8 [R2.64], R7 ;  /* 0x0000000702007986 */ /* 0x000fe8000c101124 */
[----:B------:R-:W-:Y:S01]  /*f770*/  STG.E.U8 [R4.64], R9 ;  /* 0x0000000904007986 */ /* 0x000fe2000c101124 */
[----:B------:R-:W-:Y:S05]  /*f780*/  EXIT ;  /* 0x000000000000794d */ /* 0x000fea0003800000 */
.L_x_3047:
        /* <DEDUP_REMOVED lines=15> */
.L_x_7641:


//--------------------- .text._ZN2at6native13reduce_kernelILi128ELi4ENS0_8ReduceOpIiNS0_14func_wrapper_tIbZZZNS0_14or_kernel_cudaERNS_14TensorIteratorEENKUlvE_clEvENKUlvE1_clEvEUlbiE_EEjbLi4ELi4EEEEEvT1_ --------------------------
	.section	.text._ZN2at6native13reduce_kernelILi128ELi4ENS0_8ReduceOpIiNS0_14func_wrapper_tIbZZZNS0_14or_kernel_cudaERNS_14TensorIteratorEENKUlvE_clEvENKUlvE1_clEvEUlbiE_EEjbLi4ELi4EEEEEvT1_,"ax",@progbits
	.sectioninfo	@"SHI_REGISTERS=48"
	.align	128
        .global         _ZN2at6native13reduce_kernelILi128ELi4ENS0_8ReduceOpIiNS0_14func_wrapper_tIbZZZNS0_14or_kernel_cudaERNS_14TensorIteratorEENKUlvE_clEvENKUlvE1_clEvEUlbiE_EEjbLi4ELi4EEEEEvT1_
        .type           _ZN2at6native13reduce_kernelILi128ELi4ENS0_8ReduceOpIiNS0_14func_wrapper_tIbZZZNS0_14or_kernel_cudaERNS_14TensorIteratorEENKUlvE_clEvENKUlvE1_clEvEUlbiE_EEjbLi4ELi4EEEEEvT1_,@function
        .size           _ZN2at6native13reduce_kernelILi128ELi4ENS0_8ReduceOpIiNS0_14func_wrapper_tIbZZZNS0_14or_kernel_cudaERNS_14TensorIteratorEENKUlvE_clEvENKUlvE1_clEvEUlbiE_EEjbLi4ELi4EEEEEvT1_,(.L_x_7642 - _ZN2at6native13reduce_kernelILi128ELi4ENS0_8ReduceOpIiNS0_14func_wrapper_tIbZZZNS0_14or_kernel_cudaERNS_14TensorIteratorEENKUlvE_clEvENKUlvE1_clEvEUlbiE_EEjbLi4ELi4EEEEEvT1_)
        .other          _ZN2at6native13reduce_kernelILi128ELi4ENS0_8ReduceOpIiNS0_14func_wrapper_tIbZZZNS0_14or_kernel_cudaERNS_14TensorIteratorEENKUlvE_clEvENKUlvE1_clEvEUlbiE_EEjbLi4ELi4EEEEEvT1_,@"STO_CUDA_ENTRY STV_DEFAULT"
_ZN2at6native13reduce_kernelILi128ELi4ENS0_8ReduceOpIiNS0_14func_wrapper_tIbZZZNS0_14or_kernel_cudaERNS_14TensorIteratorEENKUlvE_clEvENKUlvE1_clEvEUlbiE_EEjbLi4ELi4EEEEEvT1_:
.text._ZN2at6native13reduce_kernelILi128ELi4ENS0_8ReduceOpIiNS0_14func_wrapper_tIbZZZNS0_14or_kernel_cudaERNS_14TensorIteratorEENKUlvE_clEvENKUlvE1_clEvEUlbiE_EEjbLi4ELi4EEEEEvT1_:
        /* <DEDUP_REMOVED lines=213> */
.L_x_3048:
        /* <DEDUP_REMOVED lines=51> */
.L_x_3057:
[----:B------:R-:W-:Y:S05]  /*1080*/  BSYNC B2 ;  /* 0x0000000000027941 */ /* 0x000fea0003800000 */
.L_x_3056:
        /* <DEDUP_REMOVED lines=9> */
[----:B--2---:R-:W-:-:S04]  /*1120*/  ISETP.NE.AND P0, PT, R4, RZ, PT ;  /* 0x000000ff0400720c */ /* 0x004fc80003f05270 */
[----:B------:R-:W-:-:S04]  /*1130*/  ISETP.NE.OR P0, PT, R0, RZ, P0 ;  /* 0x000000ff0000720c */ /* 0x000fc80000705670 */
[----:B------:R-:W-:-:S04]  /*1140*/  SEL R0, RZ, 0x1, !P0 ;  /* 0x00000001ff007807 */ /* 0x000fc80004000000 */
.L_x_3055:
[----:B------:R-:W-:Y:S05]  /*1150*/  BSYNC B1 ;  /* 0x0000000000017941 */ /* 0x000fea0003800000 */
.L_x_3054:
[C---:B------:R-:W-:Y:S02]  /*1160*/  IADD3 R5, P0, -R7.reuse, 0x4, RZ ;  /* 0x0000000407057810 */ /* 0x040fe40007f1e1ff */
[----:B------:R-:W-:Y:S02]  /*1170*/  IADD3 R3, R7, c[0x0][0x168], RZ ;  /* 0x00005a0007037a10 */ /* 0x000fe40007ffe0ff */
[----:B------:R-:W-:Y:S01]  /*1180*/  LEA R40, P1, R5, R40, 0x2 ;  /* 0x0000002805287211 */ /* 0x000fe200078210ff */
[----:B------:R-:W-:Y:S01]  /*1190*/  IMAD.X R4, RZ, RZ, -0x1, P0 ;  /* 0xffffffffff047424 */ /* 0x000fe200000e06ff */
[----:B------:R-:W-:-:S04]  /*11a0*/  IADD3 R3, R3, -0x4, RZ ;  /* 0xfffffffc03037810 */ /* 0x000fc80007ffe0ff */
[----:B------:R-:W-:Y:S02]  /*11b0*/  LEA.HI.X R41, R5, R41, R4, 0x2, P1 ;  /* 0x0000002905297211 */ /* 0x000fe400008f1404 */
.L_x_3053:
[----:B------:R-:W-:Y:S05]  /*11c0*/  BSYNC B0 ;  /* 0x0000000000007941 */ /* 0x000fea0003800000 */
.L_x_3052:
        /* <DEDUP_REMOVED lines=13> */
.L_x_3060:
        /* <DEDUP_REMOVED lines=18> */
.L_x_3059:
[----:B------:R-:W-:Y:S05]  /*13c0*/  BSYNC B0 ;  /* 0x0000000000007941 */ /* 0x000fea0003800000 */
.L_x_3058:
        /* <DEDUP_REMOVED lines=8> */
.L_x_3062:
[----:B------:R-:W-:Y:S05]  /*1450*/  BSYNC B0 ;  /* 0x0000000000007941 */ /* 0x000fea0003800000 */
.L_x_3061:
        /* <DEDUP_REMOVED lines=13> */
.L_x_3064:
[----:B------:R-:W-:Y:S05]  /*1530*/  BSYNC B0 ;  /* 0x0000000000007941 */ /* 0x000fea0003800000 */
.L_x_3063:
        /* <DEDUP_REMOVED lines=10> */
.L_x_3051:
        /* <DEDUP_REMOVED lines=11> */
[--C-:B------:R-:W-:Y:S01]  /*1690*/  IMAD R3, R44, 0x3, R34.reuse ;  /* 0x000000032c037824 */ /* 0x100fe200078e0222 */
[----:B------:R-:W-:Y:S01]  /*16a0*/  PRMT R34, R0, 0x7610, R34 ;  /* 0x0000761000227816 */ /* 0x000fe20000000022 */
        /* <DEDUP_REMOVED lines=36> */
.L_x_3074:
[----:B------:R-:W-:Y:S01]  /*18f0*/  HFMA2.MMA R8, -RZ, RZ, 0, 0 ;  /* 0x00000000ff087435 */ /* 0x000fe200000001ff */
[----:B------:R-:W-:Y:S01]  /*1900*/  IMAD.MOV.U32 R6, RZ, RZ, RZ ;  /* 0x000000ffff067224 */ /* 0x000fe200078e00ff */
[----:B------:R-:W-:Y:S08]  /*1910*/  @!P6 BRA `(.L_x_3069) ;  /* 0x00000db00000e947 */ /* 0x000ff00003800000 */
        /* <DEDUP_REMOVED lines=219> */
.L_x_3069:
[----:B------:R-:W-:-:S04]  /*26d0*/  LOP3.LUT R13, R8, 0xfffffff0, RZ, 0xc0, !PT ;  /* 0xfffffff0080d7812 */ /* 0x000fc800078ec0ff */
[----:B------:R-:W-:-:S05]  /*26e0*/  IADD3 R12, P0, R40, R13, RZ ;  /* 0x0000000d280c7210 */ /* 0x000fca0007f1e0ff */
[----:B------:R-:W-:-:S06]  /*26f0*/  IMAD.X R13, RZ, RZ, R41, P0 ;  /* 0x000000ffff0d7224 */ /* 0x000fcc00000e0629 */
[----:B------:R-:W5:Y:S01]  /*2700*/  LDG.E.128 R12, [R12.64] ;  /* 0x000000240c0c7981 */ /* 0x000f62000c1e1d00 */
        /* <DEDUP_REMOVED lines=221> */
.L_x_3070:
        /* <DEDUP_REMOVED lines=217> */
.L_x_3071:
        /* <DEDUP_REMOVED lines=215> */
.L_x_3072:
[----:B------:R-:W-:-:S04]  /*4fe0*/  LOP3.LUT R21, R23, 0xfffffff0, RZ, 0xc0, !PT ;  /* 0xfffffff017157812 */ /* 0x000fc800078ec0ff */
[----:B------:R-:W-:-:S05]  /*4ff0*/  IADD3 R20, P0, R40, R21, RZ ;  /* 0x0000001528147210 */ /* 0x000fca0007f1e0ff */
[----:B------:R-:W-:-:S06]  /*5000*/  IMAD.X R21, RZ, RZ, R41, P0 ;  /* 0x000000ffff157224 */ /* 0x000fcc00000e0629 */
[----:B------:R-:W2:Y:S01]  /*5010*/  LDG.E.128 R20, [R20.64] ;  /* 0x0000002414147981 */ /* 0x000ea2000c1e1d00 */
[----:B------:R-:W-:Y:S01]  /*5020*/  LOP3.LUT P4, RZ, R19, 0xff, RZ, 0xc0, !PT ;  /* 0x000000ff13ff7812 */ /* 0x000fe2000788c0ff */
[----:B------:R-:W-:Y:S01]  /*5030*/  IMAD.MOV.U32 R26, RZ, RZ, c[0x0][0x170] ;  /* 0x00005c00ff1a7624 */ /* 0x000fe200078e00ff */
[----:B------:R-:W-:Y:S02]  /*5040*/  LOP3.LUT P5, RZ, R0, 0xff, RZ, 0xc0, !PT ;  /* 0x000000ff00ff7812 */ /* 0x000fe400078ac0ff */
[----:B-----5:R-:W-:Y:S02]  /*5050*/  ISETP.NE.OR P4, PT, R8, RZ, P4 ;  /* 0x000000ff0800720c */ /* 0x020fe40002785670 */
[----:B------:R-:W-:Y:S02]  /*5060*/  LOP3.LUT P0, RZ, R3, 0xff, RZ, 0xc0, !PT ;  /* 0x000000ff03ff7812 */ /* 0x000fe4000780c0ff */
[----:B------:R-:W-:Y:S02]  /*5070*/  LOP3.LUT P1, RZ, R16, 0xff, RZ, 0xc0, !PT ;  /* 0x000000ff10ff7812 */ /* 0x000fe4000782c0ff */
[----:B------:R-:W-:-:S02]  /*5080*/  LOP3.LUT P2, RZ, R18, 0xff, RZ, 0xc0, !PT ;  /* 0x000000ff12ff7812 */ /* 0x000fc4000784c0ff */
[----:B------:R-:W-:Y:S02]  /*5090*/  SEL R19, RZ, 0x1, !P4 ;  /* 0x00000001ff137807 */ /* 0x000fe40006000000 */
[----:B------:R-:W-:Y:S02]  /*50a0*/  IADD3 R35, R35, c[0x0][0x170], RZ ;  /* 0x00005c0023237a10 */ /* 0x000fe40007ffe0ff */
[----:B------:R-:W-:Y:S02]  /*50b0*/  LOP3.LUT P4, RZ, R31, 0xff, RZ, 0xc0, !PT ;  /* 0x000000ff1fff7812 */ /* 0x000fe4000788c0ff */
[----:B------:R-:W-:Y:S01]  /*50c0*/  ISETP.NE.OR P5, PT, R12, RZ, P5 ;  /* 0x000000ff0c00720c */ /* 0x000fe20002fa5670 */
[----:B------:R-:W-:Y:S01]  /*50d0*/  IMAD R26, R26, 0x3, R35 ;  /* 0x000000031a1a7824 */ /* 0x000fe200078e0223 */
[----:B------:R-:W-:Y:S02]  /*50e0*/  ISETP.NE.OR P0, PT, R13, RZ, P0 ;  /* 0x000000ff0d00720c */ /* 0x000fe40000705670 */
[----:B------:R-:W-:-:S02]  /*50f0*/  ISETP.NE.OR P1, PT, R14, RZ, P1 ;  /* 0x000000ff0e00720c */ /* 0x000fc40000f25670 */
[----:B------:R-:W-:Y:S02]  /*5100*/  ISETP.NE.OR P2, PT, R15, RZ, P2 ;  /* 0x000000ff0f00720c */ /* 0x000fe40001745670 */
[----:B------:R-:W-:Y:S02]  /*5110*/  ISETP.NE.OR P4, PT, R6, RZ, P4 ;  /* 0x000000ff0600720c */ /* 0x000fe40002785670 */
[----:B------:R-:W-:Y:S02]  /*5120*/  SEL R0, RZ, 0x1, !P5 ;  /* 0x00000001ff007807 */ /* 0x000fe40006800000 */
[----:B------:R-:W-:Y:S02]  /*5130*/  SEL R3, RZ, 0x1, !P0 ;  /* 0x00000001ff037807 */ /* 0x000fe40004000000 */
[----:B------:R-:W-:Y:S02]  /*5140*/  SEL R16, RZ, 0x1, !P1 ;  /* 0x00000001ff107807 */ /* 0x000fe40004800000 */
[----:B------:R-:W-:-:S02]  /*5150*/  SEL R18, RZ, 0x1, !P2 ;  /* 0x00000001ff127807 */ /* 0x000fc40005000000 */
[----:B------:R-:W-:Y:S02]  /*5160*/  LOP3.LUT P3, RZ, R24, 0xff, RZ, 0xc0, !PT ;  /* 0x000000ff18ff7812 */ /* 0x000fe4000786c0ff */
[----:B------:R-:W-:Y:S02]  /*5170*/  LOP3.LUT P5, RZ, R25, 0xff, RZ, 0xc0, !PT ;  /* 0x000000ff19ff7812 */ /* 0x000fe400078ac0ff */
[----:B------:R-:W-:Y:S02]  /*5180*/  LOP3.LUT P0, RZ, R29, 0xff, RZ, 0xc0, !PT ;  /* 0x000000ff1dff7812 */ /* 0x000fe4000780c0ff */
[----:B------:R-:W-:Y:S02]  /*5190*/  LOP3.LUT P1, RZ, R28, 0xff, RZ, 0xc0, !PT ;  /* 0x000000ff1cff7812 */ /* 0x000fe4000782c0ff */
[----:B------:R-:W-:Y:S02]  /*51a0*/  LOP3.LUT P2, RZ, R30, 0xff, RZ, 0xc0, !PT ;  /* 0x000000ff1eff7812 */ /* 0x000fe4000784c0ff */
[----:B------:R-:W-:-:S02]  /*51b0*/  SEL R31, RZ, 0x1, !P4 ;  /* 0x00000001ff1f7807 */ /* 0x000fc40006000000 */
[----:B------:R-:W-:Y:S02]  /*51c0*/  ISETP.GE.U32.AND P4, PT, R26, c[0x0][0x168], PT ;  /* 0x00005a001a007a0c */ /* 0x000fe40003f86070 */
[----:B------:R-:W-:Y:S02]  /*51d0*/  ISETP.NE.OR P3, PT, R9, RZ, P3 ;  /* 0x000000ff0900720c */ /* 0x000fe40001f65670 */
[----:B------:R-:W-:Y:S02]  /*51e0*/  ISETP.NE.OR P5, PT, R10, RZ, P5 ;  /* 0x000000ff0a00720c */ /* 0x000fe40002fa5670 */
[----:B------:R-:W-:Y:S02]  /*51f0*/  ISETP.NE.OR P0, PT, R11, RZ, P0 ;  /* 0x000000ff0b00720c */ /* 0x000fe40000705670 */
[----:B------:R-:W-:Y:S02]  /*5200*/  ISETP.NE.OR P1, PT, R4, RZ, P1 ;  /* 0x000000ff0400720c */ /* 0x000fe40000f25670 */
[----:B------:R-:W-:-:S02]  /*5210*/  ISETP.NE.OR P2, PT, R5, RZ, P2 ;  /* 0x000000ff0500720c */ /* 0x000fc40001745670 */
[----:B------:R-:W-:Y:S02]  /*5220*/  SEL R24, RZ, 0x1, !P3 ;  /* 0x00000001ff187807 */ /* 0x000fe40005800000 */
[----:B------:R-:W-:Y:S02]  /*5230*/  SEL R25, RZ, 0x1, !P5 ;  /* 0x00000001ff197807 */ /* 0x000fe40006800000 */
[----:B------:R-:W-:Y:S02]  /*5240*/  SEL R29, RZ, 0x1, !P0 ;  /* 0x00000001ff1d7807 */ /* 0x000fe40004000000 */
[----:B------:R-:W-:Y:S02]  /*5250*/  SEL R28, RZ, 0x1, !P1 ;  /* 0x00000001ff1c7807 */ /* 0x000fe40004800000 */
[----:B------:R-:W-:Y:S02]  /*5260*/  SEL R30, RZ, 0x1, !P2 ;  /* 0x00000001ff1e7807 */ /* 0x000fe40005000000 */
[----:B------:R-:W-:-:S02]  /*5270*/  LOP3.LUT P3, RZ, R32, 0xff, RZ, 0xc0, !PT ;  /* 0x000000ff20ff7812 */ /* 0x000fc4000786c0ff */
[----:B------:R-:W-:Y:S02]  /*5280*/  LOP3.LUT P5, RZ, R33, 0xff, RZ, 0xc0, !PT ;  /* 0x000000ff21ff7812 */ /* 0x000fe400078ac0ff */
[----:B------:R-:W-:Y:S02]  /*5290*/  LOP3.LUT P0, RZ, R36, 0xff, RZ, 0xc0, !PT ;  /* 0x000000ff24ff7812 */ /* 0x000fe4000780c0ff */
[----:B------:R-:W-:Y:S02]  /*52a0*/  LOP3.LUT P1, RZ, R37, 0xff, RZ, 0xc0, !PT ;  /* 0x000000ff25ff7812 */ /* 0x000fe4000782c0ff */
[----:B------:R-:W-:Y:S02]  /*52b0*/  LOP3.LUT P2, RZ, R34, 0xff, RZ, 0xc0, !PT ;  /* 0x000000ff22ff7812 */ /* 0x000fe4000784c0ff */
[----:B------:R-:W-:-:S04]  /*52c0*/  ISETP.NE.OR P3, PT, R7, RZ, P3 ;  /* 0x000000ff0700720c */ /* 0x000fc80001f65670 */
[----:B------:R-:W-:Y:S02]  /*52d0*/  SEL R32, RZ, 0x1, !P3 ;  /* 0x00000001ff207807 */ /* 0x000fe40005800000 */
        /* <DEDUP_REMOVED lines=8> */
[----:B------:R-:W-:Y:S01]  /*5360*/  @P4 CALL.REL.NOINC `(.L_x_3073) ;  /* 0x0000001000004944 */ /* 0x000fe20003c00000 */
[----:B------:R-:W-:Y:S05]  /*5370*/  BRA `(.L_x_3074) ;  /* 0xffffc57000007947 */ /* 0x000fea000383ffff */
.L_x_3073:
[----:B------:R-:W-:Y:S05]  /*5380*/  BSYNC B1 ;  /* 0x0000000000017941 */ /* 0x000fea0003800000 */
.L_x_3068:
[----:B------:R-:W-:Y:S05]  /*5390*/  BSYNC B0 ;  /* 0x0000000000007941 */ /* 0x000fea0003800000 */
.L_x_3067:
        /* <DEDUP_REMOVED lines=205> */
.L_x_3077:
        /* <DEDUP_REMOVED lines=207> */
.L_x_3078:
        /* <DEDUP_REMOVED lines=207> */
.L_x_3079:
        /* <DEDUP_REMOVED lines=207> */
.L_x_3080:
[----:B------:R-:W-:-:S04]  /*8740*/  LOP3.LUT R21, R42, 0xfffffff0, RZ, 0xc0, !PT ;  /* 0xfffffff02a157812 */ /* 0x000fc800078ec0ff */
[----:B------:R-:W-:-:S05]  /*8750*/  IADD3 R20, P1, R40, R21, RZ ;  /* 0x0000001528147210 */ /* 0x000fca0007f3e0ff */
[----:B------:R-:W-:-:S06]  /*8760*/  IMAD.X R21, RZ, RZ, R41, P1 ;  /* 0x000000ffff157224 */ /* 0x000fcc00008e0629 */
[----:B------:R-:W5:Y:S02]  /*8770*/  LDG.E.128 R20, [R20.64] ;  /* 0x0000002414147981 */ /* 0x000f64000c1e1d00 */
.L_x_3076:
[----:B------:R-:W-:Y:S05]  /*8780*/  BSYNC B0 ;  /* 0x0000000000007941 */ /* 0x000fea0003800000 */
.L_x_3075:
[----:B------:R-:W-:Y:S01]  /*8790*/  BSSY B0, `(.L_x_3081) ;  /* 0x000003b000007945 */ /* 0x000fe20003800000 */
[----:B------:R-:W-:Y:S05]  /*87a0*/  @P0 BRA `(.L_x_3082) ;  /* 0x0000039000000947 */ /* 0x000fea0003800000 */
[----:B------:R-:W-:Y:S02]  /*87b0*/  IADD3 R35, R35, c[0x0][0x170], RZ ;  /* 0x00005c0023237a10 */ /* 0x000fe40007ffe0ff */
[----:B------:R-:W-:Y:S02]  /*87c0*/  LOP3.LUT P0, RZ, R0, 0xff, RZ, 0xc0, !PT ;  /* 0x000000ff00ff7812 */ /* 0x000fe4000780c0ff */
[----:B------:R-:W-:Y:S02]  /*87d0*/  ISETP.GE.U32.AND P4, PT, R35, c[0x0][0x168], PT ;  /* 0x00005a0023007a0c */ /* 0x000fe40003f86070 */
[----:B------:R-:W-:Y:S02]  /*87e0*/  LOP3.LUT P1, RZ, R3, 0xff, RZ, 0xc0, !PT ;  /* 0x000000ff03ff7812 */ /* 0x000fe4000782c0ff */
[----:B------:R-:W-:Y:S02]  /*87f0*/  LOP3.LUT P2, RZ, R16, 0xff, RZ, 0xc0, !PT ;  /* 0x000000ff10ff7812 */ /* 0x000fe4000784c0ff */
[----:B------:R-:W-:-:S02]  /*8800*/  LOP3.LUT P3, RZ, R18, 0xff, RZ, 0xc0, !PT ;  /* 0x000000ff12ff7812 */ /* 0x000fc4000786c0ff */
[----:B-----5:R-:W-:Y:S02]  /*8810*/  ISETP.NE.OR P0, PT, R12, RZ, P0 ;  /* 0x000000ff0c00720c */ /* 0x020fe40000705670 */
[----:B------:R-:W-:Y:S02]  /*8820*/  ISETP.NE.OR P1, PT, R13, RZ, P1 ;  /* 0x000000ff0d00720c */ /* 0x000fe40000f25670 */
[----:B------:R-:W-:Y:S02]  /*8830*/  ISETP.NE.OR P2, PT, R14, RZ, P2 ;  /* 0x000000ff0e00720c */ /* 0x000fe40001745670 */
[----:B------:R-:W-:Y:S02]  /*8840*/  ISETP.NE.OR P3, PT, R15, RZ, P3 ;  /* 0x000000ff0f00720c */ /* 0x000fe40001f65670 */
[----:B------:R-:W-:Y:S02]  /*8850*/  SEL R0, RZ, 0x1, !P0 ;  /* 0x00000001ff007807 */ /* 0x000fe40004000000 */
[----:B------:R-:W-:-:S02]  /*8860*/  SEL R3, RZ, 0x1, !P1 ;  /* 0x00000001ff037807 */ /* 0x000fc40004800000 */
[----:B------:R-:W-:Y:S02]  /*8870*/  SEL R16, RZ, 0x1, !P2 ;  /* 0x00000001ff107807 */ /* 0x000fe40005000000 */
[----:B------:R-:W-:Y:S01]  /*8880*/  SEL R18, RZ, 0x1, !P3 ;  /* 0x00000001ff127807 */ /* 0x000fe20005800000 */
[----:B------:R-:W-:Y:S05]  /*8890*/  @P4 BRA `(.L_x_3082) ;  /* 0x000002a000004947 */ /* 0x000fea0003800000 */
[----:B------:R-:W-:Y:S02]  /*88a0*/  LOP3.LUT P0, RZ, R19, 0xff, RZ, 0xc0, !PT ;  /* 0x000000ff13ff7812 */ /* 0x000fe4000780c0ff */
[----:B------:R-:W-:Y:S02]  /*88b0*/  LOP3.LUT P1, RZ, R24, 0xff, RZ, 0xc0, !PT ;  /* 0x000000ff18ff7812 */ /* 0x000fe4000782c0ff */
[----:B------:R-:W-:Y:S02]  /*88c0*/  ISETP.NE.OR P0, PT, R8, RZ, P0 ;  /* 0x000000ff0800720c */ /* 0x000fe40000705670 */
[----:B------:R-:W-:Y:S02]  /*88d0*/  IADD3 R8, R35, c[0x0][0x170], RZ ;  /* 0x00005c0023087a10 */ /* 0x000fe40007ffe0ff */
[----:B------:R-:W-:-:S02]  /*88e0*/  LOP3.LUT P2, RZ, R25, 0xff, RZ, 0xc0, !PT ;  /* 0x000000ff19ff7812 */ /* 0x000fc4000784c0ff */
[----:B------:R-:W-:Y:S02]  /*88f0*/  ISETP.GE.U32.AND P4, PT, R8, c[0x0][0x168], PT ;  /* 0x00005a0008007a0c */ /* 0x000fe40003f86070 */
[----:B------:R-:W-:Y:S02]  /*8900*/  LOP3.LUT P3, RZ, R29, 0xff, RZ, 0xc0, !PT ;  /* 0x000000ff1dff7812 */ /* 0x000fe4000786c0ff */
[----:B------:R-:W-:Y:S02]  /*8910*/  ISETP.NE.OR P1, PT, R9, RZ, P1 ;  /* 0x000000ff0900720c */ /* 0x000fe40000f25670 */
[----:B------:R-:W-:Y:S02]  /*8920*/  ISETP.NE.OR P2, PT, R10, RZ, P2 ;  /* 0x000000ff0a00720c */ /* 0x000fe40001745670 */
[----:B------:R-:W-:Y:S02]  /*8930*/  ISETP.NE.OR P3, PT, R11, RZ, P3 ;  /* 0x000000ff0b00720c */ /* 0x000fe40001f65670 */
[----:B------:R-:W-:-:S02]  /*8940*/  SEL R19, RZ, 0x1, !P0 ;  /* 0x00000001ff137807 */ /* 0x000fc40004000000 */
[----:B------:R-:W-:Y:S02]  /*8950*/  SEL R24, RZ, 0x1, !P1 ;  /* 0x00000001ff187807 */ /* 0x000fe40004800000 */
[----:B------:R-:W-:Y:S02]  /*8960*/  SEL R25, RZ, 0x1, !P2 ;  /* 0x00000001ff197807 */ /* 0x000fe40005000000 */
[----:B------:R-:W-:Y:S01]  /*8970*/  SEL R29, RZ, 0x1, !P3 ;  /* 0x00000001ff1d7807 */ /* 0x000fe20005800000 */
[----:B------:R-:W-:Y:S05]  /*8980*/  @P4 BRA `(.L_x_3082) ;  /* 0x000001b000004947 */ /* 0x000fea0003800000 */
[----:B------:R-:W-:Y:S02]  /*8990*/  LOP3.LUT P0, RZ, R28, 0xff, RZ, 0xc0, !PT ;  /* 0x000000ff1cff7812 */ /* 0x000fe4000780c0ff */
[----:B------:R-:W-:Y:S02]  /*89a0*/  LOP3.LUT P1, RZ, R30, 0xff, RZ, 0xc0, !PT ;  /* 0x000000ff1eff7812 */ /* 0x000fe4000782c0ff */
[----:B------:R-:W-:Y:S02]  /*89b0*/  ISETP.NE.OR P0, PT, R4, RZ, P0 ;  /* 0x000000ff0400720c */ /* 0x000fe40000705670 */
[----:B------:R-:W-:-:S02]  /*89c0*/  IADD3 R4, R8, c[0x0][0x170], RZ ;  /* 0x00005c0008047a10 */ /* 0x000fc40007ffe0ff */
[----:B------:R-:W-:Y:S02]  /*89d0*/  LOP3.LUT P2, RZ, R31, 0xff, RZ, 0xc0, !PT ;  /* 0x000000ff1fff7812 */ /* 0x000fe4000784c0ff */
[----:B------:R-:W-:Y:S02]  /*89e0*/  ISETP.GE.U32.AND P4, PT, R4, c[0x0][0x168], PT ;  /* 0x00005a0004007a0c */ /* 0x000fe40003f86070 */
[----:B------:R-:W-:Y:S02]  /*89f0*/  LOP3.LUT P3, RZ, R32, 0xff, RZ, 0xc0, !PT ;  /* 0x000000ff20ff7812 */ /* 0x000fe4000786c0ff */
[----:B------:R-:W-:Y:S02]  /*8a00*/  ISETP.NE.OR P1, PT, R5, RZ, P1 ;  /* 0x000000ff0500720c */ /* 0x000fe40000f25670 */
[----:B------:R-:W-:Y:S02]  /*8a10*/  ISETP.NE.OR P2, PT, R6, RZ, P2 ;  /* 0x000000ff0600720c */ /* 0x000fe40001745670 */
[----:B------:R-:W-:-:S02]  /*8a20*/  ISETP.NE.OR P3, PT, R7, RZ, P3 ;  /* 0x000000ff0700720c */ /* 0x000fc40001f65670 */
[----:B------:R-:W-:Y:S02]  /*8a30*/  SEL R28, RZ, 0x1, !P0 ;  /* 0x00000001ff1c7807 */ /* 0x000fe40004000000 */
[----:B------:R-:W-:Y:S02]  /*8a40*/  SEL R30, RZ, 0x1, !P1 ;  /* 0x00000001ff1e7807 */ /* 0x000fe40004800000 */
[----:B------:R-:W-:Y:S02]  /*8a50*/  SEL R31, RZ, 0x1, !P2 ;  /* 0x00000001ff1f7807 */ /* 0x000fe40005000000 */
[----:B------:R-:W-:Y:S01]  /*8a60*/  SEL R32, RZ, 0x1, !P3 ;  /* 0x00000001ff207807 */ /* 0x000fe20005800000 */
[----:B------:R-:W-:Y:S05]  /*8a70*/  @P4 BRA `(.L_x_3082) ;  /* 0x000000c000004947 */ /* 0x000fea0003800000 */
[----:B------:R-:W-:Y:S02]  /*8a80*/  LOP3.LUT P0, RZ, R33, 0xff, RZ, 0xc0, !PT ;  /* 0x000000ff21ff7812 */ /* 0x000fe4000780c0ff */
[----:B------:R-:W-:Y:S02]  /*8a90*/  LOP3.LUT P1, RZ, R36, 0xff, RZ, 0xc0, !PT ;  /* 0x000000ff24ff7812 */ /* 0x000fe4000782c0ff */
[----:B------:R-:W-:-:S02]  /*8aa0*/  LOP3.LUT P2, RZ, R37, 0xff, RZ, 0xc0, !PT ;  /* 0x000000ff25ff7812 */ /* 0x000fc4000784c0ff */
[----:B------:R-:W-:Y:S02]  /*8ab0*/  LOP3.LUT P3, RZ, R34, 0xff, RZ, 0xc0, !PT ;  /* 0x000000ff22ff7812 */ /* 0x000fe4000786c0ff */
[----:B------:R-:W-:Y:S02]  /*8ac0*/  ISETP.NE.OR P0, PT, R20, RZ, P0 ;  /* 0x000000ff1400720c */ /* 0x000fe40000705670 */
[----:B------:R-:W-:Y:S02]  /*8ad0*/  ISETP.NE.OR P1, PT, R21, RZ, P1 ;  /* 0x000000ff1500720c */ /* 0x000fe40000f25670 */
[----:B------:R-:W-:Y:S02]  /*8ae0*/  ISETP.NE.OR P2, PT, R22, RZ, P2 ;  /* 0x000000ff1600720c */ /* 0x000fe40001745670 */
[----:B------:R-:W-:Y:S02]  /*8af0*/  ISETP.NE.OR P3, PT, R23, RZ, P3 ;  /* 0x000000ff1700720c */ /* 0x000fe40001f65670 */
[----:B------:R-:W-:-:S02]  /*8b00*/  SEL R33, RZ, 0x1, !P0 ;  /* 0x00000001ff217807 */ /* 0x000fc40004000000 */
[----:B------:R-:W-:Y:S02]  /*8b10*/  SEL R36, RZ, 0x1, !P1 ;  /* 0x00000001ff247807 */ /* 0x000fe40004800000 */
[----:B------:R-:W-:Y:S02]  /*8b20*/  SEL R37, RZ, 0x1, !P2 ;  /* 0x00000001ff257807 */ /* 0x000fe40005000000 */
[----:B------:R-:W-:Y:S02]  /*8b30*/  SEL R34, RZ, 0x1, !P3 ;  /* 0x00000001ff227807 */ /* 0x000fe40005800000 */
.L_x_3082:
[----:B------:R-:W-:Y:S05]  /*8b40*/  BSYNC B0 ;  /* 0x0000000000007941 */ /* 0x000fea0003800000 */
.L_x_3081:
[----:B------:R-:W-:Y:S02]  /*8b50*/  LOP3.LUT P3, RZ, R29, 0xff, R18, 0xc8, !PT ;  /* 0x000000ff1dff7812 */ /* 0x000fe4000786c812 */
[----:B------:R-:W-:Y:S02]  /*8b60*/  LOP3.LUT P2, RZ, R25, 0xff, R16, 0xc8, !PT ;  /* 0x000000ff19ff7812 */ /* 0x000fe4000784c810 */
[----:B------:R-:W-:Y:S02]  /*8b70*/  LOP3.LUT P1, RZ, R24, 0xff, R3, 0xc8, !PT ;  /* 0x000000ff18ff7812 */ /* 0x000fe4000782c803 */
[----:B------:R-:W-:-:S02]  /*8b80*/  LOP3.LUT P0, RZ, R19, 0xff, R0, 0xc8, !PT ;  /* 0x000000ff13ff7812 */ /* 0x000fc4000780c800 */
[----:B-----5:R-:W-:Y:S02]  /*8b90*/  SEL R7, RZ, 0x1, !P3 ;  /* 0x00000001ff077807 */ /* 0x020fe40005800000 */
        /* <DEDUP_REMOVED lines=20> */
.L_x_3066:
        /* <DEDUP_REMOVED lines=34> */
.L_x_3086:
[----:B------:R-:W-:Y:S01]  /*8f00*/  IMAD R8, R42, R35, RZ ;  /* 0x000000232a087224 */ /* 0x000fe200078e02ff */
[----:B------:R-:W-:-:S04]  /*8f10*/  IADD3 R35, R35, c[0x0][0x170], RZ ;  /* 0x00005c0023237a10 */ /* 0x000fc80007ffe0ff */
[----:B------:R-:W-:Y:S01]  /*8f20*/  SHF.R.U32.HI R9, RZ, 0x2, R8 ;  /* 0x00000002ff097819 */ /* 0x000fe20000011608 */
[----:B------:R-:W-:Y:S01]  /*8f30*/  IMAD R12, R42, R35, RZ ;  /* 0x000000232a0c7224 */ /* 0x000fe200078e02ff */
[----:B------:R-:W-:-:S03]  /*8f40*/  IADD3 R35, R35, c[0x0][0x170], RZ ;  /* 0x00005c0023237a10 */ /* 0x000fc60007ffe0ff */
[----:B------:R-:W-:-:S04]  /*8f50*/  IMAD.WIDE.U32 R8, R9, 0x10, R40 ;  /* 0x0000001009087825 */ /* 0x000fc800078e0028 */
[----:B------:R-:W-:Y:S01]  /*8f60*/  IMAD R20, R42, R35, RZ ;  /* 0x000000232a147224 */ /* 0x000fe200078e02ff */
[----:B------:R-:W-:Y:S01]  /*8f70*/  SHF.R.U32.HI R13, RZ, 0x2, R12 ;  /* 0x00000002ff0d7819 */ /* 0x000fe2000001160c */
[----:B------:R-:W2:Y:S03]  /*8f80*/  LDG.E.128 R8, [R8.64] ;  /* 0x0000002408087981 */ /* 0x000ea6000c1e1d00 */
[----:B------:R-:W-:Y:S01]  /*8f90*/  SHF.R.U32.HI R21, RZ, 0x2, R20 ;  /* 0x00000002ff157819 */ /* 0x000fe20000011614 */
[----:B------:R-:W-:Y:S01]  /*8fa0*/  IMAD.WIDE.U32 R12, R13, 0x10, R40 ;  /* 0x000000100d0c7825 */ /* 0x000fe200078e0028 */
[----:B------:R-:W-:-:S03]  /*8fb0*/  IADD3 R35, R35, c[0x0][0x170], RZ ;  /* 0x00005c0023237a10 */ /* 0x000fc60007ffe0ff */
        /* <DEDUP_REMOVED lines=9> */
[----:B------:R-:W-:Y:S02]  /*9050*/  IADD3 R35, R35, c[0x0][0x170], RZ ;  /* 0x00005c0023237a10 */ /* 0x000fe40007ffe0ff */
[----:B------:R-:W-:Y:S02]  /*9060*/  LOP3.LUT P4, RZ, R16, 0xff, RZ, 0xc0, !PT ;  /* 0x000000ff10ff7812 */ /* 0x000fe4000788c0ff */
[----:B------:R-:W-:Y:S02]  /*9070*/  LOP3.LUT P3, RZ, R7, 0xff, RZ, 0xc0, !PT ;  /* 0x000000ff07ff7812 */ /* 0x000fe4000786c0ff */
[----:B------:R-:W-:-:S02]  /*9080*/  LOP3.LUT P1, RZ, R29, 0xff, RZ, 0xc0, !PT ;  /* 0x000000ff1dff7812 */ /* 0x000fc4000782c0ff */
[----:B------:R-:W-:Y:S02]  /*9090*/  LOP3.LUT P2, RZ, R6, 0xff, RZ, 0xc0, !PT ;  /* 0x000000ff06ff7812 */ /* 0x000fe4000784c0ff */
[----:B------:R-:W-:Y:S02]  /*90a0*/  LOP3.LUT R36, R36, 0xfffffdff, RZ, 0xc0, !PT ;  /* 0xfffffdff24247812 */ /* 0x000fe400078ec0ff */
[----:B------:R-:W-:Y:S02]  /*90b0*/  LOP3.LUT P0, RZ, R28, 0xff, RZ, 0xc0, !PT ;  /* 0x000000ff1cff7812 */ /* 0x000fe4000780c0ff */
[----:B--2---:R-:W-:Y:S02]  /*90c0*/  ISETP.NE.OR P6, PT, R10, RZ, P6 ;  /* 0x000000ff0a00720c */ /* 0x004fe400037c5670 */
[----:B------:R-:W-:Y:S02]  /*90d0*/  ISETP.NE.OR P5, PT, R11, RZ, P5 ;  /* 0x000000ff0b00720c */ /* 0x000fe40002fa5670 */
[----:B------:R-:W-:-:S02]  /*90e0*/  SEL R19, RZ, 0x1, !P6 ;  /* 0x00000001ff137807 */ /* 0x000fc40007000000 */
[----:B------:R-:W-:Y:S02]  /*90f0*/  LOP3.LUT P6, RZ, R3, 0xff, RZ, 0xc0, !PT ;  /* 0x000000ff03ff7812 */ /* 0x000fe400078cc0ff */
[----:B------:R-:W-:Y:S02]  /*9100*/  SEL R18, RZ, 0x1, !P5 ;  /* 0x00000001ff127807 */ /* 0x000fe40006800000 */
[----:B------:R-:W-:Y:S01]  /*9110*/  LOP3.LUT P5, RZ, R0, 0xff, RZ, 0xc0, !PT ;  /* 0x000000ff00ff7812 */ /* 0x000fe200078ac0ff */
[----:B------:R-:W-:Y:S01]  /*9120*/  IMAD R0, R44, 0x3, R35 ;  /* 0x000000032c007824 */ /* 0x000fe200078e0223 */
[----:B---3--:R-:W-:Y:S02]  /*9130*/  ISETP.NE.OR P4, PT, R12, RZ, P4 ;  /* 0x000000ff0c00720c */ /* 0x008fe40002785670 */
[----:B----4-:R-:W-:Y:S02]  /*9140*/  ISETP.NE.OR P6, PT, R21, RZ, P6 ;  /* 0x000000ff1500720c */ /* 0x010fe400037c5670 */
[----:B------:R-:W-:-:S02]  /*9150*/  ISETP.NE.OR P5, PT, R22, RZ, P5 ;  /* 0x000000ff1600720c */ /* 0x000fc40002fa5670 */
[----:B------:R-:W-:Y:S02]  /*9160*/  SEL R3, RZ, 0x1, !P6 ;  /* 0x00000001ff037807 */ /* 0x000fe40007000000 */
[----:B------:R-:W-:Y:S02]  /*9170*/  SEL R16, RZ, 0x1, !P4 ;  /* 0x00000001ff107807 */ /* 0x000fe40006000000 */
[----:B------:R-:W-:Y:S02]  /*9180*/  ISETP.GE.U32.AND P6, PT, R0, c[0x0][0x168], PT ;  /* 0x00005a0000007a0c */ /* 0x000fe40003fc6070 */
[----:B------:R-:W-:Y:S02]  /*9190*/  LOP3.LUT P4, RZ, R30, 0xff, RZ, 0xc0, !PT ;  /* 0x000000ff1eff7812 */ /* 0x000fe4000788c0ff */
[----:B------:R-:W-:Y:S02]  /*91a0*/  SEL R0, RZ, 0x1, !P5 ;  /* 0x00000001ff007807 */ /* 0x000fe40006800000 */
[----:B------:R-:W-:-:S02]  /*91b0*/  ISETP.NE.AND P5, PT, R8, RZ, PT ;  /* 0x000000ff0800720c */ /* 0x000fc40003fa5270 */
[----:B------:R-:W-:Y:S02]  /*91c0*/  ISETP.NE.OR P3, PT, R13, RZ, P3 ;  /* 0x000000ff0d00720c */ /* 0x000fe40001f65670 */
[----:B------:R-:W-:Y:S02]  /*91d0*/  ISETP.NE.OR P4, PT, R23, RZ, P4 ;  /* 0x000000ff1700720c */ /* 0x000fe40002785670 */
[----:B------:R-:W-:Y:S02]  /*91e0*/  SEL R7, RZ, 0x1, !P3 ;  /* 0x00000001ff077807 */ /* 0x000fe40005800000 */
[----:B------:R-:W-:Y:S02]  /*91f0*/  LOP3.LUT P3, RZ, R31, 0xff, RZ, 0xc0, !PT ;  /* 0x000000ff1fff7812 */ /* 0x000fe4000786c0ff */
[----:B------:R-:W-:Y:S02]  /*9200*/  SEL R30, RZ, 0x1, !P4 ;  /* 0x00000001ff1e7807 */ /* 0x000fe40006000000 */
[----:B------:R-:W-:-:S02]  /*9210*/  ISETP.NE.AND P4, PT, R9, RZ, PT ;  /* 0x000000ff0900720c */ /* 0x000fc40003f85270 */
[----:B------:R-:W-:Y:S02]  /*9220*/  ISETP.NE.OR P1, PT, R8, RZ, P1 ;  /* 0x000000ff0800720c */ /* 0x000fe40000f25670 */
[----:B------:R-:W-:Y:S02]  /*9230*/  ISETP.NE.OR P2, PT, R14, RZ, P2 ;  /* 0x000000ff0e00720c */ /* 0x000fe40001745670 */
[----:B-----5:R-:W-:Y:S02]  /*9240*/  ISETP.NE.OR P3, PT, R24, RZ, P3 ;  /* 0x000000ff1800720c */ /* 0x020fe40001f65670 */
[----:B------:R-:W-:Y:S02]  /*9250*/  SEL R29, RZ, 0x1, !P1 ;  /* 0x00000001ff1d7807 */ /* 0x000fe40004800000 */
[----:B------:R-:W-:Y:S02]  /*9260*/  @P5 LOP3.LUT R36, R36, 0x200, RZ, 0xfc, !PT ;  /* 0x0000020024245812 */ /* 0x000fe400078efcff */
[----:B------:R-:W-:-:S02]  /*9270*/  LOP3.LUT P1, RZ, R5, 0xff, RZ, 0xc0, !PT ;  /* 0x000000ff05ff7812 */ /* 0x000fc4000782c0ff */
[----:B------:R-:W-:Y:S02]  /*9280*/  SEL R6, RZ, 0x1, !P2 ;  /* 0x00000001ff067807 */ /* 0x000fe40005000000 */
[----:B------:R-:W-:Y:S02]  /*9290*/  LOP3.LUT P2, RZ, R32, 0xff, RZ, 0xc0, !PT ;  /* 0x000000ff20ff7812 */ /* 0x000fe4000784c0ff */
[----:B------:R-:W-:Y:S02]  /*92a0*/  SEL R31, RZ, 0x1, !P3 ;  /* 0x00000001ff1f7807 */ /* 0x000fe40005800000 */
[----:B------:R-:W-:Y:S02]  /*92b0*/  ISETP.NE.AND P3, PT, R10, RZ, PT ;  /* 0x000000ff0a00720c */ /* 0x000fe40003f65270 */
[----:B------:R-:W-:Y:S02]  /*92c0*/  ISETP.NE.OR P0, PT, R9, RZ, P0 ;  /* 0x000000ff0900720c */ /* 0x000fe40000705670 */
[----:B------:R-:W-:-:S02]  /*92d0*/  LOP3.LUT R36, R36, 0xfffffeff, RZ, 0xc0, !PT ;  /* 0xfffffeff24247812 */ /* 0x000fc400078ec0ff */
[----:B------:R-:W-:Y:S02]  /*92e0*/  ISETP.NE.OR P1, PT, R15, RZ, P1 ;  /* 0x000000ff0f00720c */ /* 0x000fe40000f25670 */
[----:B------:R-:W-:Y:S02]  /*92f0*/  ISETP.NE.OR P2, PT, R25, RZ, P2 ;  /* 0x000000ff1900720c */ /* 0x000fe40001745670 */
[----:B------:R-:W-:Y:S02]  /*9300*/  SEL R28, RZ, 0x1, !P0 ;  /* 0x00000001ff1c7807 */ /* 0x000fe40004000000 */
[----:B------:R-:W-:Y:S02]  /*9310*/  @P4 LOP3.LUT R36, R36, 0x100, RZ, 0xfc, !PT ;  /* 0x0000010024244812 */ /* 0x000fe400078efcff */
[----:B------:R-:W-:Y:S02]  /*9320*/  LOP3.LUT P0, RZ, R4, 0xff, RZ, 0xc0, !PT ;  /* 0x000000ff04ff7812 */ /* 0x000fe4000780c0ff */
[----:B------:R-:W-:-:S02]  /*9330*/  SEL R5, RZ, 0x1, !P1 ;  /* 0x00000001ff057807 */ /* 0x000fc40004800000 */
[----:B------:R-:W-:Y:S02]  /*9340*/  LOP3.LUT P1, RZ, R33, 0xff, RZ, 0xc0, !PT ;  /* 0x000000ff21ff7812 */ /* 0x000fe4000782c0ff */
[----:B------:R-:W-:Y:S02]  /*9350*/  SEL R32, RZ, 0x1, !P2 ;  /* 0x00000001ff207807 */ /* 0x000fe40005000000 */
[----:B------:R-:W-:Y:S02]  /*9360*/  ISETP.NE.AND P2, PT, R11, RZ, PT ;  /* 0x000000ff0b00720c */ /* 0x000fe40003f45270 */
[----:B------:R-:W-:Y:S02]  /*9370*/  LOP3.LUT R36, R36, 0xffffff7f, RZ, 0xc0, !PT ;  /* 0xffffff7f24247812 */ /* 0x000fe400078ec0ff */
[----:B------:R-:W-:Y:S02]  /*9380*/  ISETP.NE.OR P0, PT, R20, RZ, P0 ;  /* 0x000000ff1400720c */ /* 0x000fe40000705670 */
[----:B------:R-:W-:-:S02]  /*9390*/  ISETP.NE.OR P1, PT, R26, RZ, P1 ;  /* 0x000000ff1a00720c */ /* 0x000fc40000f25670 */
[----:B------:R-:W-:Y:S02]  /*93a0*/  @P3 LOP3.LUT R36, R36, 0x80, RZ, 0xfc, !PT ;  /* 0x0000008024243812 */ /* 0x000fe400078efcff */
[----:B------:R-:W-:Y:S02]  /*93b0*/  SEL R4, RZ, 0x1, !P0 ;  /* 0x00000001ff047807 */ /* 0x000fe40004000000 */
[----:B------:R-:W-:Y:S02]  /*93c0*/  LOP3.LUT P0, RZ, R34, 0xff, RZ, 0xc0, !PT ;  /* 0x000000ff22ff7812 */ /* 0x000fe4000780c0ff */
[----:B------:R-:W-:Y:S02]  /*93d0*/  SEL R33, RZ, 0x1, !P1 ;  /* 0x00000001ff217807 */ /* 0x000fe40004800000 */
[----:B------:R-:W-:Y:S02]  /*93e0*/  ISETP.NE.AND P1, PT, R12, RZ, PT ;  /* 0x000000ff0c00720c */ /* 0x000fe40003f25270 */
[----:B------:R-:W-:-:S02]  /*93f0*/  LOP3.LUT R36, R36, 0xffffffbf, RZ, 0xc0, !PT ;  /* 0xffffffbf24247812 */ /* 0x000fc400078ec0ff */
[----:B------:R-:W-:Y:S02]  /*9400*/  ISETP.NE.OR P0, PT, R27, RZ, P0 ;  /* 0x000000ff1b00720c */ /* 0x000fe40000705670 */
[----:B------:R-:W-:Y:S02]  /*9410*/  @P2 LOP3.LUT R36, R36, 0x40, RZ, 0xfc, !PT ;  /* 0x0000004024242812 */ /* 0x000fe400078efcff */
[----:B------:R-:W-:Y:S02]  /*9420*/  SEL R34, RZ, 0x1, !P0 ;  /* 0x00000001ff227807 */ /* 0x000fe40004000000 */
[----:B------:R-:W-:Y:S02]  /*9430*/  ISETP.NE.AND P0, PT, R13, RZ, PT ;  /* 0x000000ff0d00720c */ /* 0x000fe40003f05270 */
[----:B------:R-:W-:Y:S02]  /*9440*/  LOP3.LUT R36, R36, 0xffffffdf, RZ, 0xc0, !PT ;  /* 0xffffffdf24247812 */ /* 0x000fe400078ec0ff */
[----:B------:R-:W-:-:S02]  /*9450*/  ISETP.NE.AND P2, PT, R14, RZ, PT ;  /* 0x000000ff0e00720c */ /* 0x000fc40003f45270 */
[----:B------:R-:W-:Y:S02]  /*9460*/  @P1 LOP3.LUT R36, R36, 0x20, RZ, 0xfc, !PT ;  /* 0x0000002024241812 */ /* 0x000fe400078efcff */
[----:B------:R-:W-:Y:S02]  /*9470*/  ISETP.NE.AND P1, PT, R20, RZ, PT ;  /* 0x000000ff1400720c */ /* 0x000fe40003f25270 */
[----:B------:R-:W-:Y:S02]  /*9480*/  LOP3.LUT R36, R36, 0xffffffef, RZ, 0xc0, !PT ;  /* 0xffffffef24247812 */ /* 0x000fe400078ec0ff */
[----:B------:R-:W-:Y:S02]  /*9490*/  ISETP.NE.AND P3, PT, R25, RZ, PT ;  /* 0x000000ff1900720c */ /* 0x000fe40003f65270 */
[----:B------:R-:W-:Y:S02]  /*94a0*/  @P0 LOP3.LUT R36, R36, 0x10, RZ, 0xfc, !PT ;  /* 0x0000001024240812 */ /* 0x000fe400078efcff */
[----:B------:R-:W-:-:S02]  /*94b0*/  ISETP.NE.AND P0, PT, R15, RZ, PT ;  /* 0x000000ff0f00720c */ /* 0x000fc40003f05270 */
[----:B------:R-:W-:Y:S02]  /*94c0*/  LOP3.LUT R36, R36, 0xfffffff7, RZ, 0xc0, !PT ;  /* 0xfffffff724247812 */ /* 0x000fe400078ec0ff */
[----:B------:R-:W-:Y:S02]  /*94d0*/  ISETP.NE.AND P4, PT, R26, RZ, PT ;  /* 0x000000ff1a00720c */ /* 0x000fe40003f85270 */
[----:B------:R-:W-:Y:S02]  /*94e0*/  @P2 LOP3.LUT R36, R36, 0x8, RZ, 0xfc, !PT ;  /* 0x0000000824242812 */ /* 0x000fe400078efcff */
[----:B------:R-:W-:Y:S02]  /*94f0*/  ISETP.NE.AND P2, PT, R21, RZ, PT ;  /* 0x000000ff1500720c */ /* 0x000fe40003f45270 */
[----:B------:R-:W-:Y:S02]  /*9500*/  LOP3.LUT R36, R36, 0xfffffffb, RZ, 0xc0, !PT ;  /* 0xfffffffb24247812 */ /* 0x000fe400078ec0ff */
[----:B------:R-:W-:-:S02]  /*9510*/  ISETP.NE.AND P5, PT, R27, RZ, PT ;  /* 0x000000ff1b00720c */ /* 0x000fc40003fa5270 */
[----:B------:R-:W-:Y:S02]  /*9520*/  @P0 LOP3.LUT R36, R36, 0x4, RZ, 0xfc, !PT ;  /* 0x0000000424240812 */ /* 0x000fe400078efcff */
[----:B------:R-:W-:Y:S02]  /*9530*/  ISETP.NE.AND P0, PT, R22, RZ, PT ;  /* 0x000000ff1600720c */ /* 0x000fe40003f05270 */
[----:B------:R-:W-:-:S04]  /*9540*/  LOP3.LUT R36, R36, 0xfffffffd, RZ, 0xc0, !PT ;  /* 0xfffffffd24247812 */ /* 0x000fc800078ec0ff */
[----:B------:R-:W-:Y:S02]  /*9550*/  @P1 LOP3.LUT R36, R36, 0x2, RZ, 0xfc, !PT ;  /* 0x0000000224241812 */ /* 0x000fe400078efcff */
[----:B------:R-:W-:Y:S02]  /*9560*/  ISETP.NE.AND P1, PT, R23, RZ, PT ;  /* 0x000000ff1700720c */ /* 0x000fe40003f25270 */
[----:B------:R-:W-:-:S04]  /*9570*/  LOP3.LUT R36, R36, 0xfffffffe, RZ, 0xc0, !PT ;  /* 0xfffffffe24247812 */ /* 0x000fc800078ec0ff */
[----:B------:R-:W-:Y:S02]  /*9580*/  @P2 LOP3.LUT R36, R36, 0x1, RZ, 0xfc, !PT ;  /* 0x0000000124242812 */ /* 0x000fe400078efcff */
[----:B------:R-:W-:Y:S01]  /*9590*/  ISETP.NE.AND P2, PT, R24, RZ, PT ;  /* 0x000000ff1800720c */ /* 0x000fe20003f45270 */
[----:B------:R-:W-:Y:S05]  /*95a0*/  @!P6 BRA `(.L_x_3086) ;  /* 0xfffff9500000e947 */ /* 0x000fea000383ffff */
[----:B------:R-:W-:-:S02]  /*95b0*/  NOP ;  /* 0x0000000000007918 */ /* 0x000fc40000000000 */
[----:B------:R-:W-:Y:S05]  /*95c0*/  BSYNC B1 ;  /* 0x0000000000017941 */ /* 0x000fea0003800000 */
.L_x_3085:
        /* <DEDUP_REMOVED lines=36> */
.L_x_3084:
[----:B------:R-:W-:Y:S05]  /*9810*/  BSYNC B0 ;  /* 0x0000000000007941 */ /* 0x000fea0003800000 */
.L_x_3083:
        /* <DEDUP_REMOVED lines=9> */
[----:B--2---:R-:W-:Y:S02]  /*98b0*/  ISETP.NE.AND P2, PT, R10, RZ, PT ;  /* 0x000000ff0a00720c */ /* 0x004fe40003f45270 */
[----:B------:R-:W-:Y:S02]  /*98c0*/  ISETP.NE.AND P3, PT, R11, RZ, PT ;  /* 0x000000ff0b00720c */ /* 0x000fe40003f65270 */
[----:B------:R-:W-:Y:S02]  /*98d0*/  ISETP.NE.AND P0, PT, R8, RZ, PT ;  /* 0x000000ff0800720c */ /* 0x000fe40003f05270 */
[----:B------:R-:W-:-:S07]  /*98e0*/  ISETP.NE.AND P6, PT, R9, RZ, PT ;  /* 0x000000ff0900720c */ /* 0x000fce0003fc5270 */
[----:B------:R-:W-:Y:S02]  /*98f0*/  @P2 LOP3.LUT R36, R36, 0x80, RZ, 0xfc, !PT ;  /* 0x0000008024242812 */ /* 0x000fe400078efcff */
[----:B------:R-:W-:Y:S02]  /*9900*/  ISETP.GE.U32.AND P2, PT, R13, c[0x0][0x168], PT ;  /* 0x00005a000d007a0c */ /* 0x000fe40003f46070 */
[----:B------:R-:W-:-:S04]  /*9910*/  LOP3.LUT R36, R36, 0xffffffbf, RZ, 0xc0, !PT ;  /* 0xffffffbf24247812 */ /* 0x000fc800078ec0ff */
[----:B------:R-:W-:-:S07]  /*9920*/  @P3 LOP3.LUT R36, R36, 0x40, RZ, 0xfc, !PT ;  /* 0x0000004024243812 */ /* 0x000fce00078efcff */
        /* <DEDUP_REMOVED lines=8> */
[----:B------:R-:W-:-:S11]  /*99b0*/  ISETP.NE.AND P3, PT, R9, RZ, PT ;  /* 0x000000ff0900720c */ /* 0x000fd60003f65270 */
[----:B------:R-:W-:Y:S02]  /*99c0*/  @P2 LOP3.LUT R36, R36, 0x800, RZ, 0xfc, !PT ;  /* 0x0000080024242812 */ /* 0x000fe400078efcff */
[----:B------:R-:W-:Y:S02]  /*99d0*/  ISETP.NE.AND P2, PT, R10, RZ, PT ;  /* 0x000000ff0a00720c */ /* 0x000fe40003f45270 */
[----:B------:R-:W-:-:S04]  /*99e0*/  LOP3.LUT R36, R36, 0xffffffef, RZ, 0xc0, !PT ;  /* 0xffffffef24247812 */ /* 0x000fc800078ec0ff */
[----:B------:R-:W-:Y:S02]  /*99f0*/  @P3 LOP3.LUT R36, R36, 0x10, RZ, 0xfc, !PT ;  /* 0x0000001024243812 */ /* 0x000fe400078efcff */
[----:B------:R-:W-:Y:S02]  /*9a00*/  ISETP.NE.AND P3, PT, R11, RZ, PT ;  /* 0x000000ff0b00720c */ /* 0x000fe40003f65270 */
[----:B------:R-:W-:-:S04]  /*9a10*/  LOP3.LUT R36, R36, 0xfffffff7, RZ, 0xc0, !PT ;  /* 0xfffffff724247812 */ /* 0x000fc800078ec0ff */
[----:B------:R-:W-:Y:S02]  /*9a20*/  @P2 LOP3.LUT R36, R36, 0x8, RZ, 0xfc, !PT ;  /* 0x0000000824242812 */ /* 0x000fe400078efcff */
[----:B------:R-:W-:Y:S02]  /*9a30*/  ISETP.GE.U32.AND P2, PT, R15, c[0x0][0x168], PT ;  /* 0x00005a000f007a0c */ /* 0x000fe40003f46070 */
[----:B------:R-:W-:-:S04]  /*9a40*/  LOP3.LUT R36, R36, 0xfffffeff, RZ, 0xc0, !PT ;  /* 0xfffffeff24247812 */ /* 0x000fc800078ec0ff */
[----:B------:R-:W-:-:S07]  /*9a50*/  @P3 LOP3.LUT R36, R36, 0x100, RZ, 0xfc, !PT ;  /* 0x0000010024243812 */ /* 0x000fce00078efcff */
[----:B------:R-:W-:Y:S05]  /*9a60*/  @P2 BRA `(.L_x_3088) ;  /* 0x0000022000002947 */ /* 0x000fea0003800000 */
[----:B------:R-:W-:Y:S02]  /*9a70*/  IADD3 R9, R15, c[0x0][0x170], RZ ;  /* 0x00005c000f097a10 */ /* 0x000fe40007ffe0ff */
[C---:B------:R-:W-:Y:S02]  /*9a80*/  LOP3.LUT P3, RZ, R36.reuse, 0x1, RZ, 0xc0, !PT ;  /* 0x0000000124ff7812 */ /* 0x040fe4000786c0ff */
[----:B------:R-:W-:Y:S02]  /*9a90*/  ISETP.GE.U32.AND P2, PT, R9, c[0x0][0x168], PT ;  /* 0x00005a0009007a0c */ /* 0x000fe40003f46070 */
[----:B------:R-:W-:Y:S02]  /*9aa0*/  P2R R14, PR, RZ, 0x1 ;  /* 0x00000001ff0e7803 */ /* 0x000fe40000000000 */
[----:B------:R-:W-:-:S09]  /*9ab0*/  LOP3.LUT P0, RZ, R36, 0x2, RZ, 0xc0, !PT ;  /* 0x0000000224ff7812 */ /* 0x000fd2000780c0ff */
[----:B------:R-:W-:-:S05]  /*9ac0*/  @!P2 IMAD R8, R42, R9, RZ ;  /* 0x000000092a08a224 */ /* 0x000fca00078e02ff */
[----:B------:R-:W-:-:S05]  /*9ad0*/  @!P2 SHF.R.U32.HI R13, RZ, 0x2, R8 ;  /* 0x00000002ff0da819 */ /* 0x000fca0000011608 */
[----:B------:R-:W-:-:S05]  /*9ae0*/  @!P2 IMAD.WIDE.U32 R12, R13, 0x10, R40 ;  /* 0x000000100d0ca825 */ /* 0x000fca00078e0028 */
[----:B------:R-:W2:Y:S01]  /*9af0*/  @!P2 LDG.E.128 R8, [R12.64] ;  /* 0x000000240c08a981 */ /* 0x000ea2000c1e1d00 */
[----:B------:R-:W-:Y:S01]  /*9b00*/  IMAD R42, R42, R15, RZ ;  /* 0x0000000f2a2a7224 */ /* 0x000fe200078e02ff */
[----:B------:R-:W-:Y:S02]  /*9b10*/  LOP3.LUT R36, R36, 0xfffffffd, RZ, 0xc0, !PT ;  /* 0xfffffffd24247812 */ /* 0x000fe400078ec0ff */
[----:B--2---:R-:W-:Y:S02]  /*9b20*/  @!P2 ISETP.NE.AND P3, PT, R9, RZ, PT ;  /* 0x000000ff0900a20c */ /* 0x004fe40003f65270 */
[----:B------:R-:W-:Y:S02]  /*9b30*/  SHF.R.U32.HI R9, RZ, 0x2, R42 ;  /* 0x00000002ff097819 */ /* 0x000fe4000001162a */
[----:B------:R-:W-:Y:S02]  /*9b40*/  @!P2 ISETP.NE.AND P0, PT, R8, RZ, PT ;  /* 0x000000ff0800a20c */ /* 0x000fe40003f05270 */
[----:B------:R-:W-:Y:S01]  /*9b50*/  @!P2 ISETP.NE.AND P4, PT, R10, RZ, PT ;  /* 0x000000ff0a00a20c */ /* 0x000fe20003f85270 */
[----:B------:R-:W-:Y:S01]  /*9b60*/  IMAD.WIDE.U32 R8, R9, 0x10, R40 ;  /* 0x0000001009087825 */ /* 0x000fe200078e0028 */
[----:B------:R-:W-:-:S05]  /*9b70*/  @!P2 ISETP.NE.AND P5, PT, R11, RZ, PT ;  /* 0x000000ff0b00a20c */ /* 0x000fca0003fa5270 */
[----:B------:R-:W2:Y:S04]  /*9b80*/  LDG.E.128 R8, [R8.64] ;  /* 0x0000002408087981 */ /* 0x000ea8000c1e1d00 */
[----:B------:R-:W-:Y:S02]  /*9b90*/  @P0 LOP3.LUT R36, R36, 0x2, RZ, 0xfc, !PT ;  /* 0x0000000224240812 */ /* 0x000fe400078efcff */
[----:B------:R-:W-:Y:S02]  /*9ba0*/  ISETP.NE.AND P0, PT, R14, RZ, PT ;  /* 0x000000ff0e00720c */ /* 0x000fe40003f05270 */
[----:B------:R-:W-:-:S04]  /*9bb0*/  LOP3.LUT R36, R36, 0xfffffffe, RZ, 0xc0, !PT ;  /* 0xfffffffe24247812 */ /* 0x000fc800078ec0ff */
[----:B------:R-:W-:-:S04]  /*9bc0*/  @P3 LOP3.LUT R36, R36, 0x1, RZ, 0xfc, !PT ;  /* 0x0000000124243812 */ /* 0x000fc800078efcff */
[----:B------:R-:W-:Y:S02]  /*9bd0*/  LOP3.LUT R36, R36, 0xffffefff, RZ, 0xc0, !PT ;  /* 0xffffefff24247812 */ /* 0x000fe400078ec0ff */
[----:B--2---:R-:W-:Y:S02]  /*9be0*/  ISETP.NE.AND P3, PT, R8, RZ, PT ;  /* 0x000000ff0800720c */ /* 0x004fe40003f65270 */
[----:B------:R-:W-:-:S11]  /*9bf0*/  ISETP.NE.AND P2, PT, R9, RZ, PT ;  /* 0x000000ff0900720c */ /* 0x000fd60003f45270 */
[----:B------:R-:W-:-:S04]  /*9c00*/  @P3 LOP3.LUT R36, R36, 0x1000, RZ, 0xfc, !PT ;  /* 0x0000100024243812 */ /* 0x000fc800078efcff */
[----:B------:R-:W-:Y:S02]  /*9c10*/  LOP3.LUT R36, R36, 0xffffffdf, RZ, 0xc0, !PT ;  /* 0xffffffdf24247812 */ /* 0x000fe400078ec0ff */
[----:B------:R-:W-:Y:S02]  /*9c20*/  ISETP.NE.AND P3, PT, R10, RZ, PT ;  /* 0x000000ff0a00720c */ /* 0x000fe40003f65270 */
[----:B------:R-:W-:Y:S02]  /*9c30*/  @P2 LOP3.LUT R36, R36, 0x20, RZ, 0xfc, !PT ;  /* 0x0000002024242812 */ /* 0x000fe400078efcff */
[----:B------:R-:W-:Y:S02]  /*9c40*/  ISETP.NE.AND P2, PT, R11, RZ, PT ;  /* 0x000000ff0b00720c */ /* 0x000fe40003f45270 */
[----:B------:R-:W-:-:S04]  /*9c50*/  LOP3.LUT R36, R36, 0xfffffffb, RZ, 0xc0, !PT ;  /* 0xfffffffb24247812 */ /* 0x000fc800078ec0ff */
[----:B------:R-:W-:-:S04]  /*9c60*/  LOP3.LUT R36, R36, 0xfffffbff, RZ, 0xc0, !PT ;  /* 0xfffffbff24247812 */ /* 0x000fc800078ec0ff */
[----:B------:R-:W-:-:S04]  /*9c70*/  @P3 LOP3.LUT R36, R36, 0x400, RZ, 0xfc, !PT ;  /* 0x0000040024243812 */ /* 0x000fc800078efcff */
[----:B------:R-:W-:Y:S02]  /*9c80*/  @P2 LOP3.LUT R36, R36, 0x4, RZ, 0xfc, !PT ;  /* 0x0000000424242812 */ /* 0x000fe400078efcff */
.L_x_3088:
[----:B------:R-:W-:Y:S05]  /*9c90*/  BSYNC B0 ;  /* 0x0000000000007941 */ /* 0x000fea0003800000 */
.L_x_3087:
        /* <DEDUP_REMOVED lines=71> */
.L_x_3090:
[----:B------:R-:W-:Y:S05]  /*a110*/  BSYNC B0 ;  /* 0x0000000000007941 */ /* 0x000fea0003800000 */
.L_x_3089:
        /* <DEDUP_REMOVED lines=25> */
.L_x_3065:
        /* <DEDUP_REMOVED lines=38> */
.L_x_3094:
[----:B------:R-:W-:Y:S02]  /*a510*/  SHF.R.U32.HI R5, RZ, 0x2, R34 ;  /* 0x00000002ff057819 */ /* 0x000fe40000011622 */
[----:B------:R-:W-:-:S03]  /*a520*/  IADD3 R34, R34, c[0x0][0x170], RZ ;  /* 0x00005c0022227a10 */ /* 0x000fc60007ffe0ff */
[----:B------:R-:W-:Y:S01]  /*a530*/  IMAD.WIDE.U32 R4, R5, 0x10, R40 ;  /* 0x0000001005047825 */ /* 0x000fe200078e0028 */
[----:B------:R-:W-:Y:S02]  /*a540*/  SHF.R.U32.HI R9, RZ, 0x2, R34 ;  /* 0x00000002ff097819 */ /* 0x000fe40000011622 */
[----:B------:R-:W-:-:S03]  /*a550*/  IADD3 R34, R34, c[0x0][0x170], RZ ;  /* 0x00005c0022227a10 */ /* 0x000fc60007ffe0ff */
[----:B------:R-:W2:Y:S01]  /*a560*/  LDG.E.128 R4, [R4.64] ;  /* 0x0000002404047981 */ /* 0x000ea2000c1e1d00 */
[----:B------:R-:W-:Y:S01]  /*a570*/  SHF.R.U32.HI R13, RZ, 0x2, R34 ;  /* 0x00000002ff0d7819 */ /* 0x000fe20000011622 */
[----:B------:R-:W-:-:S04]  /*a580*/  IMAD.WIDE.U32 R8, R9, 0x10, R40 ;  /* 0x0000001009087825 */ /* 0x000fc800078e0028 */
[----:B------:R-:W-:Y:S02]  /*a590*/  IMAD.WIDE.U32 R12, R13, 0x10, R40 ;  /* 0x000000100d0c7825 */ /* 0x000fe400078e0028 */
[----:B------:R-:W3:Y:S01]  /*a5a0*/  LDG.E.128 R8, [R8.64] ;  /* 0x0000002408087981 */ /* 0x000ee2000c1e1d00 */
[----:B------:R-:W-:-:S03]  /*a5b0*/  IADD3 R34, R34, c[0x0][0x170], RZ ;  /* 0x00005c0022227a10 */ /* 0x000fc60007ffe0ff */
[----:B------:R-:W4:Y:S01]  /*a5c0*/  LDG.E.128 R12, [R12.64] ;  /* 0x000000240c0c7981 */ /* 0x000f22000c1e1d00 */
        /* <DEDUP_REMOVED lines=19> */
[----:B----4-:R-:W-:Y:S02]  /*a700*/  ISETP.NE.OR P6, PT, R13, RZ, P6 ;  /* 0x000000ff0d00720c */ /* 0x010fe400037c5670 */
[----:B---3--:R-:W-:Y:S02]  /*a710*/  ISETP.NE.OR P4, PT, R8, RZ, P4 ;  /* 0x000000ff0800720c */ /* 0x008fe40002785670 */
        /* <DEDUP_REMOVED lines=72> */
.L_x_3093:
        /* <DEDUP_REMOVED lines=36> */
.L_x_3092:
[----:B------:R-:W-:Y:S05]  /*ade0*/  BSYNC B0 ;  /* 0x0000000000007941 */ /* 0x000fea0003800000 */
.L_x_3091:
        /* <DEDUP_REMOVED lines=40> */
[----:B------:R-:W-:-:S05]  /*b070*/  @!P2 SHF.R.U32.HI R9, RZ, 0x2, R9 ;  /* 0x00000002ff09a819 */ /* 0x000fca0000011609 */
[----:B------:R-:W-:-:S05]  /*b080*/  @!P2 IMAD.WIDE.U32 R8, R9, 0x10, R40 ;  /* 0x000000100908a825 */ /* 0x000fca00078e0028 */
[----:B------:R-:W2:Y:S01]  /*b090*/  @!P2 LDG.E.128 R4, [R8.64] ;  /* 0x000000240804a981 */ /* 0x000ea2000c1e1d00 */
        /* <DEDUP_REMOVED lines=24> */
.L_x_3096:
[----:B------:R-:W-:Y:S05]  /*b220*/  BSYNC B0 ;  /* 0x0000000000007941 */ /* 0x000fea0003800000 */
.L_x_3095:
        /* <DEDUP_REMOVED lines=71> */
.L_x_3098:
[----:B------:R-:W-:Y:S05]  /*b6a0*/  BSYNC B0 ;  /* 0x0000000000007941 */ /* 0x000fea0003800000 */
.L_x_3097:
        /* <DEDUP_REMOVED lines=24> */
.L_x_3050:
[----:B------:R-:W-:Y:S05]  /*b830*/  BSYNC B6 ;  /* 0x0000000000067941 */ /* 0x000fea0003800000 */
.L_x_3049:
        /* <DEDUP_REMOVED lines=12> */
.L_x_3102:
        /* <DEDUP_REMOVED lines=27> */
.L_x_3101:
[----:B------:R-:W-:Y:S05]  /*bab0*/  BSYNC B0 ;  /* 0x0000000000007941 */ /* 0x000fea0003800000 */
.L_x_3100:
[----:B------:R-:W-:Y:S01]  /*bac0*/  IMAD.MOV.U32 R4, RZ, RZ, R7 ;  /* 0x000000ffff047224 */ /* 0x000fe200078e0007 */
[----:B------:R-:W-:Y:S05]  /*bad0*/  @P3 BRA `(.L_x_3102) ;  /* 0xfffffe2000003947 */ /* 0x000fea000383ffff */
.L_x_3099:
        /* <DEDUP_REMOVED lines=17> */
.L_x_3107:
        /* <DEDUP_REMOVED lines=25> */
.L_x_3106:
[----:B------:R-:W-:Y:S05]  /*bd80*/  BSYNC B0 ;  /* 0x0000000000007941 */ /* 0x000fea0003800000 */
.L_x_3105:
[----:B------:R-:W-:-:S04]  /*bd90*/  SHF.R.S32.HI R3, RZ, 0x1, R3 ;  /* 0x00000001ff037819 */ /* 0x000fc80000011403 */
[----:B------:R-:W-:-:S13]  /*bda0*/  ISETP.GE.AND P0, PT, R3, 0x20, PT ;  /* 0x000000200300780c */ /* 0x000fda0003f06270 */
[----:B------:R-:W-:Y:S05]  /*bdb0*/  @P0 BRA `(.L_x_3107) ;  /* 0xfffffe3000000947 */ /* 0x000fea000383ffff */
[----:B------:R-:W-:-:S05]  /*bdc0*/  IMAD.MOV.U32 R0, RZ, RZ, 0x20 ;  /* 0x00000020ff007424 */ /* 0x000fca00078e00ff */
.L_x_3104:
[----:B0-----:R-:W-:Y:S01]  /*bdd0*/  ISETP.GE.AND P0, PT, R0, 0x2, PT ;  /* 0x000000020000780c */ /* 0x001fe20003f06270 */
[----:B------:R-:W-:Y:S01]  /*bde0*/  WARPSYNC 0xffffffff ;  /* 0xffffffff00007948 */ /* 0x000fe20003800000 */
[----:B------:R-:W-:Y:S11]  /*bdf0*/  BAR.SYNC.DEFER_BLOCKING 0x0 ;  /* 0x0000000000007b1d */ /* 0x000ff60000010000 */
[----:B------:R-:W-:Y:S05]  /*be00*/  @!P0 BRA `(.L_x_3103) ;  /* 0x000001f000008947 */ /* 0x000fea0003800000 */
[----:B------:R-:W-:Y:S02]  /*be10*/  HFMA2.MMA R3, -RZ, RZ, 0, 5.9604644775390625e-08 ;  /* 0x00000001ff037435 */ /* 0x000fe400000001ff */
.L_x_3108:
        /* <DEDUP_REMOVED lines=30> */
.L_x_3103:
[----:B------:R-:W-:Y:S01]  /*c000*/  ISETP.NE.AND P1, PT, RZ, c[0x0][0x338], PT ;  /* 0x0000ce00ff007a0c */ /* 0x000fe20003f25270 */
[----:B------:R-:W-:Y:S02]  /*c010*/  IMAD.MOV.U32 R23, RZ, RZ, RZ ;  /* 0x000000ffff177224 */ /* 0x000fe400078e00ff */
[----:B------:R-:W-:-:S10]  /*c020*/  IMAD.MOV.U32 R25, RZ, RZ, RZ ;  /* 0x000000ffff197224 */ /* 0x000fd400078e00ff */
[----:B------:R-:W-:Y:S05]  /*c030*/  @!P1 BRA `(.L_x_3109) ;  /* 0x00000c8000009947 */ /* 0x000fea0003800000 */
[----:B------:R-:W-:Y:S01]  /*c040*/  MOV R5, R39 ;  /* 0x0000002700057202 */ /* 0x000fe20000000f00 */
        /* <DEDUP_REMOVED lines=199> */
.L_x_3109:
        /* <DEDUP_REMOVED lines=200> */
.L_x_3110:
        /* <DEDUP_REMOVED lines=202> */
.L_x_3111:
        /* <DEDUP_REMOVED lines=200> */
.L_x_3112:
        /* <DEDUP_REMOVED lines=215> */
.L_x_3114:
        /* <DEDUP_REMOVED lines=200> */
.L_x_3115:
        /* <DEDUP_REMOVED lines=202> */
.L_x_3116:
        /* <DEDUP_REMOVED lines=200> */
.L_x_3117:
        /* <DEDUP_REMOVED lines=11> */
.L_x_3119:
[----:B------:R-:W-:Y:S05]  /*12620*/  BSYNC B0 ;  /* 0x0000000000007941 */ /* 0x000fea0003800000 */
.L_x_3118:
[----:B------:R-:W-:Y:S01]  /*12630*/  PRMT R3, R3, 0x9910, RZ ;  /* 0x0000991003037816 */ /* 0x000fe200000000ff */
[----:B------:R-:W-:Y:S01]  /*12640*/  BSSY B0, `(.L_x_3120) ;  /* 0x000000e000007945 */ /* 0x000fe20003800000 */
[----:B------:R-:W-:Y:S02]  /*12650*/  LOP3.LUT P0, RZ, R2, R17, RZ, 0xfc, !PT ;  /* 0x0000001102ff7212 */ /* 0x000fe4000780fcff */
[----:B------:R-:W-:-:S13]  /*12660*/  ISETP.NE.AND P3, PT, R3, RZ, PT ;  /* 0x000000ff0300720c */ /* 0x000fda0003f65270 */
[----:B------:R-:W-:Y:S05]  /*12670*/  @!P3 BRA `(.L_x_3121) ;  /* 0x000000a00000b947 */ /* 0x000fea0003800000 */
[----:B------:R-:W0:Y:S01]  /*12680*/  S2R R7, SR_CTAID.Y ;  /* 0x0000000000077919 */ /* 0x000e220000002600 */
[----:B------:R-:W-:Y:S02]  /*12690*/  ISETP.NE.AND P1, PT, RZ, c[0x0][0x17c], PT ;  /* 0x00005f00ff007a0c */ /* 0x000fe40003f25270 */
[----:B------:R-:W-:Y:S01]  /*126a0*/  MOV R6, 0x4 ;  /* 0x0000000400067802 */ /* 0x000fe20000000f00 */
[----:B0-----:R-:W-:-:S10]  /*126b0*/  IMAD R7, R0, c[0x0][0x10], R7 ;  /* 0x0000040000077a24 */ /* 0x001fd400078e0207 */
[----:B------:R-:W-:-:S04]  /*126c0*/  @!P1 IMAD R7, R7, c[0x0][0x0], R2 ;  /* 0x0000000007079a24 */ /* 0x000fc800078e0202 */
[----:B------:R-:W-:-:S05]  /*126d0*/  IMAD.WIDE.U32 R6, R7, R6, c[0x0][0x550] ;  /* 0x0001540007067625 */ /* 0x000fca00078e0006 */
[----:B------:R0:W-:Y:S04]  /*126e0*/  STG.E.U8 [R6.64], R27 ;  /* 0x0000001b06007986 */ /* 0x0001e8000c101124 */
[----:B------:R0:W-:Y:S04]  /*126f0*/  STG.E.U8 [R6.64+0x1], R24 ;  /* 0x0000011806007986 */ /* 0x0001e8000c101124 */
[----:B------:R0:W-:Y:S04]  /*12700*/  STG.E.U8 [R6.64+0x2], R19 ;  /* 0x0000021306007986 */ /* 0x0001e8000c101124 */
[----:B------:R0:W-:Y:S02]  /*12710*/  STG.E.U8 [R6.64+0x3], R18 ;  /* 0x0000031206007986 */ /* 0x0001e4000c101124 */
.L_x_3121:
[----:B------:R-:W-:Y:S05]  /*12720*/  BSYNC B0 ;  /* 0x0000000000007941 */ /* 0x000fea0003800000 */
.L_x_3120:
        /* <DEDUP_REMOVED lines=31> */
.L_x_3123:
[----:B------:R-:W-:Y:S05]  /*12920*/  BSYNC B0 ;  /* 0x0000000000007941 */ /* 0x000fea0003800000 */
.L_x_3122:
        /* <DEDUP_REMOVED lines=26> */
.L_x_3128:
        /* <DEDUP_REMOVED lines=19> */
.L_x_3127:
[----:B------:R-:W-:Y:S05]  /*12c00*/  BSYNC B1 ;  /* 0x0000000000017941 */ /* 0x000fea0003800000 */
.L_x_3126:
[----:B------:R-:W-:Y:S05]  /*12c10*/  BRA `(.L_x_3129) ;  /* 0x000001c000007947 */ /* 0x000fea0003800000 */
.L_x_3125:
        /* <DEDUP_REMOVED lines=9> */
.L_x_3130:
        /* <DEDUP_REMOVED lines=19> */
.L_x_3129:
[----:B------:R-:W-:Y:S05]  /*12de0*/  BSYNC B0 ;  /* 0x0000000000007941 */ /* 0x000fea0003800000 */
.L_x_3124:
        /* <DEDUP_REMOVED lines=11> */
.L_x_3134:
        /* <DEDUP_REMOVED lines=26> */
.L_x_3133:
[----:B------:R-:W-:Y:S05]  /*13040*/  BSYNC B0 ;  /* 0x0000000000007941 */ /* 0x000fea0003800000 */
.L_x_3132:
[----:B------:R-:W-:Y:S01]  /*13050*/  IMAD.MOV.U32 R6, RZ, RZ, R9 ;  /* 0x000000ffff067224 */ /* 0x000fe200078e0009 */
[----:B------:R-:W-:Y:S05]  /*13060*/  @P4 BRA `(.L_x_3134) ;  /* 0xfffffe3000004947 */ /* 0x000fea000383ffff */
.L_x_3131:
        /* <DEDUP_REMOVED lines=15> */
.L_x_3139:
        /* <DEDUP_REMOVED lines=24> */
.L_x_3138:
[----:B------:R-:W-:Y:S05]  /*132e0*/  BSYNC B0 ;  /* 0x0000000000007941 */ /* 0x000fea0003800000 */
.L_x_3137:
[----:B------:R-:W-:-:S04]  /*132f0*/  SHF.R.S32.HI R7, RZ, 0x1, R7 ;  /* 0x00000001ff077819 */ /* 0x000fc80000011407 */
[----:B------:R-:W-:-:S13]  /*13300*/  ISETP.GE.AND P0, PT, R7, 0x20, PT ;  /* 0x000000200700780c */ /* 0x000fda0003f06270 */
[----:B------:R-:W-:Y:S05]  /*13310*/  @P0 BRA `(.L_x_3139) ;  /* 0xfffffe4000000947 */ /* 0x000fea000383ffff */
[----:B------:R-:W-:-:S04]  /*13320*/  IMAD.MOV.U32 R6, RZ, RZ, 0x20 ;  /* 0x00000020ff067424 */ /* 0x000fc800078e00ff */
.L_x_3136:
[----:B------:R-:W-:Y:S01]  /*13330*/  BAR.SYNC.DEFER_BLOCKING 0x0 ;  /* 0x0000000000007b1d */ /* 0x000fe20000010000 */
[----:B------:R-:W-:-:S13]  /*13340*/  ISETP.GE.AND P0, PT, R6, 0x2, PT ;  /* 0x000000020600780c */ /* 0x000fda0003f06270 */
[----:B------:R-:W-:Y:S05]  /*13350*/  @!P0 BRA `(.L_x_3135) ;  /* 0x000001e000008947 */ /* 0x000fea0003800000 */
[----:B------:R-:W-:Y:S02]  /*13360*/  IMAD.MOV.U32 R3, RZ, RZ, 0x1 ;  /* 0x00000001ff037424 */ /* 0x000fe400078e00ff */
.L_x_3140:
        /* <DEDUP_REMOVED lines=29> */
.L_x_3135:
        /* <DEDUP_REMOVED lines=21> */
.L_x_3142:
        /* <DEDUP_REMOVED lines=24> */
.L_x_3144:
        /* <DEDUP_REMOVED lines=26> */
.L_x_3145:
        /* <DEDUP_REMOVED lines=26> */
.L_x_3146:
        /* <DEDUP_REMOVED lines=26> */
.L_x_3147:
[----:B------:R-:W-:Y:S02]  /*13cf0*/  IADD3 R16, P1, R16, c[0x0][0x538], RZ ;  /* 0x00014e0010107a10 */ /* 0x000fe40007f3e0ff */
[----:B------:R-:W-:-:S03]  /*13d00*/  LOP3.LUT P0, RZ, R18, 0xff, RZ, 0xc0, !PT ;  /* 0x000000ff12ff7812 */ /* 0x000fc6000780c0ff */
[----:B------:R-:W-:Y:S01]  /*13d10*/  IMAD.X R17, RZ, RZ, c[0x0][0x53c], P1 ;  /* 0x00014f00ff117624 */ /* 0x000fe200008e06ff */
[----:B0-----:R-:W-:-:S05]  /*13d20*/  SEL R3, RZ, 0x1, !P0 ;  /* 0x00000001ff037807 */ /* 0x001fca0004000000 */
[----:B------:R-:W-:Y:S01]  /*13d30*/  STG.E.U8 [R16.64], R3 ;  /* 0x0000000310007986 */ /* 0x000fe2000c101124 */
[----:B------:R-:W-:Y:S05]  /*13d40*/  EXIT ;  /* 0x000000000000794d */ /* 0x000fea0003800000 */
.L_x_3143:
[----:B------:R-:W-:Y:S04]  /*13d50*/  STG.E.U8 [R4.64], R27 ;  /* 0x0000001b04007986 */ /* 0x000fe8000c101124 */
[----:B------:R-:W-:Y:S04]  /*13d60*/  STG.E.U8 [R4.64+0x1], R24 ;  /* 0x0000011804007986 */ /* 0x000fe8000c101124 */
[----:B------:R-:W-:Y:S04]  /*13d70*/  STG.E.U8 [R4.64+0x2], R19 ;  /* 0x0000021304007986 */ /* 0x000fe8000c101124 */
[----:B------:R-:W-:Y:S01]  /*13d80*/  STG.E.U8 [R4.64+0x3], R18 ;  /* 0x0000031204007986 */ /* 0x000fe2000c101124 */
[----:B------:R-:W-:Y:S05]  /*13d90*/  EXIT ;  /* 0x000000000000794d */ /* 0x000fea0003800000 */
.L_x_3141:
        /* <DEDUP_REMOVED lines=51> */
.L_x_3149:
        /* <DEDUP_REMOVED lines=26> */
.L_x_3150:
        /* <DEDUP_REMOVED lines=26> */
.L_x_3151:
        /* <DEDUP_REMOVED lines=26> */
.L_x_3152:
[----:B------:R-:W-:Y:S02]  /*145b0*/  IADD3 R16, P1, R16, c[0x0][0x538], RZ ;  /* 0x00014e0010107a10 */ /* 0x000fe40007f3e0ff */
[----:B------:R-:W-:-:S03]  /*145c0*/  LOP3.LUT P0, RZ, R18, 0xff, RZ, 0xc0, !PT ;  /* 0x000000ff12ff7812 */ /* 0x000fc6000780c0ff */
[----:B------:R-:W-:Y:S01]  /*145d0*/  IMAD.X R17, RZ, RZ, c[0x0][0x53c], P1 ;  /* 0x00014f00ff117624 */ /* 0x000fe200008e06ff */
[----:B0-----:R-:W-:-:S05]  /*145e0*/  SEL R3, RZ, 0x1, !P0 ;  /* 0x00000001ff037807 */ /* 0x001fca0004000000 */
[----:B------:R-:W-:Y:S01]  /*145f0*/  STG.E.U8 [R16.64], R3 ;  /* 0x0000000310007986 */ /* 0x000fe2000c101124 */
[----:B------:R-:W-:Y:S05]  /*14600*/  EXIT ;  /* 0x000000000000794d */ /* 0x000fea0003800000 */
.L_x_3148:
        /* <DEDUP_REMOVED lines=13> */
.L_x_3113:
        /* <DEDUP_REMOVED lines=28> */
.L_x_3154:
        /* <DEDUP_REMOVED lines=24> */
.L_x_3156:
        /* <DEDUP_REMOVED lines=9> */
[----:B------:R-:W-:Y:S02]  /*14ab0*/  IMAD.MOV.U32 R4, RZ, RZ, c[0x4][0x640] ;  /* 0x01019000ff047624 */ /* 0x000fe400078e00ff */
[----:B------:R-:W-:-:S02]  /*14ac0*/  IMAD.MOV.U32 R5, RZ, RZ, c[0x4][0x644] ;  /* 0x01019100ff057624 */ /* 0x000fc400078e00ff */
[----:B------:R-:W0:Y:S01]  /*14ad0*/  LDC.64 R2, c[0x4][R2] ;  /* 0x0100000002027b82 */ /* 0x000e220000000a00 */
        /* <DEDUP_REMOVED lines=14> */
.L_x_3157:
        /* <DEDUP_REMOVED lines=26> */
.L_x_3158:
        /* <DEDUP_REMOVED lines=26> */
.L_x_3159:
[----:B------:R-:W-:Y:S02]  /*14f00*/  IADD3 R22, P1, R22, c[0x0][0x538], RZ ;  /* 0x00014e0016167a10 */ /* 0x000fe40007f3e0ff */
[----:B------:R-:W-:-:S03]  /*14f10*/  LOP3.LUT P0, RZ, R18, 0xff, RZ, 0xc0, !PT ;  /* 0x000000ff12ff7812 */ /* 0x000fc6000780c0ff */
[----:B------:R-:W-:Y:S01]  /*14f20*/  IMAD.X R23, RZ, RZ, c[0x0][0x53c], P1 ;  /* 0x00014f00ff177624 */ /* 0x000fe200008e06ff */
[----:B0-----:R-:W-:-:S05]  /*14f30*/  SEL R3, RZ, 0x1, !P0 ;  /* 0x00000001ff037807 */ /* 0x001fca0004000000 */
[----:B------:R-:W-:Y:S01]  /*14f40*/  STG.E.U8 [R22.64], R3 ;  /* 0x0000000316007986 */ /* 0x000fe2000c101124 */
[----:B------:R-:W-:Y:S05]  /*14f50*/  EXIT ;  /* 0x000000000000794d */ /* 0x000fea0003800000 */
.L_x_3155:
[----:B------:R-:W-:Y:S04]  /*14f60*/  STG.E.U8 [R4.64], R27 ;  /* 0x0000001b04007986 */ /* 0x000fe8000c101124 */
[----:B------:R-:W-:Y:S04]  /*14f70*/  STG.E.U8 [R4.64+0x1], R24 ;  /* 0x0000011804007986 */ /* 0x000fe8000c101124 */
[----:B------:R-:W-:Y:S04]  /*14f80*/  STG.E.U8 [R4.64+0x2], R19 ;  /* 0x0000021304007986 */ /* 0x000fe8000c101124 */
[----:B------:R-:W-:Y:S01]  /*14f90*/  STG.E.U8 [R4.64+0x3], R18 ;  /* 0x0000031204007986 */ /* 0x000fe2000c101124 */
[----:B------:R-:W-:Y:S05]  /*14fa0*/  EXIT ;  /* 0x000000000000794d */ /* 0x000fea0003800000 */
.L_x_3153:
        /* <DEDUP_REMOVED lines=51> */
.L_x_3161:
        /* <DEDUP_REMOVED lines=26> */
.L_x_3162:
        /* <DEDUP_REMOVED lines=26> */
.L_x_3163:
        /* <DEDUP_REMOVED lines=26> */
.L_x_3164:
[----:B------:R-:W-:Y:S02]  /*157c0*/  IADD3 R22, P1, R22, c[0x0][0x538], RZ ;  /* 0x00014e0016167a10 */ /* 0x000fe40007f3e0ff */
[----:B------:R-:W-:-:S03]  /*157d0*/  LOP3.LUT P0, RZ, R18, 0xff, RZ, 0xc0, !PT ;  /* 0x000000ff12ff7812 */ /* 0x000fc6000780c0ff */
[----:B------:R-:W-:Y:S01]  /*157e0*/  IMAD.X R23, RZ, RZ, c[0x0][0x53c], P1 ;  /* 0x00014f00ff177624 */ /* 0x000fe200008e06ff */
[----:B0-----:R-:W-:-:S05]  /*157f0*/  SEL R3, RZ, 0x1, !P0 ;  /* 0x00000001ff037807 */ /* 0x001fca0004000000 */
[----:B------:R-:W-:Y:S01]  /*15800*/  STG.E.U8 [R22.64], R3 ;  /* 0x0000000316007986 */ /* 0x000fe2000c101124 */
[----:B------:R-:W-:Y:S05]  /*15810*/  EXIT ;  /* 0x000000000000794d */ /* 0x000fea0003800000 */
.L_x_3160:
        /* <DEDUP_REMOVED lines=13> */
.L_x_3165:
        /* <DEDUP_REMOVED lines=9> */
.L_x_7642:


//--------------------- .text._ZN2at6native13reduce_kernelILi512ELi1ENS0_8ReduceOpIaNS0_14func_wrapper_tIbZZZNS0_14or_kernel_cudaERNS_14TensorIteratorEENKUlvE_clEvENKUlvE0_clEvEUlbaE_EEjbLi4ELi4EEEEEvT1_ --------------------------
	.section	.text._ZN2at6native13reduce_kernelILi512ELi1ENS0_8ReduceOpIaNS0_14func_wrapper_tIbZZZNS0_14or_kernel_cudaERNS_14TensorIteratorEENKUlvE_clEvENKUlvE0_clEvEUlbaE_EEjbLi4ELi4EEEEEvT1_,"ax",@progbits
	.sectioninfo	@"SHI_REGISTERS=28"
	.align	128
        .global         _ZN2at6native13reduce_kernelILi512ELi1ENS0_8ReduceOpIaNS0_14func_wrapper_tIbZZZNS0_14or_kernel_cudaERNS_14TensorIteratorEENKUlvE_clEvENKUlvE0_clEvEUlbaE_EEjbLi4ELi4EEEEEvT1_
        .type           _ZN2at6native13reduce_kernelILi512ELi1ENS0_8ReduceOpIaNS0_14func_wrapper_tIbZZZNS0_14or_kernel_cudaERNS_14TensorIteratorEENKUlvE_clEvENKUlvE0_clEvEUlbaE_EEjbLi4ELi4EEEEEvT1_,@function
        .size           _ZN2at6native13reduce_kernelILi512ELi1ENS0_8ReduceOpIaNS0_14func_wrapper_tIbZZZNS0_14or_kernel_cudaERNS_14TensorIteratorEENKUlvE_clEvENKUlvE0_clEvEUlbaE_EEjbLi4ELi4EEEEEvT1_,(.L_x_7643 - _ZN2at6native13reduce_kernelILi512ELi1ENS0_8ReduceOpIaNS0_14func_wrapper_tIbZZZNS0_14or_kernel_cudaERNS_14TensorIteratorEENKUlvE_clEvENKUlvE0_clEvEUlbaE_EEjbLi4ELi4EEEEEvT1_)
        .other          _ZN2at6native13reduce_kernelILi512ELi1ENS0_8ReduceOpIaNS0_14func_wrapper_tIbZZZNS0_14or_kernel_cudaERNS_14TensorIteratorEENKUlvE_clEvENKUlvE0_clEvEUlbaE_EEjbLi4ELi4EEEEEvT1_,@"STO_CUDA_ENTRY STV_DEFAULT"
_ZN2at6native13reduce_kernelILi512ELi1ENS0_8ReduceOpIaNS0_14func_wrapper_tIbZZZNS0_14or_kernel_cudaERNS_14TensorIteratorEENKUlvE_clEvENKUlvE0_clEvEUlbaE_EEjbLi4ELi4EEEEEvT1_:
.text._ZN2at6native13reduce_kernelILi512ELi1ENS0_8ReduceOpIaNS0_14func_wrapper_tIbZZZNS0_14or_kernel_cudaERNS_14TensorIteratorEENKUlvE_clEvENKUlvE0_clEvEUlbaE_EEjbLi4ELi4EEEEEvT1_:
        /* <DEDUP_REMOVED lines=208> */
.L_x_3166:
        /* <DEDUP_REMOVED lines=41> */
.L_x_3175:
[----:B------:R-:W-:Y:S05]  /*0f90*/  BSYNC B3 ;  /* 0x0000000000037941 */ /* 0x000fea0003800000 */
.L_x_3174:
[----:B------:R-:W-:-:S04]  /*0fa0*/  PRMT R2, R2, 0x9910, RZ ;  /* 0x0000991002027816 */ /* 0x000fc800000000ff */
[----:B------:R-:W-:-:S13]  /*0fb0*/  ISETP.NE.AND P0, PT, R2, RZ, PT ;  /* 0x000000ff0200720c */ /* 0x000fda0003f05270 */
[----:B------:R-:W-:Y:S05]  /*0fc0*/  @!P0 BRA `(.L_x_3173) ;  /* 0x0000007000008947 */ /* 0x000fea0003800000 */
[----:B------:R-:W-:-:S04]  /*0fd0*/  IADD3 R2, P0, P1, R6, R21, R23 ;  /* 0x0000001506027210 */ /* 0x000fc8000791e017 */
[----:B------:R-:W-:Y:S02]  /*0fe0*/  IADD3 R2, P2, R2, c[0x0][0x530], RZ ;  /* 0x00014c0002027a10 */ /* 0x000fe40007f5e0ff */
[----:B------:R-:W-:-:S04]  /*0ff0*/  IADD3.X R3, R10, R11, RZ, P0, P1 ;  /* 0x0000000b0a037210 */ /* 0x000fc800007e24ff */
[----:B------:R-:W-:-:S06]  /*1000*/  IADD3.X R3, R3, c[0x0][0x534], RZ, P2, !PT ;  /* 0x00014d0003037a10 */ /* 0x000fcc00017fe4ff */
[----:B------:R-:W2:Y:S02]  /*1010*/  LDG.E.U8 R3, [R2.64] ;  /* 0x0000002402037981 */ /* 0x000ea4000c1e1100 */
[----:B--2---:R-:W-:-:S04]  /*1020*/  LOP3.LUT P0, RZ, R3, 0xff, R4, 0xc8, !PT ;  /* 0x000000ff03ff7812 */ /* 0x004fc8000780c804 */
[----:B------:R-:W-:-:S04]  /*1030*/  SEL R4, RZ, 0x1, !P0 ;  /* 0x00000001ff047807 */ /* 0x000fc80004000000 */
.L_x_3173:
[----:B------:R-:W-:Y:S05]  /*1040*/  BSYNC B2 ;  /* 0x0000000000027941 */ /* 0x000fea0003800000 */
.L_x_3172:
[----:B------:R-:W-:Y:S02]  /*1050*/  IADD3 R21, P0, P1, R21, 0x4, R6 ;  /* 0x0000000415157810 */ /* 0x000fe4000791e006 */
[----:B------:R-:W-:Y:S02]  /*1060*/  IADD3 R5, R8, c[0x0][0x168], RZ ;  /* 0x00005a0008057a10 */ /* 0x000fe40007ffe0ff */
[----:B------:R-:W-:Y:S02]  /*1070*/  IADD3.X R11, R11, RZ, R10, P0, P1 ;  /* 0x000000ff0b0b7210 */ /* 0x000fe400007e240a */
[----:B------:R-:W-:Y:S02]  /*1080*/  IADD3 R5, R5, -0x4, RZ ;  /* 0xfffffffc05057810 */ /* 0x000fe40007ffe0ff */
.L_x_3171:
[----:B------:R-:W-:Y:S05]  /*1090*/  BSYNC B1 ;  /* 0x0000000000017941 */ /* 0x000fea0003800000 */
.L_x_3170:
        /* <DEDUP_REMOVED lines=10> */
[C---:B------:R-:W-:Y:S02]  /*1140*/  PRMT R6, R8.reuse, 0x7610, R6 ;  /* 0x0000761008067816 */ /* 0x040fe40000000006 */
[----:B------:R-:W-:Y:S02]  /*1150*/  PRMT R7, R8, 0x7610, R7 ;  /* 0x0000761008077816 */ /* 0x000fe40000000007 */
.L_x_3178:
        /* <DEDUP_REMOVED lines=17> */
[----:B------:R-:W-:Y:S05]  /*1270*/  @!P6 BRA `(.L_x_3178) ;  /* 0xfffffee00000e947 */ /* 0x000fea000383ffff */
.L_x_3177:
[----:B------:R-:W-:Y:S05]  /*1280*/  BSYNC B1 ;  /* 0x0000000000017941 */ /* 0x000fea0003800000 */
.L_x_3176:
        /* <DEDUP_REMOVED lines=8> */
.L_x_3180:
[----:B------:R-:W-:Y:S05]  /*1310*/  BSYNC B1 ;  /* 0x0000000000017941 */ /* 0x000fea0003800000 */
.L_x_3179:
        /* <DEDUP_REMOVED lines=9> */
[----:B------:R-:W-:-:S06]  /*13b0*/  LEA.HI.X.SX32 R3, R9, R3, 0x1, P0 ;  /* 0x0000000309037211 */ /* 0x000fcc00000f0eff */
[----:B------:R-:W2:Y:S02]  /*13c0*/  LDG.E.U8 R3, [R2.64] ;  /* 0x0000002402037981 */ /* 0x000ea4000c1e1100 */
[----:B--2---:R-:W-:-:S04]  /*13d0*/  LOP3.LUT P0, RZ, R4, 0xff, R3, 0xc8, !PT ;  /* 0x000000ff04ff7812 */ /* 0x004fc8000780c803 */
[----:B------:R-:W-:-:S04]  /*13e0*/  SEL R4, RZ, 0x1, !P0 ;  /* 0x00000001ff047807 */ /* 0x000fc80004000000 */
.L_x_3182:
[----:B------:R-:W-:Y:S05]  /*13f0*/  BSYNC B1 ;  /* 0x0000000000017941 */ /* 0x000fea0003800000 */
.L_x_3181:
[----:B------:R-:W-:-:S04]  /*1400*/  LOP3.LUT P0, RZ, R7, 0xff, R4, 0xc8, !PT ;  /* 0x000000ff07ff7812 */ /* 0x000fc8000780c804 */
[----:B------:R-:W-:-:S04]  /*1410*/  SEL R3, RZ, 0x1, !P0 ;  /* 0x00000001ff037807 */ /* 0x000fc80004000000 */
[----:B------:R-:W-:-:S04]  /*1420*/  LOP3.LUT P0, RZ, R6, 0xff, R3, 0xc8, !PT ;  /* 0x000000ff06ff7812 */ /* 0x000fc8000780c803 */
[----:B------:R-:W-:-:S04]  /*1430*/  SEL R3, RZ, 0x1, !P0 ;  /* 0x00000001ff037807 */ /* 0x000fc80004000000 */
[----:B------:R-:W-:-:S04]  /*1440*/  LOP3.LUT P0, RZ, R8, 0xff, R3, 0xc8, !PT ;  /* 0x000000ff08ff7812 */ /* 0x000fc8000780c803 */
[----:B------:R-:W-:Y:S01]  /*1450*/  SEL R19, RZ, 0x1, !P0 ;  /* 0x00000001ff137807 */ /* 0x000fe20004000000 */
[----:B------:R-:W-:Y:S05]  /*1460*/  BRA `(.L_x_3168) ;  /* 0x00007bb000007947 */ /* 0x000fea0003800000 */
.L_x_3169:
[----:B------:R-:W-:-:S04]  /*1470*/  MOV R0, 0x1 ;  /* 0x0000000100007802 */ /* 0x000fc80000000f00 */
        /* <DEDUP_REMOVED lines=19> */
.L_x_3193:
[----:B------:R-:W-:Y:S01]  /*15b0*/  HFMA2.MMA R0, -RZ, RZ, 0, 0 ;  /* 0x00000000ff007435 */ /* 0x000fe200000001ff */
[----:B0-----:R-:W-:Y:S01]  /*15c0*/  IMAD.MOV.U32 R2, RZ, RZ, RZ ;  /* 0x000000ffff027224 */ /* 0x001fe200078e00ff */
[----:B-1----:R-:W-:Y:S05]  /*15d0*/  @!P0 BRA `(.L_x_3188) ;  /* 0x00000d1000008947 */ /* 0x002fea0003800000 */
        /* <DEDUP_REMOVED lines=209> */
.L_x_3188:
[----:B------:R-:W-:-:S04]  /*22f0*/  IADD3 R2, P1, P2, R2, c[0x0][0x530], R21 ;  /* 0x00014c0002027a10 */ /* 0x000fc80007a3e015 */
[----:B------:R-:W-:-:S05]  /*2300*/  IADD3.X R3, RZ, c[0x0][0x534], R11, P1, P2 ;  /* 0x00014d00ff037a10 */ /* 0x000fca0000fe440b */
[----:B------:R0:W5:Y:S01]  /*2310*/  LDG.E.U8 R5, [R2.64] ;  /* 0x0000002402057981 */ /* 0x000162000c1e1100 */
[----:B------:R-:W-:Y:S01]  /*2320*/  IADD3 R9, R9, c[0x0][0x170], RZ ;  /* 0x00005c0009097a10 */ /* 0x000fe20007ffe0ff */
[----:B------:R-:W-:Y:S05]  /*2330*/  @!P0 BRA `(.L_x_3189) ;  /* 0x00000db000008947 */ /* 0x000fea0003800000 */
[----:B0-----:R-:W-:Y:S01]  /*2340*/  HFMA2.MMA R2, -RZ, RZ, 0, 0 ;  /* 0x00000000ff027435 */ /* 0x001fe200000001ff */
[----:B------:R-:W-:Y:S02]  /*2350*/  IMAD.MOV.U32 R3, RZ, RZ, R9 ;  /* 0x000000ffff037224 */ /* 0x000fe400078e0009 */
        /* <DEDUP_REMOVED lines=217> */
.L_x_3189:
[----:B0-----:R-:W-:-:S04]  /*30f0*/  IADD3 R2, P1, P2, R0, c[0x0][0x530], R21 ;  /* 0x00014c0000027a10 */ /* 0x001fc80007a3e015 */
[----:B------:R-:W-:-:S05]  /*3100*/  IADD3.X R3, RZ, c[0x0][0x534], R11, P1, P2 ;  /* 0x00014d00ff037a10 */ /* 0x000fca0000fe440b */
[----:B------:R0:W5:Y:S01]  /*3110*/  LDG.E.U8 R4, [R2.64] ;  /* 0x0000002402047981 */ /* 0x000162000c1e1100 */
[----:B------:R-:W-:Y:S01]  /*3120*/  IADD3 R9, R9, c[0x0][0x170], RZ ;  /* 0x00005c0009097a10 */ /* 0x000fe20007ffe0ff */
[----:B------:R-:W-:Y:S01]  /*3130*/  IMAD.MOV.U32 R12, RZ, RZ, RZ ;  /* 0x000000ffff0c7224 */ /* 0x000fe200078e00ff */
[----:B------:R-:W-:Y:S01]  /*3140*/  MOV R14, RZ ;  /* 0x000000ff000e7202 */ /* 0x000fe20000000f00 */
[----:B------:R-:W-:Y:S05]  /*3150*/  @!P0 BRA `(.L_x_3190) ;  /* 0x00000db000008947 */ /* 0x000fea0003800000 */
[----:B0-----:R-:W-:Y:S02]  /*3160*/  IMAD.MOV.U32 R2, RZ, RZ, RZ ;  /* 0x000000ffff027224 */ /* 0x001fe400078e00ff */
[----:B------:R-:W-:-:S04]  /*3170*/  IMAD.MOV.U32 R3, RZ, RZ, R9 ;  /* 0x000000ffff037224 */ /* 0x000fc800078e0009 */
[----:B------:R-:W-:-:S05]  /*3180*/  IMAD.HI.U32 R2, R9, c[0x0][0x1ac], R2 ;  /* 0x00006b0009027a27 */ /* 0x000fca00078e0002 */
[----:B------:R-:W-:Y:S02]  /*3190*/  SHF.R.U32.HI R3, RZ, c[0x0][0x1b0], R2 ;  /* 0x00006c00ff037a19 */ /* 0x000fe40000011602 */
[----:B------:R-:W-:-:S05]  /*31a0*/  MOV R2, RZ ;  /* 0x000000ff00027202 */ /* 0x000fca0000000f00 */
        /* <DEDUP_REMOVED lines=214> */
.L_x_3190:
[----:B------:R-:W-:-:S04]  /*3f10*/  IADD3 R14, P1, P2, R14, c[0x0][0x530], R21 ;  /* 0x00014c000e0e7a10 */ /* 0x000fc80007a3e015 */
[----:B------:R-:W-:-:S05]  /*3f20*/  IADD3.X R15, RZ, c[0x0][0x534], R11, P1, P2 ;  /* 0x00014d00ff0f7a10 */ /* 0x000fca0000fe440b */
[----:B------:R1:W5:Y:S01]  /*3f30*/  LDG.E.U8 R25, [R14.64] ;  /* 0x000000240e197981 */ /* 0x000362000c1e1100 */
[----:B------:R-:W-:Y:S01]  /*3f40*/  IADD3 R9, R9, c[0x0][0x170], RZ ;  /* 0x00005c0009097a10 */ /* 0x000fe20007ffe0ff */
[----:B------:R-:W-:Y:S05]  /*3f50*/  @!P0 BRA `(.L_x_3191) ;  /* 0x00000db000008947 */ /* 0x000fea0003800000 */
[----:B0-----:R-:W-:Y:S01]  /*3f60*/  HFMA2.MMA R2, -RZ, RZ, 0, 0 ;  /* 0x00000000ff027435 */ /* 0x001fe200000001ff */
[----:B------:R-:W-:-:S09]  /*3f70*/  IMAD.MOV.U32 R3, RZ, RZ, R9 ;  /* 0x000000ffff037224 */ /* 0x000fd200078e0009 */
[----:B------:R-:W-:-:S05]  /*3f80*/  IMAD.HI.U32 R2, R9, c[0x0][0x1ac], R2 ;  /* 0x00006b0009027a27 */ /* 0x000fca00078e0002 */
[----:B------:R-:W-:Y:S01]  /*3f90*/  SHF.R.U32.HI R3, RZ, c[0x0][0x1b0], R2 ;  /* 0x00006c00ff037a19 */ /* 0x000fe20000011602 */
[----:B------:R-:W-:-:S04]  /*3fa0*/  IMAD.MOV.U32 R2, RZ, RZ, RZ ;  /* 0x000000ffff027224 */ /* 0x000fc800078e00ff */
[C---:B------:R-:W-:Y:S01]  /*3fb0*/  IMAD.HI.U32 R0, R3.reuse, c[0x0][0x1b8], R2 ;  /* 0x00006e0003007a27 */ /* 0x040fe200078e0002 */
[----:B------:R-:W-:-:S04]  /*3fc0*/  IADD3 R2, -R3, RZ, RZ ;  /* 0x000000ff03027210 */ /* 0x000fc80007ffe1ff */
[----:B-1----:R-:W-:Y:S01]  /*3fd0*/  SHF.R.U32.HI R14, RZ, c[0x0][0x1bc], R0 ;  /* 0x00006f00ff0e7a19 */ /* 0x002fe20000011600 */
        /* <DEDUP_REMOVED lines=211> */
.L_x_3191:
[----:B------:R-:W-:-:S04]  /*4d10*/  IADD3 R12, P1, P2, R12, c[0x0][0x530], R21 ;  /* 0x00014c000c0c7a10 */ /* 0x000fc80007a3e015 */
[----:B------:R-:W-:-:S06]  /*4d20*/  IADD3.X R13, RZ, c[0x0][0x534], R11, P1, P2 ;  /* 0x00014d00ff0d7a10 */ /* 0x000fcc0000fe440b */
[----:B------:R-:W2:Y:S01]  /*4d30*/  LDG.E.U8 R13, [R12.64] ;  /* 0x000000240c0d7981 */ /* 0x000ea2000c1e1100 */
[----:B------:R-:W-:Y:S01]  /*4d40*/  IADD3 R9, R9, c[0x0][0x170], RZ ;  /* 0x00005c0009097a10 */ /* 0x000fe20007ffe0ff */
[----:B------:R-:W-:Y:S01]  /*4d50*/  IMAD.MOV.U32 R0, RZ, RZ, c[0x0][0x170] ;  /* 0x00005c00ff007624 */ /* 0x000fe200078e00ff */
[----:B-----5:R-:W-:Y:S02]  /*4d60*/  LOP3.LUT P1, RZ, R5, 0xff, R6, 0xc8, !PT ;  /* 0x000000ff05ff7812 */ /* 0x020fe4000782c806 */
[----:B------:R-:W-:Y:S01]  /*4d70*/  LOP3.LUT P2, RZ, R4, 0xff, R7, 0xc8, !PT ;  /* 0x000000ff04ff7812 */ /* 0x000fe2000784c807 */
[----:B------:R-:W-:Y:S01]  /*4d80*/  IMAD R0, R0, 0x3, R9 ;  /* 0x0000000300007824 */ /* 0x000fe200078e0209 */
[----:B------:R-:W-:Y:S02]  /*4d90*/  LOP3.LUT P3, RZ, R25, 0xff, R8, 0xc8, !PT ;  /* 0x000000ff19ff7812 */ /* 0x000fe4000786c808 */
[----:B------:R-:W-:Y:S02]  /*4da0*/  SEL R6, RZ, 0x1, !P1 ;  /* 0x00000001ff067807 */ /* 0x000fe40004800000 */
[----:B------:R-:W-:-:S02]  /*4db0*/  ISETP.GE.U32.AND P5, PT, R0, c[0x0][0x168], PT ;  /* 0x00005a0000007a0c */ /* 0x000fc40003fa6070 */
[----:B------:R-:W-:Y:S02]  /*4dc0*/  SEL R7, RZ, 0x1, !P2 ;  /* 0x00000001ff077807 */ /* 0x000fe40005000000 */
[----:B------:R-:W-:Y:S02]  /*4dd0*/  SEL R8, RZ, 0x1, !P3 ;  /* 0x00000001ff087807 */ /* 0x000fe40005800000 */
[----:B--2---:R-:W-:-:S04]  /*4de0*/  LOP3.LUT P4, RZ, R13, 0xff, R10, 0xc8, !PT ;  /* 0x000000ff0dff7812 */ /* 0x004fc8000788c80a */
[----:B------:R-:W-:-:S03]  /*4df0*/  SEL R10, RZ, 0x1, !P4 ;  /* 0x00000001ff0a7807 */ /* 0x000fc60006000000 */
[----:B------:R-:W-:Y:S01]  /*4e00*/  @P5 CALL.REL.NOINC `(.L_x_3192) ;  /* 0x0000001000005944 */ /* 0x000fe20003c00000 */
[----:B------:R-:W-:Y:S05]  /*4e10*/  BRA `(.L_x_3193) ;  /* 0xffffc79000007947 */ /* 0x000fea000383ffff */
.L_x_3192:
[----:B------:R-:W-:Y:S05]  /*4e20*/  BSYNC B2 ;  /* 0x0000000000027941 */ /* 0x000fea0003800000 */
.L_x_3187:
[----:B0-----:R-:W-:Y:S02]  /*4e30*/  PRMT R3, R13, 0x7610, R3 ;  /* 0x000076100d037816 */ /* 0x001fe40000000003 */
.L_x_3186:
[----:B------:R-:W-:Y:S05]  /*4e40*/  BSYNC B1 ;  /* 0x0000000000017941 */ /* 0x000fea0003800000 */
.L_x_3185:
[----:B------:R-:W-:Y:S01]  /*4e50*/  ISETP.GE.U32.AND P0, PT, R9, c[0x0][0x168], PT ;  /* 0x00005a0009007a0c */ /* 0x000fe20003f06070 */
[----:B------:R-:W-:-:S12]  /*4e60*/  BSSY B1, `(.L_x_3194) ;  /* 0x0000339000017945 */ /* 0x000fd80003800000 */
[----:B------:R-:W-:Y:S05]  /*4e70*/  @P0 BRA `(.L_x_3195) ;  /* 0x0000337000000947 */ /* 0x000fea0003800000 */
[----:B------:R-:W-:Y:S01]  /*4e80*/  ISETP.NE.AND P1, PT, RZ, c[0x0][0x1a4], PT ;  /* 0x00006900ff007a0c */ /* 0x000fe20003f25270 */
[----:B------:R-:W-:-:S12]  /*4e90*/  HFMA2.MMA R2, -RZ, RZ, 0, 0 ;  /* 0x00000000ff027435 */ /* 0x000fd800000001ff */
        /* <DEDUP_REMOVED lines=13> */
[----:B-1----:R-:W-:-:S05]  /*4f70*/  IMAD.HI.U32 R14, R13, c[0x0][0x1b8], R12 ;  /* 0x00006e000d0e7a27 */ /* 0x002fca00078e000c */
        /* <DEDUP_REMOVED lines=186> */
.L_x_3196:
[----:B------:R-:W-:-:S04]  /*5b20*/  IADD3 R12, P2, P3, R2, c[0x0][0x530], R21 ;  /* 0x00014c00020c7a10 */ /* 0x000fc80007b5e015 */
[----:B------:R-:W-:-:S05]  /*5b30*/  IADD3.X R13, RZ, c[0x0][0x534], R11, P2, P3 ;  /* 0x00014d00ff0d7a10 */ /* 0x000fca00017e640b */
[----:B------:R0:W5:Y:S01]  /*5b40*/  LDG.E.U8 R5, [R12.64] ;  /* 0x000000240c057981 */ /* 0x000162000c1e1100 */
[----:B-1----:R-:W-:-:S04]  /*5b50*/  IADD3 R15, R9, c[0x0][0x170], RZ ;  /* 0x00005c00090f7a10 */ /* 0x002fc80007ffe0ff */
        /* <DEDUP_REMOVED lines=202> */
.L_x_3197:
[----:B------:R-:W-:-:S04]  /*6800*/  IADD3 R12, P2, P3, R2, c[0x0][0x530], R21 ;  /* 0x00014c00020c7a10 */ /* 0x000fc80007b5e015 */
[----:B------:R-:W-:-:S05]  /*6810*/  IADD3.X R13, RZ, c[0x0][0x534], R11, P2, P3 ;  /* 0x00014d00ff0d7a10 */ /* 0x000fca00017e640b */
[----:B------:R0:W5:Y:S01]  /*6820*/  LDG.E.U8 R4, [R12.64] ;  /* 0x000000240c047981 */ /* 0x000162000c1e1100 */
        /* <DEDUP_REMOVED lines=203> */
.L_x_3198:
        /* <DEDUP_REMOVED lines=206> */
.L_x_3199:
[----:B------:R-:W-:-:S04]  /*81c0*/  IADD3 R18, P1, P2, R18, c[0x0][0x530], R21 ;  /* 0x00014c0012127a10 */ /* 0x000fc80007a3e015 */
[----:B------:R-:W-:-:S05]  /*81d0*/  IADD3.X R19, RZ, c[0x0][0x534], R11, P1, P2 ;  /* 0x00014d00ff137a10 */ /* 0x000fca0000fe440b */
[----:B------:R0:W5:Y:S04]  /*81e0*/  LDG.E.U8 R3, [R18.64] ;  /* 0x0000002412037981 */ /* 0x000168000c1e1100 */
.L_x_3195:
[----:B0-----:R-:W-:Y:S05]  /*81f0*/  BSYNC B1 ;  /* 0x0000000000017941 */ /* 0x001fea0003800000 */
.L_x_3194:
[----:B------:R-:W-:Y:S01]  /*8200*/  BSSY B1, `(.L_x_3200) ;  /* 0x0000013000017945 */ /* 0x000fe20003800000 */
[----:B------:R-:W-:Y:S05]  /*8210*/  @P0 BRA `(.L_x_3201) ;  /* 0x0000011000000947 */ /* 0x000fea0003800000 */
[----:B------:R-:W-:Y:S02]  /*8220*/  IADD3 R0, R9, c[0x0][0x170], RZ ;  /* 0x00005c0009007a10 */ /* 0x000fe40007ffe0ff */
[----:B-----5:R-:W-:Y:S02]  /*8230*/  LOP3.LUT P0, RZ, R5, 0xff, R6, 0xc8, !PT ;  /* 0x000000ff05ff7812 */ /* 0x020fe4000780c806 */
        /* <DEDUP_REMOVED lines=15> */
.L_x_3201:
[----:B------:R-:W-:Y:S05]  /*8330*/  BSYNC B1 ;  /* 0x0000000000017941 */ /* 0x000fea0003800000 */
.L_x_3200:
[----:B------:R-:W-:-:S04]  /*8340*/  LOP3.LUT P0, RZ, R7, 0xff, R6, 0xc8, !PT ;  /* 0x000000ff07ff7812 */ /* 0x000fc8000780c806 */
[----:B-----5:R-:W-:-:S04]  /*8350*/  SEL R3, RZ, 0x1, !P0 ;  /* 0x00000001ff037807 */ /* 0x020fc80004000000 */
[----:B------:R-:W-:-:S04]  /*8360*/  LOP3.LUT P0, RZ, R8, 0xff, R3, 0xc8, !PT ;  /* 0x000000ff08ff7812 */ /* 0x000fc8000780c803 */
[----:B------:R-:W-:-:S04]  /*8370*/  SEL R3, RZ, 0x1, !P0 ;  /* 0x00000001ff037807 */ /* 0x000fc80004000000 */
[----:B------:R-:W-:-:S04]  /*8380*/  LOP3.LUT P0, RZ, R10, 0xff, R3, 0xc8, !PT ;  /* 0x000000ff0aff7812 */ /* 0x000fc8000780c803 */
[----:B------:R-:W-:Y:S01]  /*8390*/  SEL R19, RZ, 0x1, !P0 ;  /* 0x00000001ff137807 */ /* 0x000fe20004000000 */
[----:B------:R-:W-:Y:S05]  /*83a0*/  BRA `(.L_x_3168) ;  /* 0x00000c7000007947 */ /* 0x000fea0003800000 */
.L_x_3184:
        /* <DEDUP_REMOVED lines=10> */
.L_x_3205:
        /* <DEDUP_REMOVED lines=8> */
[----:B------:R-:W-:Y:S01]  /*84d0*/  IADD3.X R3, RZ, c[0x0][0x534], R11, P0, P1 ;  /* 0x00014d00ff037a10 */ /* 0x000fe200007e240b */
[----:B------:R-:W-:Y:S01]  /*84e0*/  IMAD R14, R9, c[0x0][0x2d4], RZ ;  /* 0x0000b500090e7a24 */ /* 0x000fe200078e02ff */
[----:B------:R-:W-:-:S02]  /*84f0*/  IADD3 R12, P0, P1, R12, c[0x0][0x530], R21 ;  /* 0x00014c000c0c7a10 */ /* 0x000fc4000791e015 */
[----:B------:R-:W-:Y:S02]  /*8500*/  IADD3.X R7, RZ, c[0x0][0x534], R11, P2, P3 ;  /* 0x00014d00ff077a10 */ /* 0x000fe400017e640b */
[----:B------:R-:W-:Y:S01]  /*8510*/  IADD3 R14, P2, P3, R14, c[0x0][0x530], R21 ;  /* 0x00014c000e0e7a10 */ /* 0x000fe20007b5e015 */
[----:B------:R-:W2:Y:S01]  /*8520*/  LDG.E.U8 R3, [R2.64] ;  /* 0x0000002402037981 */ /* 0x000ea2000c1e1100 */
[--C-:B------:R-:W-:Y:S02]  /*8530*/  IADD3.X R13, RZ, c[0x0][0x534], R11.reuse, P0, P1 ;  /* 0x00014d00ff0d7a10 */ /* 0x100fe400007e240b */
[----:B------:R-:W-:Y:S01]  /*8540*/  IADD3.X R15, RZ, c[0x0][0x534], R11, P2, P3 ;  /* 0x00014d00ff0f7a10 */ /* 0x000fe200017e640b */
[----:B------:R-:W3:Y:S04]  /*8550*/  LDG.E.U8 R6, [R6.64] ;  /* 0x0000002406067981 */ /* 0x000ee8000c1e1100 */
[----:B------:R-:W4:Y:S04]  /*8560*/  LDG.E.U8 R13, [R12.64] ;  /* 0x000000240c0d7981 */ /* 0x000f28000c1e1100 */
[----:B------:R-:W5:Y:S01]  /*8570*/  LDG.E.U8 R25, [R14.64] ;  /* 0x000000240e197981 */ /* 0x000f62000c1e1100 */
[----:B------:R-:W-:-:S05]  /*8580*/  IADD3 R9, R9, c[0x0][0x170], RZ ;  /* 0x00005c0009097a10 */ /* 0x000fca0007ffe0ff */
[----:B------:R-:W-:-:S05]  /*8590*/  IMAD R18, R8, 0x3, R9 ;  /* 0x0000000308127824 */ /* 0x000fca00078e0209 */
[----:B------:R-:W-:Y:S02]  /*85a0*/  ISETP.GE.U32.AND P4, PT, R18, c[0x0][0x168], PT ;  /* 0x00005a0012007a0c */ /* 0x000fe40003f86070 */
[----:B--2---:R-:W-:Y:S02]  /*85b0*/  LOP3.LUT P0, RZ, R3, 0xff, R0, 0xc8, !PT ;  /* 0x000000ff03ff7812 */ /* 0x004fe4000780c800 */
[----:B---3--:R-:W-:Y:S02]  /*85c0*/  LOP3.LUT P1, RZ, R6, 0xff, R5, 0xc8, !PT ;  /* 0x000000ff06ff7812 */ /* 0x008fe4000782c805 */
[----:B----4-:R-:W-:Y:S02]  /*85d0*/  LOP3.LUT P2, RZ, R13, 0xff, R4, 0xc8, !PT ;  /* 0x000000ff0dff7812 */ /* 0x010fe4000784c804 */
[----:B-----5:R-:W-:Y:S02]  /*85e0*/  LOP3.LUT P3, RZ, R25, 0xff, R10, 0xc8, !PT ;  /* 0x000000ff19ff7812 */ /* 0x020fe4000786c80a */
[----:B------:R-:W-:-:S02]  /*85f0*/  SEL R0, RZ, 0x1, !P0 ;  /* 0x00000001ff007807 */ /* 0x000fc40004000000 */
[----:B------:R-:W-:Y:S02]  /*8600*/  SEL R5, RZ, 0x1, !P1 ;  /* 0x00000001ff057807 */ /* 0x000fe40004800000 */
[----:B------:R-:W-:Y:S02]  /*8610*/  SEL R4, RZ, 0x1, !P2 ;  /* 0x00000001ff047807 */ /* 0x000fe40005000000 */
[----:B------:R-:W-:Y:S01]  /*8620*/  SEL R10, RZ, 0x1, !P3 ;  /* 0x00000001ff0a7807 */ /* 0x000fe20005800000 */
[----:B------:R-:W-:Y:S05]  /*8630*/  @!P4 BRA `(.L_x_3205) ;  /* 0xfffffe100000c947 */ /* 0x000fea000383ffff */
[----:B------:R-:W-:Y:S05]  /*8640*/  BSYNC B2 ;  /* 0x0000000000027941 */ /* 0x000fea0003800000 */
.L_x_3204:
[----:B------:R-:W-:Y:S02]  /*8650*/  PRMT R19, R13, 0x7610, R19 ;  /* 0x000076100d137816 */ /* 0x000fe40000000013 */
[----:B------:R-:W-:Y:S02]  /*8660*/  PRMT R15, R3, 0x7610, R15 ;  /* 0x00007610030f7816 */ /* 0x000fe4000000000f */
[----:B------:R-:W-:Y:S02]  /*8670*/  PRMT R8, R6, 0x7610, R8 ;  /* 0x0000761006087816 */ /* 0x000fe40000000008 */
[----:B------:R-:W-:-:S02]  /*8680*/  PRMT R13, R25, 0x7610, R13 ;  /* 0x00007610190d7816 */ /* 0x000fc4000000000d */
.L_x_3203:
[----:B------:R-:W-:Y:S05]  /*8690*/  BSYNC B1 ;  /* 0x0000000000017941 */ /* 0x000fea0003800000 */
.L_x_3202:
[----:B------:R-:W-:Y:S01]  /*86a0*/  ISETP.GE.U32.AND P0, PT, R9, c[0x0][0x168], PT ;  /* 0x00005a0009007a0c */ /* 0x000fe20003f06070 */
[----:B------:R-:W-:-:S12]  /*86b0*/  BSSY B1, `(.L_x_3206) ;  /* 0x000001a000017945 */ /* 0x000fd80003800000 */
[----:B------:R-:W-:Y:S05]  /*86c0*/  @P0 BRA `(.L_x_3207) ;  /* 0x0000018000000947 */ /* 0x000fea0003800000 */
[----:B------:R-:W-:-:S05]  /*86d0*/  IMAD R2, R9, c[0x0][0x2d4], RZ ;  /* 0x0000b50009027a24 */ /* 0x000fca00078e02ff */
[----:B------:R-:W-:-:S04]  /*86e0*/  IADD3 R2, P1, P2, R2, c[0x0][0x530], R21 ;  /* 0x00014c0002027a10 */ /* 0x000fc80007a3e015 */
[----:B------:R-:W-:-:S05]  /*86f0*/  IADD3.X R3, RZ, c[0x0][0x534], R11, P1, P2 ;  /* 0x00014d00ff037a10 */ /* 0x000fca0000fe440b */
[----:B------:R0:W5:Y:S01]  /*8700*/  LDG.E.U8 R15, [R2.64] ;  /* 0x00000024020f7981 */ /* 0x000162000c1e1100 */
[----:B------:R-:W-:-:S04]  /*8710*/  IADD3 R6, R9, c[0x0][0x170], RZ ;  /* 0x00005c0009067a10 */ /* 0x000fc80007ffe0ff */
[----:B------:R-:W-:-:S13]  /*8720*/  ISETP.GE.U32.AND P1, PT, R6, c[0x0][0x168], PT ;  /* 0x00005a0006007a0c */ /* 0x000fda0003f26070 */
[----:B------:R-:W-:Y:S05]  /*8730*/  @P1 BRA `(.L_x_3207) ;  /* 0x0000011000001947 */ /* 0x000fea0003800000 */
[----:B0-----:R-:W-:-:S05]  /*8740*/  IMAD R2, R6, c[0x0][0x2d4], RZ ;  /* 0x0000b50006027a24 */ /* 0x001fca00078e02ff */
[----:B------:R-:W-:-:S04]  /*8750*/  IADD3 R2, P1, P2, R2, c[0x0][0x530], R21 ;  /* 0x00014c0002027a10 */ /* 0x000fc80007a3e015 */
[----:B------:R-:W-:-:S05]  /*8760*/  IADD3.X R3, RZ, c[0x0][0x534], R11, P1, P2 ;  /* 0x00014d00ff037a10 */ /* 0x000fca0000fe440b */
[----:B------:R0:W5:Y:S01]  /*8770*/  LDG.E.U8 R8, [R2.64] ;  /* 0x0000002402087981 */ /* 0x000162000c1e1100 */
[----:B------:R-:W-:-:S04]  /*8780*/  IADD3 R6, R6, c[0x0][0x170], RZ ;  /* 0x00005c0006067a10 */ /* 0x000fc80007ffe0ff */
[----:B------:R-:W-:-:S13]  /*8790*/  ISETP.GE.U32.AND P1, PT, R6, c[0x0][0x168], PT ;  /* 0x00005a0006007a0c */ /* 0x000fda0003f26070 */
[----:B------:R-:W-:Y:S05]  /*87a0*/  @P1 BRA `(.L_x_3207) ;  /* 0x000000a000001947 */ /* 0x000fea0003800000 */
[C---:B0-----:R-:W-:Y:S01]  /*87b0*/  IADD3 R3, R6.reuse, c[0x0][0x170], RZ ;  /* 0x00005c0006037a10 */ /* 0x041fe20007ffe0ff */
[----:B------:R-:W-:-:S03]  /*87c0*/  IMAD R2, R6, c[0x0][0x2d4], RZ ;  /* 0x0000b50006027a24 */ /* 0x000fc600078e02ff */
[----:B------:R-:W-:Y:S02]  /*87d0*/  ISETP.GE.U32.AND P1, PT, R3, c[0x0][0x168], PT ;  /* 0x00005a0003007a0c */ /* 0x000fe40003f26070 */
[----:B------:R-:W-:-:S11]  /*87e0*/  IADD3 R2, P2, P3, R2, c[0x0][0x530], R21 ;  /* 0x00014c0002027a10 */ /* 0x000fd60007b5e015 */
[----:B------:R-:W-:Y:S01]  /*87f0*/  @!P1 IMAD R6, R3, c[0x0][0x2d4], RZ ;  /* 0x0000b50003069a24 */ /* 0x000fe200078e02ff */
[----:B------:R-:W-:-:S04]  /*8800*/  IADD3.X R3, RZ, c[0x0][0x534], R11, P2, P3 ;  /* 0x00014d00ff037a10 */ /* 0x000fc800017e640b */
[----:B------:R-:W-:Y:S01]  /*8810*/  @!P1 IADD3 R6, P4, P5, R6, c[0x0][0x530], R21 ;  /* 0x00014c0006069a10 */ /* 0x000fe20007d9e015 */
[----:B------:R0:W5:Y:S03]  /*8820*/  LDG.E.U8 R19, [R2.64] ;  /* 0x0000002402137981 */ /* 0x000166000c1e1100 */
[----:B------:R-:W-:-:S05]  /*8830*/  @!P1 IADD3.X R7, RZ, c[0x0][0x534], R11, P4, P5 ;  /* 0x00014d00ff079a10 */ /* 0x000fca00027ea40b */
[----:B------:R0:W5:Y:S04]  /*8840*/  @!P1 LDG.E.U8 R13, [R6.64] ;  /* 0x00000024060d9981 */ /* 0x000168000c1e1100 */
.L_x_3207:
[----:B0-----:R-:W-:Y:S05]  /*8850*/  BSYNC B1 ;  /* 0x0000000000017941 */ /* 0x001fea0003800000 */
.L_x_3206:
        /* <DEDUP_REMOVED lines=19> */
.L_x_3209:
[----:B------:R-:W-:Y:S05]  /*8990*/  BSYNC B1 ;  /* 0x0000000000017941 */ /* 0x000fea0003800000 */
.L_x_3208:
[----:B------:R-:W-:-:S04]  /*89a0*/  LOP3.LUT P0, RZ, R5, 0xff, R0, 0xc8, !PT ;  /* 0x000000ff05ff7812 */ /* 0x000fc8000780c800 */
[----:B------:R-:W-:-:S04]  /*89b0*/  SEL R3, RZ, 0x1, !P0 ;  /* 0x00000001ff037807 */ /* 0x000fc80004000000 */
[----:B------:R-:W-:-:S04]  /*89c0*/  LOP3.LUT P0, RZ, R4, 0xff, R3, 0xc8, !PT ;  /* 0x000000ff04ff7812 */ /* 0x000fc8000780c803 */
[----:B------:R-:W-:-:S04]  /*89d0*/  SEL R3, RZ, 0x1, !P0 ;  /* 0x00000001ff037807 */ /* 0x000fc80004000000 */
[----:B------:R-:W-:-:S04]  /*89e0*/  LOP3.LUT P0, RZ, R10, 0xff, R3, 0xc8, !PT ;  /* 0x000000ff0aff7812 */ /* 0x000fc8000780c803 */
[----:B-----5:R-:W-:Y:S01]  /*89f0*/  SEL R19, RZ, 0x1, !P0 ;  /* 0x00000001ff137807 */ /* 0x020fe20004000000 */
[----:B------:R-:W-:Y:S05]  /*8a00*/  BRA `(.L_x_3168) ;  /* 0x0000061000007947 */ /* 0x000fea0003800000 */
.L_x_3183:
        /* <DEDUP_REMOVED lines=15> */
.L_x_3213:
[C---:B------:R-:W-:Y:S02]  /*8b00*/  IADD3 R8, R10.reuse, c[0x0][0x170], RZ ;  /* 0x00005c000a087a10 */ /* 0x040fe40007ffe0ff */
[--C-:B------:R-:W-:Y:S02]  /*8b10*/  IADD3 R6, P0, P1, R10, c[0x0][0x530], R21.reuse ;  /* 0x00014c000a067a10 */ /* 0x100fe4000791e015 */
[C---:B------:R-:W-:Y:S02]  /*8b20*/  IADD3 R12, R8.reuse, c[0x0][0x170], RZ ;  /* 0x00005c00080c7a10 */ /* 0x040fe40007ffe0ff */
[----:B------:R-:W-:-:S02]  /*8b30*/  IADD3 R8, P2, P3, R8, c[0x0][0x530], R21 ;  /* 0x00014c0008087a10 */ /* 0x000fc40007b5e015 */
[C---:B------:R-:W-:Y:S02]  /*8b40*/  IADD3 R10, R12.reuse, c[0x0][0x170], RZ ;  /* 0x00005c000c0a7a10 */ /* 0x040fe40007ffe0ff */
[----:B------:R-:W-:Y:S02]  /*8b50*/  IADD3.X R7, RZ, c[0x0][0x534], R11, P0, P1 ;  /* 0x00014d00ff077a10 */ /* 0x000fe400007e240b */
[----:B------:R-:W-:Y:S02]  /*8b60*/  IADD3 R12, P0, P1, R12, c[0x0][0x530], R21 ;  /* 0x00014c000c0c7a10 */ /* 0x000fe4000791e015 */
[----:B------:R-:W-:Y:S02]  /*8b70*/  IADD3.X R9, RZ, c[0x0][0x534], R11, P2, P3 ;  /* 0x00014d00ff097a10 */ /* 0x000fe400017e640b */
[----:B------:R-:W-:Y:S01]  /*8b80*/  IADD3 R14, P2, P3, R10, c[0x0][0x530], R21 ;  /* 0x00014c000a0e7a10 */ /* 0x000fe20007b5e015 */
[----:B------:R-:W2:Y:S01]  /*8b90*/  LDG.E.U8 R7, [R6.64] ;  /* 0x0000002406077981 */ /* 0x000ea2000c1e1100 */
[----:B------:R-:W-:-:S02]  /*8ba0*/  IADD3.X R13, RZ, c[0x0][0x534], R11, P0, P1 ;  /* 0x00014d00ff0d7a10 */ /* 0x000fc400007e240b */
        /* <DEDUP_REMOVED lines=17> */
.L_x_3212:
[----:B------:R-:W-:Y:S02]  /*8cc0*/  PRMT R15, R7, 0x7610, R15 ;  /* 0x00007610070f7816 */ /* 0x000fe4000000000f */
[----:B------:R-:W-:Y:S02]  /*8cd0*/  PRMT R12, R8, 0x7610, R12 ;  /* 0x00007610080c7816 */ /* 0x000fe4000000000c */
[----:B------:R-:W-:Y:S02]  /*8ce0*/  PRMT R4, R14, 0x7610, R4 ;  /* 0x000076100e047816 */ /* 0x000fe40000000004 */
.L_x_3211:
[----:B------:R-:W-:Y:S05]  /*8cf0*/  BSYNC B1 ;  /* 0x0000000000017941 */ /* 0x000fea0003800000 */
.L_x_3210:
[----:B------:R-:W-:Y:S01]  /*8d00*/  ISETP.GE.U32.AND P0, PT, R10, c[0x0][0x168], PT ;  /* 0x00005a000a007a0c */ /* 0x000fe20003f06070 */
[----:B------:R-:W-:-:S12]  /*8d10*/  BSSY B1, `(.L_x_3214) ;  /* 0x0000016000017945 */ /* 0x000fd80003800000 */
[----:B------:R-:W-:Y:S05]  /*8d20*/  @P0 BRA `(.L_x_3215) ;  /* 0x0000014000000947 */ /* 0x000fea0003800000 */
[----:B------:R-:W-:-:S04]  /*8d30*/  IADD3 R6, P1, P2, R10, c[0x0][0x530], R21 ;  /* 0x00014c000a067a10 */ /* 0x000fc80007a3e015 */
[----:B------:R-:W-:-:S05]  /*8d40*/  IADD3.X R7, RZ, c[0x0][0x534], R11, P1, P2 ;  /* 0x00014d00ff077a10 */ /* 0x000fca0000fe440b */
[----:B------:R0:W5:Y:S01]  /*8d50*/  LDG.E.U8 R15, [R6.64] ;  /* 0x00000024060f7981 */ /* 0x000162000c1e1100 */
[----:B------:R-:W-:-:S04]  /*8d60*/  IADD3 R8, R10, c[0x0][0x170], RZ ;  /* 0x00005c000a087a10 */ /* 0x000fc80007ffe0ff */
[----:B------:R-:W-:-:S13]  /*8d70*/  ISETP.GE.U32.AND P1, PT, R8, c[0x0][0x168], PT ;  /* 0x00005a0008007a0c */ /* 0x000fda0003f26070 */
[----:B------:R-:W-:Y:S05]  /*8d80*/  @P1 BRA `(.L_x_3215) ;  /* 0x000000e000001947 */ /* 0x000fea0003800000 */
[----:B0-----:R-:W-:-:S04]  /*8d90*/  IADD3 R6, P1, P2, R8, c[0x0][0x530], R21 ;  /* 0x00014c0008067a10 */ /* 0x001fc80007a3e015 */
[----:B------:R-:W-:-:S05]  /*8da0*/  IADD3.X R7, RZ, c[0x0][0x534], R11, P1, P2 ;  /* 0x00014d00ff077a10 */ /* 0x000fca0000fe440b */
[----:B------:R0:W5:Y:S01]  /*8db0*/  LDG.E.U8 R12, [R6.64] ;  /* 0x00000024060c7981 */ /* 0x000162000c1e1100 */
[----:B------:R-:W-:-:S04]  /*8dc0*/  IADD3 R8, R8, c[0x0][0x170], RZ ;  /* 0x00005c0008087a10 */ /* 0x000fc80007ffe0ff */
[----:B------:R-:W-:-:S13]  /*8dd0*/  ISETP.GE.U32.AND P1, PT, R8, c[0x0][0x168], PT ;  /* 0x00005a0008007a0c */ /* 0x000fda0003f26070 */
[----:B------:R-:W-:Y:S05]  /*8de0*/  @P1 BRA `(.L_x_3215) ;  /* 0x0000008000001947 */ /* 0x000fea0003800000 */
[C---:B0-----:R-:W-:Y:S02]  /*8df0*/  IADD3 R14, R8.reuse, c[0x0][0x170], RZ ;  /* 0x00005c00080e7a10 */ /* 0x041fe40007ffe0ff */
[----:B------:R-:W-:Y:S02]  /*8e00*/  IADD3 R6, P2, P3, R8, c[0x0][0x530], R21 ;  /* 0x00014c0008067a10 */ /* 0x000fe40007b5e015 */
[----:B------:R-:W-:Y:S02]  /*8e10*/  ISETP.GE.U32.AND P1, PT, R14, c[0x0][0x168], PT ;  /* 0x00005a000e007a0c */ /* 0x000fe40003f26070 */
[----:B------:R-:W-:-:S05]  /*8e20*/  IADD3.X R7, RZ, c[0x0][0x534], R11, P2, P3 ;  /* 0x00014d00ff077a10 */ /* 0x000fca00017e640b */
[----:B------:R0:W5:Y:S06]  /*8e30*/  LDG.E.U8 R13, [R6.64] ;  /* 0x00000024060d7981 */ /* 0x00016c000c1e1100 */
[----:B------:R-:W-:-:S04]  /*8e40*/  @!P1 IADD3 R8, P4, P5, R14, c[0x0][0x530], R21 ;  /* 0x00014c000e089a10 */ /* 0x000fc80007d9e015 */
[----:B------:R-:W-:-:S05]  /*8e50*/  @!P1 IADD3.X R9, RZ, c[0x0][0x534], R11, P4, P5 ;  /* 0x00014d00ff099a10 */ /* 0x000fca00027ea40b */
[----:B------:R0:W5:Y:S04]  /*8e60*/  @!P1 LDG.E.U8 R4, [R8.64] ;  /* 0x0000002408049981 */ /* 0x000168000c1e1100 */
.L_x_3215:
[----:B0-----:R-:W-:Y:S05]  /*8e70*/  BSYNC B1 ;  /* 0x0000000000017941 */ /* 0x001fea0003800000 */
.L_x_3214:
        /* <DEDUP_REMOVED lines=19> */
.L_x_3217:
[----:B------:R-:W-:Y:S05]  /*8fb0*/  BSYNC B1 ;  /* 0x0000000000017941 */ /* 0x000fea0003800000 */
.L_x_3216:
[----:B------:R-:W-:-:S04]  /*8fc0*/  LOP3.LUT P0, RZ, R5, 0xff, R0, 0xc8, !PT ;  /* 0x000000ff05ff7812 */ /* 0x000fc8000780c800 */
[----:B------:R-:W-:-:S04]  /*8fd0*/  SEL R5, RZ, 0x1, !P0 ;  /* 0x00000001ff057807 */ /* 0x000fc80004000000 */
[----:B------:R-:W-:-:S04]  /*8fe0*/  LOP3.LUT P0, RZ, R2, 0xff, R5, 0xc8, !PT ;  /* 0x000000ff02ff7812 */ /* 0x000fc8000780c805 */
[----:B------:R-:W-:-:S04]  /*8ff0*/  SEL R0, RZ, 0x1, !P0 ;  /* 0x00000001ff007807 */ /* 0x000fc80004000000 */
[----:B------:R-:W-:-:S04]  /*9000*/  LOP3.LUT P0, RZ, R3, 0xff, R0, 0xc8, !PT ;  /* 0x000000ff03ff7812 */ /* 0x000fc8000780c800 */
[----:B------:R-:W-:-:S04]  /*9010*/  SEL R19, RZ, 0x1, !P0 ;  /* 0x00000001ff137807 */ /* 0x000fc80004000000 */
.L_x_3168:
[----:B------:R-:W-:Y:S05]  /*9020*/  BSYNC B0 ;  /* 0x0000000000007941 */ /* 0x000fea0003800000 */
.L_x_3167:
        /* <DEDUP_REMOVED lines=9> */
.L_x_3219:
        /* <DEDUP_REMOVED lines=13> */
.L_x_3218:
        /* <DEDUP_REMOVED lines=13> */
.L_x_3222:
        /* <DEDUP_REMOVED lines=14> */
.L_x_3221:
[----:B------:R-:W-:Y:S01]  /*9340*/  BAR.SYNC.DEFER_BLOCKING 0x0 ;  /* 0x0000000000007b1d */ /* 0x000fe20000010000 */
[----:B------:R-:W-:-:S13]  /*9350*/  ISETP.GE.AND P0, PT, R0, 0x2, PT ;  /* 0x000000020000780c */ /* 0x000fda0003f06270 */
[----:B------:R-:W-:Y:S05]  /*9360*/  @!P0 BRA `(.L_x_3220) ;  /* 0x000000b000008947 */ /* 0x000fea0003800000 */
[----:B------:R-:W-:Y:S02]  /*9370*/  IMAD.MOV.U32 R3, RZ, RZ, 0x1 ;  /* 0x00000001ff037424 */ /* 0x000fe400078e00ff */
.L_x_3223:
[----:B------:R-:W-:-:S04]  /*9380*/  LOP3.LUT R2, R19, 0xffff, RZ, 0xc0, !PT ;  /* 0x0000ffff13027812 */ /* 0x000fc800078ec0ff */
[----:B------:R-:W-:-:S06]  /*9390*/  PRMT R2, R2, 0x8880, RZ ;  /* 0x0000888002027816 */ /* 0x000fcc00000000ff */
[----:B------:R0:W2:Y:S02]  /*93a0*/  SHFL.DOWN PT, R2, R2, R3, 0x1f ;  /* 0x08001f0302027589 */ /* 0x0000a400000e0000 */
[----:B0-----:R-:W-:-:S04]  /*93b0*/  SHF.L.U32 R3, R3, 0x1, RZ ;  /* 0x0000000103037819 */ /* 0x001fc800000006ff */
[----:B------:R-:W-:Y:S02]  /*93c0*/  ISETP.GE.AND P1, PT, R3, R0, PT ;  /* 0x000000000300720c */ /* 0x000fe40003f26270 */
[----:B--2---:R-:W-:-:S04]  /*93d0*/  ISETP.NE.AND P0, PT, R2, RZ, PT ;  /* 0x000000ff0200720c */ /* 0x004fc80003f05270 */
[----:B-----5:R-:W-:-:S04]  /*93e0*/  SEL R4, RZ, 0x1, !P0 ;  /* 0x00000001ff047807 */ /* 0x020fc80004000000 */
[----:B------:R-:W-:-:S04]  /*93f0*/  LOP3.LUT P0, RZ, R19, 0xff, R4, 0xc8, !PT ;  /* 0x000000ff13ff7812 */ /* 0x000fc8000780c804 */
[----:B------:R-:W-:Y:S01]  /*9400*/  SEL R19, RZ, 0x1, !P0 ;  /* 0x00000001ff137807 */ /* 0x000fe20004000000 */
[----:B------:R-:W-:Y:S05]  /*9410*/  @!P1 BRA `(.L_x_3223) ;  /* 0xffffff6000009947 */ /* 0x000fea000383ffff */
.L_x_3220:
        /* <DEDUP_REMOVED lines=14> */
[----:B-----5:R-:W-:Y:S01]  /*9500*/  IMAD.HI.U32 R4, R3, c[0x0][0x34c], R2 ;  /* 0x0000d30003047a27 */ /* 0x020fe200078e0002 */
        /* <DEDUP_REMOVED lines=187> */
.L_x_3224:
        /* <DEDUP_REMOVED lines=15> */
[----:B-----5:R-:W-:Y:S01]  /*a1b0*/  MOV R4, RZ ;  /* 0x000000ff00047202 */ /* 0x020fe20000000f00 */
        /* <DEDUP_REMOVED lines=197> */
.L_x_3226:
[----:B------:R-:W-:Y:S01]  /*ae10*/  ISETP.NE.AND P0, PT, RZ, c[0x0][0x17c], PT ;  /* 0x00005f00ff007a0c */ /* 0x000fe20003f05270 */
[----:B------:R-:W-:Y:S01]  /*ae20*/  BSSY B0, `(.L_x_3227) ;  /* 0x000000a000007945 */ /* 0x000fe20003800000 */
[----:B-----5:R-:W-:Y:S02]  /*ae30*/  PRMT R4, RZ, 0x7610, R4 ;  /* 0x00007610ff047816 */ /* 0x020fe40000000004 */
        /* <DEDUP_REMOVED lines=8> */
.L_x_3228:
[----:B------:R-:W-:Y:S05]  /*aec0*/  BSYNC B0 ;  /* 0x0000000000007941 */ /* 0x000fea0003800000 */
.L_x_3227:
        /* <DEDUP_REMOVED lines=12> */
.L_x_3230:
[----:B------:R-:W-:Y:S05]  /*af90*/  BSYNC B0 ;  /* 0x0000000000007941 */ /* 0x000fea0003800000 */
.L_x_3229:
        /* <DEDUP_REMOVED lines=14> */
[----:B------:R-:W2:Y:S01]  /*b080*/  POPC R7, UR4 ;  /* 0x0000000400077d09 */ /* 0x000ea20008000000 */
[----:B0-----:R-:W-:Y:S01]  /*b090*/  ISETP.EQ.U32.AND P0, PT, R8, R5, PT ;  /* 0x000000050800720c */ /* 0x001fe20003f02070 */
[----:B------:R-:W-:-:S04]  /*b0a0*/  IMAD.MOV.U32 R5, RZ, RZ, 0x4 ;  /* 0x00000004ff057424 */ /* 0x000fc800078e00ff */
[----:B------:R-:W-:-:S08]  /*b0b0*/  IMAD.WIDE.U32 R4, R0, R5, c[0x0][0x558] ;  /* 0x0001560000047625 */ /* 0x000fd000078e0005 */
[----:B--2---:R-:W2:Y:S01]  /*b0c0*/  @P0 ATOMG.E.ADD.STRONG.GPU PT, R5, [R4.64], R7 ;  /* 0x00000007040509a8 */ /* 0x004ea200081ee1e4 */
        /* <DEDUP_REMOVED lines=11> */
.L_x_3232:
[----:B------:R-:W-:Y:S05]  /*b180*/  BSYNC B0 ;  /* 0x0000000000007941 */ /* 0x000fea0003800000 */
.L_x_3231:
        /* <DEDUP_REMOVED lines=20> */
.L_x_3237:
        /* <DEDUP_REMOVED lines=10> */
.L_x_3236:
[----:B------:R-:W-:Y:S05]  /*b370*/  BSYNC B1 ;  /* 0x0000000000017941 */ /* 0x000fea0003800000 */
.L_x_3235:
[----:B------:R-:W-:Y:S05]  /*b380*/  BRA `(.L_x_3238) ;  /* 0x000000d000007947 */ /* 0x000fea0003800000 */
.L_x_3234:
[----:B------:R-:W-:-:S13]  /*b390*/  ISETP.GE.U32.AND P0, PT, R20, c[0x0][0x178], PT ;  /* 0x00005e0014007a0c */ /* 0x000fda0003f06070 */
[----:B------:R-:W-:Y:S05]  /*b3a0*/  @P0 BRA `(.L_x_3238) ;  /* 0x000000b000000947 */ /* 0x000fea0003800000 */
[----:B------:R-:W-:-:S05]  /*b3b0*/  MOV R7, R20 ;  /* 0x0000001400077202 */ /* 0x000fca0000000f00 */
.L_x_3239:
        /* <DEDUP_REMOVED lines=10> */
.L_x_3238:
[----:B------:R-:W-:Y:S05]  /*b460*/  BSYNC B0 ;  /* 0x0000000000007941 */ /* 0x000fea0003800000 */
.L_x_3233:
        /* <DEDUP_REMOVED lines=8> */
.L_x_3241:
        /* <DEDUP_REMOVED lines=13> */
.L_x_3240:
        /* <DEDUP_REMOVED lines=12> */
.L_x_3244:
        /* <DEDUP_REMOVED lines=14> */
.L_x_3243:
[----:B0-----:R-:W-:Y:S01]  /*b760*/  BAR.SYNC.DEFER_BLOCKING 0x0 ;  /* 0x0000000000007b1d */ /* 0x001fe20000010000 */
[----:B------:R-:W-:-:S13]  /*b770*/  ISETP.GE.AND P0, PT, R0, 0x2, PT ;  /* 0x000000020000780c */ /* 0x000fda0003f06270 */
[----:B------:R-:W-:Y:S05]  /*b780*/  @!P0 BRA `(.L_x_3242) ;  /* 0x000000b000008947 */ /* 0x000fea0003800000 */
[----:B------:R-:W-:Y:S02]  /*b790*/  IMAD.MOV.U32 R5, RZ, RZ, 0x1 ;  /* 0x00000001ff057424 */ /* 0x000fe400078e00ff */
.L_x_3245:
[----:B------:R-:W-:-:S04]  /*b7a0*/  LOP3.LUT R4, R17, 0xffff, RZ, 0xc0, !PT ;  /* 0x0000ffff11047812 */ /* 0x000fc800078ec0ff */
[----:B------:R-:W-:-:S06]  /*b7b0*/  PRMT R4, R4, 0x8880, RZ ;  /* 0x0000888004047816 */ /* 0x000fcc00000000ff */
[----:B------:R0:W2:Y:S02]  /*b7c0*/  SHFL.DOWN PT, R4, R4, R5, 0x1f ;  /* 0x08001f0504047589 */ /* 0x0000a400000e0000 */
[----:B0-----:R-:W-:-:S04]  /*b7d0*/  SHF.L.U32 R5, R5, 0x1, RZ ;  /* 0x0000000105057819 */ /* 0x001fc800000006ff */
[----:B------:R-:W-:Y:S02]  /*b7e0*/  ISETP.GE.AND P2, PT, R5, R0, PT ;  /* 0x000000000500720c */ /* 0x000fe40003f46270 */
[----:B--2---:R-:W-:-:S04]  /*b7f0*/  ISETP.NE.AND P0, PT, R4, RZ, PT ;  /* 0x000000ff0400720c */ /* 0x004fc80003f05270 */
[----:B------:R-:W-:-:S04]  /*b800*/  SEL R6, RZ, 0x1, !P0 ;  /* 0x00000001ff067807 */ /* 0x000fc80004000000 */
[----:B------:R-:W-:-:S04]  /*b810*/  LOP3.LUT P0, RZ, R17, 0xff, R6, 0xc8, !PT ;  /* 0x000000ff11ff7812 */ /* 0x000fc8000780c806 */
[----:B------:R-:W-:Y:S01]  /*b820*/  SEL R17, RZ, 0x1, !P0 ;  /* 0x00000001ff117807 */ /* 0x000fe20004000000 */
[----:B------:R-:W-:Y:S05]  /*b830*/  @!P2 BRA `(.L_x_3245) ;  /* 0xffffff600000a947 */ /* 0x000fea000383ffff */
.L_x_3242:
        /* <DEDUP_REMOVED lines=12> */
.L_x_3247:
        /* <DEDUP_REMOVED lines=15> */
[----:B-1----:R-:W-:Y:S01]  /*b9f0*/  LEPC R14 ;  /* 0x00000000000e734e */ /* 0x002fe20000000000 */
[----:B------:R-:W-:-:S02]  /*ba00*/  MOV R9, 0xba70 ;  /* 0x0000ba7000097802 */ /* 0x000fc40000000f00 */
[----:B------:R-:W-:Y:S02]  /*ba10*/  MOV R20, 0xb9f0 ;  /* 0x0000b9f000147802 */ /* 0x000fe40000000f00 */
[----:B------:R-:W-:Y:S02]  /*ba20*/  MOV R21, 0x0 ;  /* 0x0000000000157802 */ /* 0x000fe40000000f00 */
[----:B------:R-:W-:Y:S02]  /*ba30*/  MOV R0, 0x0 ;  /* 0x0000000000007802 */ /* 0x000fe40000000f00 */
[----:B------:R-:W-:-:S04]  /*ba40*/  IADD3 R20, P0, P1, -R20, R9, R14 ;  /* 0x0000000914147210 */ /* 0x000fc8000791e10e */
[----:B------:R-:W-:-:S04]  /*ba50*/  IADD3.X R21, ~R0, R21, R15, P0, P1 ;  /* 0x0000001500157210 */ /* 0x000fc800007e250f */
[----:B0-----:R-:W-:Y:S05]  /*ba60*/  CALL.ABS.NOINC R2 ;  /* 0x0000000002007343 */ /* 0x001fea0003c00000 */
.L_x_3249:
[----:B------:R-:W-:Y:S02]  /*ba70*/  IADD3 R16, P1, R16, c[0x0][0x538], RZ ;  /* 0x00014e0010107a10 */ /* 0x000fe40007f3e0ff */
[----:B------:R-:W-:-:S03]  /*ba80*/  LOP3.LUT P0, RZ, R17, 0xff, RZ, 0xc0, !PT ;  /* 0x000000ff11ff7812 */ /* 0x000fc6000780c0ff */
[----:B------:R-:W-:Y:S01]  /*ba90*/  IMAD.X R17, RZ, RZ, c[0x0][0x53c], P1 ;  /* 0x00014f00ff117624 */ /* 0x000fe200008e06ff */
[----:B------:R-:W-:-:S05]  /*baa0*/  SEL R3, RZ, 0x1, !P0 ;  /* 0x00000001ff037807 */ /* 0x000fca0004000000 */
[----:B------:R-:W-:Y:S01]  /*bab0*/  STG.E.U8 [R16.64], R3 ;  /* 0x0000000310007986 */ /* 0x000fe2000c101124 */
[----:B------:R-:W-:Y:S05]  /*bac0*/  EXIT ;  /* 0x000000000000794d */ /* 0x000fea0003800000 */
.L_x_3248:
[----:B------:R-:W-:Y:S01]  /*bad0*/  STG.E.U8 [R2.64], R17 ;  /* 0x0000001102007986 */ /* 0x000fe2000c101124 */
[----:B------:R-:W-:Y:S05]  /*bae0*/  EXIT ;  /* 0x000000000000794d */ /* 0x000fea0003800000 */
.L_x_3246:
        /* <DEDUP_REMOVED lines=9> */
.L_x_3250:
        /* <DEDUP_REMOVED lines=23> */
.L_x_3252:
[----:B------:R-:W-:Y:S02]  /*bcf0*/  IADD3 R16, P1, R16, c[0x0][0x538], RZ ;  /* 0x00014e0010107a10 */ /* 0x000fe40007f3e0ff */
[----:B------:R-:W-:-:S03]  /*bd00*/  LOP3.LUT P0, RZ, R17, 0xff, RZ, 0xc0, !PT ;  /* 0x000000ff11ff7812 */ /* 0x000fc6000780c0ff */
[----:B------:R-:W-:Y:S01]  /*bd10*/  IMAD.X R17, RZ, RZ, c[0x0][0x53c], P1 ;  /* 0x00014f00ff117624 */ /* 0x000fe200008e06ff */
[----:B------:R-:W-:-:S05]  /*bd20*/  SEL R3, RZ, 0x1, !P0 ;  /* 0x00000001ff037807 */ /* 0x000fca0004000000 */
[----:B------:R-:W-:Y:S01]  /*bd30*/  STG.E.U8 [R16.64], R3 ;  /* 0x0000000310007986 */ /* 0x000fe2000c101124 */
[----:B------:R-:W-:Y:S05]  /*bd40*/  EXIT ;  /* 0x000000000000794d */ /* 0x000fea0003800000 */
.L_x_3251:
[----:B------:R-:W-:-:S04]  /*bd50*/  LOP3.LUT P0, RZ, R17, 0xff, RZ, 0xc0, !PT ;  /* 0x000000ff11ff7812 */ /* 0x000fc8000780c0ff */
[----:B------:R-:W-:-:S05]  /*bd60*/  SEL R5, RZ, 0x1, !P0 ;  /* 0x00000001ff057807 */ /* 0x000fca0004000000 */
[----:B------:R-:W-:Y:S01]  /*bd70*/  STG.E.U8 [R2.64], R5 ;  /* 0x0000000502007986 */ /* 0x000fe2000c101124 */
[----:B------:R-:W-:Y:S05]  /*bd80*/  EXIT ;  /* 0x000000000000794d */ /* 0x000fea0003800000 */
.L_x_3225:
        /* <DEDUP_REMOVED lines=19> */
.L_x_3254:
[----:B------:R-:W-:Y:S05]  /*bec0*/  @!P1 BRA `(.L_x_3255) ;  /* 0x000001c000009947 */ /* 0x000fea0003800000 */
[----:B------:R-:W-:-:S10]  /*bed0*/  HFMA2.MMA R0, -RZ, RZ, 0, 5.9604644775390625e-08 ;  /* 0x00000001ff007435 */ /* 0x000fd400000001ff */
[----:B------:R-:W-:-:S13]  /*bee0*/  ISETP.NE.AND P0, PT, R0, c[0x0][0x56c], PT ;  /* 0x00015b0000007a0c */ /* 0x000fda0003f05270 */
[----:B------:R-:W-:Y:S05]  /*bef0*/  @!P0 BRA `(.L_x_3256) ;  /* 0x0000013000008947 */ /* 0x000fea0003800000 */
[----:B------:R-:W-:Y:S01]  /*bf00*/  MOV R2, 0x0 ;  /* 0x0000000000027802 */ /* 0x000fe20000000f00 */
[----:B-----5:R-:W-:Y:S01]  /*bf10*/  IMAD.MOV.U32 R4, RZ, RZ, c[0x4][0x640] ;  /* 0x01019000ff047624 */ /* 0x020fe200078e00ff */
        /* <DEDUP_REMOVED lines=17> */
.L_x_3256:
[----:B------:R-:W-:Y:S02]  /*c030*/  IADD3 R18, P1, R18, c[0x0][0x538], RZ ;  /* 0x00014e0012127a10 */ /* 0x000fe40007f3e0ff */
[----:B------:R-:W-:Y:S02]  /*c040*/  LOP3.LUT P0, RZ, R19, 0xff, RZ, 0xc0, !PT ;  /* 0x000000ff13ff7812 */ /* 0x000fe4000780c0ff */
[----:B------:R-:W-:Y:S02]  /*c050*/  IADD3.X R19, RZ, c[0x0][0x53c], RZ, P1, !PT ;  /* 0x00014f00ff137a10 */ /* 0x000fe40000ffe4ff */
[----:B------:R-:W-:-:S05]  /*c060*/  SEL R3, RZ, 0x1, !P0 ;  /* 0x00000001ff037807 */ /* 0x000fca0004000000 */
[----:B------:R-:W-:Y:S01]  /*c070*/  STG.E.U8 [R18.64], R3 ;  /* 0x0000000312007986 */ /* 0x000fe2000c101124 */
[----:B------:R-:W-:Y:S05]  /*c080*/  EXIT ;  /* 0x000000000000794d */ /* 0x000fea0003800000 */
.L_x_3255:
[----:B------:R-:W-:Y:S01]  /*c090*/  STG.E.U8 [R2.64], R19 ;  /* 0x0000001302007986 */ /* 0x000fe2000c101124 */
[----:B------:R-:W-:Y:S05]  /*c0a0*/  EXIT ;  /* 0x000000000000794d */ /* 0x000fea0003800000 */
.L_x_3253:
        /* <DEDUP_REMOVED lines=9> */
.L_x_3257:
[----:B------:R-:W-:-:S04]  /*c140*/  LOP3.LUT P0, RZ, R19, 0xff, RZ, 0xc0, !PT ;  /* 0x000000ff13ff7812 */ /* 0x000fc8000780c0ff */
[----:B------:R-:W-:Y:S01]  /*c150*/  SEL R16, RZ, 0x1, !P0 ;  /* 0x00000001ff107807 */ /* 0x000fe20004000000 */
        /* <DEDUP_REMOVED lines=23> */
.L_x_3259:
[----:B------:R-:W-:-:S04]  /*c2d0*/  IADD3 R18, P0, R18, c[0x0][0x538], RZ ;  /* 0x00014e0012127a10 */ /* 0x000fc80007f1e0ff */
[----:B------:R-:W-:-:S05]  /*c2e0*/  IADD3.X R19, RZ, c[0x0][0x53c], RZ, P0, !PT ;  /* 0x00014f00ff137a10 */ /* 0x000fca00007fe4ff */
[----:B------:R-:W-:Y:S01]  /*c2f0*/  STG.E.U8 [R18.64], R16 ;  /* 0x0000001012007986 */ /* 0x000fe2000c101124 */
[----:B------:R-:W-:Y:S05]  /*c300*/  EXIT ;  /* 0x000000000000794d */ /* 0x000fea0003800000 */
.L_x_3258:
[----:B------:R-:W-:Y:S01]  /*c310*/  STG.E.U8 [R2.64], R16 ;  /* 0x0000001002007986 */ /* 0x000fe2000c101124 */
[----:B------:R-:W-:Y:S05]  /*c320*/  EXIT ;  /* 0x000000000000794d */ /* 0x000fea0003800000 */
.L_x_3260:
        /* <DEDUP_REMOVED lines=13> */
.L_x_7643:


//--------------------- .text._ZN2at6native13reduce_kernelILi256ELi2ENS0_8ReduceOpIaNS0_14func_wrapper_tIbZZZNS0_14or_kernel_cudaERNS_14TensorIteratorEENKUlvE_clEvENKUlvE0_clEvEUlbaE_EEjbLi4ELi4EEEEEvT1_ --------------------------
	.section	.text._ZN2at6native13reduce_kernelILi256ELi2ENS0_8ReduceOpIaNS0_14func_wrapper_tIbZZZNS0_14or_kernel_cudaERNS_14TensorIteratorEENKUlvE_clEvENKUlvE0_clEvEUlbaE_EEjbLi4ELi4EEEEEvT1_,"ax",@progbits
	.sectioninfo	@"SHI_REGISTERS=34"
	.align	128
        .global         _ZN2at6native13reduce_kernelILi256ELi2ENS0_8ReduceOpIaNS0_14func_wrapper_tIbZZZNS0_14or_kernel_cudaERNS_14TensorIteratorEENKUlvE_clEvENKUlvE0_clEvEUlbaE_EEjbLi4ELi4EEEEEvT1_
        .type           _ZN2at6native13reduce_kernelILi256ELi2ENS0_8ReduceOpIaNS0_14func_wrapper_tIbZZZNS0_14or_kernel_cudaERNS_14TensorIteratorEENKUlvE_clEvENKUlvE0_clEvEUlbaE_EEjbLi4ELi4EEEEEvT1_,@function
        .size           _ZN2at6native13reduce_kernelILi256ELi2ENS0_8ReduceOpIaNS0_14func_wrapper_tIbZZZNS0_14or_kernel_cudaERNS_14TensorIteratorEENKUlvE_clEvENKUlvE0_clEvEUlbaE_EEjbLi4ELi4EEEEEvT1_,(.L_x_7644 - _ZN2at6native13reduce_kernelILi256ELi2ENS0_8ReduceOpIaNS0_14func_wrapper_tIbZZZNS0_14or_kernel_cudaERNS_14TensorIteratorEENKUlvE_clEvENKUlvE0_clEvEUlbaE_EEjbLi4ELi4EEEEEvT1_)
        .other          _ZN2at6native13reduce_kernelILi256ELi2ENS0_8ReduceOpIaNS0_14func_wrapper_tIbZZZNS0_14or_kernel_cudaERNS_14TensorIteratorEENKUlvE_clEvENKUlvE0_clEvEUlbaE_EEjbLi4ELi4EEEEEvT1_,@"STO_CUDA_ENTRY STV_DEFAULT"
_ZN2at6native13reduce_kernelILi256ELi2ENS0_8ReduceOpIaNS0_14func_wrapper_tIbZZZNS0_14or_kernel_cudaERNS_14TensorIteratorEENKUlvE_clEvENKUlvE0_clEvEUlbaE_EEjbLi4ELi4EEEEEvT1_:
.text._ZN2at6native13reduce_kernelILi256ELi2ENS0_8ReduceOpIaNS0_14func_wrapper_tIbZZZNS0_14or_kernel_cudaERNS_14TensorIteratorEENKUlvE_clEvENKUlvE0_clEvEUlbaE_EEjbLi4ELi4EEEEEvT1_:
        /* <DEDUP_REMOVED lines=209> */
.L_x_3261:
        /* <DEDUP_REMOVED lines=47> */
[----:B------:R-:W-:Y:S01]  /*1000*/  BSSY B1, `(.L_x_3267) ;  /* 0x000001a000017945 */ /* 0x000fe20003800000 */
[----:B------:R-:W-:Y:S02]  /*1010*/  IADD3 R18, -R7, RZ, RZ ;  /* 0x000000ff07127210 */ /* 0x000fe40007ffe1ff */
        /* <DEDUP_REMOVED lines=13> */
.L_x_3270:
[----:B------:R-:W-:Y:S05]  /*10f0*/  BSYNC B2 ;  /* 0x0000000000027941 */ /* 0x000fea0003800000 */
.L_x_3269:
[----:B------:R-:W-:-:S04]  /*1100*/  PRMT R2, R2, 0x9910, RZ ;  /* 0x0000991002027816 */ /* 0x000fc800000000ff */
[----:B------:R-:W-:-:S13]  /*1110*/  ISETP.NE.AND P0, PT, R2, RZ, PT ;  /* 0x000000ff0200720c */ /* 0x000fda0003f05270 */
[----:B------:R-:W-:Y:S05]  /*1120*/  @!P0 BRA `(.L_x_3268) ;  /* 0x0000007000008947 */ /* 0x000fea0003800000 */
[----:B------:R-:W-:-:S04]  /*1130*/  IADD3 R2, P0, P1, R18, R23, R22 ;  /* 0x0000001712027210 */ /* 0x000fc8000791e016 */
[----:B------:R-:W-:Y:S02]  /*1140*/  IADD3 R2, P2, R2, c[0x0][0x530], RZ ;  /* 0x00014c0002027a10 */ /* 0x000fe40007f5e0ff */
[----:B------:R-:W-:-:S04]  /*1150*/  IADD3.X R3, R4, RZ, RZ, P0, P1 ;  /* 0x000000ff04037210 */ /* 0x000fc800007e24ff */
[----:B------:R-:W-:-:S06]  /*1160*/  IADD3.X R3, R3, c[0x0][0x534], RZ, P2, !PT ;  /* 0x00014d0003037a10 */ /* 0x000fcc00017fe4ff */
[----:B------:R-:W2:Y:S02]  /*1170*/  LDG.E.U8 R3, [R2.64] ;  /* 0x0000002402037981 */ /* 0x000ea4000c1e1100 */
[----:B--2---:R-:W-:-:S04]  /*1180*/  LOP3.LUT P0, RZ, R3, 0xff, R0, 0xc8, !PT ;  /* 0x000000ff03ff7812 */ /* 0x004fc8000780c800 */
[----:B------:R-:W-:-:S04]  /*1190*/  SEL R0, RZ, 0x1, !P0 ;  /* 0x00000001ff007807 */ /* 0x000fc80004000000 */
.L_x_3268:
[----:B------:R-:W-:Y:S05]  /*11a0*/  BSYNC B1 ;  /* 0x0000000000017941 */ /* 0x000fea0003800000 */
.L_x_3267:
[----:B------:R-:W-:Y:S02]  /*11b0*/  IADD3 R18, P0, P1, R23, c[0x0][0x530], R18 ;  /* 0x00014c0017127a10 */ /* 0x000fe4000791e012 */
[----:B------:R-:W-:Y:S02]  /*11c0*/  IADD3 R3, R7, c[0x0][0x168], RZ ;  /* 0x00005a0007037a10 */ /* 0x000fe40007ffe0ff */
[----:B------:R-:W-:Y:S02]  /*11d0*/  IADD3 R18, P2, R18, 0x4, RZ ;  /* 0x0000000412127810 */ /* 0x000fe40007f5e0ff */
[----:B------:R-:W-:Y:S02]  /*11e0*/  IADD3.X R2, RZ, c[0x0][0x534], R4, P0, P1 ;  /* 0x00014d00ff027a10 */ /* 0x000fe400007e2404 */
[----:B------:R-:W-:-:S03]  /*11f0*/  IADD3 R3, R3, -0x4, RZ ;  /* 0xfffffffc03037810 */ /* 0x000fc60007ffe0ff */
[----:B------:R-:W-:Y:S02]  /*1200*/  IMAD.X R2, RZ, RZ, R2, P2 ;  /* 0x000000ffff027224 */ /* 0x000fe400010e0602 */
.L_x_3266:
[----:B------:R-:W-:Y:S05]  /*1210*/  BSYNC B0 ;  /* 0x0000000000007941 */ /* 0x000fea0003800000 */
.L_x_3265:
[----:B------:R-:W-:Y:S01]  /*1220*/  IMAD R4, R22, c[0x0][0x17c], RZ ;  /* 0x00005f0016047a24 */ /* 0x000fe200078e02ff */
[----:B------:R-:W-:Y:S01]  /*1230*/  BSSY B0, `(.L_x_3271) ;  /* 0x0000020000007945 */ /* 0x000fe20003800000 */
[----:B------:R-:W-:Y:S02]  /*1240*/  ISETP.NE.AND P0, PT, RZ, c[0x0][0x180], PT ;  /* 0x00006000ff007a0c */ /* 0x000fe40003f05270 */
[C---:B------:R-:W-:Y:S01]  /*1250*/  IMAD R7, R19.reuse, c[0x0][0x180], R4 ;  /* 0x0000600013077a24 */ /* 0x040fe200078e0204 */
[----:B------:R-:W-:Y:S02]  /*1260*/  ISETP.NE.AND P1, PT, R19, RZ, PT ;  /* 0x000000ff1300720c */ /* 0x000fe40003f25270 */
[----:B------:R-:W-:Y:S01]  /*1270*/  PRMT R6, R5, 0x7610, R6 ;  /* 0x0000761005067816 */ /* 0x000fe20000000006 */
[----:B------:R-:W-:-:S05]  /*1280*/  IMAD R7, R16, c[0x0][0x184], R7 ;  /* 0x0000610010077a24 */ /* 0x000fca00078e0207 */
[----:B------:R-:W-:-:S04]  /*1290*/  LEA R4, R7, 0x3, 0x2 ;  /* 0x0000000307047811 */ /* 0x000fc800078e10ff */
[----:B------:R-:W-:Y:S02]  /*12a0*/  ISETP.GE.U32.AND P2, PT, R4, R3, PT ;  /* 0x000000030400720c */ /* 0x000fe40003f46070 */
[----:B------:R-:W-:-:S11]  /*12b0*/  PRMT R4, R5, 0x7610, R4 ;  /* 0x0000761005047816 */ /* 0x000fd60000000004 */
[----:B------:R-:W-:Y:S05]  /*12c0*/  @P2 BRA `(.L_x_3272) ;  /* 0x0000016000002947 */ /* 0x000fea0003800000 */
[C---:B------:R-:W-:Y:S02]  /*12d0*/  PRMT R4, R6.reuse, 0x7610, R4 ;  /* 0x0000761006047816 */ /* 0x040fe40000000004 */
[----:B------:R-:W-:Y:S02]  /*12e0*/  PRMT R5, R6, 0x7610, R5 ;  /* 0x0000761006057816 */ /* 0x000fe40000000005 */
.L_x_3273:
[----:B------:R-:W-:Y:S01]  /*12f0*/  MOV R8, R18 ;  /* 0x0000001200087202 */ /* 0x000fe20000000f00 */
        /* <DEDUP_REMOVED lines=19> */
.L_x_3272:
[----:B------:R-:W-:Y:S05]  /*1430*/  BSYNC B0 ;  /* 0x0000000000007941 */ /* 0x000fea0003800000 */
.L_x_3271:
        /* <DEDUP_REMOVED lines=8> */
.L_x_3275:
[----:B------:R-:W-:Y:S05]  /*14c0*/  BSYNC B0 ;  /* 0x0000000000007941 */ /* 0x000fea0003800000 */
.L_x_3274:
        /* <DEDUP_REMOVED lines=9> */
[----:B------:R-:W-:-:S06]  /*1560*/  LEA.HI.X.SX32 R9, R7, R2, 0x1, P0 ;  /* 0x0000000207097211 */ /* 0x000fcc00000f0eff */
[----:B------:R-:W2:Y:S02]  /*1570*/  LDG.E.U8 R9, [R8.64] ;  /* 0x0000002408097981 */ /* 0x000ea4000c1e1100 */
[----:B--2---:R-:W-:-:S04]  /*1580*/  LOP3.LUT P0, RZ, R0, 0xff, R9, 0xc8, !PT ;  /* 0x000000ff00ff7812 */ /* 0x004fc8000780c809 */
[----:B------:R-:W-:-:S04]  /*1590*/  SEL R0, RZ, 0x1, !P0 ;  /* 0x00000001ff007807 */ /* 0x000fc80004000000 */
.L_x_3277:
[----:B------:R-:W-:Y:S05]  /*15a0*/  BSYNC B0 ;  /* 0x0000000000007941 */ /* 0x000fea0003800000 */
.L_x_3276:
        /* <DEDUP_REMOVED lines=8> */
.L_x_3264:
        /* <DEDUP_REMOVED lines=27> */
[----:B------:R-:W-:Y:S02]  /*17e0*/  PRMT R8, R24, 0x7610, R8 ;  /* 0x0000761018087816 */ /* 0x000fe40000000008 */
.L_x_3288:
        /* <DEDUP_REMOVED lines=222> */
.L_x_3283:
        /* <DEDUP_REMOVED lines=8> */
[----:B------:R-:W-:Y:S01]  /*2650*/  MOV R4, RZ ;  /* 0x000000ff00047202 */ /* 0x000fe20000000f00 */
[----:B------:R-:W-:Y:S02]  /*2660*/  IMAD.MOV.U32 R5, RZ, RZ, R25 ;  /* 0x000000ffff057224 */ /* 0x000fe400078e0019 */
[----:B------:R-:W-:Y:S02]  /*2670*/  IMAD.MOV.U32 R3, RZ, RZ, c[0x0][0x1a4] ;  /* 0x00006900ff037624 */ /* 0x000fe400078e00ff */
[----:B------:R-:W-:-:S03]  /*2680*/  IMAD.HI.U32 R4, R25, c[0x0][0x1ac], R4 ;  /* 0x00006b0019047a27 */ /* 0x000fc600078e0004 */
[----:B------:R-:W-:Y:S02]  /*2690*/  ISETP.NE.AND P1, PT, R3, 0x2, PT ;  /* 0x000000020300780c */ /* 0x000fe40003f25270 */
[----:B------:R-:W-:Y:S01]  /*26a0*/  SHF.R.U32.HI R5, RZ, c[0x0][0x1b0], R4 ;  /* 0x00006c00ff057a19 */ /* 0x000fe20000011604 */
[----:B------:R-:W-:-:S03]  /*26b0*/  IMAD.MOV.U32 R4, RZ, RZ, RZ ;  /* 0x000000ffff047224 */ /* 0x000fc600078e00ff */
[C---:B------:R-:W-:Y:S01]  /*26c0*/  IADD3 R0, -R5.reuse, RZ, RZ ;  /* 0x000000ff05007210 */ /* 0x040fe20007ffe1ff */
        /* <DEDUP_REMOVED lines=211> */
.L_x_3284:
        /* <DEDUP_REMOVED lines=8> */
[----:B------:R-:W-:Y:S02]  /*3480*/  PRMT R10, R4, 0x7771, RZ ;  /* 0x00007771040a7816 */ /* 0x000fe400000000ff */
[----:B------:R-:W-:Y:S02]  /*3490*/  PRMT R5, R0, 0x7610, R5 ;  /* 0x0000761000057816 */ /* 0x000fe40000000005 */
[----:B------:R-:W-:Y:S01]  /*34a0*/  PRMT R4, R10, 0x7610, R4 ;  /* 0x000076100a047816 */ /* 0x000fe20000000004 */
        /* <DEDUP_REMOVED lines=210> */
.L_x_3285:
[----:B------:R-:W-:-:S04]  /*41d0*/  LOP3.LUT R11, R12, 0xfffffffe, RZ, 0xc0, !PT ;  /* 0xfffffffe0c0b7812 */ /* 0x000fc800078ec0ff */
[----:B------:R-:W-:-:S04]  /*41e0*/  IADD3 R10, P1, R11, R18, RZ ;  /* 0x000000120b0a7210 */ /* 0x000fc80007f3e0ff */
[----:B------:R-:W-:-:S05]  /*41f0*/  IADD3.X R11, RZ, R2, RZ, P1, !PT ;  /* 0x00000002ff0b7210 */ /* 0x000fca0000ffe4ff */
[----:B------:R-:W2:Y:S01]  /*4200*/  LDG.E.U16 R10, [R10.64] ;  /* 0x000000240a0a7981 */ /* 0x000ea2000c1e1500 */
[----:B------:R-:W-:Y:S02]  /*4210*/  IADD3 R25, R25, c[0x0][0x170], RZ ;  /* 0x00005c0019197a10 */ /* 0x000fe40007ffe0ff */
[C---:B--2---:R-:W-:Y:S02]  /*4220*/  PRMT R0, R10.reuse, 0x7770, RZ ;  /* 0x000077700a007816 */ /* 0x044fe400000000ff */
[----:B------:R-:W-:Y:S02]  /*4230*/  PRMT R12, R10, 0x7771, RZ ;  /* 0x000077710a0c7816 */ /* 0x000fe400000000ff */
[----:B------:R-:W-:Y:S02]  /*4240*/  PRMT R11, R0, 0x7610, R11 ;  /* 0x00007610000b7816 */ /* 0x000fe4000000000b */
        /* <DEDUP_REMOVED lines=211> */
.L_x_3286:
[----:B------:R-:W-:-:S04]  /*4f80*/  LOP3.LUT R3, R3, 0xfffffffe, RZ, 0xc0, !PT ;  /* 0xfffffffe03037812 */ /* 0x000fc800078ec0ff */
[----:B------:R-:W-:-:S05]  /*4f90*/  IADD3 R12, P1, R3, R18, RZ ;  /* 0x00000012030c7210 */ /* 0x000fca0007f3e0ff */
[----:B------:R-:W-:-:S06]  /*4fa0*/  IMAD.X R13, RZ, RZ, R2, P1 ;  /* 0x000000ffff0d7224 */ /* 0x000fcc00008e0602 */
[----:B------:R-:W2:Y:S01]  /*4fb0*/  LDG.E.U16 R13, [R12.64] ;  /* 0x000000240c0d7981 */ /* 0x000ea2000c1e1500 */
[----:B------:R-:W-:Y:S02]  /*4fc0*/  IADD3 R25, R25, c[0x0][0x170], RZ ;  /* 0x00005c0019197a10 */ /* 0x000fe40007ffe0ff */
[----:B------:R-:W-:Y:S02]  /*4fd0*/  MOV R0, c[0x0][0x170] ;  /* 0x00005c0000007a02 */ /* 0x000fe40000000f00 */
[----:B------:R-:W-:Y:S02]  /*4fe0*/  LOP3.LUT P1, RZ, R7, 0xff, R8, 0xc8, !PT ;  /* 0x000000ff07ff7812 */ /* 0x000fe4000782c808 */
[----:B------:R-:W-:Y:S01]  /*4ff0*/  LOP3.LUT P6, RZ, R6, 0xff, R9, 0xc8, !PT ;  /* 0x000000ff06ff7812 */ /* 0x000fe200078cc809 */
[----:B------:R-:W-:Y:S01]  /*5000*/  IMAD R3, R0, 0x3, R25 ;  /* 0x0000000300037824 */ /* 0x000fe200078e0219 */
[----:B------:R-:W-:Y:S02]  /*5010*/  SEL R8, RZ, 0x1, !P1 ;  /* 0x00000001ff087807 */ /* 0x000fe40004800000 */
[----:B------:R-:W-:-:S02]  /*5020*/  LOP3.LUT P5, RZ, R5, 0xff, R14, 0xc8, !PT ;  /* 0x000000ff05ff7812 */ /* 0x000fc400078ac80e */
[----:B------:R-:W-:Y:S02]  /*5030*/  ISETP.GE.U32.AND P1, PT, R3, c[0x0][0x168], PT ;  /* 0x00005a0003007a0c */ /* 0x000fe40003f26070 */
[----:B------:R-:W-:Y:S02]  /*5040*/  SEL R9, RZ, 0x1, !P6 ;  /* 0x00000001ff097807 */ /* 0x000fe40007000000 */
[----:B------:R-:W-:Y:S02]  /*5050*/  SEL R14, RZ, 0x1, !P5 ;  /* 0x00000001ff0e7807 */ /* 0x000fe40006800000 */
[----:B------:R-:W-:Y:S02]  /*5060*/  LOP3.LUT P2, RZ, R4, 0xff, R15, 0xc8, !PT ;  /* 0x000000ff04ff7812 */ /* 0x000fe4000784c80f */
[----:B------:R-:W-:Y:S02]  /*5070*/  LOP3.LUT P4, RZ, R11, 0xff, R20, 0xc8, !PT ;  /* 0x000000ff0bff7812 */ /* 0x000fe4000788c814 */
[----:B------:R-:W-:-:S02]  /*5080*/  LOP3.LUT P3, RZ, R10, 0xff, R21, 0xc8, !PT ;  /* 0x000000ff0aff7812 */ /* 0x000fc4000786c815 */
[----:B------:R-:W-:Y:S02]  /*5090*/  SEL R15, RZ, 0x1, !P2 ;  /* 0x00000001ff0f7807 */ /* 0x000fe40005000000 */
[----:B------:R-:W-:Y:S02]  /*50a0*/  SEL R20, RZ, 0x1, !P4 ;  /* 0x00000001ff147807 */ /* 0x000fe40006000000 */
[----:B------:R-:W-:Y:S02]  /*50b0*/  SEL R21, RZ, 0x1, !P3 ;  /* 0x00000001ff157807 */ /* 0x000fe40005800000 */
[C---:B--2---:R-:W-:Y:S02]  /*50c0*/  PRMT R0, R13.reuse, 0x7770, RZ ;  /* 0x000077700d007816 */ /* 0x044fe400000000ff */
[----:B------:R-:W-:Y:S02]  /*50d0*/  PRMT R13, R13, 0x7771, RZ ;  /* 0x000077710d0d7816 */ /* 0x000fe400000000ff */
[----:B------:R-:W-:-:S02]  /*50e0*/  LOP3.LUT P6, RZ, R0, 0xff, R23, 0xc8, !PT ;  /* 0x000000ff00ff7812 */ /* 0x000fc400078cc817 */
[----:B------:R-:W-:Y:S02]  /*50f0*/  LOP3.LUT P5, RZ, R13, 0xff, R24, 0xc8, !PT ;  /* 0x000000ff0dff7812 */ /* 0x000fe400078ac818 */
[----:B------:R-:W-:Y:S02]  /*5100*/  SEL R23, RZ, 0x1, !P6 ;  /* 0x00000001ff177807 */ /* 0x000fe40007000000 */
[----:B------:R-:W-:Y:S01]  /*5110*/  SEL R24, RZ, 0x1, !P5 ;  /* 0x00000001ff187807 */ /* 0x000fe20006800000 */
[----:B------:R-:W-:Y:S01]  /*5120*/  @P1 CALL.REL.NOINC `(.L_x_3287) ;  /* 0x0000001000001944 */ /* 0x000fe20003c00000 */
[----:B------:R-:W-:Y:S05]  /*5130*/  BRA `(.L_x_3288) ;  /* 0xffffc6b000007947 */ /* 0x000fea000383ffff */
.L_x_3287:
[----:B------:R-:W-:Y:S05]  /*5140*/  BSYNC B1 ;  /* 0x0000000000017941 */ /* 0x000fea0003800000 */
.L_x_3282:
[----:B------:R-:W-:Y:S02]  /*5150*/  PRMT R3, R0, 0x7610, R3 ;  /* 0x0000761000037816 */ /* 0x000fe40000000003 */
[----:B------:R-:W-:Y:S02]  /*5160*/  PRMT R0, R13, 0x7610, R0 ;  /* 0x000076100d007816 */ /* 0x000fe40000000000 */
.L_x_3281:
[----:B------:R-:W-:Y:S05]  /*5170*/  BSYNC B0 ;  /* 0x0000000000007941 */ /* 0x000fea0003800000 */
.L_x_3280:
        /* <DEDUP_REMOVED lines=205> */
.L_x_3291:
        /* <DEDUP_REMOVED lines=8> */
[----:B------:R-:W-:Y:S02]  /*5ed0*/  PRMT R7, R12, 0x7610, R7 ;  /* 0x000076100c077816 */ /* 0x000fe40000000007 */
[----:B------:R-:W-:-:S05]  /*5ee0*/  PRMT R6, R13, 0x7610, R6 ;  /* 0x000076100d067816 */ /* 0x000fca0000000006 */
        /* <DEDUP_REMOVED lines=201> */
.L_x_3292:
        /* <DEDUP_REMOVED lines=211> */
.L_x_3293:
        /* <DEDUP_REMOVED lines=211> */
.L_x_3294:
[----:B------:R-:W-:-:S04]  /*85e0*/  LOP3.LUT R3, R3, 0xfffffffe, RZ, 0xc0, !PT ;  /* 0xfffffffe03037812 */ /* 0x000fc800078ec0ff */
[----:B------:R-:W-:-:S04]  /*85f0*/  IADD3 R12, P1, R3, R18, RZ ;  /* 0x00000012030c7210 */ /* 0x000fc80007f3e0ff */
[----:B------:R-:W-:-:S05]  /*8600*/  IADD3.X R13, RZ, R2, RZ, P1, !PT ;  /* 0x00000002ff0d7210 */ /* 0x000fca0000ffe4ff */
[----:B------:R-:W2:Y:S02]  /*8610*/  LDG.E.U16 R12, [R12.64] ;  /* 0x000000240c0c7981 */ /* 0x000ea4000c1e1500 */
[C---:B--2---:R-:W-:Y:S02]  /*8620*/  PRMT R3, R12.reuse, 0x7770, RZ ;  /* 0x000077700c037816 */ /* 0x044fe400000000ff */
[----:B------:R-:W-:Y:S02]  /*8630*/  PRMT R0, R12, 0x7771, RZ ;  /* 0x000077710c007816 */ /* 0x000fe400000000ff */
.L_x_3290:
[----:B------:R-:W-:Y:S05]  /*8640*/  BSYNC B0 ;  /* 0x0000000000007941 */ /* 0x000fea0003800000 */
.L_x_3289:
[----:B------:R-:W-:Y:S01]  /*8650*/  BSSY B0, `(.L_x_3295) ;  /* 0x000001c000007945 */ /* 0x000fe20003800000 */
[----:B------:R-:W-:Y:S05]  /*8660*/  @P0 BRA `(.L_x_3296) ;  /* 0x000001a000000947 */ /* 0x000fea0003800000 */
[----:B------:R-:W-:Y:S02]  /*8670*/  IADD3 R2, R25, c[0x0][0x170], RZ ;  /* 0x00005c0019027a10 */ /* 0x000fe40007ffe0ff */
[----:B------:R-:W-:Y:S02]  /*8680*/  LOP3.LUT P0, RZ, R7, 0xff, R8, 0xc8, !PT ;  /* 0x000000ff07ff7812 */ /* 0x000fe4000780c808 */
[----:B------:R-:W-:Y:S02]  /*8690*/  ISETP.GE.U32.AND P2, PT, R2, c[0x0][0x168], PT ;  /* 0x00005a0002007a0c */ /* 0x000fe40003f46070 */
[----:B------:R-:W-:-:S02]  /*86a0*/  LOP3.LUT P1, RZ, R6, 0xff, R9, 0xc8, !PT ;  /* 0x000000ff06ff7812 */ /* 0x000fc4000782c809 */
        /* <DEDUP_REMOVED lines=22> */
.L_x_3296:
[----:B------:R-:W-:Y:S05]  /*8810*/  BSYNC B0 ;  /* 0x0000000000007941 */ /* 0x000fea0003800000 */
.L_x_3295:
        /* <DEDUP_REMOVED lines=13> */
.L_x_3279:
        /* <DEDUP_REMOVED lines=18> */
.L_x_3300:
[C---:B------:R-:W-:Y:S01]  /*8a10*/  IMAD R8, R25.reuse, c[0x0][0x2d4], RZ ;  /* 0x0000b50019087a24 */ /* 0x040fe200078e02ff */
[----:B------:R-:W-:-:S04]  /*8a20*/  IADD3 R25, R25, c[0x0][0x170], RZ ;  /* 0x00005c0019197a10 */ /* 0x000fc80007ffe0ff */
[C---:B------:R-:W-:Y:S02]  /*8a30*/  IADD3 R9, R25.reuse, c[0x0][0x170], RZ ;  /* 0x00005c0019097a10 */ /* 0x040fe40007ffe0ff */
[----:B------:R-:W-:Y:S01]  /*8a40*/  LOP3.LUT R13, R8, 0xfffffffe, RZ, 0xc0, !PT ;  /* 0xfffffffe080d7812 */ /* 0x000fe200078ec0ff */
[----:B------:R-:W-:Y:S01]  /*8a50*/  IMAD R8, R25, c[0x0][0x2d4], RZ ;  /* 0x0000b50019087a24 */ /* 0x000fe200078e02ff */
[C---:B------:R-:W-:Y:S01]  /*8a60*/  IADD3 R25, R9.reuse, c[0x0][0x170], RZ ;  /* 0x00005c0009197a10 */ /* 0x040fe20007ffe0ff */
[----:B------:R-:W-:Y:S01]  /*8a70*/  IMAD R10, R9, c[0x0][0x2d4], RZ ;  /* 0x0000b500090a7a24 */ /* 0x000fe200078e02ff */
[-C--:B------:R-:W-:Y:S02]  /*8a80*/  IADD3 R12, P0, R13, R18.reuse, RZ ;  /* 0x000000120d0c7210 */ /* 0x080fe40007f1e0ff */
[----:B------:R-:W-:Y:S01]  /*8a90*/  LOP3.LUT R11, R8, 0xfffffffe, RZ, 0xc0, !PT ;  /* 0xfffffffe080b7812 */ /* 0x000fe200078ec0ff */
[----:B------:R-:W-:Y:S01]  /*8aa0*/  IMAD R15, R25, c[0x0][0x2d4], RZ ;  /* 0x0000b500190f7a24 */ /* 0x000fe200078e02ff */
[----:B------:R-:W-:Y:S01]  /*8ab0*/  LOP3.LUT R9, R10, 0xfffffffe, RZ, 0xc0, !PT ;  /* 0xfffffffe0a097812 */ /* 0x000fe200078ec0ff */
[----:B------:R-:W-:Y:S01]  /*8ac0*/  IMAD.X R13, RZ, RZ, R2, P0 ;  /* 0x000000ffff0d7224 */ /* 0x000fe200000e0602 */
[----:B------:R-:W-:-:S02]  /*8ad0*/  IADD3 R10, P0, R11, R18, RZ ;  /* 0x000000120b0a7210 */ /* 0x000fc40007f1e0ff */
[----:B------:R-:W-:Y:S02]  /*8ae0*/  LOP3.LUT R15, R15, 0xfffffffe, RZ, 0xc0, !PT ;  /* 0xfffffffe0f0f7812 */ /* 0x000fe400078ec0ff */
[----:B------:R0:W2:Y:S01]  /*8af0*/  LDG.E.U16 R28, [R12.64] ;  /* 0x000000240c1c7981 */ /* 0x0000a2000c1e1500 */
[--C-:B------:R-:W-:Y:S01]  /*8b00*/  IMAD.X R11, RZ, RZ, R2.reuse, P0 ;  /* 0x000000ffff0b7224 */ /* 0x100fe200000e0602 */
[-C--:B------:R-:W-:Y:S02]  /*8b10*/  IADD3 R8, P1, R9, R18.reuse, RZ ;  /* 0x0000001209087210 */ /* 0x080fe40007f3e0ff */
[----:B0-----:R-:W-:Y:S02]  /*8b20*/  IADD3 R12, P0, R15, R18, RZ ;  /* 0x000000120f0c7210 */ /* 0x001fe40007f1e0ff */
[----:B------:R-:W3:Y:S01]  /*8b30*/  LDG.E.U16 R10, [R10.64] ;  /* 0x000000240a0a7981 */ /* 0x000ee2000c1e1500 */
[----:B------:R-:W-:Y:S02]  /*8b40*/  IADD3.X R9, RZ, R2, RZ, P1, !PT ;  /* 0x00000002ff097210 */ /* 0x000fe40000ffe4ff */
[----:B------:R-:W-:-:S03]  /*8b50*/  IMAD.X R13, RZ, RZ, R2, P0 ;  /* 0x000000ffff0d7224 */ /* 0x000fc600000e0602 */
[----:B------:R-:W4:Y:S04]  /*8b60*/  LDG.E.U16 R8, [R8.64] ;  /* 0x0000002408087981 */ /* 0x000f28000c1e1500 */
[----:B------:R-:W5:Y:S01]  /*8b70*/  LDG.E.U16 R29, [R12.64] ;  /* 0x000000240c1d7981 */ /* 0x000f62000c1e1500 */
[----:B------:R-:W-:-:S05]  /*8b80*/  IADD3 R25, R25, c[0x0][0x170], RZ ;  /* 0x00005c0019197a10 */ /* 0x000fca0007ffe0ff */
[----:B------:R-:W-:-:S05]  /*8b90*/  IMAD R15, R20, 0x3, R25 ;  /* 0x00000003140f7824 */ /* 0x000fca00078e0219 */
[----:B------:R-:W-:Y:S02]  /*8ba0*/  ISETP.GE.U32.AND P0, PT, R15, c[0x0][0x168], PT ;  /* 0x00005a000f007a0c */ /* 0x000fe40003f06070 */
[C---:B--2---:R-:W-:Y:S02]  /*8bb0*/  PRMT R21, R28.reuse, 0x7770, RZ ;  /* 0x000077701c157816 */ /* 0x044fe400000000ff */
[----:B------:R-:W-:Y:S02]  /*8bc0*/  PRMT R28, R28, 0x7771, RZ ;  /* 0x000077711c1c7816 */ /* 0x000fe400000000ff */
[----:B------:R-:W-:Y:S02]  /*8bd0*/  LOP3.LUT P6, RZ, R21, 0xff, R14, 0xc8, !PT ;  /* 0x000000ff15ff7812 */ /* 0x000fe400078cc80e */
[----:B------:R-:W-:Y:S02]  /*8be0*/  LOP3.LUT P1, RZ, R28, 0xff, R7, 0xc8, !PT ;  /* 0x000000ff1cff7812 */ /* 0x000fe4000782c807 */
[----:B---3--:R-:W-:-:S02]  /*8bf0*/  PRMT R23, R10, 0x7770, RZ ;  /* 0x000077700a177816 */ /* 0x008fc400000000ff */
[----:B------:R-:W-:Y:S02]  /*8c00*/  PRMT R10, R10, 0x7771, RZ ;  /* 0x000077710a0a7816 */ /* 0x000fe400000000ff */
[C---:B----4-:R-:W-:Y:S02]  /*8c10*/  PRMT R27, R8.reuse, 0x7770, RZ ;  /* 0x00007770081b7816 */ /* 0x050fe400000000ff */
[----:B------:R-:W-:Y:S02]  /*8c20*/  PRMT R26, R8, 0x7771, RZ ;  /* 0x00007771081a7816 */ /* 0x000fe400000000ff */
[C---:B-----5:R-:W-:Y:S02]  /*8c30*/  PRMT R13, R29.reuse, 0x7770, RZ ;  /* 0x000077701d0d7816 */ /* 0x060fe400000000ff */
[----:B------:R-:W-:Y:S02]  /*8c40*/  PRMT R15, R29, 0x7771, RZ ;  /* 0x000077711d0f7816 */ /* 0x000fe400000000ff */
[----:B------:R-:W-:-:S02]  /*8c50*/  SEL R14, RZ, 0x1, !P6 ;  /* 0x00000001ff0e7807 */ /* 0x000fc40007000000 */
[----:B------:R-:W-:Y:S02]  /*8c60*/  SEL R7, RZ, 0x1, !P1 ;  /* 0x00000001ff077807 */ /* 0x000fe40004800000 */
[----:B------:R-:W-:Y:S02]  /*8c70*/  LOP3.LUT P2, RZ, R23, 0xff, R6, 0xc8, !PT ;  /* 0x000000ff17ff7812 */ /* 0x000fe4000784c806 */
[----:B------:R-:W-:Y:S02]  /*8c80*/  LOP3.LUT P3, RZ, R10, 0xff, R5, 0xc8, !PT ;  /* 0x000000ff0aff7812 */ /* 0x000fe4000786c805 */
        /* <DEDUP_REMOVED lines=12> */
.L_x_3299:
[----:B------:R-:W-:Y:S02]  /*8d50*/  PRMT R12, R28, 0x7610, R12 ;  /* 0x000076101c0c7816 */ /* 0x000fe4000000000c */
[----:B------:R-:W-:Y:S02]  /*8d60*/  PRMT R20, R10, 0x7610, R20 ;  /* 0x000076100a147816 */ /* 0x000fe40000000014 */
.L_x_3298:
[----:B------:R-:W-:Y:S05]  /*8d70*/  BSYNC B0 ;  /* 0x0000000000007941 */ /* 0x000fea0003800000 */
.L_x_3297:
        /* <DEDUP_REMOVED lines=11> */
[----:B------:R-:W-:-:S09]  /*8e30*/  PRMT R12, R8, 0x7771, RZ ;  /* 0x00007771080c7816 */ /* 0x000fd200000000ff */
        /* <DEDUP_REMOVED lines=9> */
[----:B------:R-:W-:-:S09]  /*8ed0*/  PRMT R20, R8, 0x7771, RZ ;  /* 0x0000777108147816 */ /* 0x000fd200000000ff */
[----:B------:R-:W-:Y:S05]  /*8ee0*/  @P1 BRA `(.L_x_3302) ;  /* 0x0000012000001947 */ /* 0x000fea0003800000 */
[C---:B------:R-:W-:Y:S01]  /*8ef0*/  IADD3 R9, R10.reuse, c[0x0][0x170], RZ ;  /* 0x00005c000a097a10 */ /* 0x040fe20007ffe0ff */
[----:B------:R-:W-:-:S03]  /*8f00*/  IMAD R8, R10, c[0x0][0x2d4], RZ ;  /* 0x0000b5000a087a24 */ /* 0x000fc600078e02ff */
[----:B------:R-:W-:Y:S02]  /*8f10*/  ISETP.GE.U32.AND P1, PT, R9, c[0x0][0x168], PT ;  /* 0x00005a0009007a0c */ /* 0x000fe40003f26070 */
[----:B------:R-:W-:-:S04]  /*8f20*/  LOP3.LUT R11, R8, 0xfffffffe, RZ, 0xc0, !PT ;  /* 0xfffffffe080b7812 */ /* 0x000fc800078ec0ff */
[----:B------:R-:W-:-:S05]  /*8f30*/  IADD3 R10, P2, R11, R18, RZ ;  /* 0x000000120b0a7210 */ /* 0x000fca0007f5e0ff */
[----:B------:R-:W-:Y:S02]  /*8f40*/  IMAD.X R11, RZ, RZ, R2, P2 ;  /* 0x000000ffff0b7224 */ /* 0x000fe400010e0602 */
[----:B------:R-:W-:-:S03]  /*8f50*/  @!P1 IMAD R9, R9, c[0x0][0x2d4], RZ ;  /* 0x0000b50009099a24 */ /* 0x000fc600078e02ff */
[----:B------:R-:W2:Y:S02]  /*8f60*/  LDG.E.U16 R10, [R10.64] ;  /* 0x000000240a0a7981 */ /* 0x000ea4000c1e1500 */
[----:B------:R-:W-:-:S04]  /*8f70*/  @!P1 LOP3.LUT R9, R9, 0xfffffffe, RZ, 0xc0, !PT ;  /* 0xfffffffe09099812 */ /* 0x000fc800078ec0ff */
[----:B------:R-:W-:-:S05]  /*8f80*/  @!P1 IADD3 R8, P3, R9, R18, RZ ;  /* 0x0000001209089210 */ /* 0x000fca0007f7e0ff */
[----:B------:R-:W-:-:S05]  /*8f90*/  @!P1 IMAD.X R9, RZ, RZ, R2, P3 ;  /* 0x000000ffff099224 */ /* 0x000fca00018e0602 */
[----:B------:R-:W3:Y:S01]  /*8fa0*/  @!P1 LDG.E.U16 R8, [R8.64] ;  /* 0x0000002408089981 */ /* 0x000ee2000c1e1500 */
[C---:B--2---:R-:W-:Y:S02]  /*8fb0*/  PRMT R27, R10.reuse, 0x7770, RZ ;  /* 0x000077700a1b7816 */ /* 0x044fe400000000ff */
[----:B------:R-:W-:Y:S02]  /*8fc0*/  PRMT R26, R10, 0x7771, RZ ;  /* 0x000077710a1a7816 */ /* 0x000fe400000000ff */
[C---:B---3--:R-:W-:Y:S02]  /*8fd0*/  @!P1 PRMT R2, R8.reuse, 0x7770, RZ ;  /* 0x0000777008029816 */ /* 0x048fe400000000ff */
[----:B------:R-:W-:Y:S02]  /*8fe0*/  @!P1 PRMT R18, R8, 0x7771, RZ ;  /* 0x0000777108129816 */ /* 0x000fe400000000ff */
[----:B------:R-:W-:Y:S02]  /*8ff0*/  @!P1 PRMT R13, R2, 0x7610, R13 ;  /* 0x00007610020d9816 */ /* 0x000fe4000000000d */
[----:B------:R-:W-:-:S02]  /*9000*/  @!P1 PRMT R15, R18, 0x7610, R15 ;  /* 0x00007610120f9816 */ /* 0x000fc4000000000f */
.L_x_3302:
[----:B------:R-:W-:Y:S05]  /*9010*/  BSYNC B0 ;  /* 0x0000000000007941 */ /* 0x000fea0003800000 */
.L_x_3301:
[----:B------:R-:W-:Y:S01]  /*9020*/  BSSY B0, `(.L_x_3303) ;  /* 0x000001c000007945 */ /* 0x000fe20003800000 */
[----:B------:R-:W-:Y:S05]  /*9030*/  @P0 BRA `(.L_x_3304) ;  /* 0x000001a000000947 */ /* 0x000fea0003800000 */
[----:B------:R-:W-:Y:S02]  /*9040*/  IADD3 R2, R25, c[0x0][0x170], RZ ;  /* 0x00005c0019027a10 */ /* 0x000fe40007ffe0ff */
[----:B------:R-:W-:-:S02]  /*9050*/  LOP3.LUT P0, RZ, R21, 0xff, R14, 0xc8, !PT ;  /* 0x000000ff15ff7812 */ /* 0x000fc4000780c80e */
        /* <DEDUP_REMOVED lines=18> */
[----:B------:R-:W-:Y:S02]  /*9180*/  @!P4 LOP3.LUT P2, RZ, R13, 0xff, R0, 0xc8, !PT ;  /* 0x000000ff0dffc812 */ /* 0x000fe4000784c800 */
[----:B------:R-:W-:Y:S02]  /*9190*/  @!P4 LOP3.LUT P3, RZ, R15, 0xff, R24, 0xc8, !PT ;  /* 0x000000ff0fffc812 */ /* 0x000fe4000786c818 */
[----:B------:R-:W-:Y:S02]  /*91a0*/  @!P4 SEL R2, RZ, 0x1, !P2 ;  /* 0x00000001ff02c807 */ /* 0x000fe40005000000 */
[----:B------:R-:W-:Y:S02]  /*91b0*/  @!P4 SEL R8, RZ, 0x1, !P3 ;  /* 0x00000001ff08c807 */ /* 0x000fe40005800000 */
[----:B------:R-:W-:Y:S02]  /*91c0*/  @!P4 PRMT R0, R2, 0x7610, R0 ;  /* 0x000076100200c816 */ /* 0x000fe40000000000 */
[----:B------:R-:W-:-:S02]  /*91d0*/  @!P4 PRMT R24, R8, 0x7610, R24 ;  /* 0x000076100818c816 */ /* 0x000fc40000000018 */
.L_x_3304:
[----:B------:R-:W-:Y:S05]  /*91e0*/  BSYNC B0 ;  /* 0x0000000000007941 */ /* 0x000fea0003800000 */
.L_x_3303:
        /* <DEDUP_REMOVED lines=13> */
.L_x_3278:
        /* <DEDUP_REMOVED lines=12> */
[----:B------:R-:W-:Y:S02]  /*9380*/  IMAD.U32 R21, RZ, RZ, UR4 ;  /* 0x00000004ff157e24 */ /* 0x000fe4000f8e00ff */
[----:B------:R-:W-:-:S08]  /*9390*/  IMAD.MOV.U32 R23, RZ, RZ, R25 ;  /* 0x000000ffff177224 */ /* 0x000fd000078e0019 */
        /* <DEDUP_REMOVED lines=9> */
.L_x_3308:
[C---:B------:R-:W-:Y:S02]  /*9430*/  LOP3.LUT R9, R23.reuse, 0xfffffffe, RZ, 0xc0, !PT ;  /* 0xfffffffe17097812 */ /* 0x040fe400078ec0ff */
[----:B------:R-:W-:Y:S02]  /*9440*/  IADD3 R23, R23, c[0x0][0x170], RZ ;  /* 0x00005c0017177a10 */ /* 0x000fe40007ffe0ff */
[----:B------:R-:W-:Y:S02]  /*9450*/  IADD3 R8, P0, R9, R18, RZ ;  /* 0x0000001209087210 */ /* 0x000fe40007f1e0ff */
[C---:B------:R-:W-:Y:S02]  /*9460*/  IADD3 R6, R23.reuse, c[0x0][0x170], RZ ;  /* 0x00005c0017067a10 */ /* 0x040fe40007ffe0ff */
[----:B------:R-:W-:Y:S01]  /*9470*/  LOP3.LUT R5, R23, 0xfffffffe, RZ, 0xc0, !PT ;  /* 0xfffffffe17057812 */ /* 0x000fe200078ec0ff */
[----:B------:R-:W-:Y:S01]  /*9480*/  IMAD.X R9, RZ, RZ, R2, P0 ;  /* 0x000000ffff097224 */ /* 0x000fe200000e0602 */
[----:B------:R-:W-:-:S02]  /*9490*/  IADD3 R23, R6, c[0x0][0x170], RZ ;  /* 0x00005c0006177a10 */ /* 0x000fc40007ffe0ff */
[-C--:B------:R-:W-:Y:S02]  /*94a0*/  IADD3 R4, P0, R5, R18.reuse, RZ ;  /* 0x0000001205047210 */ /* 0x080fe40007f1e0ff */
[----:B------:R-:W-:Y:S01]  /*94b0*/  LOP3.LUT R11, R23, 0xfffffffe, RZ, 0xc0, !PT ;  /* 0xfffffffe170b7812 */ /* 0x000fe200078ec0ff */
[----:B------:R-:W2:Y:S01]  /*94c0*/  LDG.E.U16 R8, [R8.64] ;  /* 0x0000002408087981 */ /* 0x000ea2000c1e1500 */
[----:B------:R-:W-:Y:S01]  /*94d0*/  LOP3.LUT R7, R6, 0xfffffffe, RZ, 0xc0, !PT ;  /* 0xfffffffe06077812 */ /* 0x000fe200078ec0ff */
[--C-:B------:R-:W-:Y:S01]  /*94e0*/  IMAD.X R5, RZ, RZ, R2.reuse, P0 ;  /* 0x000000ffff057224 */ /* 0x100fe200000e0602 */
[-C--:B------:R-:W-:Y:S02]  /*94f0*/  IADD3 R10, P0, R11, R18.reuse, RZ ;  /* 0x000000120b0a7210 */ /* 0x080fe40007f1e0ff */
[----:B------:R-:W-:Y:S02]  /*9500*/  IADD3 R6, P1, R7, R18, RZ ;  /* 0x0000001207067210 */ /* 0x000fe40007f3e0ff */
[----:B------:R-:W3:Y:S01]  /*9510*/  LDG.E.U16 R4, [R4.64] ;  /* 0x0000002404047981 */ /* 0x000ee2000c1e1500 */
[----:B------:R-:W-:Y:S01]  /*9520*/  IMAD.X R11, RZ, RZ, R2, P0 ;  /* 0x000000ffff0b7224 */ /* 0x000fe200000e0602 */
[----:B------:R-:W-:-:S04]  /*9530*/  IADD3.X R7, RZ, R2, RZ, P1, !PT ;  /* 0x00000002ff077210 */ /* 0x000fc80000ffe4ff */
        /* <DEDUP_REMOVED lines=31> */
.L_x_3307:
[----:B------:R-:W-:Y:S02]  /*9730*/  PRMT R11, R29, 0x7610, R11 ;  /* 0x000076101d0b7816 */ /* 0x000fe4000000000b */
[----:B------:R-:W-:Y:S02]  /*9740*/  PRMT R10, R30, 0x7610, R10 ;  /* 0x000076101e0a7816 */ /* 0x000fe4000000000a */
[----:B------:R-:W-:Y:S02]  /*9750*/  PRMT R24, R28, 0x7610, R24 ;  /* 0x000076101c187816 */ /* 0x000fe40000000018 */
.L_x_3306:
[----:B------:R-:W-:Y:S05]  /*9760*/  BSYNC B0 ;  /* 0x0000000000007941 */ /* 0x000fea0003800000 */
.L_x_3305:
        /* <DEDUP_REMOVED lines=21> */
[C---:B------:R-:W-:Y:S02]  /*98c0*/  IADD3 R5, R6.reuse, c[0x0][0x170], RZ ;  /* 0x00005c0006057a10 */ /* 0x040fe40007ffe0ff */
[----:B------:R-:W-:Y:S02]  /*98d0*/  LOP3.LUT R7, R6, 0xfffffffe, RZ, 0xc0, !PT ;  /* 0xfffffffe06077812 */ /* 0x000fe400078ec0ff */
[----:B------:R-:W-:Y:S02]  /*98e0*/  ISETP.GE.U32.AND P1, PT, R5, c[0x0][0x168], PT ;  /* 0x00005a0005007a0c */ /* 0x000fe40003f26070 */
[----:B------:R-:W-:-:S05]  /*98f0*/  IADD3 R6, P2, R7, R18, RZ ;  /* 0x0000001207067210 */ /* 0x000fca0007f5e0ff */
[----:B------:R-:W-:-:S05]  /*9900*/  IMAD.X R7, RZ, RZ, R2, P2 ;  /* 0x000000ffff077224 */ /* 0x000fca00010e0602 */
[----:B------:R-:W2:Y:S01]  /*9910*/  LDG.E.U16 R6, [R6.64] ;  /* 0x0000002406067981 */ /* 0x000ea2000c1e1500 */
        /* <DEDUP_REMOVED lines=10> */
.L_x_3310:
[----:B------:R-:W-:Y:S05]  /*99c0*/  BSYNC B0 ;  /* 0x0000000000007941 */ /* 0x000fea0003800000 */
.L_x_3309:
        /* <DEDUP_REMOVED lines=28> */
.L_x_3312:
[----:B------:R-:W-:Y:S05]  /*9b90*/  BSYNC B0 ;  /* 0x0000000000007941 */ /* 0x000fea0003800000 */
.L_x_3311:
        /* <DEDUP_REMOVED lines=12> */
.L_x_3263:
[----:B------:R-:W-:Y:S05]  /*9c60*/  BSYNC B6 ;  /* 0x0000000000067941 */ /* 0x000fea0003800000 */
.L_x_3262:
[----:B------:R-:W-:-:S13]  /*9c70*/  ISETP.NE.AND P0, PT, RZ, c[0x0][0x180], PT ;  /* 0x00006000ff007a0c */ /* 0x000fda0003f05270 */
[----:B------:R-:W-:Y:S05]  /*9c80*/  @!P0 BRA `(.L_x_3313) ;  /* 0x0000021000008947 */ /* 0x000fea0003800000 */
        /* <DEDUP_REMOVED lines=10> */
.L_x_3316:
[--C-:B0-----:R-:W-:Y:S01]  /*9d30*/  IMAD.IADD R3, R19, 0x1, R2.reuse ;  /* 0x0000000113037824 */ /* 0x101fe200078e0202 */
        /* <DEDUP_REMOVED lines=19> */
.L_x_3315:
[----:B------:R-:W-:Y:S05]  /*9e70*/  BSYNC B0 ;  /* 0x0000000000007941 */ /* 0x000fea0003800000 */
.L_x_3314:
[----:B------:R-:W-:Y:S01]  /*9e80*/  IMAD.MOV.U32 R2, RZ, RZ, R4 ;  /* 0x000000ffff027224 */ /* 0x000fe200078e0004 */
[----:B------:R-:W-:Y:S05]  /*9e90*/  @P2 BRA `(.L_x_3316) ;  /* 0xfffffe9000002947 */ /* 0x000fea000383ffff */
.L_x_3313:
        /* <DEDUP_REMOVED lines=16> */
.L_x_3321:
        /* <DEDUP_REMOVED lines=17> */
.L_x_3320:
[----:B------:R-:W-:Y:S05]  /*a0b0*/  BSYNC B0 ;  /* 0x0000000000007941 */ /* 0x000fea0003800000 */
.L_x_3319:
[----:B------:R-:W-:-:S04]  /*a0c0*/  SHF.R.S32.HI R2, RZ, 0x1, R2 ;  /* 0x00000001ff027819 */ /* 0x000fc80000011402 */
[----:B------:R-:W-:-:S13]  /*a0d0*/  ISETP.GE.AND P0, PT, R2, 0x20, PT ;  /* 0x000000200200780c */ /* 0x000fda0003f06270 */
[----:B------:R-:W-:Y:S05]  /*a0e0*/  @P0 BRA `(.L_x_3321) ;  /* 0xfffffeb000000947 */ /* 0x000fea000383ffff */
[----:B------:R-:W-:-:S05]  /*a0f0*/  IMAD.MOV.U32 R0, RZ, RZ, 0x20 ;  /* 0x00000020ff007424 */ /* 0x000fca00078e00ff */
.L_x_3318:
[----:B------:R-:W-:Y:S01]  /*a100*/  ISETP.GE.AND P0, PT, R0, 0x2, PT ;  /* 0x000000020000780c */ /* 0x000fe20003f06270 */
[----:B------:R-:W-:Y:S01]  /*a110*/  WARPSYNC 0xffffffff ;  /* 0xffffffff00007948 */ /* 0x000fe20003800000 */
[----:B------:R-:W-:Y:S11]  /*a120*/  BAR.SYNC.DEFER_BLOCKING 0x0 ;  /* 0x0000000000007b1d */ /* 0x000ff60000010000 */
[----:B------:R-:W-:Y:S05]  /*a130*/  @!P0 BRA `(.L_x_3317) ;  /* 0x0000012000008947 */ /* 0x000fea0003800000 */
[----:B0-----:R-:W-:Y:S02]  /*a140*/  HFMA2.MMA R3, -RZ, RZ, 0, 5.9604644775390625e-08 ;  /* 0x00000001ff037435 */ /* 0x001fe400000001ff */
.L_x_3322:
[----:B------:R-:W-:Y:S02]  /*a150*/  LOP3.LUT R2, R24, 0xffff, RZ, 0xc0, !PT ;  /* 0x0000ffff18027812 */ /* 0x000fe400078ec0ff */
        /* <DEDUP_REMOVED lines=16> */
.L_x_3317:
[----:B------:R-:W-:Y:S01]  /*a260*/  ISETP.NE.AND P1, PT, RZ, c[0x0][0x338], PT ;  /* 0x0000ce00ff007a0c */ /* 0x000fe20003f25270 */
[----:B------:R-:W-:Y:S01]  /*a270*/  IMAD.MOV.U32 R23, RZ, RZ, RZ ;  /* 0x000000ffff177224 */ /* 0x000fe200078e00ff */
[----:B------:R-:W-:-:S11]  /*a280*/  MOV R18, RZ ;  /* 0x000000ff00127202 */ /* 0x000fd60000000f00 */
[----:B------:R-:W-:Y:S05]  /*a290*/  @!P1 BRA `(.L_x_3323) ;  /* 0x00000c7000009947 */ /* 0x000fea0003800000 */
[----:B------:R-:W-:Y:S02]  /*a2a0*/  IMAD.MOV.U32 R16, RZ, RZ, RZ ;  /* 0x000000ffff107224 */ /* 0x000fe400078e00ff */
[----:B------:R-:W-:Y:S02]  /*a2b0*/  IMAD.MOV.U32 R0, RZ, RZ, 0x1 ;  /* 0x00000001ff007424 */ /* 0x000fe400078e00ff */
[----:B------:R-:W-:-:S03]  /*a2c0*/  IMAD.HI.U32 R4, R17, c[0x0][0x340], R16 ;  /* 0x0000d00011047a27 */ /* 0x000fc600078e0010 */
[----:B------:R-:W-:Y:S02]  /*a2d0*/  ISETP.NE.AND P0, PT, R0, c[0x0][0x338], PT ;  /* 0x0000ce0000007a0c */ /* 0x000fe40003f05270 */
[----:B0-----:R-:W-:-:S04]  /*a2e0*/  SHF.R.U32.HI R5, RZ, c[0x0][0x344], R4 ;  /* 0x0000d100ff057a19 */ /* 0x001fc80000011604 */
        /* <DEDUP_REMOVED lines=194> */
.L_x_3323:
[----:B------:R-:W-:Y:S05]  /*af10*/  @!P1 BRA `(.L_x_3324) ;  /* 0x00000c7000009947 */ /* 0x000fea0003800000 */
[----:B0-----:R-:W-:Y:S01]  /*af20*/  IADD3 R5, R17, 0x1, RZ ;  /* 0x0000000111057810 */ /* 0x001fe20007ffe0ff */
        /* <DEDUP_REMOVED lines=198> */
.L_x_3324:
        /* <DEDUP_REMOVED lines=214> */
.L_x_3326:
        /* <DEDUP_REMOVED lines=200> */
.L_x_3327:
        /* <DEDUP_REMOVED lines=11> */
.L_x_3329:
[----:B------:R-:W-:Y:S05]  /*d620*/  BSYNC B0 ;  /* 0x0000000000007941 */ /* 0x000fea0003800000 */
.L_x_3328:
        /* <DEDUP_REMOVED lines=13> */
.L_x_3331:
[----:B------:R-:W-:Y:S05]  /*d700*/  BSYNC B0 ;  /* 0x0000000000007941 */ /* 0x000fea0003800000 */
.L_x_3330:
        /* <DEDUP_REMOVED lines=31> */
.L_x_3333:
[----:B------:R-:W-:Y:S05]  /*d900*/  BSYNC B0 ;  /* 0x0000000000007941 */ /* 0x000fea0003800000 */
.L_x_3332:
        /* <DEDUP_REMOVED lines=22> */
.L_x_3338:
        /* <DEDUP_REMOVED lines=13> */
.L_x_3337:
[----:B------:R-:W-:Y:S05]  /*db40*/  BSYNC B1 ;  /* 0x0000000000017941 */ /* 0x000fea0003800000 */
.L_x_3336:
[----:B------:R-:W-:Y:S05]  /*db50*/  BRA `(.L_x_3339) ;  /* 0x0000012000007947 */ /* 0x000fea0003800000 */
.L_x_3335:
[----:B------:R-:W-:Y:S02]  /*db60*/  ISETP.GE.U32.AND P0, PT, R19, c[0x0][0x178], PT ;  /* 0x00005e0013007a0c */ /* 0x000fe40003f06070 */
[----:B------:R-:W-:-:S11]  /*db70*/  PRMT R23, R18, 0x7610, R23 ;  /* 0x0000761012177816 */ /* 0x000fd60000000017 */
[----:B------:R-:W-:Y:S05]  /*db80*/  @P0 BRA `(.L_x_3339) ;  /* 0x000000f000000947 */ /* 0x000fea0003800000 */
[----:B------:R-:W-:Y:S01]  /*db90*/  PRMT R23, R18, 0x7610, R23 ;  /* 0x0000761012177816 */ /* 0x000fe20000000017 */
[----:B------:R-:W-:-:S04]  /*dba0*/  IMAD.MOV.U32 R7, RZ, RZ, R19 ;  /* 0x000000ffff077224 */ /* 0x000fc800078e0013 */
.L_x_3340:
        /* <DEDUP_REMOVED lines=13> */
.L_x_3339:
[----:B------:R-:W-:Y:S05]  /*dc80*/  BSYNC B0 ;  /* 0x0000000000007941 */ /* 0x000fea0003800000 */
.L_x_3334:
        /* <DEDUP_REMOVED lines=10> */
.L_x_3344:
        /* <DEDUP_REMOVED lines=19> */
.L_x_3343:
[----:B------:R-:W-:Y:S05]  /*de60*/  BSYNC B0 ;  /* 0x0000000000007941 */ /* 0x000fea0003800000 */
.L_x_3342:
[----:B------:R-:W-:Y:S01]  /*de70*/  IMAD.MOV.U32 R4, RZ, RZ, R6 ;  /* 0x000000ffff047224 */ /* 0x000fe200078e0006 */
[----:B------:R-:W-:Y:S05]  /*de80*/  @P3 BRA `(.L_x_3344) ;  /* 0xfffffea000003947 */ /* 0x000fea000383ffff */
.L_x_3341:
        /* <DEDUP_REMOVED lines=13> */
.L_x_3349:
        /* <DEDUP_REMOVED lines=16> */
.L_x_3348:
[----:B------:R-:W-:Y:S05]  /*e060*/  BSYNC B0 ;  /* 0x0000000000007941 */ /* 0x000fea0003800000 */
.L_x_3347:
[----:B------:R-:W-:-:S04]  /*e070*/  SHF.R.S32.HI R5, RZ, 0x1, R5 ;  /* 0x00000001ff057819 */ /* 0x000fc80000011405 */
[----:B------:R-:W-:-:S13]  /*e080*/  ISETP.GE.AND P0, PT, R5, 0x20, PT ;  /* 0x000000200500780c */ /* 0x000fda0003f06270 */
[----:B------:R-:W-:Y:S05]  /*e090*/  @P0 BRA `(.L_x_3349) ;  /* 0xfffffec000000947 */ /* 0x000fea000383ffff */
[----:B------:R-:W-:-:S04]  /*e0a0*/  IMAD.MOV.U32 R4, RZ, RZ, 0x20 ;  /* 0x00000020ff047424 */ /* 0x000fc800078e00ff */
.L_x_3346:
[----:B------:R-:W-:Y:S01]  /*e0b0*/  BAR.SYNC.DEFER_BLOCKING 0x0 ;  /* 0x0000000000007b1d */ /* 0x000fe20000010000 */
[----:B------:R-:W-:-:S13]  /*e0c0*/  ISETP.GE.AND P0, PT, R4, 0x2, PT ;  /* 0x000000020400780c */ /* 0x000fda0003f06270 */
[----:B------:R-:W-:Y:S05]  /*e0d0*/  @!P0 BRA `(.L_x_3345) ;  /* 0x0000012000008947 */ /* 0x000fea0003800000 */
[----:B------:R-:W-:Y:S02]  /*e0e0*/  IMAD.MOV.U32 R5, RZ, RZ, 0x1 ;  /* 0x00000001ff057424 */ /* 0x000fe400078e00ff */
.L_x_3350:
[----:B0-----:R-:W-:Y:S02]  /*e0f0*/  LOP3.LUT R0, R18, 0xffff, RZ, 0xc0, !PT ;  /* 0x0000ffff12007812 */ /* 0x001fe400078ec0ff */
        /* <DEDUP_REMOVED lines=16> */
.L_x_3345:
        /* <DEDUP_REMOVED lines=15> */
.L_x_3352:
        /* <DEDUP_REMOVED lines=24> */
.L_x_3354:
        /* <DEDUP_REMOVED lines=26> */
.L_x_3355:
[----:B------:R-:W-:Y:S02]  /*e610*/  IADD3 R16, P1, R16, c[0x0][0x538], RZ ;  /* 0x00014e0010107a10 */ /* 0x000fe40007f3e0ff */
[----:B------:R-:W-:Y:S02]  /*e620*/  LOP3.LUT P0, RZ, R23, 0xff, RZ, 0xc0, !PT ;  /* 0x000000ff17ff7812 */ /* 0x000fe4000780c0ff */
[----:B------:R-:W-:Y:S02]  /*e630*/  IADD3.X R17, RZ, c[0x0][0x53c], RZ, P1, !PT ;  /* 0x00014f00ff117a10 */ /* 0x000fe40000ffe4ff */
[----:B0-----:R-:W-:-:S05]  /*e640*/  SEL R3, RZ, 0x1, !P0 ;  /* 0x00000001ff037807 */ /* 0x001fca0004000000 */
[----:B------:R-:W-:Y:S01]  /*e650*/  STG.E.U8 [R16.64], R3 ;  /* 0x0000000310007986 */ /* 0x000fe2000c101124 */
[----:B------:R-:W-:Y:S05]  /*e660*/  EXIT ;  /* 0x000000000000794d */ /* 0x000fea0003800000 */
.L_x_3353:
[----:B------:R-:W-:Y:S04]  /*e670*/  STG.E.U8 [R2.64], R18 ;  /* 0x0000001202007986 */ /* 0x000fe8000c101124 */
[----:B------:R-:W-:Y:S01]  /*e680*/  STG.E.U8 [R2.64+0x1], R23 ;  /* 0x0000011702007986 */ /* 0x000fe2000c101124 */
[----:B------:R-:W-:Y:S05]  /*e690*/  EXIT ;  /* 0x000000000000794d */ /* 0x000fea0003800000 */
.L_x_3351:
[----:B------:R-:W-:Y:S02]  /*e6a0*/  ISETP.NE.AND P2, PT, RZ, UR38, PT ;  /* 0x00000026ff007c0c */ /* 0x000fe4000bf45270 */
[----:B------:R-:W-:Y:S02]  /*e6b0*/  IADD3 R2, P0, R17, c[0x0][0x538], RZ ;  /* 0x00014e0011027a10 */ /* 0x000fe40007f1e0ff */
[----:B------:R-:W-:-:S03]  /*e6c0*/  IADD3 R4, P1, R16, c[0x0][0x538], RZ ;  /* 0x00014e0010047a10 */ /* 0x000fc60007f3e0ff */
[----:B------:R-:W-:Y:S02]  /*e6d0*/  IMAD.X R3, RZ, RZ, c[0x0][0x53c], P0 ;  /* 0x00014f00ff037624 */ /* 0x000fe400000e06ff */
[----:B------:R-:W-:-:S04]  /*e6e0*/  IMAD.X R5, RZ, RZ, c[0x0][0x53c], P1 ;  /* 0x00014f00ff057624 */ /* 0x000fc800008e06ff */
[----:B0-----:R-:W2:Y:S04]  /*e6f0*/  @P2 LDG.E.U8 R7, [R2.64] ;  /* 0x0000002402072981 */ /* 0x001ea8000c1e1100 */
        /* <DEDUP_REMOVED lines=33> */
.L_x_3357:
        /* <DEDUP_REMOVED lines=26> */
.L_x_3358:
[----:B------:R-:W-:Y:S02]  /*eab0*/  IADD3 R16, P1, R16, c[0x0][0x538], RZ ;  /* 0x00014e0010107a10 */ /* 0x000fe40007f3e0ff */
[----:B------:R-:W-:-:S03]  /*eac0*/  LOP3.LUT P0, RZ, R23, 0xff, RZ, 0xc0, !PT ;  /* 0x000000ff17ff7812 */ /* 0x000fc6000780c0ff */
[----:B------:R-:W-:Y:S01]  /*ead0*/  IMAD.X R17, RZ, RZ, c[0x0][0x53c], P1 ;  /* 0x00014f00ff117624 */ /* 0x000fe200008e06ff */
[----:B0-----:R-:W-:-:S05]  /*eae0*/  SEL R3, RZ, 0x1, !P0 ;  /* 0x00000001ff037807 */ /* 0x001fca0004000000 */
[----:B------:R-:W-:Y:S01]  /*eaf0*/  STG.E.U8 [R16.64], R3 ;  /* 0x0000000310007986 */ /* 0x000fe2000c101124 */
[----:B------:R-:W-:Y:S05]  /*eb00*/  EXIT ;  /* 0x000000000000794d */ /* 0x000fea0003800000 */
.L_x_3356:
[----:B------:R-:W-:Y:S02]  /*eb10*/  LOP3.LUT P0, RZ, R18, 0xff, RZ, 0xc0, !PT ;  /* 0x000000ff12ff7812 */ /* 0x000fe4000780c0ff */
[----:B------:R-:W-:Y:S02]  /*eb20*/  LOP3.LUT P1, RZ, R23, 0xff, RZ, 0xc0, !PT ;  /* 0x000000ff17ff7812 */ /* 0x000fe4000782c0ff */
[----:B------:R-:W-:Y:S02]  /*eb30*/  SEL R7, RZ, 0x1, !P0 ;  /* 0x00000001ff077807 */ /* 0x000fe40004000000 */
[----:B------:R-:W-:-:S03]  /*eb40*/  SEL R9, RZ, 0x1, !P1 ;  /* 0x00000001ff097807 */ /* 0x000fc60004800000 */
[----:B------:R-:W-:Y:S04]  /*eb50*/  STG.E.U8 [R2.64], R7 ;  /* 0x0000000702007986 */ /* 0x000fe8000c101124 */
[----:B------:R-:W-:Y:S01]  /*eb60*/  STG.E.U8 [R4.64], R9 ;  /* 0x0000000904007986 */ /* 0x000fe2000c101124 */
[----:B------:R-:W-:Y:S05]  /*eb70*/  EXIT ;  /* 0x000000000000794d */ /* 0x000fea0003800000 */
.L_x_3325:
        /* <DEDUP_REMOVED lines=22> */
.L_x_3360:
        /* <DEDUP_REMOVED lines=24> */
.L_x_3362:
        /* <DEDUP_REMOVED lines=26> */
.L_x_3363:
[----:B------:R-:W-:Y:S02]  /*f000*/  IADD3 R2, P1, R23, c[0x0][0x538], RZ ;  /* 0x00014e0017027a10 */ /* 0x000fe40007f3e0ff */
[----:B------:R-:W-:-:S03]  /*f010*/  LOP3.LUT P0, RZ, R25, 0xff, RZ, 0xc0, !PT ;  /* 0x000000ff19ff7812 */ /* 0x000fc6000780c0ff */
[----:B0-----:R-:W-:Y:S01]  /*f020*/  IMAD.X R3, RZ, RZ, c[0x0][0x53c], P1 ;  /* 0x00014f00ff037624 */ /* 0x001fe200008e06ff */
[----:B------:R-:W-:-:S05]  /*f030*/  SEL R5, RZ, 0x1, !P0 ;  /* 0x00000001ff057807 */ /* 0x000fca0004000000 */
[----:B------:R-:W-:Y:S01]  /*f040*/  STG.E.U8 [R2.64], R5 ;  /* 0x0000000502007986 */ /* 0x000fe2000c101124 */
[----:B------:R-:W-:Y:S05]  /*f050*/  EXIT ;  /* 0x000000000000794d */ /* 0x000fea0003800000 */
.L_x_3361:
[----:B------:R-:W-:Y:S04]  /*f060*/  STG.E.U8 [R2.64], R24 ;  /* 0x0000001802007986 */ /* 0x000fe8000c101124 */
[----:B------:R-:W-:Y:S01]  /*f070*/  STG.E.U8 [R2.64+0x1], R25 ;  /* 0x0000011902007986 */ /* 0x000fe2000c101124 */
[----:B------:R-:W-:Y:S05]  /*f080*/  EXIT ;  /* 0x000000000000794d */ /* 0x000fea0003800000 */
.L_x_3359:
        /* <DEDUP_REMOVED lines=39> */
.L_x_3365:
        /* <DEDUP_REMOVED lines=26> */
.L_x_3366:
[----:B------:R-:W-:Y:S02]  /*f4a0*/  IADD3 R2, P1, R23, c[0x0][0x538], RZ ;  /* 0x00014e0017027a10 */ /* 0x000fe40007f3e0ff */
[----:B------:R-:W-:-:S03]  /*f4b0*/  LOP3.LUT P0, RZ, R25, 0xff, RZ, 0xc0, !PT ;  /* 0x000000ff19ff7812 */ /* 0x000fc6000780c0ff */
[----:B0-----:R-:W-:Y:S01]  /*f4c0*/  IMAD.X R3, RZ, RZ, c[0x0][0x53c], P1 ;  /* 0x00014f00ff037624 */ /* 0x001fe200008e06ff */
[----:B------:R-:W-:-:S05]  /*f4d0*/  SEL R5, RZ, 0x1, !P0 ;  /* 0x00000001ff057807 */ /* 0x000fca0004000000 */
[----:B------:R-:W-:Y:S01]  /*f4e0*/  STG.E.U8 [R2.64], R5 ;  /* 0x0000000502007986 */ /* 0x000fe2000c101124 */
[----:B------:R-:W-:Y:S05]  /*f4f0*/  EXIT ;  /* 0x000000000000794d */ /* 0x000fea0003800000 */
.L_x_3364:
[----:B------:R-:W-:Y:S02]  /*f500*/  LOP3.LUT P0, RZ, R24, 0xff, RZ, 0xc0, !PT ;  /* 0x000000ff18ff7812 */ /* 0x000fe4000780c0ff */
[----:B------:R-:W-:Y:S02]  /*f510*/  LOP3.LUT P1, RZ, R25, 0xff, RZ, 0xc0, !PT ;  /* 0x000000ff19ff7812 */ /* 0x000fe4000782c0ff */
[----:B------:R-:W-:Y:S02]  /*f520*/  SEL R7, RZ, 0x1, !P0 ;  /* 0x00000001ff077807 */ /* 0x000fe40004000000 */
[----:B------:R-:W-:-:S03]  /*f530*/  SEL R9, RZ, 0x1, !P1 ;  /* 0x00000001ff097807 */ /* 0x000fc60004800000 */
[----:B------:R-:W-:Y:S04]  /*f540*/  STG.E.U8 [R2.64], R7 ;  /* 0x0000000702007986 */ /* 0x000fe8000c101124 */
[----:B------:R-:W-:Y:S01]  /*f550*/  STG.E.U8 [R4.64], R9 ;  /* 0x0000000904007986 */ /* 0x000fe2000c101124 */
[----:B------:R-:W-:Y:S05]  /*f560*/  EXIT ;  /* 0x000000000000794d */ /* 0x000fea0003800000 */
.L_x_3367:
        /* <DEDUP_REMOVED lines=9> */
.L_x_7644:


//--------------------- .text._ZN2at6native13reduce_kernelILi128ELi4ENS0_8ReduceOpIaNS0_14func_wrapper_tIbZZZNS0_14or_kernel_cudaERNS_14TensorIteratorEENKUlvE_clEvENKUlvE0_clEvEUlbaE_EEjbLi4ELi4EEEEEvT1_ --------------------------
	.section	.text._ZN2at6native13reduce_kernelILi128ELi4ENS0_8ReduceOpIaNS0_14func_wrapper_tIbZZZNS0_14or_kernel_cudaERNS_14TensorIteratorEENKUlvE_clEvENKUlvE0_clEvEUlbaE_EEjbLi4ELi4EEEEEvT1_,"ax",@progbits
	.sectioninfo	@"SHI_REGISTERS=48"
	.align	128
        .global         _ZN2at6native13reduce_kernelILi128ELi4ENS0_8ReduceOpIaNS0_14func_wrapper_tIbZZZNS0_14or_kernel_cudaERNS_14TensorIteratorEENKUlvE_clEvENKUlvE0_clEvEUlbaE_EEjbLi4ELi4EEEEEvT1_
        .type           _ZN2at6native13reduce_kernelILi128ELi4ENS0_8ReduceOpIaNS0_14func_wrapper_tIbZZZNS0_14or_kernel_cudaERNS_14TensorIteratorEENKUlvE_clEvENKUlvE0_clEvEUlbaE_EEjbLi4ELi4EEEEEvT1_,@function
        .size           _ZN2at6native13reduce_kernelILi128ELi4ENS0_8ReduceOpIaNS0_14func_wrapper_tIbZZZNS0_14or_kernel_cudaERNS_14TensorIteratorEENKUlvE_clEvENKUlvE0_clEvEUlbaE_EEjbLi4ELi4EEEEEvT1_,(.L_x_7645 - _ZN2at6native13reduce_kernelILi128ELi4ENS0_8ReduceOpIaNS0_14func_wrapper_tIbZZZNS0_14or_kernel_cudaERNS_14TensorIteratorEENKUlvE_clEvENKUlvE0_clEvEUlbaE_EEjbLi4ELi4EEEEEvT1_)
        .other          _ZN2at6native13reduce_kernelILi128ELi4ENS0_8ReduceOpIaNS0_14func_wrapper_tIbZZZNS0_14or_kernel_cudaERNS_14TensorIteratorEENKUlvE_clEvENKUlvE0_clEvEUlbaE_EEjbLi4ELi4EEEEEvT1_,@"STO_CUDA_ENTRY STV_DEFAULT"
_ZN2at6native13reduce_kernelILi128ELi4ENS0_8ReduceOpIaNS0_14func_wrapper_tIbZZZNS0_14or_kernel_cudaERNS_14TensorIteratorEENKUlvE_clEvENKUlvE0_clEvEUlbaE_EEjbLi4ELi4EEEEEvT1_:
.text._ZN2at6native13reduce_kernelILi128ELi4ENS0_8ReduceOpIaNS0_14func_wrapper_tIbZZZNS0_14or_kernel_cudaERNS_14TensorIteratorEENKUlvE_clEvENKUlvE0_clEvEUlbaE_EEjbLi4ELi4EEEEEvT1_:
        /* <DEDUP_REMOVED lines=9> */
[C---:B-1----:R-:W-:Y:S02]  /*0090*/  IMAD R3, R16.reuse, c[0x0][0x18c], R3 ;  /* 0x0000630010037a24 */ /* 0x042fe400078e0203 */
[----:B------:R-:W-:Y:S02]  /*00a0*/  IMAD R5, R16, c[0x0][0x180], R5 ;  /* 0x0000600010057a24 */ /* 0x000fe400078e0205 */
[----:B--2---:R-:W-:Y:S02]  /*00b0*/  IMAD R3, R0, c[0x0][0x174], R3 ;  /* 0x00005d0000037a24 */ /* 0x004fe400078e0203 */
        /* <DEDUP_REMOVED lines=201> */
.L_x_3368:
        /* <DEDUP_REMOVED lines=30> */
[----:B------:R-:W-:Y:S01]  /*0f30*/  IADD3 R7, R25, c[0x0][0x530], RZ ;  /* 0x00014c0019077a10 */ /* 0x000fe20007ffe0ff */
[----:B------:R-:W-:Y:S01]  /*0f40*/  BSSY B0, `(.L_x_3372) ;  /* 0x0000027000007945 */ /* 0x000fe20003800000 */
[----:B------:R-:W-:Y:S02]  /*0f50*/  MOV R3, c[0x0][0x168] ;  /* 0x00005a0000037a02 */ /* 0x000fe40000000f00 */
        /* <DEDUP_REMOVED lines=19> */
.L_x_3377:
[----:B------:R-:W-:Y:S05]  /*1090*/  BSYNC B2 ;  /* 0x0000000000027941 */ /* 0x000fea0003800000 */
.L_x_3376:
        /* <DEDUP_REMOVED lines=10> */
.L_x_3375:
[----:B------:R-:W-:Y:S05]  /*1140*/  BSYNC B1 ;  /* 0x0000000000017941 */ /* 0x000fea0003800000 */
.L_x_3374:
[----:B------:R-:W-:Y:S02]  /*1150*/  IADD3 R17, P0, P1, R25, c[0x0][0x530], R6 ;  /* 0x00014c0019117a10 */ /* 0x000fe4000791e006 */
[----:B------:R-:W-:Y:S02]  /*1160*/  IADD3 R3, R7, c[0x0][0x168], RZ ;  /* 0x00005a0007037a10 */ /* 0x000fe40007ffe0ff */
[----:B------:R-:W-:Y:S02]  /*1170*/  IADD3 R17, P2, R17, 0x4, RZ ;  /* 0x0000000411117810 */ /* 0x000fe40007f5e0ff */
[----:B------:R-:W-:Y:S02]  /*1180*/  IADD3.X R18, RZ, c[0x0][0x534], R18, P0, P1 ;  /* 0x00014d00ff127a10 */ /* 0x000fe400007e2412 */
[----:B------:R-:W-:-:S03]  /*1190*/  IADD3 R3, R3, -0x4, RZ ;  /* 0xfffffffc03037810 */ /* 0x000fc60007ffe0ff */
[----:B------:R-:W-:Y:S02]  /*11a0*/  IMAD.X R18, RZ, RZ, R18, P2 ;  /* 0x000000ffff127224 */ /* 0x000fe400010e0612 */
.L_x_3373:
[----:B------:R-:W-:Y:S05]  /*11b0*/  BSYNC B0 ;  /* 0x0000000000007941 */ /* 0x000fea0003800000 */
.L_x_3372:
        /* <DEDUP_REMOVED lines=13> */
.L_x_3380:
        /* <DEDUP_REMOVED lines=20> */
.L_x_3379:
[----:B------:R-:W-:Y:S05]  /*13d0*/  BSYNC B0 ;  /* 0x0000000000007941 */ /* 0x000fea0003800000 */
.L_x_3378:
        /* <DEDUP_REMOVED lines=8> */
.L_x_3382:
[----:B------:R-:W-:Y:S05]  /*1460*/  BSYNC B0 ;  /* 0x0000000000007941 */ /* 0x000fea0003800000 */
.L_x_3381:
        /* <DEDUP_REMOVED lines=13> */
.L_x_3384:
[----:B------:R-:W-:Y:S05]  /*1540*/  BSYNC B0 ;  /* 0x0000000000007941 */ /* 0x000fea0003800000 */
.L_x_3383:
        /* <DEDUP_REMOVED lines=10> */
.L_x_3371:
[----:B------:R-:W-:-:S05]  /*15f0*/  IMAD.MOV.U32 R0, RZ, RZ, 0x1 ;  /* 0x00000001ff007424 */ /* 0x000fca00078e00ff */
[C---:B------:R-:W-:Y:S02]  /*1600*/  ISETP.NE.AND P0, PT, R0.reuse, c[0x0][0x1a4], PT ;  /* 0x0000690000007a0c */ /* 0x040fe40003f05270 */
[----:B------:R-:W-:-:S13]  /*1610*/  ISETP.EQ.AND P1, PT, R0, c[0x0][0x2d4], PT ;  /* 0x0000b50000007a0c */ /* 0x000fda0003f22270 */
        /* <DEDUP_REMOVED lines=42> */
.L_x_3394:
[----:B------:R-:W-:Y:S02]  /*18c0*/  IMAD.MOV.U32 R0, RZ, RZ, RZ ;  /* 0x000000ffff007224 */ /* 0x000fe400078e00ff */
[----:B------:R-:W-:Y:S01]  /*18d0*/  IMAD.MOV.U32 R4, RZ, RZ, RZ ;  /* 0x000000ffff047224 */ /* 0x000fe200078e00ff */
[----:B------:R-:W-:Y:S05]  /*18e0*/  @!P0 BRA `(.L_x_3389) ;  /* 0x00000da000008947 */ /* 0x000fea0003800000 */
[----:B------:R-:W-:-:S04]  /*18f0*/  IMAD.MOV.U32 R4, RZ, RZ, RZ ;  /* 0x000000ffff047224 */ /* 0x000fc800078e00ff */
        /* <DEDUP_REMOVED lines=8> */
[----:B------:R-:W-:-:S04]  /*1980*/  IMAD.MOV.U32 R3, RZ, RZ, c[0x0][0x1a4] ;  /* 0x00006900ff037624 */ /* 0x000fc800078e00ff */
[----:B------:R-:W-:Y:S01]  /*1990*/  IMAD.MOV R6, RZ, RZ, -R8 ;  /* 0x000000ffff067224 */ /* 0x000fe200078e0a08 */
        /* <DEDUP_REMOVED lines=207> */
.L_x_3389:
        /* <DEDUP_REMOVED lines=8> */
[----:B------:R-:W-:Y:S01]  /*2710*/  PRMT R15, R6, 0x7773, RZ ;  /* 0x00007773060f7816 */ /* 0x000fe200000000ff */
        /* <DEDUP_REMOVED lines=220> */
.L_x_3390:
[----:B------:R-:W-:-:S04]  /*34e0*/  LOP3.LUT R0, R0, 0xfffffffc, RZ, 0xc0, !PT ;  /* 0xfffffffc00007812 */ /* 0x000fc800078ec0ff */
[----:B------:R-:W-:-:S05]  /*34f0*/  IADD3 R4, P1, R0, R17, RZ ;  /* 0x0000001100047210 */ /* 0x000fca0007f3e0ff */
[----:B------:R-:W-:-:S05]  /*3500*/  IMAD.X R5, RZ, RZ, R18, P1 ;  /* 0x000000ffff057224 */ /* 0x000fca00008e0612 */
[----:B------:R-:W2:Y:S01]  /*3510*/  LDG.E R4, [R4.64] ;  /* 0x0000002404047981 */ /* 0x000ea2000c1e1900 */
[----:B------:R-:W-:Y:S01]  /*3520*/  IADD3 R0, R3, c[0x0][0x170], RZ ;  /* 0x00005c0003007a10 */ /* 0x000fe20007ffe0ff */
[----:B------:R-:W-:Y:S02]  /*3530*/  IMAD.MOV.U32 R24, RZ, RZ, RZ ;  /* 0x000000ffff187224 */ /* 0x000fe400078e00ff */
[----:B------:R-:W-:Y:S01]  /*3540*/  IMAD.MOV.U32 R7, RZ, RZ, RZ ;  /* 0x000000ffff077224 */ /* 0x000fe200078e00ff */
[C---:B--2---:R-:W-:Y:S02]  /*3550*/  PRMT R19, R4.reuse, 0x7770, RZ ;  /* 0x0000777004137816 */ /* 0x044fe400000000ff */
[C---:B------:R-:W-:Y:S02]  /*3560*/  PRMT R20, R4.reuse, 0x7771, RZ ;  /* 0x0000777104147816 */ /* 0x040fe400000000ff */
[C---:B------:R-:W-:Y:S02]  /*3570*/  PRMT R6, R4.reuse, 0x7772, RZ ;  /* 0x0000777204067816 */ /* 0x040fe400000000ff */
[----:B------:R-:W-:Y:S01]  /*3580*/  PRMT R8, R4, 0x7773, RZ ;  /* 0x0000777304087816 */ /* 0x000fe200000000ff */
        /* <DEDUP_REMOVED lines=210> */
.L_x_3391:
        /* <DEDUP_REMOVED lines=219> */
.L_x_3392:
[----:B------:R-:W-:-:S04]  /*5060*/  LOP3.LUT R4, R24, 0xfffffffc, RZ, 0xc0, !PT ;  /* 0xfffffffc18047812 */ /* 0x000fc800078ec0ff */
[----:B------:R-:W-:-:S05]  /*5070*/  IADD3 R4, P1, R4, R17, RZ ;  /* 0x0000001104047210 */ /* 0x000fca0007f3e0ff */
[----:B------:R-:W-:-:S05]  /*5080*/  IMAD.X R5, RZ, RZ, R18, P1 ;  /* 0x000000ffff057224 */ /* 0x000fca00008e0612 */
[----:B------:R0:W2:Y:S01]  /*5090*/  LDG.E R24, [R4.64] ;  /* 0x0000002404187981 */ /* 0x0000a2000c1e1900 */
[----:B------:R-:W-:Y:S02]  /*50a0*/  LOP3.LUT P5, RZ, R12, 0xff, R21, 0xc8, !PT ;  /* 0x000000ff0cff7812 */ /* 0x000fe400078ac815 */
[----:B------:R-:W-:Y:S02]  /*50b0*/  LOP3.LUT P1, RZ, R13, 0xff, R26, 0xc8, !PT ;  /* 0x000000ff0dff7812 */ /* 0x000fe4000782c81a */
[----:B------:R-:W-:Y:S02]  /*50c0*/  SEL R21, RZ, 0x1, !P5 ;  /* 0x00000001ff157807 */ /* 0x000fe40006800000 */
[----:B------:R-:W-:Y:S02]  /*50d0*/  LOP3.LUT P4, RZ, R14, 0xff, R28, 0xc8, !PT ;  /* 0x000000ff0eff7812 */ /* 0x000fe4000788c81c */
[----:B------:R-:W-:Y:S02]  /*50e0*/  LOP3.LUT P5, RZ, R6, 0xff, R34, 0xc8, !PT ;  /* 0x000000ff06ff7812 */ /* 0x000fe400078ac822 */
[----:B0-----:R-:W-:-:S02]  /*50f0*/  IADD3 R5, R0, c[0x0][0x170], RZ ;  /* 0x00005c0000057a10 */ /* 0x001fc40007ffe0ff */
[----:B------:R-:W-:Y:S02]  /*5100*/  MOV R0, c[0x0][0x170] ;  /* 0x00005c0000007a02 */ /* 0x000fe40000000f00 */
[----:B------:R-:W-:Y:S02]  /*5110*/  LOP3.LUT P3, RZ, R15, 0xff, R30, 0xc8, !PT ;  /* 0x000000ff0fff7812 */ /* 0x000fe4000786c81e */
[----:B------:R-:W-:Y:S01]  /*5120*/  SEL R26, RZ, 0x1, !P1 ;  /* 0x00000001ff1a7807 */ /* 0x000fe20004800000 */
[----:B------:R-:W-:Y:S01]  /*5130*/  IMAD R0, R0, 0x3, R5 ;  /* 0x0000000300007824 */ /* 0x000fe200078e0205 */
[----:B------:R-:W-:Y:S02]  /*5140*/  LOP3.LUT P1, RZ, R8, 0xff, R32, 0xc8, !PT ;  /* 0x000000ff08ff7812 */ /* 0x000fe4000782c820 */
[----:B------:R-:W-:Y:S02]  /*5150*/  LOP3.LUT P2, RZ, R19, 0xff, R33, 0xc8, !PT ;  /* 0x000000ff13ff7812 */ /* 0x000fe4000784c821 */
[----:B------:R-:W-:-:S02]  /*5160*/  SEL R28, RZ, 0x1, !P4 ;  /* 0x00000001ff1c7807 */ /* 0x000fc40006000000 */
[----:B------:R-:W-:Y:S02]  /*5170*/  SEL R34, RZ, 0x1, !P5 ;  /* 0x00000001ff227807 */ /* 0x000fe40006800000 */
[----:B------:R-:W-:Y:S02]  /*5180*/  LOP3.LUT P4, RZ, R11, 0xff, R36, 0xc8, !PT ;  /* 0x000000ff0bff7812 */ /* 0x000fe4000788c824 */
[----:B------:R-:W-:Y:S02]  /*5190*/  ISETP.GE.U32.AND P5, PT, R0, c[0x0][0x168], PT ;  /* 0x00005a0000007a0c */ /* 0x000fe40003fa6070 */
[----:B------:R-:W-:Y:S02]  /*51a0*/  LOP3.LUT P6, RZ, R20, 0xff, R35, 0xc8, !PT ;  /* 0x000000ff14ff7812 */ /* 0x000fe400078cc823 */
[----:B------:R-:W-:Y:S02]  /*51b0*/  SEL R30, RZ, 0x1, !P3 ;  /* 0x00000001ff1e7807 */ /* 0x000fe40005800000 */
[----:B------:R-:W-:-:S02]  /*51c0*/  LOP3.LUT P3, RZ, R10, 0xff, R37, 0xc8, !PT ;  /* 0x000000ff0aff7812 */ /* 0x000fc4000786c825 */
[----:B------:R-:W-:Y:S02]  /*51d0*/  SEL R32, RZ, 0x1, !P1 ;  /* 0x00000001ff207807 */ /* 0x000fe40004800000 */
[----:B------:R-:W-:Y:S02]  /*51e0*/  SEL R33, RZ, 0x1, !P2 ;  /* 0x00000001ff217807 */ /* 0x000fe40005000000 */
[----:B------:R-:W-:Y:S02]  /*51f0*/  LOP3.LUT P2, RZ, R7, 0xff, R38, 0xc8, !PT ;  /* 0x000000ff07ff7812 */ /* 0x000fe4000784c826 */
[----:B------:R-:W-:Y:S02]  /*5200*/  SEL R35, RZ, 0x1, !P6 ;  /* 0x00000001ff237807 */ /* 0x000fe40007000000 */
[----:B------:R-:W-:Y:S02]  /*5210*/  LOP3.LUT P6, RZ, R9, 0xff, R39, 0xc8, !PT ;  /* 0x000000ff09ff7812 */ /* 0x000fe400078cc827 */
[----:B--2---:R-:W-:-:S02]  /*5220*/  PRMT R4, R24, 0x7770, RZ ;  /* 0x0000777018047816 */ /* 0x004fc400000000ff */
[----:B------:R-:W-:Y:S02]  /*5230*/  PRMT R3, R24, 0x7771, RZ ;  /* 0x0000777118037816 */ /* 0x000fe400000000ff */
[----:B------:R-:W-:Y:S02]  /*5240*/  LOP3.LUT P1, RZ, R4, 0xff, R31, 0xc8, !PT ;  /* 0x000000ff04ff7812 */ /* 0x000fe4000782c81f */
[C---:B------:R-:W-:Y:S02]  /*5250*/  PRMT R0, R24.reuse, 0x7772, RZ ;  /* 0x0000777218007816 */ /* 0x040fe400000000ff */
[----:B------:R-:W-:Y:S02]  /*5260*/  SEL R31, RZ, 0x1, !P4 ;  /* 0x00000001ff1f7807 */ /* 0x000fe40006000000 */
[----:B------:R-:W-:Y:S02]  /*5270*/  LOP3.LUT P4, RZ, R3, 0xff, R29, 0xc8, !PT ;  /* 0x000000ff03ff7812 */ /* 0x000fe4000788c81d */
[----:B------:R-:W-:-:S02]  /*5280*/  PRMT R24, R24, 0x7773, RZ ;  /* 0x0000777318187816 */ /* 0x000fc400000000ff */
[----:B------:R-:W-:Y:S02]  /*5290*/  SEL R29, RZ, 0x1, !P3 ;  /* 0x00000001ff1d7807 */ /* 0x000fe40005800000 */
[----:B------:R-:W-:Y:S02]  /*52a0*/  LOP3.LUT P3, RZ, R0, 0xff, R27, 0xc8, !PT ;  /* 0x000000ff00ff7812 */ /* 0x000fe4000786c81b */
[----:B------:R-:W-:Y:S02]  /*52b0*/  SEL R27, RZ, 0x1, !P2 ;  /* 0x00000001ff1b7807 */ /* 0x000fe40005000000 */
[----:B------:R-:W-:Y:S02]  /*52c0*/  LOP3.LUT P2, RZ, R24, 0xff, R25, 0xc8, !PT ;  /* 0x000000ff18ff7812 */ /* 0x000fe4000784c819 */
[----:B------:R-:W-:Y:S02]  /*52d0*/  SEL R25, RZ, 0x1, !P6 ;  /* 0x00000001ff197807 */ /* 0x000fe40007000000 */
[----:B------:R-:W-:-:S02]  /*52e0*/  PRMT R36, R31, 0x7610, R36 ;  /* 0x000076101f247816 */ /* 0x000fc40000000024 */
[----:B------:R-:W-:Y:S02]  /*52f0*/  PRMT R37, R29, 0x7610, R37 ;  /* 0x000076101d257816 */ /* 0x000fe40000000025 */
[----:B------:R-:W-:Y:S02]  /*5300*/  PRMT R38, R27, 0x7610, R38 ;  /* 0x000076101b267816 */ /* 0x000fe40000000026 */
[----:B------:R-:W-:Y:S02]  /*5310*/  PRMT R39, R25, 0x7610, R39 ;  /* 0x0000761019277816 */ /* 0x000fe40000000027 */
[----:B------:R-:W-:Y:S02]  /*5320*/  SEL R31, RZ, 0x1, !P1 ;  /* 0x00000001ff1f7807 */ /* 0x000fe40004800000 */
[----:B------:R-:W-:Y:S02]  /*5330*/  SEL R29, RZ, 0x1, !P4 ;  /* 0x00000001ff1d7807 */ /* 0x000fe40006000000 */
[----:B------:R-:W-:-:S02]  /*5340*/  SEL R27, RZ, 0x1, !P3 ;  /* 0x00000001ff1b7807 */ /* 0x000fc40005800000 */
[----:B------:R-:W-:Y:S01]  /*5350*/  SEL R25, RZ, 0x1, !P2 ;  /* 0x00000001ff197807 */ /* 0x000fe20005000000 */
[----:B------:R-:W-:Y:S01]  /*5360*/  @P5 CALL.REL.NOINC `(.L_x_3393) ;  /* 0x0000001000005944 */ /* 0x000fe20003c00000 */
[----:B------:R-:W-:Y:S05]  /*5370*/  BRA `(.L_x_3394) ;  /* 0xffffc54000007947 */ /* 0x000fea000383ffff */
.L_x_3393:
[----:B------:R-:W-:Y:S05]  /*5380*/  BSYNC B1 ;  /* 0x0000000000017941 */ /* 0x000fea0003800000 */
.L_x_3388:
[----:B------:R-:W-:Y:S05]  /*5390*/  BSYNC B0 ;  /* 0x0000000000007941 */ /* 0x000fea0003800000 */
.L_x_3387:
        /* <DEDUP_REMOVED lines=205> */
.L_x_3397:
[----:B------:R-:W-:-:S04]  /*6070*/  LOP3.LUT R12, R41, 0xfffffffc, RZ, 0xc0, !PT ;  /* 0xfffffffc290c7812 */ /* 0x000fc800078ec0ff */
[----:B------:R-:W-:-:S04]  /*6080*/  IADD3 R12, P2, R12, R17, RZ ;  /* 0x000000110c0c7210 */ /* 0x000fc80007f5e0ff */
[----:B------:R-:W-:-:S05]  /*6090*/  IADD3.X R13, RZ, R18, RZ, P2, !PT ;  /* 0x00000012ff0d7210 */ /* 0x000fca00017fe4ff */
[----:B------:R-:W2:Y:S01]  /*60a0*/  LDG.E R12, [R12.64] ;  /* 0x000000240c0c7981 */ /* 0x000ea2000c1e1900 */
[----:B------:R-:W-:-:S04]  /*60b0*/  IADD3 R41, R5, c[0x0][0x170], RZ ;  /* 0x00005c0005297a10 */ /* 0x000fc80007ffe0ff */
[----:B------:R-:W-:Y:S02]  /*60c0*/  ISETP.GE.U32.AND P2, PT, R41, c[0x0][0x168], PT ;  /* 0x00005a0029007a0c */ /* 0x000fe40003f46070 */
[C---:B--2---:R-:W-:Y:S02]  /*60d0*/  PRMT R14, R12.reuse, 0x7770, RZ ;  /* 0x000077700c0e7816 */ /* 0x044fe400000000ff */
[C---:B------:R-:W-:Y:S02]  /*60e0*/  PRMT R15, R12.reuse, 0x7771, RZ ;  /* 0x000077710c0f7816 */ /* 0x040fe400000000ff */
[C---:B------:R-:W-:Y:S02]  /*60f0*/  PRMT R42, R12.reuse, 0x7772, RZ ;  /* 0x000077720c2a7816 */ /* 0x040fe400000000ff */
[----:B------:R-:W-:Y:S02]  /*6100*/  PRMT R43, R12, 0x7773, RZ ;  /* 0x000077730c2b7816 */ /* 0x000fe400000000ff */
[----:B------:R-:W-:-:S02]  /*6110*/  PRMT R12, R14, 0x7610, R12 ;  /* 0x000076100e0c7816 */ /* 0x000fc4000000000c */
[----:B------:R-:W-:Y:S02]  /*6120*/  PRMT R13, R15, 0x7610, R13 ;  /* 0x000076100f0d7816 */ /* 0x000fe4000000000d */
[----:B------:R-:W-:Y:S02]  /*6130*/  PRMT R14, R42, 0x7610, R14 ;  /* 0x000076102a0e7816 */ /* 0x000fe4000000000e */
[----:B------:R-:W-:Y:S01]  /*6140*/  PRMT R15, R43, 0x7610, R15 ;  /* 0x000076102b0f7816 */ /* 0x000fe2000000000f */
        /* <DEDUP_REMOVED lines=201> */
.L_x_3398:
[----:B------:R-:W-:-:S04]  /*6de0*/  LOP3.LUT R8, R8, 0xfffffffc, RZ, 0xc0, !PT ;  /* 0xfffffffc08087812 */ /* 0x000fc800078ec0ff */
[----:B------:R-:W-:-:S05]  /*6df0*/  IADD3 R42, P2, R8, R17, RZ ;  /* 0x00000011082a7210 */ /* 0x000fca0007f5e0ff */
[----:B------:R-:W-:-:S05]  /*6e00*/  IMAD.X R43, RZ, RZ, R18, P2 ;  /* 0x000000ffff2b7224 */ /* 0x000fca00010e0612 */
[----:B------:R-:W2:Y:S01]  /*6e10*/  LDG.E R42, [R42.64] ;  /* 0x000000242a2a7981 */ /* 0x000ea2000c1e1900 */
[----:B------:R-:W-:-:S04]  /*6e20*/  IADD3 R41, R41, c[0x0][0x170], RZ ;  /* 0x00005c0029297a10 */ /* 0x000fc80007ffe0ff */
[----:B------:R-:W-:Y:S02]  /*6e30*/  ISETP.GE.U32.AND P2, PT, R41, c[0x0][0x168], PT ;  /* 0x00005a0029007a0c */ /* 0x000fe40003f46070 */
[C---:B--2---:R-:W-:Y:S02]  /*6e40*/  PRMT R19, R42.reuse, 0x7770, RZ ;  /* 0x000077702a137816 */ /* 0x044fe400000000ff */
[C---:B------:R-:W-:Y:S02]  /*6e50*/  PRMT R20, R42.reuse, 0x7771, RZ ;  /* 0x000077712a147816 */ /* 0x040fe400000000ff */
[C---:B------:R-:W-:Y:S02]  /*6e60*/  PRMT R6, R42.reuse, 0x7772, RZ ;  /* 0x000077722a067816 */ /* 0x040fe400000000ff */
[----:B------:R-:W-:-:S05]  /*6e70*/  PRMT R8, R42, 0x7773, RZ ;  /* 0x000077732a087816 */ /* 0x000fca00000000ff */
        /* <DEDUP_REMOVED lines=201> */
.L_x_3399:
        /* <DEDUP_REMOVED lines=215> */
.L_x_3400:
        /* <DEDUP_REMOVED lines=8> */
.L_x_3396:
[----:B------:R-:W-:Y:S05]  /*8900*/  BSYNC B0 ;  /* 0x0000000000007941 */ /* 0x000fea0003800000 */
.L_x_3395:
[----:B------:R-:W-:Y:S01]  /*8910*/  BSSY B0, `(.L_x_3401) ;  /* 0x000002e000007945 */ /* 0x000fe20003800000 */
[----:B------:R-:W-:Y:S05]  /*8920*/  @P0 BRA `(.L_x_3402) ;  /* 0x000002c000000947 */ /* 0x000fea0003800000 */
[----:B------:R-:W-:Y:S02]  /*8930*/  IADD3 R5, R5, c[0x0][0x170], RZ ;  /* 0x00005c0005057a10 */ /* 0x000fe40007ffe0ff */
[----:B------:R-:W-:-:S02]  /*8940*/  LOP3.LUT P0, RZ, R12, 0xff, R21, 0xc8, !PT ;  /* 0x000000ff0cff7812 */ /* 0x000fc4000780c815 */
[----:B------:R-:W-:Y:S02]  /*8950*/  ISETP.GE.U32.AND P4, PT, R5, c[0x0][0x168], PT ;  /* 0x00005a0005007a0c */ /* 0x000fe40003f86070 */
[----:B------:R-:W-:Y:S02]  /*8960*/  LOP3.LUT P1, RZ, R13, 0xff, R26, 0xc8, !PT ;  /* 0x000000ff0dff7812 */ /* 0x000fe4000782c81a */
[----:B------:R-:W-:Y:S02]  /*8970*/  LOP3.LUT P2, RZ, R14, 0xff, R28, 0xc8, !PT ;  /* 0x000000ff0eff7812 */ /* 0x000fe4000784c81c */
[----:B------:R-:W-:Y:S02]  /*8980*/  LOP3.LUT P3, RZ, R15, 0xff, R30, 0xc8, !PT ;  /* 0x000000ff0fff7812 */ /* 0x000fe4000786c81e */
[----:B------:R-:W-:Y:S02]  /*8990*/  SEL R21, RZ, 0x1, !P0 ;  /* 0x00000001ff157807 */ /* 0x000fe40004000000 */
[----:B------:R-:W-:-:S02]  /*89a0*/  SEL R26, RZ, 0x1, !P1 ;  /* 0x00000001ff1a7807 */ /* 0x000fc40004800000 */
[----:B------:R-:W-:Y:S02]  /*89b0*/  SEL R28, RZ, 0x1, !P2 ;  /* 0x00000001ff1c7807 */ /* 0x000fe40005000000 */
[----:B------:R-:W-:Y:S01]  /*89c0*/  SEL R30, RZ, 0x1, !P3 ;  /* 0x00000001ff1e7807 */ /* 0x000fe20005800000 */
[----:B------:R-:W-:Y:S05]  /*89d0*/  @P4 BRA `(.L_x_3402) ;  /* 0x0000021000004947 */ /* 0x000fea0003800000 */
[----:B------:R-:W-:Y:S02]  /*89e0*/  IADD3 R5, R5, c[0x0][0x170], RZ ;  /* 0x00005c0005057a10 */ /* 0x000fe40007ffe0ff */
[----:B------:R-:W-:Y:S02]  /*89f0*/  LOP3.LUT P0, RZ, R19, 0xff, R33, 0xc8, !PT ;  /* 0x000000ff13ff7812 */ /* 0x000fe4000780c821 */
[----:B------:R-:W-:Y:S02]  /*8a00*/  ISETP.GE.U32.AND P4, PT, R5, c[0x0][0x168], PT ;  /* 0x00005a0005007a0c */ /* 0x000fe40003f86070 */
[----:B------:R-:W-:Y:S02]  /*8a10*/  LOP3.LUT P1, RZ, R20, 0xff, R35, 0xc8, !PT ;  /* 0x000000ff14ff7812 */ /* 0x000fe4000782c823 */
[----:B------:R-:W-:-:S02]  /*8a20*/  LOP3.LUT P2, RZ, R6, 0xff, R34, 0xc8, !PT ;  /* 0x000000ff06ff7812 */ /* 0x000fc4000784c822 */
[----:B------:R-:W-:Y:S02]  /*8a30*/  LOP3.LUT P3, RZ, R8, 0xff, R32, 0xc8, !PT ;  /* 0x000000ff08ff7812 */ /* 0x000fe4000786c820 */
[----:B------:R-:W-:Y:S02]  /*8a40*/  SEL R33, RZ, 0x1, !P0 ;  /* 0x00000001ff217807 */ /* 0x000fe40004000000 */
[----:B------:R-:W-:Y:S02]  /*8a50*/  SEL R35, RZ, 0x1, !P1 ;  /* 0x00000001ff237807 */ /* 0x000fe40004800000 */
[----:B------:R-:W-:Y:S02]  /*8a60*/  SEL R34, RZ, 0x1, !P2 ;  /* 0x00000001ff227807 */ /* 0x000fe40005000000 */
[----:B------:R-:W-:Y:S01]  /*8a70*/  SEL R32, RZ, 0x1, !P3 ;  /* 0x00000001ff207807 */ /* 0x000fe20005800000 */
[----:B------:R-:W-:Y:S05]  /*8a80*/  @P4 BRA `(.L_x_3402) ;  /* 0x0000016000004947 */ /* 0x000fea0003800000 */
[----:B------:R-:W-:Y:S02]  /*8a90*/  IADD3 R5, R5, c[0x0][0x170], RZ ;  /* 0x00005c0005057a10 */ /* 0x000fe40007ffe0ff */
[----:B------:R-:W-:-:S02]  /*8aa0*/  LOP3.LUT P2, RZ, R11, 0xff, R36, 0xc8, !PT ;  /* 0x000000ff0bff7812 */ /* 0x000fc4000784c824 */
[----:B------:R-:W-:Y:S02]  /*8ab0*/  ISETP.GE.U32.AND P3, PT, R5, c[0x0][0x168], PT ;  /* 0x00005a0005007a0c */ /* 0x000fe40003f66070 */
[----:B------:R-:W-:Y:S02]  /*8ac0*/  LOP3.LUT P1, RZ, R10, 0xff, R37, 0xc8, !PT ;  /* 0x000000ff0aff7812 */ /* 0x000fe4000782c825 */
[----:B------:R-:W-:Y:S02]  /*8ad0*/  LOP3.LUT P0, RZ, R7, 0xff, R38, 0xc8, !PT ;  /* 0x000000ff07ff7812 */ /* 0x000fe4000780c826 */
[----:B------:R-:W-:Y:S02]  /*8ae0*/  SEL R36, RZ, 0x1, !P2 ;  /* 0x00000001ff247807 */ /* 0x000fe40005000000 */
[----:B------:R-:W-:Y:S02]  /*8af0*/  SEL R37, RZ, 0x1, !P1 ;  /* 0x00000001ff257807 */ /* 0x000fe40004800000 */
[----:B------:R-:W-:-:S03]  /*8b00*/  SEL R38, RZ, 0x1, !P0 ;  /* 0x00000001ff267807 */ /* 0x000fc60004000000 */
[----:B------:R-:W-:Y:S02]  /*8b10*/  @!P3 LOP3.LUT P4, RZ, R4, 0xff, R31, 0xc8, !PT ;  /* 0x000000ff04ffb812 */ /* 0x000fe4000788c81f */
[----:B------:R-:W-:Y:S02]  /*8b20*/  @!P3 LOP3.LUT P5, RZ, R0, 0xff, R27, 0xc8, !PT ;  /* 0x000000ff00ffb812 */ /* 0x000fe400078ac81b */
[----:B------:R-:W-:Y:S02]  /*8b30*/  @!P3 LOP3.LUT P6, RZ, R3, 0xff, R29, 0xc8, !PT ;  /* 0x000000ff03ffb812 */ /* 0x000fe400078cc81d */
[----:B------:R-:W-:Y:S02]  /*8b40*/  @!P3 SEL R0, RZ, 0x1, !P4 ;  /* 0x00000001ff00b807 */ /* 0x000fe40006000000 */
        /* <DEDUP_REMOVED lines=10> */
.L_x_3402:
[----:B------:R-:W-:Y:S05]  /*8bf0*/  BSYNC B0 ;  /* 0x0000000000007941 */ /* 0x000fea0003800000 */
.L_x_3401:
        /* <DEDUP_REMOVED lines=25> */
.L_x_3386:
        /* <DEDUP_REMOVED lines=34> */
.L_x_3406:
[C---:B------:R-:W-:Y:S01]  /*8fb0*/  IMAD R4, R5.reuse, c[0x0][0x2d4], RZ ;  /* 0x0000b50005047a24 */ /* 0x040fe200078e02ff */
[----:B------:R-:W-:-:S04]  /*8fc0*/  IADD3 R5, R5, c[0x0][0x170], RZ ;  /* 0x00005c0005057a10 */ /* 0x000fc80007ffe0ff */
[----:B------:R-:W-:Y:S01]  /*8fd0*/  LOP3.LUT R4, R4, 0xfffffffc, RZ, 0xc0, !PT ;  /* 0xfffffffc04047812 */ /* 0x000fe200078ec0ff */
[C---:B------:R-:W-:Y:S01]  /*8fe0*/  IMAD R6, R5.reuse, c[0x0][0x2d4], RZ ;  /* 0x0000b50005067a24 */ /* 0x040fe200078e02ff */
[----:B------:R-:W-:Y:S02]  /*8ff0*/  IADD3 R8, R5, c[0x0][0x170], RZ ;  /* 0x00005c0005087a10 */ /* 0x000fe40007ffe0ff */
[-C--:B------:R-:W-:Y:S02]  /*9000*/  IADD3 R4, P0, R4, R17.reuse, RZ ;  /* 0x0000001104047210 */ /* 0x080fe40007f1e0ff */
[----:B------:R-:W-:Y:S01]  /*9010*/  LOP3.LUT R6, R6, 0xfffffffc, RZ, 0xc0, !PT ;  /* 0xfffffffc06067812 */ /* 0x000fe200078ec0ff */
[----:B------:R-:W-:Y:S01]  /*9020*/  IMAD R9, R8, c[0x0][0x2d4], RZ ;  /* 0x0000b50008097a24 */ /* 0x000fe200078e02ff */
[----:B------:R-:W-:Y:S02]  /*9030*/  IADD3.X R5, RZ, R18, RZ, P0, !PT ;  /* 0x00000012ff057210 */ /* 0x000fe400007fe4ff */
[----:B------:R-:W-:-:S02]  /*9040*/  IADD3 R6, P0, R6, R17, RZ ;  /* 0x0000001106067210 */ /* 0x000fc40007f1e0ff */
[----:B------:R-:W-:Y:S01]  /*9050*/  LOP3.LUT R28, R9, 0xfffffffc, RZ, 0xc0, !PT ;  /* 0xfffffffc091c7812 */ /* 0x000fe200078ec0ff */
[----:B------:R0:W2:Y:S01]  /*9060*/  LDG.E R37, [R4.64] ;  /* 0x0000002404257981 */ /* 0x0000a2000c1e1900 */
[----:B------:R-:W-:Y:S01]  /*9070*/  IADD3 R33, R8, c[0x0][0x170], RZ ;  /* 0x00005c0008217a10 */ /* 0x000fe20007ffe0ff */
[----:B------:R-:W-:Y:S01]  /*9080*/  IMAD.X R7, RZ, RZ, R18, P0 ;  /* 0x000000ffff077224 */ /* 0x000fe200000e0612 */
[----:B------:R-:W-:-:S03]  /*9090*/  IADD3 R8, P0, R28, R17, RZ ;  /* 0x000000111c087210 */ /* 0x000fc60007f1e0ff */
[----:B------:R-:W-:Y:S02]  /*90a0*/  IMAD R28, R33, c[0x0][0x2d4], RZ ;  /* 0x0000b500211c7a24 */ /* 0x000fe400078e02ff */
[----:B------:R-:W-:Y:S01]  /*90b0*/  IMAD.X R9, RZ, RZ, R18, P0 ;  /* 0x000000ffff097224 */ /* 0x000fe200000e0612 */
[----:B------:R1:W3:Y:S02]  /*90c0*/  LDG.E R7, [R6.64] ;  /* 0x0000002406077981 */ /* 0x0002e4000c1e1900 */
[----:B------:R-:W-:Y:S02]  /*90d0*/  LOP3.LUT R28, R28, 0xfffffffc, RZ, 0xc0, !PT ;  /* 0xfffffffc1c1c7812 */ /* 0x000fe400078ec0ff */
[----:B------:R-:W4:Y:S02]  /*90e0*/  LDG.E R40, [R8.64] ;  /* 0x0000002408287981 */ /* 0x000f24000c1e1900 */
[----:B------:R-:W-:-:S05]  /*90f0*/  IADD3 R30, P0, R28, R17, RZ ;  /* 0x000000111c1e7210 */ /* 0x000fca0007f1e0ff */
[----:B------:R-:W-:-:S05]  /*9100*/  IMAD.X R31, RZ, RZ, R18, P0 ;  /* 0x000000ffff1f7224 */ /* 0x000fca00000e0612 */
[----:B------:R-:W5:Y:S01]  /*9110*/  LDG.E R30, [R30.64] ;  /* 0x000000241e1e7981 */ /* 0x000f62000c1e1900 */
[----:B0-----:R-:W-:-:S05]  /*9120*/  IADD3 R5, R33, c[0x0][0x170], RZ ;  /* 0x00005c0021057a10 */ /* 0x001fca0007ffe0ff */
[----:B------:R-:W-:-:S05]  /*9130*/  IMAD R4, R32, 0x3, R5 ;  /* 0x0000000320047824 */ /* 0x000fca00078e0205 */
[----:B------:R-:W-:Y:S02]  /*9140*/  ISETP.GE.U32.AND P0, PT, R4, c[0x0][0x168], PT ;  /* 0x00005a0004007a0c */ /* 0x000fe40003f06070 */
[C---:B--2---:R-:W-:Y:S02]  /*9150*/  PRMT R42, R37.reuse, 0x7770, RZ ;  /* 0x00007770252a7816 */ /* 0x044fe400000000ff */
[C---:B------:R-:W-:Y:S02]  /*9160*/  PRMT R35, R37.reuse, 0x7771, RZ ;  /* 0x0000777125237816 */ /* 0x040fe400000000ff */
[C---:B-1----:R-:W-:Y:S02]  /*9170*/  PRMT R6, R37.reuse, 0x7772, RZ ;  /* 0x0000777225067816 */ /* 0x042fe400000000ff */
[----:B------:R-:W-:Y:S02]  /*9180*/  PRMT R37, R37, 0x7773, RZ ;  /* 0x0000777325257816 */ /* 0x000fe400000000ff */
[----:B------:R-:W-:-:S02]  /*9190*/  LOP3.LUT P2, RZ, R42, 0xff, R11, 0xc8, !PT ;  /* 0x000000ff2aff7812 */ /* 0x000fc4000784c80b */
[----:B------:R-:W-:Y:S02]  /*91a0*/  LOP3.LUT P3, RZ, R35, 0xff, R10, 0xc8, !PT ;  /* 0x000000ff23ff7812 */ /* 0x000fe4000786c80a */
[----:B------:R-:W-:Y:S02]  /*91b0*/  LOP3.LUT P4, RZ, R6, 0xff, R3, 0xc8, !PT ;  /* 0x000000ff06ff7812 */ /* 0x000fe4000788c803 */
[----:B------:R-:W-:Y:S02]  /*91c0*/  LOP3.LUT P5, RZ, R37, 0xff, R0, 0xc8, !PT ;  /* 0x000000ff25ff7812 */ /* 0x000fe400078ac800 */
[C---:B---3--:R-:W-:Y:S02]  /*91d0*/  PRMT R39, R7.reuse, 0x7770, RZ ;  /* 0x0000777007277816 */ /* 0x048fe400000000ff */
[C---:B------:R-:W-:Y:S02]  /*91e0*/  PRMT R34, R7.reuse, 0x7771, RZ ;  /* 0x0000777107227816 */ /* 0x040fe400000000ff */
[----:B------:R-:W-:-:S02]  /*91f0*/  PRMT R41, R7, 0x7772, RZ ;  /* 0x0000777207297816 */ /* 0x000fc400000000ff */
[----:B------:R-:W-:Y:S02]  /*9200*/  PRMT R36, R7, 0x7773, RZ ;  /* 0x0000777307247816 */ /* 0x000fe400000000ff */
[C---:B----4-:R-:W-:Y:S02]  /*9210*/  PRMT R8, R40.reuse, 0x7770, RZ ;  /* 0x0000777028087816 */ /* 0x050fe400000000ff */
[----:B------:R-:W-:Y:S02]  /*9220*/  PRMT R9, R40, 0x7771, RZ ;  /* 0x0000777128097816 */ /* 0x000fe400000000ff */
        /* <DEDUP_REMOVED lines=8> */
[----:B------:R-:W-:-:S02]  /*92b0*/  LOP3.LUT P4, RZ, R8, 0xff, R21, 0xc8, !PT ;  /* 0x000000ff08ff7812 */ /* 0x000fc4000788c815 */
[C---:B------:R-:W-:Y:S02]  /*92c0*/  PRMT R38, R40.reuse, 0x7772, RZ ;  /* 0x0000777228267816 */ /* 0x040fe400000000ff */
[----:B------:R-:W-:Y:S02]  /*92d0*/  LOP3.LUT P5, RZ, R9, 0xff, R20, 0xc8, !PT ;  /* 0x000000ff09ff7812 */ /* 0x000fe400078ac814 */
[----:B------:R-:W-:Y:S02]  /*92e0*/  PRMT R40, R40, 0x7773, RZ ;  /* 0x0000777328287816 */ /* 0x000fe400000000ff */
[C---:B-----5:R-:W-:Y:S02]  /*92f0*/  PRMT R31, R30.reuse, 0x7770, RZ ;  /* 0x000077701e1f7816 */ /* 0x060fe400000000ff */
[C---:B------:R-:W-:Y:S02]  /*9300*/  PRMT R4, R30.reuse, 0x7771, RZ ;  /* 0x000077711e047816 */ /* 0x040fe400000000ff */
[----:B------:R-:W-:-:S02]  /*9310*/  PRMT R33, R30, 0x7772, RZ ;  /* 0x000077721e217816 */ /* 0x000fc400000000ff */
[----:B------:R-:W-:Y:S02]  /*9320*/  PRMT R28, R30, 0x7773, RZ ;  /* 0x000077731e1c7816 */ /* 0x000fe400000000ff */
[----:B------:R-:W-:Y:S02]  /*9330*/  SEL R26, RZ, 0x1, !P6 ;  /* 0x00000001ff1a7807 */ /* 0x000fe40007000000 */
[----:B------:R-:W-:Y:S02]  /*9340*/  SEL R29, RZ, 0x1, !P1 ;  /* 0x00000001ff1d7807 */ /* 0x000fe40004800000 */
        /* <DEDUP_REMOVED lines=18> */
.L_x_3405:
[----:B------:R-:W-:Y:S02]  /*9470*/  PRMT R30, R42, 0x7610, R30 ;  /* 0x000076102a1e7816 */ /* 0x000fe4000000001e */
[----:B------:R-:W-:Y:S02]  /*9480*/  PRMT R32, R6, 0x7610, R32 ;  /* 0x0000761006207816 */ /* 0x000fe40000000020 */
.L_x_3404:
[----:B------:R-:W-:Y:S05]  /*9490*/  BSYNC B0 ;  /* 0x0000000000007941 */ /* 0x000fea0003800000 */
.L_x_3403:
[----:B------:R-:W-:Y:S01]  /*94a0*/  ISETP.GE.U32.AND P0, PT, R5, c[0x0][0x168], PT ;  /* 0x00005a0005007a0c */ /* 0x000fe20003f06070 */
[----:B------:R-:W-:-:S12]  /*94b0*/  BSSY B0, `(.L_x_3407) ;  /* 0x0000034000007945 */ /* 0x000fd80003800000 */
[----:B------:R-:W-:Y:S05]  /*94c0*/  @P0 BRA `(.L_x_3408) ;  /* 0x0000032000000947 */ /* 0x000fea0003800000 */
[----:B------:R-:W-:-:S05]  /*94d0*/  IMAD R6, R5, c[0x0][0x2d4], RZ ;  /* 0x0000b50005067a24 */ /* 0x000fca00078e02ff */
        /* <DEDUP_REMOVED lines=23> */
[C---:B------:R-:W-:Y:S01]  /*9650*/  IADD3 R6, R42.reuse, c[0x0][0x170], RZ ;  /* 0x00005c002a067a10 */ /* 0x040fe20007ffe0ff */
[----:B------:R-:W-:-:S03]  /*9660*/  IMAD R42, R42, c[0x0][0x2d4], RZ ;  /* 0x0000b5002a2a7a24 */ /* 0x000fc600078e02ff */
[----:B------:R-:W-:Y:S02]  /*9670*/  ISETP.GE.U32.AND P1, PT, R6, c[0x0][0x168], PT ;  /* 0x00005a0006007a0c */ /* 0x000fe40003f26070 */
[----:B------:R-:W-:-:S11]  /*9680*/  LOP3.LUT R42, R42, 0xfffffffc, RZ, 0xc0, !PT ;  /* 0xfffffffc2a2a7812 */ /* 0x000fd600078ec0ff */
[----:B------:R-:W-:-:S05]  /*9690*/  @!P1 IMAD R6, R6, c[0x0][0x2d4], RZ ;  /* 0x0000b50006069a24 */ /* 0x000fca00078e02ff */
[----:B------:R-:W-:-:S04]  /*96a0*/  @!P1 LOP3.LUT R6, R6, 0xfffffffc, RZ, 0xc0, !PT ;  /* 0xfffffffc06069812 */ /* 0x000fc800078ec0ff */
[----:B------:R-:W-:-:S05]  /*96b0*/  @!P1 IADD3 R6, P2, R6, R17, RZ ;  /* 0x0000001106069210 */ /* 0x000fca0007f5e0ff */
[----:B------:R-:W-:Y:S01]  /*96c0*/  @!P1 IMAD.X R7, RZ, RZ, R18, P2 ;  /* 0x000000ffff079224 */ /* 0x000fe200010e0612 */
[----:B------:R-:W-:-:S04]  /*96d0*/  IADD3 R8, P2, R42, R17, RZ ;  /* 0x000000112a087210 */ /* 0x000fc80007f5e0ff */
[----:B------:R-:W2:Y:S01]  /*96e0*/  @!P1 LDG.E R6, [R6.64] ;  /* 0x0000002406069981 */ /* 0x000ea2000c1e1900 */
[----:B------:R-:W-:-:S05]  /*96f0*/  IMAD.X R9, RZ, RZ, R18, P2 ;  /* 0x000000ffff097224 */ /* 0x000fca00010e0612 */
[----:B------:R-:W3:Y:S01]  /*9700*/  LDG.E R8, [R8.64] ;  /* 0x0000002408087981 */ /* 0x000ee2000c1e1900 */
[C---:B--2---:R-:W-:Y:S02]  /*9710*/  @!P1 PRMT R38, R6.reuse, 0x7772, RZ ;  /* 0x0000777206269816 */ /* 0x044fe400000000ff */
[C---:B------:R-:W-:Y:S02]  /*9720*/  @!P1 PRMT R40, R6.reuse, 0x7773, RZ ;  /* 0x0000777306289816 */ /* 0x040fe400000000ff */
[C---:B------:R-:W-:Y:S02]  /*9730*/  @!P1 PRMT R17, R6.reuse, 0x7770, RZ ;  /* 0x0000777006119816 */ /* 0x040fe400000000ff */
[----:B------:R-:W-:Y:S02]  /*9740*/  @!P1 PRMT R18, R6, 0x7771, RZ ;  /* 0x0000777106129816 */ /* 0x000fe400000000ff */
[C---:B---3--:R-:W-:Y:S02]  /*9750*/  PRMT R6, R8.reuse, 0x7770, RZ ;  /* 0x0000777008067816 */ /* 0x048fe400000000ff */
[----:B------:R-:W-:-:S02]  /*9760*/  PRMT R7, R8, 0x7771, RZ ;  /* 0x0000777108077816 */ /* 0x000fc400000000ff */
[----:B------:R-:W-:Y:S02]  /*9770*/  @!P1 PRMT R33, R38, 0x7610, R33 ;  /* 0x0000761026219816 */ /* 0x000fe40000000021 */
[----:B------:R-:W-:Y:S02]  /*9780*/  @!P1 PRMT R28, R40, 0x7610, R28 ;  /* 0x00007610281c9816 */ /* 0x000fe4000000001c */
[C---:B------:R-:W-:Y:S02]  /*9790*/  PRMT R38, R8.reuse, 0x7772, RZ ;  /* 0x0000777208267816 */ /* 0x040fe400000000ff */
[----:B------:R-:W-:Y:S02]  /*97a0*/  PRMT R40, R8, 0x7773, RZ ;  /* 0x0000777308287816 */ /* 0x000fe400000000ff */
[----:B------:R-:W-:Y:S02]  /*97b0*/  @!P1 PRMT R31, R17, 0x7610, R31 ;  /* 0x00007610111f9816 */ /* 0x000fe4000000001f */
[----:B------:R-:W-:-:S02]  /*97c0*/  @!P1 PRMT R4, R18, 0x7610, R4 ;  /* 0x0000761012049816 */ /* 0x000fc40000000004 */
[----:B------:R-:W-:Y:S02]  /*97d0*/  PRMT R8, R6, 0x7610, R8 ;  /* 0x0000761006087816 */ /* 0x000fe40000000008 */
[----:B------:R-:W-:Y:S02]  /*97e0*/  PRMT R9, R7, 0x7610, R9 ;  /* 0x0000761007097816 */ /* 0x000fe40000000009 */
.L_x_3408:
[----:B------:R-:W-:Y:S05]  /*97f0*/  BSYNC B0 ;  /* 0x0000000000007941 */ /* 0x000fea0003800000 */
.L_x_3407:
[----:B------:R-:W-:Y:S01]  /*9800*/  BSSY B0, `(.L_x_3409) ;  /* 0x000002e000007945 */ /* 0x000fe20003800000 */
        /* <DEDUP_REMOVED lines=45> */
.L_x_3410:
[----:B------:R-:W-:Y:S05]  /*9ae0*/  BSYNC B0 ;  /* 0x0000000000007941 */ /* 0x000fea0003800000 */
.L_x_3409:
        /* <DEDUP_REMOVED lines=25> */
.L_x_3385:
        /* <DEDUP_REMOVED lines=38> */
.L_x_3414:
[C---:B------:R-:W-:Y:S02]  /*9ee0*/  LOP3.LUT R4, R27.reuse, 0xfffffffc, RZ, 0xc0, !PT ;  /* 0xfffffffc1b047812 */ /* 0x040fe400078ec0ff */
[----:B------:R-:W-:Y:S02]  /*9ef0*/  IADD3 R27, R27, c[0x0][0x170], RZ ;  /* 0x00005c001b1b7a10 */ /* 0x000fe40007ffe0ff */
[----:B------:R-:W-:-:S02]  /*9f00*/  IADD3 R4, P0, R4, R17, RZ ;  /* 0x0000001104047210 */ /* 0x000fc40007f1e0ff */
[C---:B------:R-:W-:Y:S02]  /*9f10*/  LOP3.LUT R6, R27.reuse, 0xfffffffc, RZ, 0xc0, !PT ;  /* 0xfffffffc1b067812 */ /* 0x040fe400078ec0ff */
[----:B------:R-:W-:Y:S01]  /*9f20*/  IADD3 R27, R27, c[0x0][0x170], RZ ;  /* 0x00005c001b1b7a10 */ /* 0x000fe20007ffe0ff */
[--C-:B------:R-:W-:Y:S01]  /*9f30*/  IMAD.X R5, RZ, RZ, R18.reuse, P0 ;  /* 0x000000ffff057224 */ /* 0x100fe200000e0612 */
[-C--:B------:R-:W-:Y:S02]  /*9f40*/  IADD3 R6, P0, R6, R17.reuse, RZ ;  /* 0x0000001106067210 */ /* 0x080fe40007f1e0ff */
[C---:B------:R-:W-:Y:S02]  /*9f50*/  LOP3.LUT R28, R27.reuse, 0xfffffffc, RZ, 0xc0, !PT ;  /* 0xfffffffc1b1c7812 */ /* 0x040fe400078ec0ff */
[----:B------:R-:W-:Y:S01]  /*9f60*/  IADD3 R27, R27, c[0x0][0x170], RZ ;  /* 0x00005c001b1b7a10 */ /* 0x000fe20007ffe0ff */
[----:B------:R-:W-:Y:S01]  /*9f70*/  IMAD.X R7, RZ, RZ, R18, P0 ;  /* 0x000000ffff077224 */ /* 0x000fe200000e0612 */
[----:B------:R-:W-:Y:S01]  /*9f80*/  IADD3 R28, P0, R28, R17, RZ ;  /* 0x000000111c1c7210 */ /* 0x000fe20007f1e0ff */
[----:B------:R0:W2:Y:S01]  /*9f90*/  LDG.E R35, [R4.64] ;  /* 0x0000002404237981 */ /* 0x0000a2000c1e1900 */
[----:B------:R-:W-:-:S03]  /*9fa0*/  LOP3.LUT R30, R27, 0xfffffffc, RZ, 0xc0, !PT ;  /* 0xfffffffc1b1e7812 */ /* 0x000fc600078ec0ff */
[----:B------:R-:W-:Y:S01]  /*9fb0*/  IMAD.X R29, RZ, RZ, R18, P0 ;  /* 0x000000ffff1d7224 */ /* 0x000fe200000e0612 */
[----:B------:R-:W-:Y:S01]  /*9fc0*/  IADD3 R30, P0, R30, R17, RZ ;  /* 0x000000111e1e7210 */ /* 0x000fe20007f1e0ff */
[----:B------:R-:W3:Y:S03]  /*9fd0*/  LDG.E R6, [R6.64] ;  /* 0x0000002406067981 */ /* 0x000ee6000c1e1900 */
[----:B------:R-:W-:Y:S01]  /*9fe0*/  IADD3.X R31, RZ, R18, RZ, P0, !PT ;  /* 0x00000012ff1f7210 */ /* 0x000fe200007fe4ff */
[----:B------:R-:W4:Y:S05]  /*9ff0*/  LDG.E R28, [R28.64] ;  /* 0x000000241c1c7981 */ /* 0x000f2a000c1e1900 */
[----:B------:R-:W5:Y:S01]  /*a000*/  LDG.E R31, [R30.64] ;  /* 0x000000241e1f7981 */ /* 0x000f62000c1e1900 */
[----:B------:R-:W-:-:S05]  /*a010*/  IADD3 R27, R27, c[0x0][0x170], RZ ;  /* 0x00005c001b1b7a10 */ /* 0x000fca0007ffe0ff */
[----:B0-----:R-:W-:-:S05]  /*a020*/  IMAD R5, R32, 0x3, R27 ;  /* 0x0000000320057824 */ /* 0x001fca00078e021b */
[----:B------:R-:W-:Y:S02]  /*a030*/  ISETP.GE.U32.AND P0, PT, R5, c[0x0][0x168], PT ;  /* 0x00005a0005007a0c */ /* 0x000fe40003f06070 */
[C---:B--2---:R-:W-:Y:S02]  /*a040*/  PRMT R4, R35.reuse, 0x7770, RZ ;  /* 0x0000777023047816 */ /* 0x044fe400000000ff */
[C---:B------:R-:W-:Y:S02]  /*a050*/  PRMT R33, R35.reuse, 0x7771, RZ ;  /* 0x0000777123217816 */ /* 0x040fe400000000ff */
[C---:B------:R-:W-:Y:S02]  /*a060*/  PRMT R34, R35.reuse, 0x7772, RZ ;  /* 0x0000777223227816 */ /* 0x040fe400000000ff */
[----:B------:R-:W-:Y:S02]  /*a070*/  PRMT R35, R35, 0x7773, RZ ;  /* 0x0000777323237816 */ /* 0x000fe400000000ff */
[----:B------:R-:W-:-:S02]  /*a080*/  LOP3.LUT P2, RZ, R4, 0xff, R9, 0xc8, !PT ;  /* 0x000000ff04ff7812 */ /* 0x000fc4000784c809 */
[----:B------:R-:W-:Y:S02]  /*a090*/  LOP3.LUT P3, RZ, R33, 0xff, R8, 0xc8, !PT ;  /* 0x000000ff21ff7812 */ /* 0x000fe4000786c808 */
[----:B---3--:R-:W-:Y:S02]  /*a0a0*/  PRMT R37, R6, 0x7770, RZ ;  /* 0x0000777006257816 */ /* 0x008fe400000000ff */
[----:B------:R-:W-:Y:S02]  /*a0b0*/  LOP3.LUT P4, RZ, R34, 0xff, R3, 0xc8, !PT ;  /* 0x000000ff22ff7812 */ /* 0x000fe4000788c803 */
[C---:B------:R-:W-:Y:S02]  /*a0c0*/  PRMT R36, R6.reuse, 0x7771, RZ ;  /* 0x0000777106247816 */ /* 0x040fe400000000ff */
[----:B------:R-:W-:Y:S02]  /*a0d0*/  LOP3.LUT P5, RZ, R35, 0xff, R0, 0xc8, !PT ;  /* 0x000000ff23ff7812 */ /* 0x000fe400078ac800 */
        /* <DEDUP_REMOVED lines=8> */
[C---:B------:R-:W-:Y:S02]  /*a160*/  PRMT R40, R28.reuse, 0x7772, RZ ;  /* 0x000077721c287816 */ /* 0x040fe400000000ff */
[----:B------:R-:W-:Y:S02]  /*a170*/  PRMT R41, R28, 0x7773, RZ ;  /* 0x000077731c297816 */ /* 0x000fe400000000ff */
[----:B------:R-:W-:Y:S02]  /*a180*/  LOP3.LUT P6, RZ, R37, 0xff, R26, 0xc8, !PT ;  /* 0x000000ff25ff7812 */ /* 0x000fe400078cc81a */
[----:B------:R-:W-:Y:S02]  /*a190*/  LOP3.LUT P1, RZ, R36, 0xff, R25, 0xc8, !PT ;  /* 0x000000ff24ff7812 */ /* 0x000fe4000782c819 */
[----:B------:R-:W-:-:S02]  /*a1a0*/  LOP3.LUT P2, RZ, R39, 0xff, R24, 0xc8, !PT ;  /* 0x000000ff27ff7812 */ /* 0x000fc4000784c818 */
[----:B------:R-:W-:Y:S02]  /*a1b0*/  LOP3.LUT P3, RZ, R38, 0xff, R21, 0xc8, !PT ;  /* 0x000000ff26ff7812 */ /* 0x000fe4000786c815 */
[----:B------:R-:W-:Y:S02]  /*a1c0*/  LOP3.LUT P4, RZ, R7, 0xff, R20, 0xc8, !PT ;  /* 0x000000ff07ff7812 */ /* 0x000fe4000788c814 */
[----:B------:R-:W-:Y:S02]  /*a1d0*/  LOP3.LUT P5, RZ, R6, 0xff, R19, 0xc8, !PT ;  /* 0x000000ff06ff7812 */ /* 0x000fe400078ac813 */
        /* <DEDUP_REMOVED lines=24> */
.L_x_3413:
[----:B------:R-:W-:Y:S02]  /*a360*/  PRMT R32, R4, 0x7610, R32 ;  /* 0x0000761004207816 */ /* 0x000fe40000000020 */
.L_x_3412:
[----:B------:R-:W-:Y:S05]  /*a370*/  BSYNC B0 ;  /* 0x0000000000007941 */ /* 0x000fea0003800000 */
.L_x_3411:
        /* <DEDUP_REMOVED lines=25> */
[C---:B------:R-:W-:Y:S02]  /*a510*/  IADD3 R4, R42.reuse, c[0x0][0x170], RZ ;  /* 0x00005c002a047a10 */ /* 0x040fe40007ffe0ff */
[----:B------:R-:W-:Y:S02]  /*a520*/  LOP3.LUT R6, R42, 0xfffffffc, RZ, 0xc0, !PT ;  /* 0xfffffffc2a067812 */ /* 0x000fe400078ec0ff */
[----:B------:R-:W-:-:S13]  /*a530*/  ISETP.GE.U32.AND P1, PT, R4, c[0x0][0x168], PT ;  /* 0x00005a0004007a0c */ /* 0x000fda0003f26070 */
[----:B------:R-:W-:-:S04]  /*a540*/  @!P1 LOP3.LUT R4, R4, 0xfffffffc, RZ, 0xc0, !PT ;  /* 0xfffffffc04049812 */ /* 0x000fc800078ec0ff */
[----:B------:R-:W-:-:S05]  /*a550*/  @!P1 IADD3 R4, P2, R4, R17, RZ ;  /* 0x0000001104049210 */ /* 0x000fca0007f5e0ff */
[----:B------:R-:W-:Y:S01]  /*a560*/  @!P1 IMAD.X R5, RZ, RZ, R18, P2 ;  /* 0x000000ffff059224 */ /* 0x000fe200010e0612 */
[----:B------:R-:W-:-:S04]  /*a570*/  IADD3 R6, P2, R6, R17, RZ ;  /* 0x0000001106067210 */ /* 0x000fc80007f5e0ff */
[----:B------:R-:W-:Y:S01]  /*a580*/  IADD3.X R7, RZ, R18, RZ, P2, !PT ;  /* 0x00000012ff077210 */ /* 0x000fe200017fe4ff */
[----:B------:R-:W2:Y:S04]  /*a590*/  @!P1 LDG.E R4, [R4.64] ;  /* 0x0000002404049981 */ /* 0x000ea8000c1e1900 */
[----:B------:R-:W3:Y:S01]  /*a5a0*/  LDG.E R6, [R6.64] ;  /* 0x0000002406067981 */ /* 0x000ee2000c1e1900 */
[C---:B--2---:R-:W-:Y:S02]  /*a5b0*/  @!P1 PRMT R40, R4.reuse, 0x7772, RZ ;  /* 0x0000777204289816 */ /* 0x044fe400000000ff */
[C---:B------:R-:W-:Y:S02]  /*a5c0*/  @!P1 PRMT R41, R4.reuse, 0x7773, RZ ;  /* 0x0000777304299816 */ /* 0x040fe400000000ff */
[----:B------:R-:W-:-:S02]  /*a5d0*/  @!P1 PRMT R17, R4, 0x7770, RZ ;  /* 0x0000777004119816 */ /* 0x000fc400000000ff */
[----:B------:R-:W-:Y:S02]  /*a5e0*/  @!P1 PRMT R18, R4, 0x7771, RZ ;  /* 0x0000777104129816 */ /* 0x000fe400000000ff */
[C---:B---3--:R-:W-:Y:S02]  /*a5f0*/  PRMT R4, R6.reuse, 0x7770, RZ ;  /* 0x0000777006047816 */ /* 0x048fe400000000ff */
[----:B------:R-:W-:Y:S02]  /*a600*/  PRMT R5, R6, 0x7771, RZ ;  /* 0x0000777106057816 */ /* 0x000fe400000000ff */
[----:B------:R-:W-:Y:S02]  /*a610*/  @!P1 PRMT R30, R40, 0x7610, R30 ;  /* 0x00007610281e9816 */ /* 0x000fe4000000001e */
[----:B------:R-:W-:Y:S02]  /*a620*/  @!P1 PRMT R31, R41, 0x7610, R31 ;  /* 0x00007610291f9816 */ /* 0x000fe4000000001f */
[----:B------:R-:W-:-:S02]  /*a630*/  PRMT R40, R6, 0x7772, RZ ;  /* 0x0000777206287816 */ /* 0x000fc400000000ff */
[----:B------:R-:W-:Y:S02]  /*a640*/  PRMT R41, R6, 0x7773, RZ ;  /* 0x0000777306297816 */ /* 0x000fe400000000ff */
[----:B------:R-:W-:Y:S02]  /*a650*/  @!P1 PRMT R28, R17, 0x7610, R28 ;  /* 0x00007610111c9816 */ /* 0x000fe4000000001c */
[----:B------:R-:W-:Y:S02]  /*a660*/  @!P1 PRMT R29, R18, 0x7610, R29 ;  /* 0x00007610121d9816 */ /* 0x000fe4000000001d */
[----:B------:R-:W-:Y:S02]  /*a670*/  PRMT R7, R4, 0x7610, R7 ;  /* 0x0000761004077816 */ /* 0x000fe40000000007 */
[----:B------:R-:W-:Y:S02]  /*a680*/  PRMT R6, R5, 0x7610, R6 ;  /* 0x0000761005067816 */ /* 0x000fe40000000006 */
.L_x_3416:
[----:B------:R-:W-:Y:S05]  /*a690*/  BSYNC B0 ;  /* 0x0000000000007941 */ /* 0x000fea0003800000 */
.L_x_3415:
        /* <DEDUP_REMOVED lines=46> */
.L_x_3418:
[----:B------:R-:W-:Y:S05]  /*a980*/  BSYNC B0 ;  /* 0x0000000000007941 */ /* 0x000fea0003800000 */
.L_x_3417:
        /* <DEDUP_REMOVED lines=24> */
.L_x_3370:
[----:B------:R-:W-:Y:S05]  /*ab10*/  BSYNC B6 ;  /* 0x0000000000067941 */ /* 0x000fea0003800000 */
.L_x_3369:
        /* <DEDUP_REMOVED lines=12> */
.L_x_3422:
        /* <DEDUP_REMOVED lines=27> */
.L_x_3421:
[----:B------:R-:W-:Y:S05]  /*ad90*/  BSYNC B0 ;  /* 0x0000000000007941 */ /* 0x000fea0003800000 */
.L_x_3420:
[----:B0-----:R-:W-:Y:S01]  /*ada0*/  IMAD.MOV.U32 R3, RZ, RZ, R7 ;  /* 0x000000ffff037224 */ /* 0x001fe200078e0007 */
[----:B------:R-:W-:Y:S05]  /*adb0*/  @P3 BRA `(.L_x_3422) ;  /* 0xfffffe2000003947 */ /* 0x000fea000383ffff */
.L_x_3419:
        /* <DEDUP_REMOVED lines=17> */
.L_x_3427:
        /* <DEDUP_REMOVED lines=25> */
.L_x_3426:
[----:B------:R-:W-:Y:S05]  /*b060*/  BSYNC B0 ;  /* 0x0000000000007941 */ /* 0x000fea0003800000 */
.L_x_3425:
[----:B------:R-:W-:-:S04]  /*b070*/  SHF.R.S32.HI R3, RZ, 0x1, R3 ;  /* 0x00000001ff037819 */ /* 0x000fc80000011403 */
[----:B------:R-:W-:-:S13]  /*b080*/  ISETP.GE.AND P0, PT, R3, 0x20, PT ;  /* 0x000000200300780c */ /* 0x000fda0003f06270 */
[----:B------:R-:W-:Y:S05]  /*b090*/  @P0 BRA `(.L_x_3427) ;  /* 0xfffffe3000000947 */ /* 0x000fea000383ffff */
[----:B------:R-:W-:-:S05]  /*b0a0*/  IMAD.MOV.U32 R0, RZ, RZ, 0x20 ;  /* 0x00000020ff007424 */ /* 0x000fca00078e00ff */
.L_x_3424:
[----:B0-----:R-:W-:Y:S01]  /*b0b0*/  ISETP.GE.AND P0, PT, R0, 0x2, PT ;  /* 0x000000020000780c */ /* 0x001fe20003f06270 */
[----:B------:R-:W-:Y:S01]  /*b0c0*/  WARPSYNC 0xffffffff ;  /* 0xffffffff00007948 */ /* 0x000fe20003800000 */
[----:B------:R-:W-:Y:S11]  /*b0d0*/  BAR.SYNC.DEFER_BLOCKING 0x0 ;  /* 0x0000000000007b1d */ /* 0x000ff60000010000 */
[----:B------:R-:W-:Y:S05]  /*b0e0*/  @!P0 BRA `(.L_x_3423) ;  /* 0x0000020000008947 */ /* 0x000fea0003800000 */
[----:B------:R-:W-:Y:S02]  /*b0f0*/  IMAD.MOV.U32 R3, RZ, RZ, 0x1 ;  /* 0x00000001ff037424 */ /* 0x000fe400078e00ff */
.L_x_3428:
        /* <DEDUP_REMOVED lines=31> */
.L_x_3423:
[----:B------:R-:W-:Y:S01]  /*b2f0*/  ISETP.NE.AND P1, PT, RZ, c[0x0][0x338], PT ;  /* 0x0000ce00ff007a0c */ /* 0x000fe20003f25270 */
[----:B------:R-:W-:Y:S01]  /*b300*/  HFMA2.MMA R26, -RZ, RZ, 0, 0 ;  /* 0x00000000ff1a7435 */ /* 0x000fe200000001ff */
[----:B------:R-:W-:-:S11]  /*b310*/  IMAD.MOV.U32 R28, RZ, RZ, RZ ;  /* 0x000000ffff1c7224 */ /* 0x000fd600078e00ff */
        /* <DEDUP_REMOVED lines=201> */
.L_x_3429:
        /* <DEDUP_REMOVED lines=200> */
.L_x_3430:
        /* <DEDUP_REMOVED lines=202> */
.L_x_3431:
        /* <DEDUP_REMOVED lines=200> */
.L_x_3432:
        /* <DEDUP_REMOVED lines=215> */
.L_x_3434:
        /* <DEDUP_REMOVED lines=200> */
.L_x_3435:
        /* <DEDUP_REMOVED lines=202> */
.L_x_3436:
        /* <DEDUP_REMOVED lines=200> */
.L_x_3437:
        /* <DEDUP_REMOVED lines=11> */
.L_x_3439:
[----:B------:R-:W-:Y:S05]  /*11910*/  BSYNC B0 ;  /* 0x0000000000007941 */ /* 0x000fea0003800000 */
.L_x_3438:
        /* <DEDUP_REMOVED lines=15> */
.L_x_3441:
[----:B------:R-:W-:Y:S05]  /*11a10*/  BSYNC B0 ;  /* 0x0000000000007941 */ /* 0x000fea0003800000 */
.L_x_3440:
        /* <DEDUP_REMOVED lines=31> */
.L_x_3443:
[----:B------:R-:W-:Y:S05]  /*11c10*/  BSYNC B0 ;  /* 0x0000000000007941 */ /* 0x000fea0003800000 */
.L_x_3442:
        /* <DEDUP_REMOVED lines=26> */
.L_x_3448:
        /* <DEDUP_REMOVED lines=19> */
.L_x_3447:
[----:B------:R-:W-:Y:S05]  /*11ef0*/  BSYNC B1 ;  /* 0x0000000000017941 */ /* 0x000fea0003800000 */
.L_x_3446:
[----:B------:R-:W-:Y:S05]  /*11f00*/  BRA `(.L_x_3449) ;  /* 0x000001c000007947 */ /* 0x000fea0003800000 */
.L_x_3445:
        /* <DEDUP_REMOVED lines=9> */
.L_x_3450:
        /* <DEDUP_REMOVED lines=19> */
.L_x_3449:
[----:B------:R-:W-:Y:S05]  /*120d0*/  BSYNC B0 ;  /* 0x0000000000007941 */ /* 0x000fea0003800000 */
.L_x_3444:
        /* <DEDUP_REMOVED lines=10> */
[----:B0-----:R-:W-:-:S05]  /*12180*/  IMAD.U32 R7, RZ, RZ, UR4 ;  /* 0x00000004ff077e24 */ /* 0x001fca000f8e00ff */
.L_x_3454:
        /* <DEDUP_REMOVED lines=26> */
.L_x_3453:
[----:B------:R-:W-:Y:S05]  /*12330*/  BSYNC B0 ;  /* 0x0000000000007941 */ /* 0x000fea0003800000 */
.L_x_3452:
[----:B0-----:R-:W-:Y:S01]  /*12340*/  IMAD.MOV.U32 R7, RZ, RZ, R9 ;  /* 0x000000ffff077224 */ /* 0x001fe200078e0009 */
[----:B------:R-:W-:Y:S05]  /*12350*/  @P4 BRA `(.L_x_3454) ;  /* 0xfffffe3000004947 */ /* 0x000fea000383ffff */
.L_x_3451:
        /* <DEDUP_REMOVED lines=15> */
.L_x_3459:
        /* <DEDUP_REMOVED lines=24> */
.L_x_3458:
[----:B------:R-:W-:Y:S05]  /*125d0*/  BSYNC B0 ;  /* 0x0000000000007941 */ /* 0x000fea0003800000 */
.L_x_3457:
[----:B------:R-:W-:-:S04]  /*125e0*/  SHF.R.S32.HI R7, RZ, 0x1, R7 ;  /* 0x00000001ff077819 */ /* 0x000fc80000011407 */
[----:B------:R-:W-:-:S13]  /*125f0*/  ISETP.GE.AND P0, PT, R7, 0x20, PT ;  /* 0x000000200700780c */ /* 0x000fda0003f06270 */
[----:B------:R-:W-:Y:S05]  /*12600*/  @P0 BRA `(.L_x_3459) ;  /* 0xfffffe4000000947 */ /* 0x000fea000383ffff */
[----:B------:R-:W-:-:S04]  /*12610*/  IMAD.MOV.U32 R6, RZ, RZ, 0x20 ;  /* 0x00000020ff067424 */ /* 0x000fc800078e00ff */
.L_x_3456:
[----:B------:R-:W-:Y:S01]  /*12620*/  BAR.SYNC.DEFER_BLOCKING 0x0 ;  /* 0x0000000000007b1d */ /* 0x000fe20000010000 */
[----:B------:R-:W-:-:S13]  /*12630*/  ISETP.GE.AND P0, PT, R6, 0x2, PT ;  /* 0x000000020600780c */ /* 0x000fda0003f06270 */
[----:B------:R-:W-:Y:S05]  /*12640*/  @!P0 BRA `(.L_x_3455) ;  /* 0x0000021000008947 */ /* 0x000fea0003800000 */
[----:B------:R-:W-:Y:S02]  /*12650*/  MOV R3, 0x1 ;  /* 0x0000000100037802 */ /* 0x000fe40000000f00 */
.L_x_3460:
        /* <DEDUP_REMOVED lines=32> */
.L_x_3455:
        /* <DEDUP_REMOVED lines=21> */
.L_x_3462:
[----:B------:R-:W-:Y:S05]  /*129b0*/  @!P4 BRA `(.L_x_3463) ;  /* 0x000006b00000c947 */ /* 0x000fea0003800000 */
[----:B------:R-:W-:-:S05]  /*129c0*/  IMAD.MOV.U32 R16, RZ, RZ, 0x1 ;  /* 0x00000001ff107424 */ /* 0x000fca00078e00ff */
[----:B------:R-:W-:-:S04]  /*129d0*/  ISETP.NE.AND P0, PT, R16, c[0x0][0x56c], PT ;  /* 0x00015b0010007a0c */ /* 0x000fc80003f05270 */
[----:B0-----:R-:W-:-:S09]  /*129e0*/  P2R R0, PR, RZ, 0x1 ;  /* 0x00000001ff007803 */ /* 0x001fd20000000000 */
[----:B------:R-:W-:Y:S05]  /*129f0*/  @!P0 BRA `(.L_x_3464) ;  /* 0x0000013000008947 */ /* 0x000fea0003800000 */
[----:B------:R-:W-:Y:S01]  /*12a00*/  MOV R2, 0x0 ;  /* 0x0000000000027802 */ /* 0x000fe20000000f00 */
[----:B------:R-:W-:Y:S01]  /*12a10*/  HFMA2.MMA R8, -RZ, RZ, 0, 4.4763088226318359375e-05 ;  /* 0x000002efff087435 */ /* 0x000fe200000001ff */
[----:B------:R-:W-:Y:S01]  /*12a20*/  MOV R4, c[0x4][0x640] ;  /* 0x0101900000047a02 */ /* 0x000fe20000000f00 */
[----:B------:R-:W-:Y:S01]  /*12a30*/  IMAD.MOV.U32 R5, RZ, RZ, c[0x4][0x644] ;  /* 0x01019100ff057624 */ /* 0x000fe200078e00ff */
[----:B------:R-:W-:Y:S01]  /*12a40*/  MOV R13, RZ ;  /* 0x000000ff000d7202 */ /* 0x000fe20000000f00 */
[----:B------:R-:W-:Y:S01]  /*12a50*/  IMAD.MOV.U32 R6, RZ, RZ, c[0x4][0x630] ;  /* 0x01018c00ff067624 */ /* 0x000fe200078e00ff */
[----:B------:R-:W0:Y:S01]  /*12a60*/  LDC.64 R2, c[0x4][R2] ;  /* 0x0100000002027b82 */ /* 0x000e220000000a00 */
        /* <DEDUP_REMOVED lines=12> */
.L_x_3464:
        /* <DEDUP_REMOVED lines=26> */
.L_x_3465:
        /* <DEDUP_REMOVED lines=26> */
.L_x_3466:
        /* <DEDUP_REMOVED lines=26> */
.L_x_3467:
[----:B------:R-:W-:Y:S02]  /*13010*/  IADD3 R2, P1, R17, c[0x0][0x538], RZ ;  /* 0x00014e0011027a10 */ /* 0x000fe40007f3e0ff */
[----:B------:R-:W-:-:S03]  /*13020*/  LOP3.LUT P0, RZ, R18, 0xff, RZ, 0xc0, !PT ;  /* 0x000000ff12ff7812 */ /* 0x000fc6000780c0ff */
[----:B0-----:R-:W-:Y:S01]  /*13030*/  IMAD.X R3, RZ, RZ, c[0x0][0x53c], P1 ;  /* 0x00014f00ff037624 */ /* 0x001fe200008e06ff */
[----:B------:R-:W-:-:S05]  /*13040*/  SEL R5, RZ, 0x1, !P0 ;  /* 0x00000001ff057807 */ /* 0x000fca0004000000 */
[----:B------:R-:W-:Y:S01]  /*13050*/  STG.E.U8 [R2.64], R5 ;  /* 0x0000000502007986 */ /* 0x000fe2000c101124 */
[----:B------:R-:W-:Y:S05]  /*13060*/  EXIT ;  /* 0x000000000000794d */ /* 0x000fea0003800000 */
.L_x_3463:
[----:B------:R-:W-:Y:S04]  /*13070*/  STG.E.U8 [R4.64], R27 ;  /* 0x0000001b04007986 */ /* 0x000fe8000c101124 */
[----:B------:R-:W-:Y:S04]  /*13080*/  STG.E.U8 [R4.64+0x1], R24 ;  /* 0x0000011804007986 */ /* 0x000fe8000c101124 */
[----:B------:R-:W-:Y:S04]  /*13090*/  STG.E.U8 [R4.64+0x2], R19 ;  /* 0x0000021304007986 */ /* 0x000fe8000c101124 */
[----:B------:R-:W-:Y:S01]  /*130a0*/  STG.E.U8 [R4.64+0x3], R18 ;  /* 0x0000031204007986 */ /* 0x000fe2000c101124 */
[----:B------:R-:W-:Y:S05]  /*130b0*/  EXIT ;  /* 0x000000000000794d */ /* 0x000fea0003800000 */
.L_x_3461:
        /* <DEDUP_REMOVED lines=38> */
[----:B------:R-:W0:Y:S01]  /*13320*/  LDC.64 R2, c[0x4][R2] ;  /* 0x0100000002027b82 */ /* 0x000e220000000a00 */
        /* <DEDUP_REMOVED lines=12> */
.L_x_3469:
        /* <DEDUP_REMOVED lines=26> */
.L_x_3470:
        /* <DEDUP_REMOVED lines=26> */
.L_x_3471:
        /* <DEDUP_REMOVED lines=26> */
.L_x_3472:
[----:B------:R-:W-:Y:S02]  /*138d0*/  IADD3 R2, P1, R17, c[0x0][0x538], RZ ;  /* 0x00014e0011027a10 */ /* 0x000fe40007f3e0ff */
[----:B------:R-:W-:Y:S02]  /*138e0*/  LOP3.LUT P0, RZ, R18, 0xff, RZ, 0xc0, !PT ;  /* 0x000000ff12ff7812 */ /* 0x000fe4000780c0ff */
[----:B0-----:R-:W-:Y:S02]  /*138f0*/  IADD3.X R3, RZ, c[0x0][0x53c], RZ, P1, !PT ;  /* 0x00014f00ff037a10 */ /* 0x001fe40000ffe4ff */
[----:B------:R-:W-:-:S05]  /*13900*/  SEL R5, RZ, 0x1, !P0 ;  /* 0x00000001ff057807 */ /* 0x000fca0004000000 */
[----:B------:R-:W-:Y:S01]  /*13910*/  STG.E.U8 [R2.64], R5 ;  /* 0x0000000502007986 */ /* 0x000fe2000c101124 */
[----:B------:R-:W-:Y:S05]  /*13920*/  EXIT ;  /* 0x000000000000794d */ /* 0x000fea0003800000 */
.L_x_3468:
        /* <DEDUP_REMOVED lines=13> */
.L_x_3433:
        /* <DEDUP_REMOVED lines=28> */
.L_x_3474:
        /* <DEDUP_REMOVED lines=24> */
.L_x_3476:
        /* <DEDUP_REMOVED lines=26> */
.L_x_3477:
        /* <DEDUP_REMOVED lines=26> */
.L_x_3478:
        /* <DEDUP_REMOVED lines=26> */
.L_x_3479:
[----:B0-----:R-:W-:Y:S02]  /*14220*/  IADD3 R2, P1, R25, c[0x0][0x538], RZ ;  /* 0x00014e0019027a10 */ /* 0x001fe40007f3e0ff */
[----:B------:R-:W-:-:S03]  /*14230*/  LOP3.LUT P0, RZ, R18, 0xff, RZ, 0xc0, !PT ;  /* 0x000000ff12ff7812 */ /* 0x000fc6000780c0ff */
[----:B------:R-:W-:Y:S01]  /*14240*/  IMAD.X R3, RZ, RZ, c[0x0][0x53c], P1 ;  /* 0x00014f00ff037624 */ /* 0x000fe200008e06ff */
[----:B------:R-:W-:-:S05]  /*14250*/  SEL R5, RZ, 0x1, !P0 ;  /* 0x00000001ff057807 */ /* 0x000fca0004000000 */
[----:B------:R-:W-:Y:S01]  /*14260*/  STG.E.U8 [R2.64], R5 ;  /* 0x0000000502007986 */ /* 0x000fe2000c101124 */
[----:B------:R-:W-:Y:S05]  /*14270*/  EXIT ;  /* 0x000000000000794d */ /* 0x000fea0003800000 */
.L_x_3475:
[----:B------:R-:W-:Y:S04]  /*14280*/  STG.E.U8 [R4.64], R27 ;  /* 0x0000001b04007986 */ /* 0x000fe8000c101124 */
[----:B------:R-:W-:Y:S04]  /*14290*/  STG.E.U8 [R4.64+0x1], R24 ;  /* 0x0000011804007986 */ /* 0x000fe8000c101124 */
[----:B------:R-:W-:Y:S04]  /*142a0*/  STG.E.U8 [R4.64+0x2], R19 ;  /* 0x0000021304007986 */ /* 0x000fe8000c101124 */
[----:B------:R-:W-:Y:S01]  /*142b0*/  STG.E.U8 [R4.64+0x3], R18 ;  /* 0x0000031204007986 */ /* 0x000fe2000c101124 */
[----:B------:R-:W-:Y:S05]  /*142c0*/  EXIT ;  /* 0x000000000000794d */ /* 0x000fea0003800000 */
.L_x_3473:
        /* <DEDUP_REMOVED lines=51> */
.L_x_3481:
        /* <DEDUP_REMOVED lines=26> */
.L_x_3482:
        /* <DEDUP_REMOVED lines=26> */
.L_x_3483:
        /* <DEDUP_REMOVED lines=26> */
.L_x_3484:
[----:B0-----:R-:W-:Y:S02]  /*14ae0*/  IADD3 R2, P1, R25, c[0x0][0x538], RZ ;  /* 0x00014e0019027a10 */ /* 0x001fe40007f3e0ff */
[----:B------:R-:W-:-:S03]  /*14af0*/  LOP3.LUT P0, RZ, R18, 0xff, RZ, 0xc0, !PT ;  /* 0x000000ff12ff7812 */ /* 0x000fc6000780c0ff */
[----:B------:R-:W-:Y:S01]  /*14b00*/  IMAD.X R3, RZ, RZ, c[0x0][0x53c], P1 ;  /* 0x00014f00ff037624 */ /* 0x000fe200008e06ff */
[----:B------:R-:W-:-:S05]  /*14b10*/  SEL R5, RZ, 0x1, !P0 ;  /* 0x00000001ff057807 */ /* 0x000fca0004000000 */
[----:B------:R-:W-:Y:S01]  /*14b20*/  STG.E.U8 [R2.64], R5 ;  /* 0x0000000502007986 */ /* 0x000fe2000c101124 */
[----:B------:R-:W-:Y:S05]  /*14b30*/  EXIT ;  /* 0x000000000000794d */ /* 0x000fea0003800000 */
.L_x_3480:
        /* <DEDUP_REMOVED lines=13> */
.L_x_3485:
        /* <DEDUP_REMOVED lines=15> */
.L_x_7645:


//--------------------- .text._ZN2at6native13reduce_kernelILi512ELi1ENS0_8ReduceOpIhNS0_14func_wrapper_tIbZZZNS0_14or_kernel_cudaERNS_14TensorIteratorEENKUlvE_clEvENKUlvE_clEvEUlbhE_EEjbLi4ELi4EEEEEvT1_ --------------------------
	.section	.text._ZN2at6native13reduce_kernelILi512ELi1ENS0_8ReduceOpIhNS0_14func_wrapper_tIbZZZNS0_14or_kernel_cudaERNS_14TensorIteratorEENKUlvE_clEvENKUlvE_clEvEUlbhE_EEjbLi4ELi4EEEEEvT1_,"ax",@progbits
	.sectioninfo	@"SHI_REGISTERS=28"
	.align	128
        .global         _ZN2at6native13reduce_kernelILi512ELi1ENS0_8ReduceOpIhNS0_14func_wrapper_tIbZZZNS0_14or_kernel_cudaERNS_14TensorIteratorEENKUlvE_clEvENKUlvE_clEvEUlbhE_EEjbLi4ELi4EEEEEvT1_
        .type           _ZN2at6native13reduce_kernelILi512ELi1ENS0_8ReduceOpIhNS0_14func_wrapper_tIbZZZNS0_14or_kernel_cudaERNS_14TensorIteratorEENKUlvE_clEvENKUlvE_clEvEUlbhE_EEjbLi4ELi4EEEEEvT1_,@function
        .size           _ZN2at6native13reduce_kernelILi512ELi1ENS0_8ReduceOpIhNS0_14func_wrapper_tIbZZZNS0_14or_kernel_cudaERNS_14TensorIteratorEENKUlvE_clEvENKUlvE_clEvEUlbhE_EEjbLi4ELi4EEEEEvT1_,(.L_x_7646 - _ZN2at6native13reduce_kernelILi512ELi1ENS0_8ReduceOpIhNS0_14func_wrapper_tIbZZZNS0_14or_kernel_cudaERNS_14TensorIteratorEENKUlvE_clEvENKUlvE_clEvEUlbhE_EEjbLi4ELi4EEEEEvT1_)
        .other          _ZN2at6native13reduce_kernelILi512ELi1ENS0_8ReduceOpIhNS0_14func_wrapper_tIbZZZNS0_14or_kernel_cudaERNS_14TensorIteratorEENKUlvE_clEvENKUlvE_clEvEUlbhE_EEjbLi4ELi4EEEEEvT1_,@"STO_CUDA_ENTRY STV_DEFAULT"
_ZN2at6native13reduce_kernelILi512ELi1ENS0_8ReduceOpIhNS0_14func_wrapper_tIbZZZNS0_14or_kernel_cudaERNS_14TensorIteratorEENKUlvE_clEvENKUlvE_clEvEUlbhE_EEjbLi4ELi4EEEEEvT1_:
.text._ZN2at6native13reduce_kernelILi512ELi1ENS0_8ReduceOpIhNS0_14func_wrapper_tIbZZZNS0_14or_kernel_cudaERNS_14TensorIteratorEENKUlvE_clEvENKUlvE_clEvEUlbhE_EEjbLi4ELi4EEEEEvT1_:
        /* <DEDUP_REMOVED lines=208> */
.L_x_3486:
        /* <DEDUP_REMOVED lines=41> */
.L_x_3495:
[----:B------:R-:W-:Y:S05]  /*0f90*/  BSYNC B3 ;  /* 0x0000000000037941 */ /* 0x000fea0003800000 */
.L_x_3494:
        /* <DEDUP_REMOVED lines=10> */
.L_x_3493:
[----:B------:R-:W-:Y:S05]  /*1040*/  BSYNC B2 ;  /* 0x0000000000027941 */ /* 0x000fea0003800000 */
.L_x_3492:
[----:B------:R-:W-:Y:S02]  /*1050*/  IADD3 R21, P0, P1, R21, 0x4, R6 ;  /* 0x0000000415157810 */ /* 0x000fe4000791e006 */
[----:B------:R-:W-:Y:S02]  /*1060*/  IADD3 R5, R8, c[0x0][0x168], RZ ;  /* 0x00005a0008057a10 */ /* 0x000fe40007ffe0ff */
[----:B------:R-:W-:Y:S02]  /*1070*/  IADD3.X R11, R11, RZ, R10, P0, P1 ;  /* 0x000000ff0b0b7210 */ /* 0x000fe400007e240a */
[----:B------:R-:W-:Y:S02]  /*1080*/  IADD3 R5, R5, -0x4, RZ ;  /* 0xfffffffc05057810 */ /* 0x000fe40007ffe0ff */
.L_x_3491:
[----:B------:R-:W-:Y:S05]  /*1090*/  BSYNC B1 ;  /* 0x0000000000017941 */ /* 0x000fea0003800000 */
.L_x_3490:
        /* <DEDUP_REMOVED lines=12> */
.L_x_3498:
        /* <DEDUP_REMOVED lines=18> */
.L_x_3497:
[----:B------:R-:W-:Y:S05]  /*1280*/  BSYNC B1 ;  /* 0x0000000000017941 */ /* 0x000fea0003800000 */
.L_x_3496:
        /* <DEDUP_REMOVED lines=8> */
.L_x_3500:
[----:B------:R-:W-:Y:S05]  /*1310*/  BSYNC B1 ;  /* 0x0000000000017941 */ /* 0x000fea0003800000 */
.L_x_3499:
        /* <DEDUP_REMOVED lines=13> */
.L_x_3502:
[----:B------:R-:W-:Y:S05]  /*13f0*/  BSYNC B1 ;  /* 0x0000000000017941 */ /* 0x000fea0003800000 */
.L_x_3501:
[----:B------:R-:W-:-:S04]  /*1400*/  LOP3.LUT P0, RZ, R7, 0xff, R4, 0xc8, !PT ;  /* 0x000000ff07ff7812 */ /* 0x000fc8000780c804 */
[----:B------:R-:W-:-:S04]  /*1410*/  SEL R3, RZ, 0x1, !P0 ;  /* 0x00000001ff037807 */ /* 0x000fc80004000000 */
[----:B------:R-:W-:-:S04]  /*1420*/  LOP3.LUT P0, RZ, R6, 0xff, R3, 0xc8, !PT ;  /* 0x000000ff06ff7812 */ /* 0x000fc8000780c803 */
[----:B------:R-:W-:-:S04]  /*1430*/  SEL R3, RZ, 0x1, !P0 ;  /* 0x00000001ff037807 */ /* 0x000fc80004000000 */
[----:B------:R-:W-:-:S04]  /*1440*/  LOP3.LUT P0, RZ, R8, 0xff, R3, 0xc8, !PT ;  /* 0x000000ff08ff7812 */ /* 0x000fc8000780c803 */
[----:B------:R-:W-:Y:S01]  /*1450*/  SEL R19, RZ, 0x1, !P0 ;  /* 0x00000001ff137807 */ /* 0x000fe20004000000 */
[----:B------:R-:W-:Y:S05]  /*1460*/  BRA `(.L_x_3488) ;  /* 0x00007bb000007947 */ /* 0x000fea0003800000 */
.L_x_3489:
        /* <DEDUP_REMOVED lines=20> */
.L_x_3513:
        /* <DEDUP_REMOVED lines=212> */
.L_x_3508:
        /* <DEDUP_REMOVED lines=224> */
.L_x_3509:
        /* <DEDUP_REMOVED lines=226> */
.L_x_3510:
        /* <DEDUP_REMOVED lines=224> */
.L_x_3511:
        /* <DEDUP_REMOVED lines=17> */
.L_x_3512:
[----:B------:R-:W-:Y:S05]  /*4e20*/  BSYNC B2 ;  /* 0x0000000000027941 */ /* 0x000fea0003800000 */
.L_x_3507:
[----:B0-----:R-:W-:Y:S02]  /*4e30*/  PRMT R3, R13, 0x7610, R3 ;  /* 0x000076100d037816 */ /* 0x001fe40000000003 */
.L_x_3506:
[----:B------:R-:W-:Y:S05]  /*4e40*/  BSYNC B1 ;  /* 0x0000000000017941 */ /* 0x000fea0003800000 */
.L_x_3505:
        /* <DEDUP_REMOVED lines=205> */
.L_x_3516:
        /* <DEDUP_REMOVED lines=206> */
.L_x_3517:
        /* <DEDUP_REMOVED lines=206> */
.L_x_3518:
        /* <DEDUP_REMOVED lines=206> */
.L_x_3519:
[----:B------:R-:W-:-:S04]  /*81c0*/  IADD3 R18, P1, P2, R18, c[0x0][0x530], R21 ;  /* 0x00014c0012127a10 */ /* 0x000fc80007a3e015 */
[----:B------:R-:W-:-:S05]  /*81d0*/  IADD3.X R19, RZ, c[0x0][0x534], R11, P1, P2 ;  /* 0x00014d00ff137a10 */ /* 0x000fca0000fe440b */
[----:B------:R0:W5:Y:S04]  /*81e0*/  LDG.E.U8 R3, [R18.64] ;  /* 0x0000002412037981 */ /* 0x000168000c1e1100 */
.L_x_3515:
[----:B0-----:R-:W-:Y:S05]  /*81f0*/  BSYNC B1 ;  /* 0x0000000000017941 */ /* 0x001fea0003800000 */
.L_x_3514:
        /* <DEDUP_REMOVED lines=19> */
.L_x_3521:
[----:B------:R-:W-:Y:S05]  /*8330*/  BSYNC B1 ;  /* 0x0000000000017941 */ /* 0x000fea0003800000 */
.L_x_3520:
[----:B------:R-:W-:-:S04]  /*8340*/  LOP3.LUT P0, RZ, R7, 0xff, R6, 0xc8, !PT ;  /* 0x000000ff07ff7812 */ /* 0x000fc8000780c806 */
[----:B-----5:R-:W-:-:S04]  /*8350*/  SEL R3, RZ, 0x1, !P0 ;  /* 0x00000001ff037807 */ /* 0x020fc80004000000 */
[----:B------:R-:W-:-:S04]  /*8360*/  LOP3.LUT P0, RZ, R8, 0xff, R3, 0xc8, !PT ;  /* 0x000000ff08ff7812 */ /* 0x000fc8000780c803 */
[----:B------:R-:W-:-:S04]  /*8370*/  SEL R3, RZ, 0x1, !P0 ;  /* 0x00000001ff037807 */ /* 0x000fc80004000000 */
[----:B------:R-:W-:-:S04]  /*8380*/  LOP3.LUT P0, RZ, R10, 0xff, R3, 0xc8, !PT ;  /* 0x000000ff0aff7812 */ /* 0x000fc8000780c803 */
[----:B------:R-:W-:Y:S01]  /*8390*/  SEL R19, RZ, 0x1, !P0 ;  /* 0x00000001ff137807 */ /* 0x000fe20004000000 */
[----:B------:R-:W-:Y:S05]  /*83a0*/  BRA `(.L_x_3488) ;  /* 0x00000c7000007947 */ /* 0x000fea0003800000 */
.L_x_3504:
        /* <DEDUP_REMOVED lines=10> */
.L_x_3525:
        /* <DEDUP_REMOVED lines=32> */
.L_x_3524:
[----:B------:R-:W-:Y:S02]  /*8650*/  PRMT R19, R13, 0x7610, R19 ;  /* 0x000076100d137816 */ /* 0x000fe40000000013 */
[----:B------:R-:W-:Y:S02]  /*8660*/  PRMT R15, R3, 0x7610, R15 ;  /* 0x00007610030f7816 */ /* 0x000fe4000000000f */
[----:B------:R-:W-:Y:S02]  /*8670*/  PRMT R8, R6, 0x7610, R8 ;  /* 0x0000761006087816 */ /* 0x000fe40000000008 */
[----:B------:R-:W-:-:S02]  /*8680*/  PRMT R13, R25, 0x7610, R13 ;  /* 0x00007610190d7816 */ /* 0x000fc4000000000d */
.L_x_3523:
[----:B------:R-:W-:Y:S05]  /*8690*/  BSYNC B1 ;  /* 0x0000000000017941 */ /* 0x000fea0003800000 */
.L_x_3522:
        /* <DEDUP_REMOVED lines=27> */
.L_x_3527:
[----:B0-----:R-:W-:Y:S05]  /*8850*/  BSYNC B1 ;  /* 0x0000000000017941 */ /* 0x001fea0003800000 */
.L_x_3526:
        /* <DEDUP_REMOVED lines=19> */
.L_x_3529:
[----:B------:R-:W-:Y:S05]  /*8990*/  BSYNC B1 ;  /* 0x0000000000017941 */ /* 0x000fea0003800000 */
.L_x_3528:
[----:B------:R-:W-:-:S04]  /*89a0*/  LOP3.LUT P0, RZ, R5, 0xff, R0, 0xc8, !PT ;  /* 0x000000ff05ff7812 */ /* 0x000fc8000780c800 */
[----:B------:R-:W-:-:S04]  /*89b0*/  SEL R3, RZ, 0x1, !P0 ;  /* 0x00000001ff037807 */ /* 0x000fc80004000000 */
[----:B------:R-:W-:-:S04]  /*89c0*/  LOP3.LUT P0, RZ, R4, 0xff, R3, 0xc8, !PT ;  /* 0x000000ff04ff7812 */ /* 0x000fc8000780c803 */
[----:B------:R-:W-:-:S04]  /*89d0*/  SEL R3, RZ, 0x1, !P0 ;  /* 0x00000001ff037807 */ /* 0x000fc80004000000 */
[----:B------:R-:W-:-:S04]  /*89e0*/  LOP3.LUT P0, RZ, R10, 0xff, R3, 0xc8, !PT ;  /* 0x000000ff0aff7812 */ /* 0x000fc8000780c803 */
[----:B-----5:R-:W-:Y:S01]  /*89f0*/  SEL R19, RZ, 0x1, !P0 ;  /* 0x00000001ff137807 */ /* 0x020fe20004000000 */
[----:B------:R-:W-:Y:S05]  /*8a00*/  BRA `(.L_x_3488) ;  /* 0x0000061000007947 */ /* 0x000fea0003800000 */
.L_x_3503:
        /* <DEDUP_REMOVED lines=15> */
.L_x_3533:
        /* <DEDUP_REMOVED lines=28> */
.L_x_3532:
[----:B------:R-:W-:Y:S02]  /*8cc0*/  PRMT R15, R7, 0x7610, R15 ;  /* 0x00007610070f7816 */ /* 0x000fe4000000000f */
[----:B------:R-:W-:Y:S02]  /*8cd0*/  PRMT R12, R8, 0x7610, R12 ;  /* 0x00007610080c7816 */ /* 0x000fe4000000000c */
[----:B------:R-:W-:Y:S02]  /*8ce0*/  PRMT R4, R14, 0x7610, R4 ;  /* 0x000076100e047816 */ /* 0x000fe40000000004 */
.L_x_3531:
[----:B------:R-:W-:Y:S05]  /*8cf0*/  BSYNC B1 ;  /* 0x0000000000017941 */ /* 0x000fea0003800000 */
.L_x_3530:
        /* <DEDUP_REMOVED lines=23> */
.L_x_3535:
[----:B0-----:R-:W-:Y:S05]  /*8e70*/  BSYNC B1 ;  /* 0x0000000000017941 */ /* 0x001fea0003800000 */
.L_x_3534:
        /* <DEDUP_REMOVED lines=19> */
.L_x_3537:
[----:B------:R-:W-:Y:S05]  /*8fb0*/  BSYNC B1 ;  /* 0x0000000000017941 */ /* 0x000fea0003800000 */
.L_x_3536:
[----:B------:R-:W-:-:S04]  /*8fc0*/  LOP3.LUT P0, RZ, R5, 0xff, R0, 0xc8, !PT ;  /* 0x000000ff05ff7812 */ /* 0x000fc8000780c800 */
[----:B------:R-:W-:-:S04]  /*8fd0*/  SEL R5, RZ, 0x1, !P0 ;  /* 0x00000001ff057807 */ /* 0x000fc80004000000 */
[----:B------:R-:W-:-:S04]  /*8fe0*/  LOP3.LUT P0, RZ, R2, 0xff, R5, 0xc8, !PT ;  /* 0x000000ff02ff7812 */ /* 0x000fc8000780c805 */
[----:B------:R-:W-:-:S04]  /*8ff0*/  SEL R0, RZ, 0x1, !P0 ;  /* 0x00000001ff007807 */ /* 0x000fc80004000000 */
[----:B------:R-:W-:-:S04]  /*9000*/  LOP3.LUT P0, RZ, R3, 0xff, R0, 0xc8, !PT ;  /* 0x000000ff03ff7812 */ /* 0x000fc8000780c800 */
[----:B------:R-:W-:-:S04]  /*9010*/  SEL R19, RZ, 0x1, !P0 ;  /* 0x00000001ff137807 */ /* 0x000fc80004000000 */
.L_x_3488:
[----:B------:R-:W-:Y:S05]  /*9020*/  BSYNC B0 ;  /* 0x0000000000007941 */ /* 0x000fea0003800000 */
.L_x_3487:
        /* <DEDUP_REMOVED lines=9> */
.L_x_3539:
        /* <DEDUP_REMOVED lines=13> */
.L_x_3538:
        /* <DEDUP_REMOVED lines=13> */
.L_x_3542:
        /* <DEDUP_REMOVED lines=14> */
.L_x_3541:
[----:B------:R-:W-:Y:S01]  /*9340*/  BAR.SYNC.DEFER_BLOCKING 0x0 ;  /* 0x0000000000007b1d */ /* 0x000fe20000010000 */
[----:B------:R-:W-:-:S13]  /*9350*/  ISETP.GE.AND P0, PT, R0, 0x2, PT ;  /* 0x000000020000780c */ /* 0x000fda0003f06270 */
[----:B------:R-:W-:Y:S05]  /*9360*/  @!P0 BRA `(.L_x_3540) ;  /* 0x000000b000008947 */ /* 0x000fea0003800000 */
[----:B------:R-:W-:Y:S02]  /*9370*/  IMAD.MOV.U32 R3, RZ, RZ, 0x1 ;  /* 0x00000001ff037424 */ /* 0x000fe400078e00ff */
.L_x_3543:
        /* <DEDUP_REMOVED lines=10> */
.L_x_3540:
        /* <DEDUP_REMOVED lines=202> */
.L_x_3544:
        /* <DEDUP_REMOVED lines=213> */
.L_x_3546:
        /* <DEDUP_REMOVED lines=11> */
.L_x_3548:
[----:B------:R-:W-:Y:S05]  /*aec0*/  BSYNC B0 ;  /* 0x0000000000007941 */ /* 0x000fea0003800000 */
.L_x_3547:
        /* <DEDUP_REMOVED lines=12> */
.L_x_3550:
[----:B------:R-:W-:Y:S05]  /*af90*/  BSYNC B0 ;  /* 0x0000000000007941 */ /* 0x000fea0003800000 */
.L_x_3549:
        /* <DEDUP_REMOVED lines=30> */
.L_x_3552:
[----:B------:R-:W-:Y:S05]  /*b180*/  BSYNC B0 ;  /* 0x0000000000007941 */ /* 0x000fea0003800000 */
.L_x_3551:
        /* <DEDUP_REMOVED lines=20> */
.L_x_3557:
        /* <DEDUP_REMOVED lines=10> */
.L_x_3556:
[----:B------:R-:W-:Y:S05]  /*b370*/  BSYNC B1 ;  /* 0x0000000000017941 */ /* 0x000fea0003800000 */
.L_x_3555:
[----:B------:R-:W-:Y:S05]  /*b380*/  BRA `(.L_x_3558) ;  /* 0x000000d000007947 */ /* 0x000fea0003800000 */
.L_x_3554:
[----:B------:R-:W-:-:S13]  /*b390*/  ISETP.GE.U32.AND P0, PT, R20, c[0x0][0x178], PT ;  /* 0x00005e0014007a0c */ /* 0x000fda0003f06070 */
[----:B------:R-:W-:Y:S05]  /*b3a0*/  @P0 BRA `(.L_x_3558) ;  /* 0x000000b000000947 */ /* 0x000fea0003800000 */
[----:B------:R-:W-:-:S05]  /*b3b0*/  MOV R7, R20 ;  /* 0x0000001400077202 */ /* 0x000fca0000000f00 */
.L_x_3559:
        /* <DEDUP_REMOVED lines=10> */
.L_x_3558:
[----:B------:R-:W-:Y:S05]  /*b460*/  BSYNC B0 ;  /* 0x0000000000007941 */ /* 0x000fea0003800000 */
.L_x_3553:
        /* <DEDUP_REMOVED lines=8> */
.L_x_3561:
        /* <DEDUP_REMOVED lines=13> */
.L_x_3560:
        /* <DEDUP_REMOVED lines=12> */
.L_x_3564:
        /* <DEDUP_REMOVED lines=14> */
.L_x_3563:
[----:B0-----:R-:W-:Y:S01]  /*b760*/  BAR.SYNC.DEFER_BLOCKING 0x0 ;  /* 0x0000000000007b1d */ /* 0x001fe20000010000 */
[----:B------:R-:W-:-:S13]  /*b770*/  ISETP.GE.AND P0, PT, R0, 0x2, PT ;  /* 0x000000020000780c */ /* 0x000fda0003f06270 */
[----:B------:R-:W-:Y:S05]  /*b780*/  @!P0 BRA `(.L_x_3562) ;  /* 0x000000b000008947 */ /* 0x000fea0003800000 */
[----:B------:R-:W-:Y:S02]  /*b790*/  IMAD.MOV.U32 R5, RZ, RZ, 0x1 ;  /* 0x00000001ff057424 */ /* 0x000fe400078e00ff */
.L_x_3565:
        /* <DEDUP_REMOVED lines=10> */
.L_x_3562:
        /* <DEDUP_REMOVED lines=12> */
.L_x_3567:
        /* <DEDUP_REMOVED lines=23> */
.L_x_3569:
[----:B------:R-:W-:Y:S02]  /*ba70*/  IADD3 R16, P1, R16, c[0x0][0x538], RZ ;  /* 0x00014e0010107a10 */ /* 0x000fe40007f3e0ff */
[----:B------:R-:W-:-:S03]  /*ba80*/  LOP3.LUT P0, RZ, R17, 0xff, RZ, 0xc0, !PT ;  /* 0x000000ff11ff7812 */ /* 0x000fc6000780c0ff */
[----:B------:R-:W-:Y:S01]  /*ba90*/  IMAD.X R17, RZ, RZ, c[0x0][0x53c], P1 ;  /* 0x00014f00ff117624 */ /* 0x000fe200008e06ff */
[----:B------:R-:W-:-:S05]  /*baa0*/  SEL R3, RZ, 0x1, !P0 ;  /* 0x00000001ff037807 */ /* 0x000fca0004000000 */
[----:B------:R-:W-:Y:S01]  /*bab0*/  STG.E.U8 [R16.64], R3 ;  /* 0x0000000310007986 */ /* 0x000fe2000c101124 */
[----:B------:R-:W-:Y:S05]  /*bac0*/  EXIT ;  /* 0x000000000000794d */ /* 0x000fea0003800000 */
.L_x_3568:
[----:B------:R-:W-:Y:S01]  /*bad0*/  STG.E.U8 [R2.64], R17 ;  /* 0x0000001102007986 */ /* 0x000fe2000c101124 */
[----:B------:R-:W-:Y:S05]  /*bae0*/  EXIT ;  /* 0x000000000000794d */ /* 0x000fea0003800000 */
.L_x_3566:
        /* <DEDUP_REMOVED lines=9> */
.L_x_3570:
        /* <DEDUP_REMOVED lines=23> */
.L_x_3572:
[----:B------:R-:W-:Y:S02]  /*bcf0*/  IADD3 R16, P1, R16, c[0x0][0x538], RZ ;  /* 0x00014e0010107a10 */ /* 0x000fe40007f3e0ff */
[----:B------:R-:W-:-:S03]  /*bd00*/  LOP3.LUT P0, RZ, R17, 0xff, RZ, 0xc0, !PT ;  /* 0x000000ff11ff7812 */ /* 0x000fc6000780c0ff */
[----:B------:R-:W-:Y:S01]  /*bd10*/  IMAD.X R17, RZ, RZ, c[0x0][0x53c], P1 ;  /* 0x00014f00ff117624 */ /* 0x000fe200008e06ff */
[----:B------:R-:W-:-:S05]  /*bd20*/  SEL R3, RZ, 0x1, !P0 ;  /* 0x00000001ff037807 */ /* 0x000fca0004000000 */
[----:B------:R-:W-:Y:S01]  /*bd30*/  STG.E.U8 [R16.64], R3 ;  /* 0x0000000310007986 */ /* 0x000fe2000c101124 */
[----:B------:R-:W-:Y:S05]  /*bd40*/  EXIT ;  /* 0x000000000000794d */ /* 0x000fea0003800000 */
.L_x_3571:
[----:B------:R-:W-:-:S04]  /*bd50*/  LOP3.LUT P0, RZ, R17, 0xff, RZ, 0xc0, !PT ;  /* 0x000000ff11ff7812 */ /* 0x000fc8000780c0ff */
[----:B------:R-:W-:-:S05]  /*bd60*/  SEL R5, RZ, 0x1, !P0 ;  /* 0x00000001ff057807 */ /* 0x000fca0004000000 */
[----:B------:R-:W-:Y:S01]  /*bd70*/  STG.E.U8 [R2.64], R5 ;  /* 0x0000000502007986 */ /* 0x000fe2000c101124 */
[----:B------:R-:W-:Y:S05]  /*bd80*/  EXIT ;  /* 0x000000000000794d */ /* 0x000fea0003800000 */
.L_x_3545:
        /* <DEDUP_REMOVED lines=19> */
.L_x_3574:
        /* <DEDUP_REMOVED lines=23> */
.L_x_3576:
[----:B------:R-:W-:Y:S02]  /*c030*/  IADD3 R18, P1, R18, c[0x0][0x538], RZ ;  /* 0x00014e0012127a10 */ /* 0x000fe40007f3e0ff */
[----:B------:R-:W-:Y:S02]  /*c040*/  LOP3.LUT P0, RZ, R19, 0xff, RZ, 0xc0, !PT ;  /* 0x000000ff13ff7812 */ /* 0x000fe4000780c0ff */
[----:B------:R-:W-:Y:S02]  /*c050*/  IADD3.X R19, RZ, c[0x0][0x53c], RZ, P1, !PT ;  /* 0x00014f00ff137a10 */ /* 0x000fe40000ffe4ff */
[----:B------:R-:W-:-:S05]  /*c060*/  SEL R3, RZ, 0x1, !P0 ;  /* 0x00000001ff037807 */ /* 0x000fca0004000000 */
[----:B------:R-:W-:Y:S01]  /*c070*/  STG.E.U8 [R18.64], R3 ;  /* 0x0000000312007986 */ /* 0x000fe2000c101124 */
[----:B------:R-:W-:Y:S05]  /*c080*/  EXIT ;  /* 0x000000000000794d */ /* 0x000fea0003800000 */
.L_x_3575:
[----:B------:R-:W-:Y:S01]  /*c090*/  STG.E.U8 [R2.64], R19 ;  /* 0x0000001302007986 */ /* 0x000fe2000c101124 */
[----:B------:R-:W-:Y:S05]  /*c0a0*/  EXIT ;  /* 0x000000000000794d */ /* 0x000fea0003800000 */
.L_x_3573:
        /* <DEDUP_REMOVED lines=9> */
.L_x_3577:
        /* <DEDUP_REMOVED lines=25> */
.L_x_3579:
[----:B------:R-:W-:-:S04]  /*c2d0*/  IADD3 R18, P0, R18, c[0x0][0x538], RZ ;  /* 0x00014e0012127a10 */ /* 0x000fc80007f1e0ff */
[----:B------:R-:W-:-:S05]  /*c2e0*/  IADD3.X R19, RZ, c[0x0][0x53c], RZ, P0, !PT ;  /* 0x00014f00ff137a10 */ /* 0x000fca00007fe4ff */
[----:B------:R-:W-:Y:S01]  /*c2f0*/  STG.E.U8 [R18.64], R16 ;  /* 0x0000001012007986 */ /* 0x000fe2000c101124 */
[----:B------:R-:W-:Y:S05]  /*c300*/  EXIT ;  /* 0x000000000000794d */ /* 0x000fea0003800000 */
.L_x_3578:
[----:B------:R-:W-:Y:S01]  /*c310*/  STG.E.U8 [R2.64], R16 ;  /* 0x0000001002007986 */ /* 0x000fe2000c101124 */
[----:B------:R-:W-:Y:S05]  /*c320*/  EXIT ;  /* 0x000000000000794d */ /* 0x000fea0003800000 */
.L_x_3580:
        /* <DEDUP_REMOVED lines=13> */
.L_x_7646:


//--------------------- .text._ZN2at6native13reduce_kernelILi256ELi2ENS0_8ReduceOpIhNS0_14func_wrapper_tIbZZZNS0_14or_kernel_cudaERNS_14TensorIteratorEENKUlvE_clEvENKUlvE_clEvEUlbhE_EEjbLi4ELi4EEEEEvT1_ --------------------------
	.section	.text._ZN2at6native13reduce_kernelILi256ELi2ENS0_8ReduceOpIhNS0_14func_wrapper_tIbZZZNS0_14or_kernel_cudaERNS_14TensorIteratorEENKUlvE_clEvENKUlvE_clEvEUlbhE_EEjbLi4ELi4EEEEEvT1_,"ax",@progbits
	.sectioninfo	@"SHI_REGISTERS=34"
	.align	128
        .global         _ZN2at6native13reduce_kernelILi256ELi2ENS0_8ReduceOpIhNS0_14func_wrapper_tIbZZZNS0_14or_kernel_cudaERNS_14TensorIteratorEENKUlvE_clEvENKUlvE_clEvEUlbhE_EEjbLi4ELi4EEEEEvT1_
        .type           _ZN2at6native13reduce_kernelILi256ELi2ENS0_8ReduceOpIhNS0_14func_wrapper_tIbZZZNS0_14or_kernel_cudaERNS_14TensorIteratorEENKUlvE_clEvENKUlvE_clEvEUlbhE_EEjbLi4ELi4EEEEEvT1_,@function
        .size           _ZN2at6native13reduce_kernelILi256ELi2ENS0_8ReduceOpIhNS0_14func_wrapper_tIbZZZNS0_14or_kernel_cudaERNS_14TensorIteratorEENKUlvE_clEvENKUlvE_clEvEUlbhE_EEjbLi4ELi4EEEEEvT1_,(.L_x_7647 - _ZN2at6native13reduce_kernelILi256ELi2ENS0_8ReduceOpIhNS0_14func_wrapper_tIbZZZNS0_14or_kernel_cudaERNS_14TensorIteratorEENKUlvE_clEvENKUlvE_clEvEUlbhE_EEjbLi4ELi4EEEEEvT1_)
        .other          _ZN2at6native13reduce_kernelILi256ELi2ENS0_8ReduceOpIhNS0_14func_wrapper_tIbZZZNS0_14or_kernel_cudaERNS_14TensorIteratorEENKUlvE_clEvENKUlvE_clEvEUlbhE_EEjbLi4ELi4EEEEEvT1_,@"STO_CUDA_ENTRY STV_DEFAULT"
_ZN2at6native13reduce_kernelILi256ELi2ENS0_8ReduceOpIhNS0_14func_wrapper_tIbZZZNS0_14or_kernel_cudaERNS_14TensorIteratorEENKUlvE_clEvENKUlvE_clEvEUlbhE_EEjbLi4ELi4EEEEEvT1_:
.text._ZN2at6native13reduce_kernelILi256ELi2ENS0_8ReduceOpIhNS0_14func_wrapper_tIbZZZNS0_14or_kernel_cudaERNS_14TensorIteratorEENKUlvE_clEvENKUlvE_clEvEUlbhE_EEjbLi4ELi4EEEEEvT1_:
        /* <DEDUP_REMOVED lines=209> */
.L_x_3581:
        /* <DEDUP_REMOVED lines=62> */
.L_x_3590:
[----:B------:R-:W-:Y:S05]  /*10f0*/  BSYNC B2 ;  /* 0x0000000000027941 */ /* 0x000fea0003800000 */
.L_x_3589:
        /* <DEDUP_REMOVED lines=10> */
.L_x_3588:
[----:B------:R-:W-:Y:S05]  /*11a0*/  BSYNC B1 ;  /* 0x0000000000017941 */ /* 0x000fea0003800000 */
.L_x_3587:
[----:B------:R-:W-:Y:S02]  /*11b0*/  IADD3 R18, P0, P1, R23, c[0x0][0x530], R18 ;  /* 0x00014c0017127a10 */ /* 0x000fe4000791e012 */
[----:B------:R-:W-:Y:S02]  /*11c0*/  IADD3 R3, R7, c[0x0][0x168], RZ ;  /* 0x00005a0007037a10 */ /* 0x000fe40007ffe0ff */
[----:B------:R-:W-:Y:S02]  /*11d0*/  IADD3 R18, P2, R18, 0x4, RZ ;  /* 0x0000000412127810 */ /* 0x000fe40007f5e0ff */
[----:B------:R-:W-:Y:S02]  /*11e0*/  IADD3.X R2, RZ, c[0x0][0x534], R4, P0, P1 ;  /* 0x00014d00ff027a10 */ /* 0x000fe400007e2404 */
[----:B------:R-:W-:-:S03]  /*11f0*/  IADD3 R3, R3, -0x4, RZ ;  /* 0xfffffffc03037810 */ /* 0x000fc60007ffe0ff */
[----:B------:R-:W-:Y:S02]  /*1200*/  IMAD.X R2, RZ, RZ, R2, P2 ;  /* 0x000000ffff027224 */ /* 0x000fe400010e0602 */
.L_x_3586:
[----:B------:R-:W-:Y:S05]  /*1210*/  BSYNC B0 ;  /* 0x0000000000007941 */ /* 0x000fea0003800000 */
.L_x_3585:
        /* <DEDUP_REMOVED lines=13> */
.L_x_3593:
        /* <DEDUP_REMOVED lines=20> */
.L_x_3592:
[----:B------:R-:W-:Y:S05]  /*1430*/  BSYNC B0 ;  /* 0x0000000000007941 */ /* 0x000fea0003800000 */
.L_x_3591:
        /* <DEDUP_REMOVED lines=8> */
.L_x_3595:
[----:B------:R-:W-:Y:S05]  /*14c0*/  BSYNC B0 ;  /* 0x0000000000007941 */ /* 0x000fea0003800000 */
.L_x_3594:
        /* <DEDUP_REMOVED lines=13> */
.L_x_3597:
[----:B------:R-:W-:Y:S05]  /*15a0*/  BSYNC B0 ;  /* 0x0000000000007941 */ /* 0x000fea0003800000 */
.L_x_3596:
        /* <DEDUP_REMOVED lines=8> */
.L_x_3584:
        /* <DEDUP_REMOVED lines=28> */
.L_x_3608:
        /* <DEDUP_REMOVED lines=222> */
.L_x_3603:
        /* <DEDUP_REMOVED lines=227> */
.L_x_3604:
        /* <DEDUP_REMOVED lines=221> */
.L_x_3605:
        /* <DEDUP_REMOVED lines=219> */
.L_x_3606:
        /* <DEDUP_REMOVED lines=28> */
.L_x_3607:
[----:B------:R-:W-:Y:S05]  /*5140*/  BSYNC B1 ;  /* 0x0000000000017941 */ /* 0x000fea0003800000 */
.L_x_3602:
[----:B------:R-:W-:Y:S02]  /*5150*/  PRMT R3, R0, 0x7610, R3 ;  /* 0x0000761000037816 */ /* 0x000fe40000000003 */
[----:B------:R-:W-:Y:S02]  /*5160*/  PRMT R0, R13, 0x7610, R0 ;  /* 0x000076100d007816 */ /* 0x000fe40000000000 */
.L_x_3601:
[----:B------:R-:W-:Y:S05]  /*5170*/  BSYNC B0 ;  /* 0x0000000000007941 */ /* 0x000fea0003800000 */
.L_x_3600:
        /* <DEDUP_REMOVED lines=205> */
.L_x_3611:
        /* <DEDUP_REMOVED lines=211> */
.L_x_3612:
        /* <DEDUP_REMOVED lines=211> */
.L_x_3613:
        /* <DEDUP_REMOVED lines=211> */
.L_x_3614:
[----:B------:R-:W-:-:S04]  /*85e0*/  LOP3.LUT R3, R3, 0xfffffffe, RZ, 0xc0, !PT ;  /* 0xfffffffe03037812 */ /* 0x000fc800078ec0ff */
[----:B------:R-:W-:-:S04]  /*85f0*/  IADD3 R12, P1, R3, R18, RZ ;  /* 0x00000012030c7210 */ /* 0x000fc80007f3e0ff */
[----:B------:R-:W-:-:S05]  /*8600*/  IADD3.X R13, RZ, R2, RZ, P1, !PT ;  /* 0x00000002ff0d7210 */ /* 0x000fca0000ffe4ff */
[----:B------:R-:W2:Y:S02]  /*8610*/  LDG.E.U16 R12, [R12.64] ;  /* 0x000000240c0c7981 */ /* 0x000ea4000c1e1500 */
[C---:B--2---:R-:W-:Y:S02]  /*8620*/  PRMT R3, R12.reuse, 0x7770, RZ ;  /* 0x000077700c037816 */ /* 0x044fe400000000ff */
[----:B------:R-:W-:Y:S02]  /*8630*/  PRMT R0, R12, 0x7771, RZ ;  /* 0x000077710c007816 */ /* 0x000fe400000000ff */
.L_x_3610:
[----:B------:R-:W-:Y:S05]  /*8640*/  BSYNC B0 ;  /* 0x0000000000007941 */ /* 0x000fea0003800000 */
.L_x_3609:
        /* <DEDUP_REMOVED lines=28> */
.L_x_3616:
[----:B------:R-:W-:Y:S05]  /*8810*/  BSYNC B0 ;  /* 0x0000000000007941 */ /* 0x000fea0003800000 */
.L_x_3615:
        /* <DEDUP_REMOVED lines=13> */
.L_x_3599:
        /* <DEDUP_REMOVED lines=18> */
.L_x_3620:
        /* <DEDUP_REMOVED lines=52> */
.L_x_3619:
[----:B------:R-:W-:Y:S02]  /*8d50*/  PRMT R12, R28, 0x7610, R12 ;  /* 0x000076101c0c7816 */ /* 0x000fe4000000000c */
[----:B------:R-:W-:Y:S02]  /*8d60*/  PRMT R20, R10, 0x7610, R20 ;  /* 0x000076100a147816 */ /* 0x000fe40000000014 */
.L_x_3618:
[----:B------:R-:W-:Y:S05]  /*8d70*/  BSYNC B0 ;  /* 0x0000000000007941 */ /* 0x000fea0003800000 */
.L_x_3617:
        /* <DEDUP_REMOVED lines=41> */
.L_x_3622:
[----:B------:R-:W-:Y:S05]  /*9010*/  BSYNC B0 ;  /* 0x0000000000007941 */ /* 0x000fea0003800000 */
.L_x_3621:
        /* <DEDUP_REMOVED lines=28> */
.L_x_3624:
[----:B------:R-:W-:Y:S05]  /*91e0*/  BSYNC B0 ;  /* 0x0000000000007941 */ /* 0x000fea0003800000 */
.L_x_3623:
        /* <DEDUP_REMOVED lines=13> */
.L_x_3598:
        /* <DEDUP_REMOVED lines=23> */
.L_x_3628:
        /* <DEDUP_REMOVED lines=48> */
.L_x_3627:
[----:B------:R-:W-:Y:S02]  /*9730*/  PRMT R11, R29, 0x7610, R11 ;  /* 0x000076101d0b7816 */ /* 0x000fe4000000000b */
[----:B------:R-:W-:Y:S02]  /*9740*/  PRMT R10, R30, 0x7610, R10 ;  /* 0x000076101e0a7816 */ /* 0x000fe4000000000a */
[----:B------:R-:W-:Y:S02]  /*9750*/  PRMT R24, R28, 0x7610, R24 ;  /* 0x000076101c187816 */ /* 0x000fe40000000018 */
.L_x_3626:
[----:B------:R-:W-:Y:S05]  /*9760*/  BSYNC B0 ;  /* 0x0000000000007941 */ /* 0x000fea0003800000 */
.L_x_3625:
        /* <DEDUP_REMOVED lines=37> */
.L_x_3630:
[----:B------:R-:W-:Y:S05]  /*99c0*/  BSYNC B0 ;  /* 0x0000000000007941 */ /* 0x000fea0003800000 */
.L_x_3629:
        /* <DEDUP_REMOVED lines=28> */
.L_x_3632:
[----:B------:R-:W-:Y:S05]  /*9b90*/  BSYNC B0 ;  /* 0x0000000000007941 */ /* 0x000fea0003800000 */
.L_x_3631:
        /* <DEDUP_REMOVED lines=12> */
.L_x_3583:
[----:B------:R-:W-:Y:S05]  /*9c60*/  BSYNC B6 ;  /* 0x0000000000067941 */ /* 0x000fea0003800000 */
.L_x_3582:
        /* <DEDUP_REMOVED lines=12> */
.L_x_3636:
        /* <DEDUP_REMOVED lines=20> */
.L_x_3635:
[----:B------:R-:W-:Y:S05]  /*9e70*/  BSYNC B0 ;  /* 0x0000000000007941 */ /* 0x000fea0003800000 */
.L_x_3634:
[----:B------:R-:W-:Y:S01]  /*9e80*/  IMAD.MOV.U32 R2, RZ, RZ, R4 ;  /* 0x000000ffff027224 */ /* 0x000fe200078e0004 */
[----:B------:R-:W-:Y:S05]  /*9e90*/  @P2 BRA `(.L_x_3636) ;  /* 0xfffffe9000002947 */ /* 0x000fea000383ffff */
.L_x_3633:
        /* <DEDUP_REMOVED lines=16> */
.L_x_3641:
        /* <DEDUP_REMOVED lines=17> */
.L_x_3640:
[----:B------:R-:W-:Y:S05]  /*a0b0*/  BSYNC B0 ;  /* 0x0000000000007941 */ /* 0x000fea0003800000 */
.L_x_3639:
[----:B------:R-:W-:-:S04]  /*a0c0*/  SHF.R.S32.HI R2, RZ, 0x1, R2 ;  /* 0x00000001ff027819 */ /* 0x000fc80000011402 */
[----:B------:R-:W-:-:S13]  /*a0d0*/  ISETP.GE.AND P0, PT, R2, 0x20, PT ;  /* 0x000000200200780c */ /* 0x000fda0003f06270 */
[----:B------:R-:W-:Y:S05]  /*a0e0*/  @P0 BRA `(.L_x_3641) ;  /* 0xfffffeb000000947 */ /* 0x000fea000383ffff */
[----:B------:R-:W-:-:S05]  /*a0f0*/  IMAD.MOV.U32 R0, RZ, RZ, 0x20 ;  /* 0x00000020ff007424 */ /* 0x000fca00078e00ff */
.L_x_3638:
[----:B------:R-:W-:Y:S01]  /*a100*/  ISETP.GE.AND P0, PT, R0, 0x2, PT ;  /* 0x000000020000780c */ /* 0x000fe20003f06270 */
[----:B------:R-:W-:Y:S01]  /*a110*/  WARPSYNC 0xffffffff ;  /* 0xffffffff00007948 */ /* 0x000fe20003800000 */
[----:B------:R-:W-:Y:S11]  /*a120*/  BAR.SYNC.DEFER_BLOCKING 0x0 ;  /* 0x0000000000007b1d */ /* 0x000ff60000010000 */
[----:B------:R-:W-:Y:S05]  /*a130*/  @!P0 BRA `(.L_x_3637) ;  /* 0x0000012000008947 */ /* 0x000fea0003800000 */
[----:B0-----:R-:W-:Y:S02]  /*a140*/  HFMA2.MMA R3, -RZ, RZ, 0, 5.9604644775390625e-08 ;  /* 0x00000001ff037435 */ /* 0x001fe400000001ff */
.L_x_3642:
        /* <DEDUP_REMOVED lines=17> */
.L_x_3637:
        /* <DEDUP_REMOVED lines=203> */
.L_x_3643:
        /* <DEDUP_REMOVED lines=200> */
.L_x_3644:
        /* <DEDUP_REMOVED lines=214> */
.L_x_3646:
        /* <DEDUP_REMOVED lines=200> */
.L_x_3647:
        /* <DEDUP_REMOVED lines=11> */
.L_x_3649:
[----:B------:R-:W-:Y:S05]  /*d620*/  BSYNC B0 ;  /* 0x0000000000007941 */ /* 0x000fea0003800000 */
.L_x_3648:
        /* <DEDUP_REMOVED lines=13> */
.L_x_3651:
[----:B------:R-:W-:Y:S05]  /*d700*/  BSYNC B0 ;  /* 0x0000000000007941 */ /* 0x000fea0003800000 */
.L_x_3650:
        /* <DEDUP_REMOVED lines=31> */
.L_x_3653:
[----:B------:R-:W-:Y:S05]  /*d900*/  BSYNC B0 ;  /* 0x0000000000007941 */ /* 0x000fea0003800000 */
.L_x_3652:
        /* <DEDUP_REMOVED lines=22> */
.L_x_3658:
        /* <DEDUP_REMOVED lines=13> */
.L_x_3657:
[----:B------:R-:W-:Y:S05]  /*db40*/  BSYNC B1 ;  /* 0x0000000000017941 */ /* 0x000fea0003800000 */
.L_x_3656:
[----:B------:R-:W-:Y:S05]  /*db50*/  BRA `(.L_x_3659) ;  /* 0x0000012000007947 */ /* 0x000fea0003800000 */
.L_x_3655:
[----:B------:R-:W-:Y:S02]  /*db60*/  ISETP.GE.U32.AND P0, PT, R19, c[0x0][0x178], PT ;  /* 0x00005e0013007a0c */ /* 0x000fe40003f06070 */
[----:B------:R-:W-:-:S11]  /*db70*/  PRMT R23, R18, 0x7610, R23 ;  /* 0x0000761012177816 */ /* 0x000fd60000000017 */
[----:B------:R-:W-:Y:S05]  /*db80*/  @P0 BRA `(.L_x_3659) ;  /* 0x000000f000000947 */ /* 0x000fea0003800000 */
[----:B------:R-:W-:Y:S01]  /*db90*/  PRMT R23, R18, 0x7610, R23 ;  /* 0x0000761012177816 */ /* 0x000fe20000000017 */
[----:B------:R-:W-:-:S04]  /*dba0*/  IMAD.MOV.U32 R7, RZ, RZ, R19 ;  /* 0x000000ffff077224 */ /* 0x000fc800078e0013 */
.L_x_3660:
        /* <DEDUP_REMOVED lines=13> */
.L_x_3659:
[----:B------:R-:W-:Y:S05]  /*dc80*/  BSYNC B0 ;  /* 0x0000000000007941 */ /* 0x000fea0003800000 */
.L_x_3654:
        /* <DEDUP_REMOVED lines=10> */
.L_x_3664:
        /* <DEDUP_REMOVED lines=19> */
.L_x_3663:
[----:B------:R-:W-:Y:S05]  /*de60*/  BSYNC B0 ;  /* 0x0000000000007941 */ /* 0x000fea0003800000 */
.L_x_3662:
[----:B------:R-:W-:Y:S01]  /*de70*/  IMAD.MOV.U32 R4, RZ, RZ, R6 ;  /* 0x000000ffff047224 */ /* 0x000fe200078e0006 */
[----:B------:R-:W-:Y:S05]  /*de80*/  @P3 BRA `(.L_x_3664) ;  /* 0xfffffea000003947 */ /* 0x000fea000383ffff */
.L_x_3661:
        /* <DEDUP_REMOVED lines=13> */
.L_x_3669:
        /* <DEDUP_REMOVED lines=16> */
.L_x_3668:
[----:B------:R-:W-:Y:S05]  /*e060*/  BSYNC B0 ;  /* 0x0000000000007941 */ /* 0x000fea0003800000 */
.L_x_3667:
[----:B------:R-:W-:-:S04]  /*e070*/  SHF.R.S32.HI R5, RZ, 0x1, R5 ;  /* 0x00000001ff057819 */ /* 0x000fc80000011405 */
[----:B------:R-:W-:-:S13]  /*e080*/  ISETP.GE.AND P0, PT, R5, 0x20, PT ;  /* 0x000000200500780c */ /* 0x000fda0003f06270 */
[----:B------:R-:W-:Y:S05]  /*e090*/  @P0 BRA `(.L_x_3669) ;  /* 0xfffffec000000947 */ /* 0x000fea000383ffff */
[----:B------:R-:W-:-:S04]  /*e0a0*/  IMAD.MOV.U32 R4, RZ, RZ, 0x20 ;  /* 0x00000020ff047424 */ /* 0x000fc800078e00ff */
.L_x_3666:
[----:B------:R-:W-:Y:S01]  /*e0b0*/  BAR.SYNC.DEFER_BLOCKING 0x0 ;  /* 0x0000000000007b1d */ /* 0x000fe20000010000 */
[----:B------:R-:W-:-:S13]  /*e0c0*/  ISETP.GE.AND P0, PT, R4, 0x2, PT ;  /* 0x000000020400780c */ /* 0x000fda0003f06270 */
[----:B------:R-:W-:Y:S05]  /*e0d0*/  @!P0 BRA `(.L_x_3665) ;  /* 0x0000012000008947 */ /* 0x000fea0003800000 */
[----:B------:R-:W-:Y:S02]  /*e0e0*/  IMAD.MOV.U32 R5, RZ, RZ, 0x1 ;  /* 0x00000001ff057424 */ /* 0x000fe400078e00ff */
.L_x_3670:
        /* <DEDUP_REMOVED lines=17> */
.L_x_3665:
        /* <DEDUP_REMOVED lines=15> */
.L_x_3672:
        /* <DEDUP_REMOVED lines=24> */
.L_x_3674:
        /* <DEDUP_REMOVED lines=26> */
.L_x_3675:
[----:B------:R-:W-:Y:S02]  /*e610*/  IADD3 R16, P1, R16, c[0x0][0x538], RZ ;  /* 0x00014e0010107a10 */ /* 0x000fe40007f3e0ff */
[----:B------:R-:W-:Y:S02]  /*e620*/  LOP3.LUT P0, RZ, R23, 0xff, RZ, 0xc0, !PT ;  /* 0x000000ff17ff7812 */ /* 0x000fe4000780c0ff */
[----:B------:R-:W-:Y:S02]  /*e630*/  IADD3.X R17, RZ, c[0x0][0x53c], RZ, P1, !PT ;  /* 0x00014f00ff117a10 */ /* 0x000fe40000ffe4ff */
[----:B0-----:R-:W-:-:S05]  /*e640*/  SEL R3, RZ, 0x1, !P0 ;  /* 0x00000001ff037807 */ /* 0x001fca0004000000 */
[----:B------:R-:W-:Y:S01]  /*e650*/  STG.E.U8 [R16.64], R3 ;  /* 0x0000000310007986 */ /* 0x000fe2000c101124 */
[----:B------:R-:W-:Y:S05]  /*e660*/  EXIT ;  /* 0x000000000000794d */ /* 0x000fea0003800000 */
.L_x_3673:
[----:B------:R-:W-:Y:S04]  /*e670*/  STG.E.U8 [R2.64], R18 ;  /* 0x0000001202007986 */ /* 0x000fe8000c101124 */
[----:B------:R-:W-:Y:S01]  /*e680*/  STG.E.U8 [R2.64+0x1], R23 ;  /* 0x0000011702007986 */ /* 0x000fe2000c101124 */
[----:B------:R-:W-:Y:S05]  /*e690*/  EXIT ;  /* 0x000000000000794d */ /* 0x000fea0003800000 */
.L_x_3671:
        /* <DEDUP_REMOVED lines=39> */
.L_x_3677:
        /* <DEDUP_REMOVED lines=26> */
.L_x_3678:
[----:B------:R-:W-:Y:S02]  /*eab0*/  IADD3 R16, P1, R16, c[0x0][0x538], RZ ;  /* 0x00014e0010107a10 */ /* 0x000fe40007f3e0ff */
[----:B------:R-:W-:-:S03]  /*eac0*/  LOP3.LUT P0, RZ, R23, 0xff, RZ, 0xc0, !PT ;  /* 0x000000ff17ff7812 */ /* 0x000fc6000780c0ff */
[----:B------:R-:W-:Y:S01]  /*ead0*/  IMAD.X R17, RZ, RZ, c[0x0][0x53c], P1 ;  /* 0x00014f00ff117624 */ /* 0x000fe200008e06ff */
[----:B0-----:R-:W-:-:S05]  /*eae0*/  SEL R3, RZ, 0x1, !P0 ;  /* 0x00000001ff037807 */ /* 0x001fca0004000000 */
[----:B------:R-:W-:Y:S01]  /*eaf0*/  STG.E.U8 [R16.64], R3 ;  /* 0x0000000310007986 */ /* 0x000fe2000c101124 */
[----:B------:R-:W-:Y:S05]  /*eb00*/  EXIT ;  /* 0x000000000000794d */ /* 0x000fea0003800000 */
.L_x_3676:
[----:B------:R-:W-:Y:S02]  /*eb10*/  LOP3.LUT P0, RZ, R18, 0xff, RZ, 0xc0, !PT ;  /* 0x000000ff12ff7812 */ /* 0x000fe4000780c0ff */
[----:B------:R-:W-:Y:S02]  /*eb20*/  LOP3.LUT P1, RZ, R23, 0xff, RZ, 0xc0, !PT ;  /* 0x000000ff17ff7812 */ /* 0x000fe4000782c0ff */
[----:B------:R-:W-:Y:S02]  /*eb30*/  SEL R7, RZ, 0x1, !P0 ;  /* 0x00000001ff077807 */ /* 0x000fe40004000000 */
[----:B------:R-:W-:-:S03]  /*eb40*/  SEL R9, RZ, 0x1, !P1 ;  /* 0x00000001ff097807 */ /* 0x000fc60004800000 */
[----:B------:R-:W-:Y:S04]  /*eb50*/  STG.E.U8 [R2.64], R7 ;  /* 0x0000000702007986 */ /* 0x000fe8000c101124 */
[----:B------:R-:W-:Y:S01]  /*eb60*/  STG.E.U8 [R4.64], R9 ;  /* 0x0000000904007986 */ /* 0x000fe2000c101124 */
[----:B------:R-:W-:Y:S05]  /*eb70*/  EXIT ;  /* 0x000000000000794d */ /* 0x000fea0003800000 */
.L_x_3645:
        /* <DEDUP_REMOVED lines=22> */
.L_x_3680:
        /* <DEDUP_REMOVED lines=24> */
.L_x_3682:
        /* <DEDUP_REMOVED lines=26> */
.L_x_3683:
[----:B------:R-:W-:Y:S02]  /*f000*/  IADD3 R2, P1, R23, c[0x0][0x538], RZ ;  /* 0x00014e0017027a10 */ /* 0x000fe40007f3e0ff */
[----:B------:R-:W-:-:S03]  /*f010*/  LOP3.LUT P0, RZ, R25, 0xff, RZ, 0xc0, !PT ;  /* 0x000000ff19ff7812 */ /* 0x000fc6000780c0ff */
[----:B0-----:R-:W-:Y:S01]  /*f020*/  IMAD.X R3, RZ, RZ, c[0x0][0x53c], P1 ;  /* 0x00014f00ff037624 */ /* 0x001fe200008e06ff */
[----:B------:R-:W-:-:S05]  /*f030*/  SEL R5, RZ, 0x1, !P0 ;  /* 0x00000001ff057807 */ /* 0x000fca0004000000 */
[----:B------:R-:W-:Y:S01]  /*f040*/  STG.E.U8 [R2.64], R5 ;  /* 0x0000000502007986 */ /* 0x000fe2000c101124 */
[----:B------:R-:W-:Y:S05]  /*f050*/  EXIT ;  /* 0x000000000000794d */ /* 0x000fea0003800000 */
.L_x_3681:
[----:B------:R-:W-:Y:S04]  /*f060*/  STG.E.U8 [R2.64], R24 ;  /* 0x0000001802007986 */ /* 0x000fe8000c101124 */
[----:B------:R-:W-:Y:S01]  /*f070*/  STG.E.U8 [R2.64+0x1], R25 ;  /* 0x0000011902007986 */ /* 0x000fe2000c101124 */
[----:B------:R-:W-:Y:S05]  /*f080*/  EXIT ;  /* 0x000000000000794d */ /* 0x000fea0003800000 */
.L_x_3679:
        /* <DEDUP_REMOVED lines=39> */
.L_x_3685:
        /* <DEDUP_REMOVED lines=26> */
.L_x_3686:
[----:B------:R-:W-:Y:S02]  /*f4a0*/  IADD3 R2, P1, R23, c[0x0][0x538], RZ ;  /* 0x00014e0017027a10 */ /* 0x000fe40007f3e0ff */
[----:B------:R-:W-:-:S03]  /*f4b0*/  LOP3.LUT P0, RZ, R25, 0xff, RZ, 0xc0, !PT ;  /* 0x000000ff19ff7812 */ /* 0x000fc6000780c0ff */
[----:B0-----:R-:W-:Y:S01]  /*f4c0*/  IMAD.X R3, RZ, RZ, c[0x0][0x53c], P1 ;  /* 0x00014f00ff037624 */ /* 0x001fe200008e06ff */
[----:B------:R-:W-:-:S05]  /*f4d0*/  SEL R5, RZ, 0x1, !P0 ;  /* 0x00000001ff057807 */ /* 0x000fca0004000000 */
[----:B------:R-:W-:Y:S01]  /*f4e0*/  STG.E.U8 [R2.64], R5 ;  /* 0x0000000502007986 */ /* 0x000fe2000c101124 */
[----:B------:R-:W-:Y:S05]  /*f4f0*/  EXIT ;  /* 0x000000000000794d */ /* 0x000fea0003800000 */
.L_x_3684:
[----:B------:R-:W-:Y:S02]  /*f500*/  LOP3.LUT P0, RZ, R24, 0xff, RZ, 0xc0, !PT ;  /* 0x000000ff18ff7812 */ /* 0x000fe4000780c0ff */
[----:B------:R-:W-:Y:S02]  /*f510*/  LOP3.LUT P1, RZ, R25, 0xff, RZ, 0xc0, !PT ;  /* 0x000000ff19ff7812 */ /* 0x000fe4000782c0ff */
[----:B------:R-:W-:Y:S02]  /*f520*/  SEL R7, RZ, 0x1, !P0 ;  /* 0x00000001ff077807 */ /* 0x000fe40004000000 */
[----:B------:R-:W-:-:S03]  /*f530*/  SEL R9, RZ, 0x1, !P1 ;  /* 0x00000001ff097807 */ /* 0x000fc60004800000 */
[----:B------:R-:W-:Y:S04]  /*f540*/  STG.E.U8 [R2.64], R7 ;  /* 0x0000000702007986 */ /* 0x000fe8000c101124 */
[----:B------:R-:W-:Y:S01]  /*f550*/  STG.E.U8 [R4.64], R9 ;  /* 0x0000000904007986 */ /* 0x000fe2000c101124 */
[----:B------:R-:W-:Y:S05]  /*f560*/  EXIT ;  /* 0x000000000000794d */ /* 0x000fea0003800000 */
.L_x_3687:
        /* <DEDUP_REMOVED lines=9> */
.L_x_7647:


//--------------------- .text._ZN2at6native13reduce_kernelILi128ELi4ENS0_8ReduceOpIhNS0_14func_wrapper_tIbZZZNS0_14or_kernel_cudaERNS_14TensorIteratorEENKUlvE_clEvENKUlvE_clEvEUlbhE_EEjbLi4ELi4EEEEEvT1_ --------------------------
	.section	.text._ZN2at6native13reduce_kernelILi128ELi4ENS0_8ReduceOpIhNS0_14func_wrapper_tIbZZZNS0_14or_kernel_cudaERNS_14TensorIteratorEENKUlvE_clEvENKUlvE_clEvEUlbhE_EEjbLi4ELi4EEEEEvT1_,"ax",@progbits
	.sectioninfo	@"SHI_REGISTERS=48"
	.align	128
        .global         _ZN2at6native13reduce_kernelILi128ELi4ENS0_8ReduceOpIhNS0_14func_wrapper_tIbZZZNS0_14or_kernel_cudaERNS_14TensorIteratorEENKUlvE_clEvENKUlvE_clEvEUlbhE_EEjbLi4ELi4EEEEEvT1_
        .type           _ZN2at6native13reduce_kernelILi128ELi4ENS0_8ReduceOpIhNS0_14func_wrapper_tIbZZZNS0_14or_kernel_cudaERNS_14TensorIteratorEENKUlvE_clEvENKUlvE_clEvEUlbhE_EEjbLi4ELi4EEEEEvT1_,@function
        .size           _ZN2at6native13reduce_kernelILi128ELi4ENS0_8ReduceOpIhNS0_14func_wrapper_tIbZZZNS0_14or_kernel_cudaERNS_14TensorIteratorEENKUlvE_clEvENKUlvE_clEvEUlbhE_EEjbLi4ELi4EEEEEvT1_,(.L_x_7648 - _ZN2at6native13reduce_kernelILi128ELi4ENS0_8ReduceOpIhNS0_14func_wrapper_tIbZZZNS0_14or_kernel_cudaERNS_14TensorIteratorEENKUlvE_clEvENKUlvE_clEvEUlbhE_EEjbLi4ELi4EEEEEvT1_)
        .other          _ZN2at6native13reduce_kernelILi128ELi4ENS0_8ReduceOpIhNS0_14func_wrapper_tIbZZZNS0_14or_kernel_cudaERNS_14TensorIteratorEENKUlvE_clEvENKUlvE_clEvEUlbhE_EEjbLi4ELi4EEEEEvT1_,@"STO_CUDA_ENTRY STV_DEFAULT"
_ZN2at6native13reduce_kernelILi128ELi4ENS0_8ReduceOpIhNS0_14func_wrapper_tIbZZZNS0_14or_kernel_cudaERNS_14TensorIteratorEENKUlvE_clEvENKUlvE_clEvEUlbhE_EEjbLi4ELi4EEEEEvT1_:
.text._ZN2at6native13reduce_kernelILi128ELi4ENS0_8ReduceOpIhNS0_14func_wrapper_tIbZZZNS0_14or_kernel_cudaERNS_14TensorIteratorEENKUlvE_clEvENKUlvE_clEvEUlbhE_EEjbLi4ELi4EEEEEvT1_:
        /* <DEDUP_REMOVED lines=213> */
.L_x_3688:
        /* <DEDUP_REMOVED lines=52> */
.L_x_3697:
[----:B------:R-:W-:Y:S05]  /*1090*/  BSYNC B2 ;  /* 0x0000000000027941 */ /* 0x000fea0003800000 */
.L_x_3696:
        /* <DEDUP_REMOVED lines=10> */
.L_x_3695:
[----:B------:R-:W-:Y:S05]  /*1140*/  BSYNC B1 ;  /* 0x0000000000017941 */ /* 0x000fea0003800000 */
.L_x_3694:
[----:B------:R-:W-:Y:S02]  /*1150*/  IADD3 R17, P0, P1, R25, c[0x0][0x530], R6 ;  /* 0x00014c0019117a10 */ /* 0x000fe4000791e006 */
[----:B------:R-:W-:Y:S02]  /*1160*/  IADD3 R3, R7, c[0x0][0x168], RZ ;  /* 0x00005a0007037a10 */ /* 0x000fe40007ffe0ff */
[----:B------:R-:W-:Y:S02]  /*1170*/  IADD3 R17, P2, R17, 0x4, RZ ;  /* 0x0000000411117810 */ /* 0x000fe40007f5e0ff */
[----:B------:R-:W-:Y:S02]  /*1180*/  IADD3.X R18, RZ, c[0x0][0x534], R18, P0, P1 ;  /* 0x00014d00ff127a10 */ /* 0x000fe400007e2412 */
[----:B------:R-:W-:-:S03]  /*1190*/  IADD3 R3, R3, -0x4, RZ ;  /* 0xfffffffc03037810 */ /* 0x000fc60007ffe0ff */
[----:B------:R-:W-:Y:S02]  /*11a0*/  IMAD.X R18, RZ, RZ, R18, P2 ;  /* 0x000000ffff127224 */ /* 0x000fe400010e0612 */
.L_x_3693:
[----:B------:R-:W-:Y:S05]  /*11b0*/  BSYNC B0 ;  /* 0x0000000000007941 */ /* 0x000fea0003800000 */
.L_x_3692:
        /* <DEDUP_REMOVED lines=13> */
.L_x_3700:
        /* <DEDUP_REMOVED lines=20> */
.L_x_3699:
[----:B------:R-:W-:Y:S05]  /*13d0*/  BSYNC B0 ;  /* 0x0000000000007941 */ /* 0x000fea0003800000 */
.L_x_3698:
        /* <DEDUP_REMOVED lines=8> */
.L_x_3702:
[----:B------:R-:W-:Y:S05]  /*1460*/  BSYNC B0 ;  /* 0x0000000000007941 */ /* 0x000fea0003800000 */
.L_x_3701:
        /* <DEDUP_REMOVED lines=13> */
.L_x_3704:
[----:B------:R-:W-:Y:S05]  /*1540*/  BSYNC B0 ;  /* 0x0000000000007941 */ /* 0x000fea0003800000 */
.L_x_3703:
        /* <DEDUP_REMOVED lines=10> */
.L_x_3691:
        /* <DEDUP_REMOVED lines=45> */
.L_x_3714:
        /* <DEDUP_REMOVED lines=221> */
.L_x_3709:
        /* <DEDUP_REMOVED lines=229> */
.L_x_3710:
        /* <DEDUP_REMOVED lines=221> */
.L_x_3711:
        /* <DEDUP_REMOVED lines=219> */
.L_x_3712:
        /* <DEDUP_REMOVED lines=50> */
.L_x_3713:
[----:B------:R-:W-:Y:S05]  /*5380*/  BSYNC B1 ;  /* 0x0000000000017941 */ /* 0x000fea0003800000 */
.L_x_3708:
[----:B------:R-:W-:Y:S05]  /*5390*/  BSYNC B0 ;  /* 0x0000000000007941 */ /* 0x000fea0003800000 */
.L_x_3707:
        /* <DEDUP_REMOVED lines=205> */
.L_x_3717:
        /* <DEDUP_REMOVED lines=215> */
.L_x_3718:
        /* <DEDUP_REMOVED lines=211> */
.L_x_3719:
        /* <DEDUP_REMOVED lines=215> */
.L_x_3720:
        /* <DEDUP_REMOVED lines=8> */
.L_x_3716:
[----:B------:R-:W-:Y:S05]  /*8900*/  BSYNC B0 ;  /* 0x0000000000007941 */ /* 0x000fea0003800000 */
.L_x_3715:
        /* <DEDUP_REMOVED lines=46> */
.L_x_3722:
[----:B------:R-:W-:Y:S05]  /*8bf0*/  BSYNC B0 ;  /* 0x0000000000007941 */ /* 0x000fea0003800000 */
.L_x_3721:
        /* <DEDUP_REMOVED lines=25> */
.L_x_3706:
        /* <DEDUP_REMOVED lines=34> */
.L_x_3726:
        /* <DEDUP_REMOVED lines=76> */
.L_x_3725:
[----:B------:R-:W-:Y:S02]  /*9470*/  PRMT R30, R42, 0x7610, R30 ;  /* 0x000076102a1e7816 */ /* 0x000fe4000000001e */
[----:B------:R-:W-:Y:S02]  /*9480*/  PRMT R32, R6, 0x7610, R32 ;  /* 0x0000761006207816 */ /* 0x000fe40000000020 */
.L_x_3724:
[----:B------:R-:W-:Y:S05]  /*9490*/  BSYNC B0 ;  /* 0x0000000000007941 */ /* 0x000fea0003800000 */
.L_x_3723:
        /* <DEDUP_REMOVED lines=53> */
.L_x_3728:
[----:B------:R-:W-:Y:S05]  /*97f0*/  BSYNC B0 ;  /* 0x0000000000007941 */ /* 0x000fea0003800000 */
.L_x_3727:
        /* <DEDUP_REMOVED lines=46> */
.L_x_3730:
[----:B------:R-:W-:Y:S05]  /*9ae0*/  BSYNC B0 ;  /* 0x0000000000007941 */ /* 0x000fea0003800000 */
.L_x_3729:
        /* <DEDUP_REMOVED lines=25> */
.L_x_3705:
        /* <DEDUP_REMOVED lines=38> */
.L_x_3734:
        /* <DEDUP_REMOVED lines=72> */
.L_x_3733:
[----:B------:R-:W-:Y:S02]  /*a360*/  PRMT R32, R4, 0x7610, R32 ;  /* 0x0000761004207816 */ /* 0x000fe40000000020 */
.L_x_3732:
[----:B------:R-:W-:Y:S05]  /*a370*/  BSYNC B0 ;  /* 0x0000000000007941 */ /* 0x000fea0003800000 */
.L_x_3731:
        /* <DEDUP_REMOVED lines=49> */
.L_x_3736:
[----:B------:R-:W-:Y:S05]  /*a690*/  BSYNC B0 ;  /* 0x0000000000007941 */ /* 0x000fea0003800000 */
.L_x_3735:
        /* <DEDUP_REMOVED lines=46> */
.L_x_3738:
[----:B------:R-:W-:Y:S05]  /*a980*/  BSYNC B0 ;  /* 0x0000000000007941 */ /* 0x000fea0003800000 */
.L_x_3737:
        /* <DEDUP_REMOVED lines=24> */
.L_x_3690:
[----:B------:R-:W-:Y:S05]  /*ab10*/  BSYNC B6 ;  /* 0x0000000000067941 */ /* 0x000fea0003800000 */
.L_x_3689:
        /* <DEDUP_REMOVED lines=12> */
.L_x_3742:
        /* <DEDUP_REMOVED lines=27> */
.L_x_3741:
[----:B------:R-:W-:Y:S05]  /*ad90*/  BSYNC B0 ;  /* 0x0000000000007941 */ /* 0x000fea0003800000 */
.L_x_3740:
[----:B0-----:R-:W-:Y:S01]  /*ada0*/  IMAD.MOV.U32 R3, RZ, RZ, R7 ;  /* 0x000000ffff037224 */ /* 0x001fe200078e0007 */
[----:B------:R-:W-:Y:S05]  /*adb0*/  @P3 BRA `(.L_x_3742) ;  /* 0xfffffe2000003947 */ /* 0x000fea000383ffff */
.L_x_3739:
        /* <DEDUP_REMOVED lines=17> */
.L_x_3747:
        /* <DEDUP_REMOVED lines=25> */
.L_x_3746:
[----:B------:R-:W-:Y:S05]  /*b060*/  BSYNC B0 ;  /* 0x0000000000007941 */ /* 0x000fea0003800000 */
.L_x_3745:
[----:B------:R-:W-:-:S04]  /*b070*/  SHF.R.S32.HI R3, RZ, 0x1, R3 ;  /* 0x00000001ff037819 */ /* 0x000fc80000011403 */
[----:B------:R-:W-:-:S13]  /*b080*/  ISETP.GE.AND P0, PT, R3, 0x20, PT ;  /* 0x000000200300780c */ /* 0x000fda0003f06270 */
[----:B------:R-:W-:Y:S05]  /*b090*/  @P0 BRA `(.L_x_3747) ;  /* 0xfffffe3000000947 */ /* 0x000fea000383ffff */
[----:B------:R-:W-:-:S05]  /*b0a0*/  IMAD.MOV.U32 R0, RZ, RZ, 0x20 ;  /* 0x00000020ff007424 */ /* 0x000fca00078e00ff */
.L_x_3744:
[----:B0-----:R-:W-:Y:S01]  /*b0b0*/  ISETP.GE.AND P0, PT, R0, 0x2, PT ;  /* 0x000000020000780c */ /* 0x001fe20003f06270 */
[----:B------:R-:W-:Y:S01]  /*b0c0*/  WARPSYNC 0xffffffff ;  /* 0xffffffff00007948 */ /* 0x000fe20003800000 */
[----:B------:R-:W-:Y:S11]  /*b0d0*/  BAR.SYNC.DEFER_BLOCKING 0x0 ;  /* 0x0000000000007b1d */ /* 0x000ff60000010000 */
[----:B------:R-:W-:Y:S05]  /*b0e0*/  @!P0 BRA `(.L_x_3743) ;  /* 0x0000020000008947 */ /* 0x000fea0003800000 */
[----:B------:R-:W-:Y:S02]  /*b0f0*/  IMAD.MOV.U32 R3, RZ, RZ, 0x1 ;  /* 0x00000001ff037424 */ /* 0x000fe400078e00ff */
.L_x_3748:
        /* <DEDUP_REMOVED lines=31> */
.L_x_3743:
        /* <DEDUP_REMOVED lines=204> */
.L_x_3749:
        /* <DEDUP_REMOVED lines=200> */
.L_x_3750:
        /* <DEDUP_REMOVED lines=202> */
.L_x_3751:
        /* <DEDUP_REMOVED lines=200> */
.L_x_3752:
        /* <DEDUP_REMOVED lines=215> */
.L_x_3754:
        /* <DEDUP_REMOVED lines=200> */
.L_x_3755:
        /* <DEDUP_REMOVED lines=202> */
.L_x_3756:
        /* <DEDUP_REMOVED lines=200> */
.L_x_3757:
        /* <DEDUP_REMOVED lines=11> */
.L_x_3759:
[----:B------:R-:W-:Y:S05]  /*11910*/  BSYNC B0 ;  /* 0x0000000000007941 */ /* 0x000fea0003800000 */
.L_x_3758:
        /* <DEDUP_REMOVED lines=15> */
.L_x_3761:
[----:B------:R-:W-:Y:S05]  /*11a10*/  BSYNC B0 ;  /* 0x0000000000007941 */ /* 0x000fea0003800000 */
.L_x_3760:
        /* <DEDUP_REMOVED lines=31> */
.L_x_3763:
[----:B------:R-:W-:Y:S05]  /*11c10*/  BSYNC B0 ;  /* 0x0000000000007941 */ /* 0x000fea0003800000 */
.L_x_3762:
        /* <DEDUP_REMOVED lines=26> */
.L_x_3768:
        /* <DEDUP_REMOVED lines=19> */
.L_x_3767:
[----:B------:R-:W-:Y:S05]  /*11ef0*/  BSYNC B1 ;  /* 0x0000000000017941 */ /* 0x000fea0003800000 */
.L_x_3766:
[----:B------:R-:W-:Y:S05]  /*11f00*/  BRA `(.L_x_3769) ;  /* 0x000001c000007947 */ /* 0x000fea0003800000 */
.L_x_3765:
        /* <DEDUP_REMOVED lines=9> */
.L_x_3770:
        /* <DEDUP_REMOVED lines=19> */
.L_x_3769:
[----:B------:R-:W-:Y:S05]  /*120d0*/  BSYNC B0 ;  /* 0x0000000000007941 */ /* 0x000fea0003800000 */
.L_x_3764:
        /* <DEDUP_REMOVED lines=11> */
.L_x_3774:
        /* <DEDUP_REMOVED lines=26> */
.L_x_3773:
[----:B------:R-:W-:Y:S05]  /*12330*/  BSYNC B0 ;  /* 0x0000000000007941 */ /* 0x000fea0003800000 */
.L_x_3772:
[----:B0-----:R-:W-:Y:S01]  /*12340*/  IMAD.MOV.U32 R7, RZ, RZ, R9 ;  /* 0x000000ffff077224 */ /* 0x001fe200078e0009 */
[----:B------:R-:W-:Y:S05]  /*12350*/  @P4 BRA `(.L_x_3774) ;  /* 0xfffffe3000004947 */ /* 0x000fea000383ffff */
.L_x_3771:
        /* <DEDUP_REMOVED lines=15> */
.L_x_3779:
        /* <DEDUP_REMOVED lines=24> */
.L_x_3778:
[----:B------:R-:W-:Y:S05]  /*125d0*/  BSYNC B0 ;  /* 0x0000000000007941 */ /* 0x000fea0003800000 */
.L_x_3777:
[----:B------:R-:W-:-:S04]  /*125e0*/  SHF.R.S32.HI R7, RZ, 0x1, R7 ;  /* 0x00000001ff077819 */ /* 0x000fc80000011407 */
[----:B------:R-:W-:-:S13]  /*125f0*/  ISETP.GE.AND P0, PT, R7, 0x20, PT ;  /* 0x000000200700780c */ /* 0x000fda0003f06270 */
[----:B------:R-:W-:Y:S05]  /*12600*/  @P0 BRA `(.L_x_3779) ;  /* 0xfffffe4000000947 */ /* 0x000fea000383ffff */
[----:B------:R-:W-:-:S04]  /*12610*/  IMAD.MOV.U32 R6, RZ, RZ, 0x20 ;  /* 0x00000020ff067424 */ /* 0x000fc800078e00ff */
.L_x_3776:
[----:B------:R-:W-:Y:S01]  /*12620*/  BAR.SYNC.DEFER_BLOCKING 0x0 ;  /* 0x0000000000007b1d */ /* 0x000fe20000010000 */
[----:B------:R-:W-:-:S13]  /*12630*/  ISETP.GE.AND P0, PT, R6, 0x2, PT ;  /* 0x000000020600780c */ /* 0x000fda0003f06270 */
[----:B------:R-:W-:Y:S05]  /*12640*/  @!P0 BRA `(.L_x_3775) ;  /* 0x0000021000008947 */ /* 0x000fea0003800000 */
[----:B------:R-:W-:Y:S02]  /*12650*/  MOV R3, 0x1 ;  /* 0x0000000100037802 */ /* 0x000fe40000000f00 */
.L_x_3780:
        /* <DEDUP_REMOVED lines=32> */
.L_x_3775:
        /* <DEDUP_REMOVED lines=21> */
.L_x_3782:
        /* <DEDUP_REMOVED lines=24> */
.L_x_3784:
        /* <DEDUP_REMOVED lines=26> */
.L_x_3785:
        /* <DEDUP_REMOVED lines=26> */
.L_x_3786:
        /* <DEDUP_REMOVED lines=26> */
.L_x_3787:
[----:B------:R-:W-:Y:S02]  /*13010*/  IADD3 R2, P1, R17, c[0x0][0x538], RZ ;  /* 0x00014e0011027a10 */ /* 0x000fe40007f3e0ff */
[----:B------:R-:W-:-:S03]  /*13020*/  LOP3.LUT P0, RZ, R18, 0xff, RZ, 0xc0, !PT ;  /* 0x000000ff12ff7812 */ /* 0x000fc6000780c0ff */
[----:B0-----:R-:W-:Y:S01]  /*13030*/  IMAD.X R3, RZ, RZ, c[0x0][0x53c], P1 ;  /* 0x00014f00ff037624 */ /* 0x001fe200008e06ff */
[----:B------:R-:W-:-:S05]  /*13040*/  SEL R5, RZ, 0x1, !P0 ;  /* 0x00000001ff057807 */ /* 0x000fca0004000000 */
[----:B------:R-:W-:Y:S01]  /*13050*/  STG.E.U8 [R2.64], R5 ;  /* 0x0000000502007986 */ /* 0x000fe2000c101124 */
[----:B------:R-:W-:Y:S05]  /*13060*/  EXIT ;  /* 0x000000000000794d */ /* 0x000fea0003800000 */
.L_x_3783:
[----:B------:R-:W-:Y:S04]  /*13070*/  STG.E.U8 [R4.64], R27 ;  /* 0x0000001b04007986 */ /* 0x000fe8000c101124 */
[----:B------:R-:W-:Y:S04]  /*13080*/  STG.E.U8 [R4.64+0x1], R24 ;  /* 0x0000011804007986 */ /* 0x000fe8000c101124 */
[----:B------:R-:W-:Y:S04]  /*13090*/  STG.E.U8 [R4.64+0x2], R19 ;  /* 0x0000021304007986 */ /* 0x000fe8000c101124 */
[----:B------:R-:W-:Y:S01]  /*130a0*/  STG.E.U8 [R4.64+0x3], R18 ;  /* 0x0000031204007986 */ /* 0x000fe2000c101124 */
[----:B------:R-:W-:Y:S05]  /*130b0*/  EXIT ;  /* 0x000000000000794d */ /* 0x000fea0003800000 */
.L_x_3781:
        /* <DEDUP_REMOVED lines=51> */
.L_x_3789:
        /* <DEDUP_REMOVED lines=26> */
.L_x_3790:
        /* <DEDUP_REMOVED lines=26> */
.L_x_3791:
        /* <DEDUP_REMOVED lines=26> */
.L_x_3792:
[----:B------:R-:W-:Y:S02]  /*138d0*/  IADD3 R2, P1, R17, c[0x0][0x538], RZ ;  /* 0x00014e0011027a10 */ /* 0x000fe40007f3e0ff */
[----:B------:R-:W-:Y:S02]  /*138e0*/  LOP3.LUT P0, RZ, R18, 0xff, RZ, 0xc0, !PT ;  /* 0x000000ff12ff7812 */ /* 0x000fe4000780c0ff */
[----:B0-----:R-:W-:Y:S02]  /*138f0*/  IADD3.X R3, RZ, c[0x0][0x53c], RZ, P1, !PT ;  /* 0x00014f00ff037a10 */ /* 0x001fe40000ffe4ff */
[----:B------:R-:W-:-:S05]  /*13900*/  SEL R5, RZ, 0x1, !P0 ;  /* 0x00000001ff057807 */ /* 0x000fca0004000000 */
[----:B------:R-:W-:Y:S01]  /*13910*/  STG.E.U8 [R2.64], R5 ;  /* 0x0000000502007986 */ /* 0x000fe2000c101124 */
[----:B------:R-:W-:Y:S05]  /*13920*/  EXIT ;  /* 0x000000000000794d */ /* 0x000fea0003800000 */
.L_x_3788:
        /* <DEDUP_REMOVED lines=13> */
.L_x_3753:
        /* <DEDUP_REMOVED lines=28> */
.L_x_3794:
        /* <DEDUP_REMOVED lines=24> */
.L_x_3796:
        /* <DEDUP_REMOVED lines=26> */
.L_x_3797:
        /* <DEDUP_REMOVED lines=26> */
.L_x_3798:
        /* <DEDUP_REMOVED lines=26> */
.L_x_3799:
[----:B0-----:R-:W-:Y:S02]  /*14220*/  IADD3 R2, P1, R25, c[0x0][0x538], RZ ;  /* 0x00014e0019027a10 */ /* 0x001fe40007f3e0ff */
[----:B------:R-:W-:-:S03]  /*14230*/  LOP3.LUT P0, RZ, R18, 0xff, RZ, 0xc0, !PT ;  /* 0x000000ff12ff7812 */ /* 0x000fc6000780c0ff */
[----:B------:R-:W-:Y:S01]  /*14240*/  IMAD.X R3, RZ, RZ, c[0x0][0x53c], P1 ;  /* 0x00014f00ff037624 */ /* 0x000fe200008e06ff */
[----:B------:R-:W-:-:S05]  /*14250*/  SEL R5, RZ, 0x1, !P0 ;  /* 0x00000001ff057807 */ /* 0x000fca0004000000 */
[----:B------:R-:W-:Y:S01]  /*14260*/  STG.E.U8 [R2.64], R5 ;  /* 0x0000000502007986 */ /* 0x000fe2000c101124 */
[----:B------:R-:W-:Y:S05]  /*14270*/  EXIT ;  /* 0x000000000000794d */ /* 0x000fea0003800000 */
.L_x_3795:
[----:B------:R-:W-:Y:S04]  /*14280*/  STG.E.U8 [R4.64], R27 ;  /* 0x0000001b04007986 */ /* 0x000fe8000c101124 */
[----:B------:R-:W-:Y:S04]  /*14290*/  STG.E.U8 [R4.64+0x1], R24 ;  /* 0x0000011804007986 */ /* 0x000fe8000c101124 */
[----:B------:R-:W-:Y:S04]  /*142a0*/  STG.E.U8 [R4.64+0x2], R19 ;  /* 0x0000021304007986 */ /* 0x000fe8000c101124 */
[----:B------:R-:W-:Y:S01]  /*142b0*/  STG.E.U8 [R4.64+0x3], R18 ;  /* 0x0000031204007986 */ /* 0x000fe2000c101124 */
[----:B------:R-:W-:Y:S05]  /*142c0*/  EXIT ;  /* 0x000000000000794d */ /* 0x000fea0003800000 */
.L_x_3793:
        /* <DEDUP_REMOVED lines=51> */
.L_x_3801:
        /* <DEDUP_REMOVED lines=26> */
.L_x_3802:
        /* <DEDUP_REMOVED lines=26> */
.L_x_3803:
        /* <DEDUP_REMOVED lines=26> */
.L_x_3804:
[----:B0-----:R-:W-:Y:S02]  /*14ae0*/  IADD3 R2, P1, R25, c[0x0][0x538], RZ ;  /* 0x00014e0019027a10 */ /* 0x001fe40007f3e0ff */
[----:B------:R-:W-:-:S03]  /*14af0*/  LOP3.LUT P0, RZ, R18, 0xff, RZ, 0xc0, !PT ;  /* 0x000000ff12ff7812 */ /* 0x000fc6000780c0ff */
[----:B------:R-:W-:Y:S01]  /*14b00*/  IMAD.X R3, RZ, RZ, c[0x0][0x53c], P1 ;  /* 0x00014f00ff037624 */ /* 0x000fe200008e06ff */
[----:B------:R-:W-:-:S05]  /*14b10*/  SEL R5, RZ, 0x1, !P0 ;  /* 0x00000001ff057807 */ /* 0x000fca0004000000 */
[----:B------:R-:W-:Y:S01]  /*14b20*/  STG.E.U8 [R2.64], R5 ;  /* 0x0000000502007986 */ /* 0x000fe2000c101124 */
[----:B------:R-:W-:Y:S05]  /*14b30*/  EXIT ;  /* 0x000000000000794d */ /* 0x000fea0003800000 */
.L_x_3800:
        /* <DEDUP_REMOVED lines=13> */
.L_x_3805:
        /* <DEDUP_REMOVED lines=15> */
.L_x_7648:


//--------------------- .text._ZN2at6native13reduce_kernelILi512ELi1ENS0_8ReduceOpIbNS0_14func_wrapper_tIbZZZNS0_15and_kernel_cudaERNS_14TensorIteratorEENKUlvE_clEvENKUlvE10_clEvEUlbbE_EEjbLi4ELi4EEEEEvT1_ --------------------------
	.section	.text._ZN2at6native13reduce_kernelILi512ELi1ENS0_8ReduceOpIbNS0_14func_wrapper_tIbZZZNS0_15and_kernel_cudaERNS_14TensorIteratorEENKUlvE_clEvENKUlvE10_clEvEUlbbE_EEjbLi4ELi4EEEEEvT1_,"ax",@progbits
	.sectioninfo	@"SHI_REGISTERS=26"
	.align	128
        .global         _ZN2at6native13reduce_kernelILi512ELi1ENS0_8ReduceOpIbNS0_14func_wrapper_tIbZZZNS0_15and_kernel_cudaERNS_14TensorIteratorEENKUlvE_clEvENKUlvE10_clEvEUlbbE_EEjbLi4ELi4EEEEEvT1_
        .type           _ZN2at6native13reduce_kernelILi512ELi1ENS0_8ReduceOpIbNS0_14func_wrapper_tIbZZZNS0_15and_kernel_cudaERNS_14TensorIteratorEENKUlvE_clEvENKUlvE10_clEvEUlbbE_EEjbLi4ELi4EEEEEvT1_,@function
        .size           _ZN2at6native13reduce_kernelILi512ELi1ENS0_8ReduceOpIbNS0_14func_wrapper_tIbZZZNS0_15and_kernel_cudaERNS_14TensorIteratorEENKUlvE_clEvENKUlvE10_clEvEUlbbE_EEjbLi4ELi4EEEEEvT1_,(.L_x_7649 - _ZN2at6native13reduce_kernelILi512ELi1ENS0_8ReduceOpIbNS0_14func_wrapper_tIbZZZNS0_15and_kernel_cudaERNS_14TensorIteratorEENKUlvE_clEvENKUlvE10_clEvEUlbbE_EEjbLi4ELi4EEEEEvT1_)
        .other          _ZN2at6native13reduce_kernelILi512ELi1ENS0_8ReduceOpIbNS0_14func_wrapper_tIbZZZNS0_15and_kernel_cudaERNS_14TensorIteratorEENKUlvE_clEvENKUlvE10_clEvEUlbbE_EEjbLi4ELi4EEEEEvT1_,@"STO_CUDA_ENTRY STV_DEFAULT"
_ZN2at6native13reduce_kernelILi512ELi1ENS0_8ReduceOpIbNS0_14func_wrapper_tIbZZZNS0_15and_kernel_cudaERNS_14TensorIteratorEENKUlvE_clEvENKUlvE10_clEvEUlbbE_EEjbLi4ELi4EEEEEvT1_:
.text._ZN2at6native13reduce_kernelILi512ELi1ENS0_8ReduceOpIbNS0_14func_wrapper_tIbZZZNS0_15and_kernel_cudaERNS_14TensorIteratorEENKUlvE_clEvENKUlvE10_clEvEUlbbE_EEjbLi4ELi4EEEEEvT1_:
        /* <DEDUP_REMOVED lines=208> */
.L_x_3806:
        /* <DEDUP_REMOVED lines=41> */
.L_x_3815:
[----:B------:R-:W-:Y:S05]  /*0f90*/  BSYNC B3 ;  /* 0x0000000000037941 */ /* 0x000fea0003800000 */
.L_x_3814:
[----:B------:R-:W-:-:S04]  /*0fa0*/  PRMT R2, R2, 0x9910, RZ ;  /* 0x0000991002027816 */ /* 0x000fc800000000ff */
[----:B------:R-:W-:-:S13]  /*0fb0*/  ISETP.NE.AND P0, PT, R2, RZ, PT ;  /* 0x000000ff0200720c */ /* 0x000fda0003f05270 */
[----:B------:R-:W-:Y:S05]  /*0fc0*/  @!P0 BRA `(.L_x_3813) ;  /* 0x0000009000008947 */ /* 0x000fea0003800000 */
[----:B------:R-:W-:-:S04]  /*0fd0*/  IADD3 R6, P0, P1, R8, R21, R23 ;  /* 0x0000001508067210 */ /* 0x000fc8000791e017 */
[----:B------:R-:W-:Y:S02]  /*0fe0*/  IADD3 R6, P2, R6, c[0x0][0x530], RZ ;  /* 0x00014c0006067a10 */ /* 0x000fe40007f5e0ff */
[----:B------:R-:W-:-:S04]  /*0ff0*/  IADD3.X R2, R9, R10, RZ, P0, P1 ;  /* 0x0000000a09027210 */ /* 0x000fc800007e24ff */
[----:B------:R-:W-:-:S05]  /*1000*/  IADD3.X R7, R2, c[0x0][0x534], RZ, P2, !PT ;  /* 0x00014d0002077a10 */ /* 0x000fca00017fe4ff */
[----:B------:R-:W2:Y:S01]  /*1010*/  LDG.E.U8 R6, [R6.64] ;  /* 0x0000002406067981 */ /* 0x000ea2000c1e1100 */
[----:B------:R-:W-:Y:S02]  /*1020*/  PRMT R2, R4, 0x9910, RZ ;  /* 0x0000991004027816 */ /* 0x000fe400000000ff */
[----:B--2---:R-:W-:-:S04]  /*1030*/  ISETP.NE.AND P0, PT, R6, RZ, PT ;  /* 0x000000ff0600720c */ /* 0x004fc80003f05270 */
[----:B------:R-:W-:-:S04]  /*1040*/  ISETP.NE.AND P0, PT, R2, RZ, P0 ;  /* 0x000000ff0200720c */ /* 0x000fc80000705270 */
[----:B------:R-:W-:-:S04]  /*1050*/  SEL R4, RZ, 0x1, !P0 ;  /* 0x00000001ff047807 */ /* 0x000fc80004000000 */
.L_x_3813:
[----:B------:R-:W-:Y:S05]  /*1060*/  BSYNC B2 ;  /* 0x0000000000027941 */ /* 0x000fea0003800000 */
.L_x_3812:
[----:B------:R-:W-:Y:S02]  /*1070*/  IADD3 R21, P0, P1, R21, 0x4, R8 ;  /* 0x0000000415157810 */ /* 0x000fe4000791e008 */
[----:B------:R-:W-:Y:S02]  /*1080*/  IADD3 R5, R12, c[0x0][0x168], RZ ;  /* 0x00005a000c057a10 */ /* 0x000fe40007ffe0ff */
[----:B------:R-:W-:Y:S02]  /*1090*/  IADD3.X R10, R10, RZ, R9, P0, P1 ;  /* 0x000000ff0a0a7210 */ /* 0x000fe400007e2409 */
[----:B------:R-:W-:Y:S02]  /*10a0*/  IADD3 R5, R5, -0x4, RZ ;  /* 0xfffffffc05057810 */ /* 0x000fe40007ffe0ff */
.L_x_3811:
[----:B------:R-:W-:Y:S05]  /*10b0*/  BSYNC B1 ;  /* 0x0000000000017941 */ /* 0x000fea0003800000 */
.L_x_3810:
[----:B------:R-:W-:Y:S01]  /*10c0*/  LEA R2, R18, 0x3, 0x2 ;  /* 0x0000000312027811 */ /* 0x000fe200078e10ff */
[----:B------:R-:W-:Y:S01]  /*10d0*/  BSSY B1, `(.L_x_3816) ;  /* 0x0000022000017945 */ /* 0x000fe20003800000 */
[----:B------:R-:W-:Y:S02]  /*10e0*/  PRMT R8, R3, 0x7610, R8 ;  /* 0x0000761003087816 */ /* 0x000fe40000000008 */
[----:B------:R-:W-:-:S02]  /*10f0*/  ISETP.GE.U32.AND P0, PT, R2, R5, PT ;  /* 0x000000050200720c */ /* 0x000fc40003f06070 */
[----:B------:R-:W-:Y:S02]  /*1100*/  IADD3 R2, P1, R21, c[0x0][0x530], RZ ;  /* 0x00014c0015027a10 */ /* 0x000fe40007f3e0ff */
[C---:B------:R-:W-:Y:S02]  /*1110*/  PRMT R6, R3.reuse, 0x7610, R6 ;  /* 0x0000761003067816 */ /* 0x040fe40000000006 */
[----:B------:R-:W-:Y:S02]  /*1120*/  PRMT R7, R3, 0x7610, R7 ;  /* 0x0000761003077816 */ /* 0x000fe40000000007 */
[----:B------:R-:W-:Y:S02]  /*1130*/  ISETP.NE.AND P4, PT, RZ, c[0x0][0x180], PT ;  /* 0x00006000ff007a0c */ /* 0x000fe40003f85270 */
[----:B------:R-:W-:Y:S02]  /*1140*/  ISETP.NE.AND P5, PT, R20, RZ, PT ;  /* 0x000000ff1400720c */ /* 0x000fe40003fa5270 */
[----:B------:R-:W-:Y:S01]  /*1150*/  IADD3.X R3, R10, c[0x0][0x534], RZ, P1, !PT ;  /* 0x00014d000a037a10 */ /* 0x000fe20000ffe4ff */
[----:B------:R-:W-:Y:S05]  /*1160*/  @P0 BRA `(.L_x_3817) ;  /* 0x0000018000000947 */ /* 0x000fea0003800000 */
[C---:B------:R-:W-:Y:S02]  /*1170*/  PRMT R6, R8.reuse, 0x7610, R6 ;  /* 0x0000761008067816 */ /* 0x040fe40000000006 */
[----:B------:R-:W-:-:S03]  /*1180*/  PRMT R7, R8, 0x7610, R7 ;  /* 0x0000761008077816 */ /* 0x000fc60000000007 */
.L_x_3818:
[----:B------:R-:W-:-:S06]  /*1190*/  IMAD.WIDE.U32 R10, R18, 0x4, R2 ;  /* 0x00000004120a7825 */ /* 0x000fcc00078e0002 */
[----:B------:R-:W2:Y:S01]  /*11a0*/  LDG.E R10, [R10.64] ;  /* 0x000000240a0a7981 */ /* 0x000ea2000c1e1900 */
[----:B------:R-:W-:Y:S02]  /*11b0*/  IADD3 R18, R18, c[0x0][0x170], RZ ;  /* 0x00005c0012127a10 */ /* 0x000fe40007ffe0ff */
[----:B------:R-:W-:Y:S02]  /*11c0*/  LOP3.LUT P2, RZ, R4, 0xff, RZ, 0xc0, !PT ;  /* 0x000000ff04ff7812 */ /* 0x000fe4000784c0ff */
[----:B------:R-:W-:Y:S02]  /*11d0*/  LEA R4, R18, 0x3, 0x2 ;  /* 0x0000000312047811 */ /* 0x000fe400078e10ff */
[----:B------:R-:W-:Y:S02]  /*11e0*/  LOP3.LUT P3, RZ, R7, 0xff, RZ, 0xc0, !PT ;  /* 0x000000ff07ff7812 */ /* 0x000fe4000786c0ff */
[----:B------:R-:W-:Y:S02]  /*11f0*/  ISETP.GE.U32.AND P6, PT, R4, R5, PT ;  /* 0x000000050400720c */ /* 0x000fe40003fc6070 */
[----:B------:R-:W-:-:S02]  /*1200*/  LOP3.LUT P0, RZ, R6, 0xff, RZ, 0xc0, !PT ;  /* 0x000000ff06ff7812 */ /* 0x000fc4000780c0ff */
[----:B------:R-:W-:Y:S02]  /*1210*/  LOP3.LUT P1, RZ, R8, 0xff, RZ, 0xc0, !PT ;  /* 0x000000ff08ff7812 */ /* 0x000fe4000782c0ff */
[C---:B--2---:R-:W-:Y:S02]  /*1220*/  PRMT R4, R10.reuse, 0x7770, RZ ;  /* 0x000077700a047816 */ /* 0x044fe400000000ff */
[C---:B------:R-:W-:Y:S02]  /*1230*/  PRMT R6, R10.reuse, 0x7771, RZ ;  /* 0x000077710a067816 */ /* 0x040fe400000000ff */
[C---:B------:R-:W-:Y:S02]  /*1240*/  PRMT R7, R10.reuse, 0x7772, RZ ;  /* 0x000077720a077816 */ /* 0x040fe400000000ff */
[----:B------:R-:W-:Y:S02]  /*1250*/  PRMT R8, R10, 0x7773, RZ ;  /* 0x000077730a087816 */ /* 0x000fe400000000ff */
[----:B------:R-:W-:-:S02]  /*1260*/  ISETP.NE.AND P2, PT, R4, RZ, P2 ;  /* 0x000000ff0400720c */ /* 0x000fc40001745270 */
[----:B------:R-:W-:Y:S02]  /*1270*/  ISETP.NE.AND P3, PT, R6, RZ, P3 ;  /* 0x000000ff0600720c */ /* 0x000fe40001f65270 */
[----:B------:R-:W-:Y:S02]  /*1280*/  ISETP.NE.AND P0, PT, R7, RZ, P0 ;  /* 0x000000ff0700720c */ /* 0x000fe40000705270 */
[----:B------:R-:W-:Y:S02]  /*1290*/  ISETP.NE.AND P1, PT, R8, RZ, P1 ;  /* 0x000000ff0800720c */ /* 0x000fe40000f25270 */
[----:B------:R-:W-:Y:S02]  /*12a0*/  SEL R4, RZ, 0x1, !P2 ;  /* 0x00000001ff047807 */ /* 0x000fe40005000000 */
[----:B------:R-:W-:Y:S02]  /*12b0*/  SEL R7, RZ, 0x1, !P3 ;  /* 0x00000001ff077807 */ /* 0x000fe40005800000 */
[----:B------:R-:W-:-:S02]  /*12c0*/  SEL R6, RZ, 0x1, !P0 ;  /* 0x00000001ff067807 */ /* 0x000fc40004000000 */
[----:B------:R-:W-:Y:S01]  /*12d0*/  SEL R8, RZ, 0x1, !P1 ;  /* 0x00000001ff087807 */ /* 0x000fe20004800000 */
[----:B------:R-:W-:Y:S05]  /*12e0*/  @!P6 BRA `(.L_x_3818) ;  /* 0xfffffea00000e947 */ /* 0x000fea000383ffff */
.L_x_3817:
[----:B------:R-:W-:Y:S05]  /*12f0*/  BSYNC B1 ;  /* 0x0000000000017941 */ /* 0x000fea0003800000 */
.L_x_3816:
        /* <DEDUP_REMOVED lines=8> */
.L_x_3820:
[----:B------:R-:W-:Y:S05]  /*1380*/  BSYNC B1 ;  /* 0x0000000000017941 */ /* 0x000fea0003800000 */
.L_x_3819:
        /* <DEDUP_REMOVED lines=10> */
[----:B------:R-:W2:Y:S01]  /*1430*/  LDG.E.U8 R2, [R2.64] ;  /* 0x0000002402027981 */ /* 0x000ea2000c1e1100 */
[----:B------:R-:W-:-:S04]  /*1440*/  LOP3.LUT P0, RZ, R4, 0xff, RZ, 0xc0, !PT ;  /* 0x000000ff04ff7812 */ /* 0x000fc8000780c0ff */
[----:B--2---:R-:W-:-:S04]  /*1450*/  ISETP.NE.AND P0, PT, R2, RZ, P0 ;  /* 0x000000ff0200720c */ /* 0x004fc80000705270 */
[----:B------:R-:W-:-:S04]  /*1460*/  SEL R4, RZ, 0x1, !P0 ;  /* 0x00000001ff047807 */ /* 0x000fc80004000000 */
.L_x_3822:
[----:B------:R-:W-:Y:S05]  /*1470*/  BSYNC B1 ;  /* 0x0000000000017941 */ /* 0x000fea0003800000 */
.L_x_3821:
[----:B------:R-:W-:Y:S02]  /*1480*/  LOP3.LUT P0, RZ, R7, 0xff, RZ, 0xc0, !PT ;  /* 0x000000ff07ff7812 */ /* 0x000fe4000780c0ff */
[----:B------:R-:W-:Y:S02]  /*1490*/  LOP3.LUT P3, RZ, R4, 0xff, RZ, 0xc0, !PT ;  /* 0x000000ff04ff7812 */ /* 0x000fe4000786c0ff */
[----:B------:R-:W-:Y:S02]  /*14a0*/  LOP3.LUT P1, RZ, R6, 0xff, RZ, 0xc0, !PT ;  /* 0x000000ff06ff7812 */ /* 0x000fe4000782c0ff */
[----:B------:R-:W-:Y:S02]  /*14b0*/  LOP3.LUT P2, RZ, R8, 0xff, RZ, 0xc0, !PT ;  /* 0x000000ff08ff7812 */ /* 0x000fe4000784c0ff */
[----:B------:R-:W-:-:S04]  /*14c0*/  PLOP3.LUT P0, PT, P1, P3, P0, 0x80, 0x0 ;  /* 0x000000000000781c */ /* 0x000fc80000f07000 */
[----:B------:R-:W-:-:S04]  /*14d0*/  PLOP3.LUT P0, PT, P0, P2, PT, 0x80, 0x0 ;  /* 0x000000000000781c */ /* 0x000fc80000705070 */
[----:B------:R-:W-:Y:S01]  /*14e0*/  SEL R19, RZ, 0x1, !P0 ;  /* 0x00000001ff137807 */ /* 0x000fe20004000000 */
[----:B------:R-:W-:Y:S05]  /*14f0*/  BRA `(.L_x_3808) ;  /* 0x000080d000007947 */ /* 0x000fea0003800000 */
.L_x_3809:
[----:B------:R-:W-:-:S04]  /*1500*/  MOV R0, 0x1 ;  /* 0x0000000100007802 */ /* 0x000fc80000000f00 */
[C---:B------:R-:W-:Y:S02]  /*1510*/  ISETP.NE.AND P0, PT, R0.reuse, c[0x0][0x1a4], PT ;  /* 0x0000690000007a0c */ /* 0x040fe40003f05270 */
[----:B------:R-:W-:-:S13]  /*1520*/  ISETP.EQ.AND P1, PT, R0, c[0x0][0x2d4], PT ;  /* 0x0000b50000007a0c */ /* 0x000fda0003f22270 */
        /* <DEDUP_REMOVED lines=18> */
.L_x_3833:
[----:B------:R-:W-:Y:S02]  /*1650*/  IMAD.MOV.U32 R2, RZ, RZ, RZ ;  /* 0x000000ffff027224 */ /* 0x000fe400078e00ff */
[----:B------:R-:W-:Y:S01]  /*1660*/  IMAD.MOV.U32 R0, RZ, RZ, RZ ;  /* 0x000000ffff007224 */ /* 0x000fe200078e00ff */
[----:B-1----:R-:W-:Y:S05]  /*1670*/  @!P6 BRA `(.L_x_3828) ;  /* 0x00000db00000e947 */ /* 0x002fea0003800000 */
        /* <DEDUP_REMOVED lines=219> */
.L_x_3828:
[----:B------:R-:W-:-:S04]  /*2430*/  IADD3 R4, P0, P1, R0, c[0x0][0x530], R21 ;  /* 0x00014c0000047a10 */ /* 0x000fc8000791e015 */
[----:B------:R-:W-:-:S05]  /*2440*/  IADD3.X R5, RZ, c[0x0][0x534], R10, P0, P1 ;  /* 0x00014d00ff057a10 */ /* 0x000fca00007e240a */
[----:B------:R0:W5:Y:S01]  /*2450*/  LDG.E.U8 R0, [R4.64] ;  /* 0x0000002404007981 */ /* 0x000162000c1e1100 */
        /* <DEDUP_REMOVED lines=211> */
.L_x_3829:
[----:B------:R-:W-:-:S04]  /*3190*/  IADD3 R2, P0, P1, R2, c[0x0][0x530], R21 ;  /* 0x00014c0002027a10 */ /* 0x000fc8000791e015 */
[----:B------:R-:W-:-:S05]  /*31a0*/  IADD3.X R3, RZ, c[0x0][0x534], R10, P0, P1 ;  /* 0x00014d00ff037a10 */ /* 0x000fca00007e240a */
[----:B------:R1:W5:Y:S01]  /*31b0*/  LDG.E.U8 R2, [R2.64] ;  /* 0x0000002402027981 */ /* 0x000362000c1e1100 */
[----:B------:R-:W-:Y:S01]  /*31c0*/  IADD3 R11, R11, c[0x0][0x170], RZ ;  /* 0x00005c000b0b7a10 */ /* 0x000fe20007ffe0ff */
[----:B------:R-:W-:Y:S01]  /*31d0*/  IMAD.MOV.U32 R12, RZ, RZ, RZ ;  /* 0x000000ffff0c7224 */ /* 0x000fe200078e00ff */
[----:B------:R-:W-:Y:S01]  /*31e0*/  MOV R14, RZ ;  /* 0x000000ff000e7202 */ /* 0x000fe20000000f00 */
[----:B------:R-:W-:Y:S05]  /*31f0*/  @!P6 BRA `(.L_x_3830) ;  /* 0x00000db00000e947 */ /* 0x000fea0003800000 */
[----:B0-----:R-:W-:Y:S01]  /*3200*/  MOV R5, R11 ;  /* 0x0000000b00057202 */ /* 0x001fe20000000f00 */
[----:B------:R-:W-:-:S04]  /*3210*/  IMAD.MOV.U32 R4, RZ, RZ, RZ ;  /* 0x000000ffff047224 */ /* 0x000fc800078e00ff */
[----:B------:R-:W-:-:S05]  /*3220*/  IMAD.HI.U32 R4, R11, c[0x0][0x1ac], R4 ;  /* 0x00006b000b047a27 */ /* 0x000fca00078e0004 */
[----:B------:R-:W-:Y:S01]  /*3230*/  SHF.R.U32.HI R5, RZ, c[0x0][0x1b0], R4 ;  /* 0x00006c00ff057a19 */ /* 0x000fe20000011604 */
[----:B------:R-:W-:-:S04]  /*3240*/  IMAD.MOV.U32 R4, RZ, RZ, RZ ;  /* 0x000000ffff047224 */ /* 0x000fc800078e00ff */
[----:B-1----:R-:W-:-:S04]  /*3250*/  IMAD.HI.U32 R3, R5, c[0x0][0x1b8], R4 ;  /* 0x00006e0005037a27 */ /* 0x002fc800078e0004 */
        /* <DEDUP_REMOVED lines=213> */
.L_x_3830:
[----:B------:R-:W-:-:S04]  /*3fb0*/  IADD3 R12, P0, P1, R12, c[0x0][0x530], R21 ;  /* 0x00014c000c0c7a10 */ /* 0x000fc8000791e015 */
[----:B------:R-:W-:-:S05]  /*3fc0*/  IADD3.X R13, RZ, c[0x0][0x534], R10, P0, P1 ;  /* 0x00014d00ff0d7a10 */ /* 0x000fca00007e240a */
[----:B-1----:R1:W5:Y:S01]  /*3fd0*/  LDG.E.U8 R3, [R12.64] ;  /* 0x000000240c037981 */ /* 0x002362000c1e1100 */
[----:B------:R-:W-:Y:S01]  /*3fe0*/  IADD3 R11, R11, c[0x0][0x170], RZ ;  /* 0x00005c000b0b7a10 */ /* 0x000fe20007ffe0ff */
[----:B------:R-:W-:Y:S05]  /*3ff0*/  @!P6 BRA `(.L_x_3831) ;  /* 0x00000db00000e947 */ /* 0x000fea0003800000 */
[----:B0-----:R-:W-:Y:S02]  /*4000*/  IMAD.MOV.U32 R4, RZ, RZ, RZ ;  /* 0x000000ffff047224 */ /* 0x001fe400078e00ff */
[----:B------:R-:W-:Y:S02]  /*4010*/  IMAD.MOV.U32 R5, RZ, RZ, R11 ;  /* 0x000000ffff057224 */ /* 0x000fe400078e000b */
[----:B-1----:R-:W-:Y:S02]  /*4020*/  IMAD.MOV.U32 R12, RZ, RZ, c[0x0][0x1a4] ;  /* 0x00006900ff0c7624 */ /* 0x002fe400078e00ff */
        /* <DEDUP_REMOVED lines=216> */
.L_x_3831:
[----:B------:R-:W-:-:S04]  /*4db0*/  IADD3 R14, P0, P1, R14, c[0x0][0x530], R21 ;  /* 0x00014c000e0e7a10 */ /* 0x000fc8000791e015 */
[----:B------:R-:W-:-:S05]  /*4dc0*/  IADD3.X R15, RZ, c[0x0][0x534], R10, P0, P1 ;  /* 0x00014d00ff0f7a10 */ /* 0x000fca00007e240a */
[----:B------:R-:W2:Y:S01]  /*4dd0*/  LDG.E.U8 R14, [R14.64] ;  /* 0x000000240e0e7981 */ /* 0x000ea2000c1e1100 */
[----:B------:R-:W-:Y:S02]  /*4de0*/  LOP3.LUT P1, RZ, R9, 0xff, RZ, 0xc0, !PT ;  /* 0x000000ff09ff7812 */ /* 0x000fe4000782c0ff */
[----:B------:R-:W-:Y:S02]  /*4df0*/  IADD3 R11, R11, c[0x0][0x170], RZ ;  /* 0x00005c000b0b7a10 */ /* 0x000fe40007ffe0ff */
[----:B0-----:R-:W-:Y:S02]  /*4e00*/  MOV R4, c[0x0][0x170] ;  /* 0x00005c0000047a02 */ /* 0x001fe40000000f00 */
[C---:B-----5:R-:W-:Y:S02]  /*4e10*/  ISETP.NE.AND P5, PT, R0.reuse, RZ, PT ;  /* 0x000000ff0000720c */ /* 0x060fe40003fa5270 */
[----:B------:R-:W-:Y:S01]  /*4e20*/  ISETP.NE.AND P1, PT, R0, RZ, P1 ;  /* 0x000000ff0000720c */ /* 0x000fe20000f25270 */
[----:B------:R-:W-:Y:S01]  /*4e30*/  IMAD R0, R4, 0x3, R11 ;  /* 0x0000000304007824 */ /* 0x000fe200078e020b */
[----:B------:R-:W-:-:S02]  /*4e40*/  LOP3.LUT P3, RZ, R8, 0xff, RZ, 0xc0, !PT ;  /* 0x000000ff08ff7812 */ /* 0x000fc4000786c0ff */
[----:B------:R-:W-:Y:S02]  /*4e50*/  SEL R9, RZ, 0x1, !P1 ;  /* 0x00000001ff097807 */ /* 0x000fe40004800000 */
[----:B------:R-:W-:Y:S02]  /*4e60*/  ISETP.GE.U32.AND P1, PT, R0, c[0x0][0x168], PT ;  /* 0x00005a0000007a0c */ /* 0x000fe40003f26070 */
[----:B------:R-:W-:Y:S02]  /*4e70*/  LOP3.LUT P2, RZ, R6, 0xff, RZ, 0xc0, !PT ;  /* 0x000000ff06ff7812 */ /* 0x000fe4000784c0ff */
[----:B------:R-:W-:Y:S02]  /*4e80*/  LOP3.LUT P0, RZ, R7, 0xff, RZ, 0xc0, !PT ;  /* 0x000000ff07ff7812 */ /* 0x000fe4000780c0ff */
[----:B------:R-:W-:Y:S02]  /*4e90*/  ISETP.NE.AND P3, PT, R2, RZ, P3 ;  /* 0x000000ff0200720c */ /* 0x000fe40001f65270 */
[----:B------:R-:W-:-:S02]  /*4ea0*/  ISETP.NE.AND P0, PT, R3, RZ, P0 ;  /* 0x000000ff0300720c */ /* 0x000fc40000705270 */
[----:B------:R-:W-:Y:S02]  /*4eb0*/  SEL R8, RZ, 0x1, !P3 ;  /* 0x00000001ff087807 */ /* 0x000fe40005800000 */
[----:B------:R-:W-:Y:S02]  /*4ec0*/  ISETP.NE.AND P4, PT, R2, RZ, PT ;  /* 0x000000ff0200720c */ /* 0x000fe40003f85270 */
[----:B------:R-:W-:Y:S02]  /*4ed0*/  SEL R7, RZ, 0x1, !P0 ;  /* 0x00000001ff077807 */ /* 0x000fe40004000000 */
[C---:B--2---:R-:W-:Y:S02]  /*4ee0*/  ISETP.NE.AND P2, PT, R14.reuse, RZ, P2 ;  /* 0x000000ff0e00720c */ /* 0x044fe40001745270 */
[----:B------:R-:W-:Y:S02]  /*4ef0*/  ISETP.NE.AND P3, PT, R14, RZ, PT ;  /* 0x000000ff0e00720c */ /* 0x000fe40003f65270 */
[----:B------:R-:W-:-:S02]  /*4f00*/  SEL R6, RZ, 0x1, !P2 ;  /* 0x00000001ff067807 */ /* 0x000fc40005000000 */
[----:B------:R-:W-:Y:S01]  /*4f10*/  ISETP.NE.AND P2, PT, R3, RZ, PT ;  /* 0x000000ff0300720c */ /* 0x000fe20003f45270 */
[----:B------:R-:W-:Y:S01]  /*4f20*/  @P1 CALL.REL.NOINC `(.L_x_3832) ;  /* 0x0000001000001944 */ /* 0x000fe20003c00000 */
[----:B------:R-:W-:Y:S05]  /*4f30*/  BRA `(.L_x_3833) ;  /* 0xffffc71000007947 */ /* 0x000fea000383ffff */
.L_x_3832:
[----:B------:R-:W-:-:S02]  /*4f40*/  NOP ;  /* 0x0000000000007918 */ /* 0x000fc40000000000 */
[----:B------:R-:W-:Y:S05]  /*4f50*/  BSYNC B2 ;  /* 0x0000000000027941 */ /* 0x000fea0003800000 */
.L_x_3827:
[----:B------:R-:W-:Y:S02]  /*4f60*/  SEL R5, RZ, 0x1, !P5 ;  /* 0x00000001ff057807 */ /* 0x000fe40006800000 */
[----:B------:R-:W-:Y:S02]  /*4f70*/  SEL R4, RZ, 0x1, !P4 ;  /* 0x00000001ff047807 */ /* 0x000fe40006000000 */
[----:B------:R-:W-:Y:S02]  /*4f80*/  SEL R0, RZ, 0x1, !P2 ;  /* 0x00000001ff007807 */ /* 0x000fe40005000000 */
[----:B------:R-:W-:Y:S02]  /*4f90*/  SEL R3, RZ, 0x1, !P3 ;  /* 0x00000001ff037807 */ /* 0x000fe40005800000 */
.L_x_3826:
[----:B------:R-:W-:Y:S05]  /*4fa0*/  BSYNC B1 ;  /* 0x0000000000017941 */ /* 0x000fea0003800000 */
.L_x_3825:
[----:B------:R-:W-:Y:S01]  /*4fb0*/  ISETP.GE.U32.AND P0, PT, R11, c[0x0][0x168], PT ;  /* 0x00005a000b007a0c */ /* 0x000fe20003f06070 */
[----:B------:R-:W-:-:S12]  /*4fc0*/  BSSY B1, `(.L_x_3834) ;  /* 0x0000341000017945 */ /* 0x000fd80003800000 */
[----:B------:R-:W-:Y:S05]  /*4fd0*/  @P0 BRA `(.L_x_3835) ;  /* 0x000033f000000947 */ /* 0x000fea0003800000 */
[----:B------:R-:W-:Y:S01]  /*4fe0*/  ISETP.NE.AND P1, PT, RZ, c[0x0][0x1a4], PT ;  /* 0x00006900ff007a0c */ /* 0x000fe20003f25270 */
[----:B------:R-:W-:-:S12]  /*4ff0*/  IMAD.MOV.U32 R18, RZ, RZ, RZ ;  /* 0x000000ffff127224 */ /* 0x000fd800078e00ff */
[----:B------:R-:W-:Y:S05]  /*5000*/  @!P1 BRA `(.L_x_3836) ;  /* 0x00000c7000009947 */ /* 0x000fea0003800000 */
[----:B-1----:R-:W-:Y:S01]  /*5010*/  MOV R13, R11 ;  /* 0x0000000b000d7202 */ /* 0x002fe20000000f00 */
        /* <DEDUP_REMOVED lines=198> */
.L_x_3836:
        /* <DEDUP_REMOVED lines=12> */
[----:B-1----:R-:W-:-:S03]  /*5d40*/  IMAD.HI.U32 R12, R15, c[0x0][0x1ac], R14 ;  /* 0x00006b000f0c7a27 */ /* 0x002fc600078e000e */
        /* <DEDUP_REMOVED lines=195> */
.L_x_3837:
[----:B-1----:R-:W-:-:S04]  /*6980*/  IADD3 R12, P2, P3, R4, c[0x0][0x530], R21 ;  /* 0x00014c00040c7a10 */ /* 0x002fc80007b5e015 */
        /* <DEDUP_REMOVED lines=207> */
.L_x_3838:
        /* <DEDUP_REMOVED lines=10> */
[----:B------:R-:W-:-:S05]  /*7720*/  MOV R14, RZ ;  /* 0x000000ff000e7202 */ /* 0x000fca0000000f00 */
        /* <DEDUP_REMOVED lines=197> */
.L_x_3839:
[----:B------:R-:W-:-:S04]  /*8380*/  IADD3 R18, P1, P2, R18, c[0x0][0x530], R21 ;  /* 0x00014c0012127a10 */ /* 0x000fc80007a3e015 */
[----:B------:R-:W-:-:S05]  /*8390*/  IADD3.X R19, RZ, c[0x0][0x534], R10, P1, P2 ;  /* 0x00014d00ff137a10 */ /* 0x000fca0000fe440a */
[----:B------:R-:W2:Y:S02]  /*83a0*/  LDG.E.U8 R18, [R18.64] ;  /* 0x0000002412127981 */ /* 0x000ea4000c1e1100 */
[----:B--2---:R-:W-:-:S04]  /*83b0*/  ISETP.NE.AND P1, PT, R18, RZ, PT ;  /* 0x000000ff1200720c */ /* 0x004fc80003f25270 */
[----:B------:R-:W-:-:S04]  /*83c0*/  SEL R3, RZ, 0x1, !P1 ;  /* 0x00000001ff037807 */ /* 0x000fc80004800000 */
.L_x_3835:
[----:B------:R-:W-:Y:S05]  /*83d0*/  BSYNC B1 ;  /* 0x0000000000017941 */ /* 0x000fea0003800000 */
.L_x_3834:
[----:B------:R-:W-:Y:S01]  /*83e0*/  BSSY B1, `(.L_x_3840) ;  /* 0x000001b000017945 */ /* 0x000fe20003800000 */
[----:B------:R-:W-:Y:S05]  /*83f0*/  @P0 BRA `(.L_x_3841) ;  /* 0x0000019000000947 */ /* 0x000fea0003800000 */
[----:B------:R-:W-:Y:S02]  /*8400*/  LOP3.LUT P0, RZ, R9, 0xff, RZ, 0xc0, !PT ;  /* 0x000000ff09ff7812 */ /* 0x000fe4000780c0ff */
[----:B------:R-:W-:Y:S02]  /*8410*/  LOP3.LUT P1, RZ, R5, 0xff, RZ, 0xc0, !PT ;  /* 0x000000ff05ff7812 */ /* 0x000fe4000782c0ff */
[----:B------:R-:W-:Y:S02]  /*8420*/  IADD3 R2, R11, c[0x0][0x170], RZ ;  /* 0x00005c000b027a10 */ /* 0x000fe40007ffe0ff */
[----:B------:R-:W-:Y:S02]  /*8430*/  PLOP3.LUT P0, PT, P0, P1, PT, 0x80, 0x0 ;  /* 0x000000000000781c */ /* 0x000fe40000703070 */
[----:B------:R-:W-:Y:S02]  /*8440*/  ISETP.GE.U32.AND P1, PT, R2, c[0x0][0x168], PT ;  /* 0x00005a0002007a0c */ /* 0x000fe40003f26070 */
[----:B------:R-:W-:-:S11]  /*8450*/  SEL R9, RZ, 0x1, !P0 ;  /* 0x00000001ff097807 */ /* 0x000fd60004000000 */
        /* <DEDUP_REMOVED lines=11> */
[----:B------:R-:W-:-:S04]  /*8510*/  LOP3.LUT P1, RZ, R0, 0xff, RZ, 0xc0, !PT ;  /* 0x000000ff00ff7812 */ /* 0x000fc8000782c0ff */
[----:B------:R-:W-:-:S04]  /*8520*/  PLOP3.LUT P0, PT, P0, P1, PT, 0x80, 0x0 ;  /* 0x000000000000781c */ /* 0x000fc80000703070 */
[----:B------:R-:W-:-:S03]  /*8530*/  SEL R7, RZ, 0x1, !P0 ;  /* 0x00000001ff077807 */ /* 0x000fc60004000000 */
[----:B------:R-:W-:Y:S02]  /*8540*/  @!P4 LOP3.LUT P3, RZ, R3, 0xff, RZ, 0xc0, !PT ;  /* 0x000000ff03ffc812 */ /* 0x000fe4000786c0ff */
[----:B------:R-:W-:-:S04]  /*8550*/  @!P4 LOP3.LUT P2, RZ, R6, 0xff, RZ, 0xc0, !PT ;  /* 0x000000ff06ffc812 */ /* 0x000fc8000784c0ff */
[----:B------:R-:W-:-:S04]  /*8560*/  @!P4 PLOP3.LUT P2, PT, P2, P3, PT, 0x80, 0x0 ;  /* 0x000000000000c81c */ /* 0x000fc80001747070 */
[----:B------:R-:W-:-:S04]  /*8570*/  @!P4 SEL R0, RZ, 0x1, !P2 ;  /* 0x00000001ff00c807 */ /* 0x000fc80005000000 */
[----:B------:R-:W-:Y:S02]  /*8580*/  @!P4 PRMT R6, R0, 0x7610, R6 ;  /* 0x000076100006c816 */ /* 0x000fe40000000006 */
.L_x_3841:
[----:B------:R-:W-:Y:S05]  /*8590*/  BSYNC B1 ;  /* 0x0000000000017941 */ /* 0x000fea0003800000 */
.L_x_3840:
        /* <DEDUP_REMOVED lines=8> */
.L_x_3824:
        /* <DEDUP_REMOVED lines=10> */
.L_x_3845:
        /* <DEDUP_REMOVED lines=22> */
[----:B------:R-:W-:Y:S02]  /*8820*/  LOP3.LUT P3, RZ, R9, 0xff, RZ, 0xc0, !PT ;  /* 0x000000ff09ff7812 */ /* 0x000fe4000786c0ff */
[----:B------:R-:W-:Y:S02]  /*8830*/  LOP3.LUT P2, RZ, R0, 0xff, RZ, 0xc0, !PT ;  /* 0x000000ff00ff7812 */ /* 0x000fe4000784c0ff */
[----:B------:R-:W-:Y:S02]  /*8840*/  LOP3.LUT P0, RZ, R4, 0xff, RZ, 0xc0, !PT ;  /* 0x000000ff04ff7812 */ /* 0x000fe4000780c0ff */
[----:B------:R-:W-:Y:S02]  /*8850*/  LOP3.LUT P1, RZ, R5, 0xff, RZ, 0xc0, !PT ;  /* 0x000000ff05ff7812 */ /* 0x000fe4000782c0ff */
[----:B--2---:R-:W-:-:S02]  /*8860*/  ISETP.NE.AND P3, PT, R14, RZ, P3 ;  /* 0x000000ff0e00720c */ /* 0x004fc40001f65270 */
[----:B---3--:R-:W-:Y:S02]  /*8870*/  ISETP.NE.AND P2, PT, R12, RZ, P2 ;  /* 0x000000ff0c00720c */ /* 0x008fe40001745270 */
[----:B----4-:R-:W-:Y:S02]  /*8880*/  ISETP.NE.AND P0, PT, R6, RZ, P0 ;  /* 0x000000ff0600720c */ /* 0x010fe40000705270 */
[----:B-----5:R-:W-:Y:S02]  /*8890*/  ISETP.NE.AND P1, PT, R2, RZ, P1 ;  /* 0x000000ff0200720c */ /* 0x020fe40000f25270 */
        /* <DEDUP_REMOVED lines=10> */
.L_x_3844:
[----:B------:R-:W-:Y:S02]  /*8940*/  SEL R7, RZ, 0x1, !P5 ;  /* 0x00000001ff077807 */ /* 0x000fe40006800000 */
[----:B------:R-:W-:-:S02]  /*8950*/  SEL R8, RZ, 0x1, !P4 ;  /* 0x00000001ff087807 */ /* 0x000fc40006000000 */
[----:B------:R-:W-:Y:S02]  /*8960*/  SEL R14, RZ, 0x1, !P3 ;  /* 0x00000001ff0e7807 */ /* 0x000fe40005800000 */
[----:B------:R-:W-:Y:S02]  /*8970*/  SEL R6, RZ, 0x1, !P2 ;  /* 0x00000001ff067807 */ /* 0x000fe40005000000 */
.L_x_3843:
[----:B------:R-:W-:Y:S05]  /*8980*/  BSYNC B1 ;  /* 0x0000000000017941 */ /* 0x000fea0003800000 */
.L_x_3842:
        /* <DEDUP_REMOVED lines=36> */
.L_x_3847:
[----:B------:R-:W-:Y:S05]  /*8bd0*/  BSYNC B1 ;  /* 0x0000000000017941 */ /* 0x000fea0003800000 */
.L_x_3846:
[----:B------:R-:W-:Y:S01]  /*8be0*/  BSSY B1, `(.L_x_3848) ;  /* 0x000001b000017945 */ /* 0x000fe20003800000 */
[----:B------:R-:W-:Y:S05]  /*8bf0*/  @P0 BRA `(.L_x_3849) ;  /* 0x0000019000000947 */ /* 0x000fea0003800000 */
[----:B------:R-:W-:Y:S02]  /*8c00*/  LOP3.LUT P1, RZ, R9, 0xff, RZ, 0xc0, !PT ;  /* 0x000000ff09ff7812 */ /* 0x000fe4000782c0ff */
[----:B------:R-:W-:Y:S02]  /*8c10*/  LOP3.LUT P0, RZ, R7, 0xff, RZ, 0xc0, !PT ;  /* 0x000000ff07ff7812 */ /* 0x000fe4000780c0ff */
[----:B------:R-:W-:Y:S02]  /*8c20*/  IADD3 R2, R11, c[0x0][0x170], RZ ;  /* 0x00005c000b027a10 */ /* 0x000fe40007ffe0ff */
[----:B------:R-:W-:-:S02]  /*8c30*/  PLOP3.LUT P0, PT, P1, P0, PT, 0x80, 0x0 ;  /* 0x000000000000781c */ /* 0x000fc40000f01070 */
        /* <DEDUP_REMOVED lines=21> */
.L_x_3849:
[----:B------:R-:W-:Y:S05]  /*8d90*/  BSYNC B1 ;  /* 0x0000000000017941 */ /* 0x000fea0003800000 */
.L_x_3848:
        /* <DEDUP_REMOVED lines=8> */
.L_x_3823:
        /* <DEDUP_REMOVED lines=10> */
[----:B------:R-:W-:Y:S01]  /*8ec0*/  BSSY B2, `(.L_x_3852) ;  /* 0x0000027000027945 */ /* 0x000fe20003800000 */
[C---:B------:R-:W-:Y:S02]  /*8ed0*/  PRMT R0, R4.reuse, 0x7610, R0 ;  /* 0x0000761004007816 */ /* 0x040fe40000000000 */
[C---:B------:R-:W-:Y:S02]  /*8ee0*/  PRMT R5, R4.reuse, 0x7610, R5 ;  /* 0x0000761004057816 */ /* 0x040fe40000000005 */
[----:B------:R-:W-:Y:S02]  /*8ef0*/  PRMT R6, R4, 0x7610, R6 ;  /* 0x0000761004067816 */ /* 0x000fe40000000006 */
.L_x_3853:
        /* <DEDUP_REMOVED lines=36> */
.L_x_3852:
[----:B------:R-:W-:Y:S02]  /*9140*/  SEL R11, RZ, 0x1, !P5 ;  /* 0x00000001ff0b7807 */ /* 0x000fe40006800000 */
[----:B------:R-:W-:-:S02]  /*9150*/  SEL R12, RZ, 0x1, !P4 ;  /* 0x00000001ff0c7807 */ /* 0x000fc40006000000 */
[----:B------:R-:W-:Y:S02]  /*9160*/  SEL R13, RZ, 0x1, !P3 ;  /* 0x00000001ff0d7807 */ /* 0x000fe40005800000 */
[----:B------:R-:W-:Y:S02]  /*9170*/  SEL R7, RZ, 0x1, !P2 ;  /* 0x00000001ff077807 */ /* 0x000fe40005000000 */
.L_x_3851:
[----:B------:R-:W-:Y:S05]  /*9180*/  BSYNC B1 ;  /* 0x0000000000017941 */ /* 0x000fea0003800000 */
.L_x_3850:
        /* <DEDUP_REMOVED lines=32> */
.L_x_3855:
[----:B------:R-:W-:Y:S05]  /*9390*/  BSYNC B1 ;  /* 0x0000000000017941 */ /* 0x000fea0003800000 */
.L_x_3854:
        /* <DEDUP_REMOVED lines=27> */
.L_x_3857:
[----:B------:R-:W-:Y:S05]  /*9550*/  BSYNC B1 ;  /* 0x0000000000017941 */ /* 0x000fea0003800000 */
.L_x_3856:
[----:B------:R-:W-:Y:S02]  /*9560*/  LOP3.LUT P0, RZ, R0, 0xff, RZ, 0xc0, !PT ;  /* 0x000000ff00ff7812 */ /* 0x000fe4000780c0ff */
[----:B------:R-:W-:Y:S02]  /*9570*/  LOP3.LUT P1, RZ, R4, 0xff, RZ, 0xc0, !PT ;  /* 0x000000ff04ff7812 */ /* 0x000fe4000782c0ff */
[----:B------:R-:W-:Y:S02]  /*9580*/  LOP3.LUT P2, RZ, R5, 0xff, RZ, 0xc0, !PT ;  /* 0x000000ff05ff7812 */ /* 0x000fe4000784c0ff */
[----:B------:R-:W-:Y:S02]  /*9590*/  LOP3.LUT P3, RZ, R6, 0xff, RZ, 0xc0, !PT ;  /* 0x000000ff06ff7812 */ /* 0x000fe4000786c0ff */
[----:B------:R-:W-:-:S04]  /*95a0*/  PLOP3.LUT P0, PT, P2, P1, P0, 0x80, 0x0 ;  /* 0x000000000000781c */ /* 0x000fc80001703000 */
[----:B------:R-:W-:-:S04]  /*95b0*/  PLOP3.LUT P0, PT, P0, P3, PT, 0x80, 0x0 ;  /* 0x000000000000781c */ /* 0x000fc80000707070 */
[----:B------:R-:W-:-:S04]  /*95c0*/  SEL R19, RZ, 0x1, !P0 ;  /* 0x00000001ff137807 */ /* 0x000fc80004000000 */
.L_x_3808:
[----:B------:R-:W-:Y:S05]  /*95d0*/  BSYNC B0 ;  /* 0x0000000000007941 */ /* 0x000fea0003800000 */
.L_x_3807:
        /* <DEDUP_REMOVED lines=9> */
.L_x_3859:
[----:B------:R-:W-:Y:S01]  /*9670*/  IADD3 R2, R20, R3, RZ ;  /* 0x0000000314027210 */ /* 0x000fe20007ffe0ff */
[----:B------:R-:W-:Y:S03]  /*9680*/  BAR.SYNC.DEFER_BLOCKING 0x0 ;  /* 0x0000000000007b1d */ /* 0x000fe60000010000 */
[----:B------:R-:W-:-:S04]  /*9690*/  ISETP.GE.U32.AND P0, PT, R2, c[0x0][0x4], PT ;  /* 0x0000010002007a0c */ /* 0x000fc80003f06070 */
[----:B------:R-:W-:-:S13]  /*96a0*/  ISETP.GE.U32.OR P0, PT, R20, R3, P0 ;  /* 0x000000031400720c */ /* 0x000fda0000706470 */
[----:B------:R-:W-:Y:S01]  /*96b0*/  @!P0 IMAD R2, R2, c[0x0][0x0], R23 ;  /* 0x0000000002028a24 */ /* 0x000fe200078e0217 */
[----:B------:R-:W-:-:S05]  /*96c0*/  @!P0 LOP3.LUT P1, RZ, R19, 0xff, RZ, 0xc0, !PT ;  /* 0x000000ff13ff8812 */ /* 0x000fca000782c0ff */
[----:B------:R-:W0:Y:S02]  /*96d0*/  @!P0 LDS.U8 R2, [R2+0x10] ;  /* 0x0000100002028984 */ /* 0x000e240000000000 */
[----:B0-----:R-:W-:-:S04]  /*96e0*/  @!P0 ISETP.NE.AND P1, PT, R2, RZ, P1 ;  /* 0x000000ff0200820c */ /* 0x001fc80000f25270 */
[----:B------:R-:W-:Y:S02]  /*96f0*/  @!P0 SEL R5, RZ, 0x1, !P1 ;  /* 0x00000001ff058807 */ /* 0x000fe40004800000 */
[----:B------:R-:W-:Y:S02]  /*9700*/  ISETP.GT.AND P1, PT, R3, 0x1, PT ;  /* 0x000000010300780c */ /* 0x000fe40003f24270 */
[----:B------:R-:W-:Y:S01]  /*9710*/  SHF.R.S32.HI R3, RZ, 0x1, R3 ;  /* 0x00000001ff037819 */ /* 0x000fe20000011403 */
[----:B------:R0:W-:Y:S01]  /*9720*/  @!P0 STS.U8 [R0+0x10], R5 ;  /* 0x0000100500008388 */ /* 0x0001e20000000000 */
[----:B------:R-:W-:-:S09]  /*9730*/  @!P0 PRMT R19, R5, 0x7610, R19 ;  /* 0x0000761005138816 */ /* 0x000fd20000000013 */
[----:B0-----:R-:W-:Y:S05]  /*9740*/  @P1 BRA `(.L_x_3859) ;  /* 0xffffff2000001947 */ /* 0x001fea000383ffff */
.L_x_3858:
[----:B0-----:R-:W-:-:S13]  /*9750*/  ISETP.NE.AND P0, PT, RZ, c[0x0][0x17c], PT ;  /* 0x00005f00ff007a0c */ /* 0x001fda0003f05270 */
[----:B------:R-:W-:Y:S05]  /*9760*/  @!P0 BRA `(.L_x_3860) ;  /* 0x0000027000008947 */ /* 0x000fea0003800000 */
[----:B------:R-:W-:Y:S02]  /*9770*/  IMAD.MOV.U32 R2, RZ, RZ, c[0x0][0x0] ;  /* 0x00000000ff027624 */ /* 0x000fe400078e00ff */
        /* <DEDUP_REMOVED lines=10> */
.L_x_3862:
[----:B------:R-:W-:Y:S01]  /*9820*/  IMAD.IADD R0, R23, 0x1, R2 ;  /* 0x0000000117007824 */ /* 0x000fe200078e0202 */
[----:B------:R-:W-:Y:S04]  /*9830*/  BAR.SYNC.DEFER_BLOCKING 0x0 ;  /* 0x0000000000007b1d */ /* 0x000fe80000010000 */
[----:B------:R-:W-:-:S04]  /*9840*/  ISETP.GE.U32.AND P0, PT, R0, c[0x0][0x0], PT ;  /* 0x0000000000007a0c */ /* 0x000fc80003f06070 */
[----:B------:R-:W-:-:S13]  /*9850*/  ISETP.GE.U32.OR P0, PT, R23, R2, P0 ;  /* 0x000000021700720c */ /* 0x000fda0000706470 */
[--C-:B------:R-:W-:Y:S01]  /*9860*/  @!P0 IMAD.IADD R3, R5, 0x1, R2.reuse ;  /* 0x0000000105038824 */ /* 0x100fe200078e0202 */
[----:B------:R-:W-:Y:S02]  /*9870*/  @!P0 LOP3.LUT P1, RZ, R19, 0xff, RZ, 0xc0, !PT ;  /* 0x000000ff13ff8812 */ /* 0x000fe4000782c0ff */
[----:B------:R-:W-:Y:S02]  /*9880*/  SHF.R.S32.HI R2, RZ, 0x1, R2 ;  /* 0x00000001ff027819 */ /* 0x000fe40000011402 */
[----:B------:R-:W0:Y:S02]  /*9890*/  @!P0 LDS.U8 R0, [R3+0x10] ;  /* 0x0000100003008984 */ /* 0x000e240000000000 */
[----:B0-----:R-:W-:-:S04]  /*98a0*/  @!P0 ISETP.NE.AND P1, PT, R0, RZ, P1 ;  /* 0x000000ff0000820c */ /* 0x001fc80000f25270 */
[----:B------:R-:W-:Y:S02]  /*98b0*/  @!P0 SEL R0, RZ, 0x1, !P1 ;  /* 0x00000001ff008807 */ /* 0x000fe40004800000 */
[----:B------:R-:W-:Y:S02]  /*98c0*/  ISETP.GE.AND P1, PT, R2, 0x20, PT ;  /* 0x000000200200780c */ /* 0x000fe40003f26270 */
[----:B------:R-:W-:Y:S01]  /*98d0*/  @!P0 PRMT R19, R0, 0x7610, R19 ;  /* 0x0000761000138816 */ /* 0x000fe20000000013 */
[----:B------:R0:W-:Y:S10]  /*98e0*/  @!P0 STS.U8 [R5+0x10], R0 ;  /* 0x0000100005008388 */ /* 0x0001f40000000000 */
[----:B0-----:R-:W-:Y:S05]  /*98f0*/  @P1 BRA `(.L_x_3862) ;  /* 0xffffff2000001947 */ /* 0x001fea000383ffff */
[----:B------:R-:W-:-:S03]  /*9900*/  MOV R0, 0x20 ;  /* 0x0000002000007802 */ /* 0x000fc60000000f00 */
.L_x_3861:
[----:B------:R-:W-:Y:S01]  /*9910*/  BAR.SYNC.DEFER_BLOCKING 0x0 ;  /* 0x0000000000007b1d */ /* 0x000fe20000010000 */
[----:B------:R-:W-:-:S13]  /*9920*/  ISETP.GE.AND P0, PT, R0, 0x2, PT ;  /* 0x000000020000780c */ /* 0x000fda0003f06270 */
[----:B------:R-:W-:Y:S05]  /*9930*/  @!P0 BRA `(.L_x_3860) ;  /* 0x000000a000008947 */ /* 0x000fea0003800000 */
[----:B------:R-:W-:Y:S02]  /*9940*/  IMAD.MOV.U32 R3, RZ, RZ, 0x1 ;  /* 0x00000001ff037424 */ /* 0x000fe400078e00ff */
.L_x_3863:
[C---:B------:R-:W-:Y:S02]  /*9950*/  LOP3.LUT R2, R19.reuse, 0xffff, RZ, 0xc0, !PT ;  /* 0x0000ffff13027812 */ /* 0x040fe400078ec0ff */
[----:B------:R-:W-:Y:S02]  /*9960*/  LOP3.LUT P0, RZ, R19, 0xff, RZ, 0xc0, !PT ;  /* 0x000000ff13ff7812 */ /* 0x000fe4000780c0ff */
[----:B------:R-:W-:-:S06]  /*9970*/  PRMT R2, R2, 0x8880, RZ ;  /* 0x0000888002027816 */ /* 0x000fcc00000000ff */
[----:B------:R0:W2:Y:S02]  /*9980*/  SHFL.DOWN PT, R2, R2, R3, 0x1f ;  /* 0x08001f0302027589 */ /* 0x0000a400000e0000 */
[----:B0-----:R-:W-:-:S05]  /*9990*/  IMAD.SHL.U32 R3, R3, 0x2, RZ ;  /* 0x0000000203037824 */ /* 0x001fca00078e00ff */
[----:B------:R-:W-:Y:S02]  /*99a0*/  ISETP.GE.AND P1, PT, R3, R0, PT ;  /* 0x000000000300720c */ /* 0x000fe40003f26270 */
[----:B--2---:R-:W-:-:S04]  /*99b0*/  ISETP.NE.AND P0, PT, R2, RZ, P0 ;  /* 0x000000ff0200720c */ /* 0x004fc80000705270 */
[----:B------:R-:W-:-:S07]  /*99c0*/  SEL R19, RZ, 0x1, !P0 ;  /* 0x00000001ff137807 */ /* 0x000fce0004000000 */
[----:B------:R-:W-:Y:S05]  /*99d0*/  @!P1 BRA `(.L_x_3863) ;  /* 0xffffff7000009947 */ /* 0x000fea000383ffff */
.L_x_3860:
[----:B------:R-:W-:Y:S01]  /*99e0*/  ISETP.NE.AND P1, PT, RZ, c[0x0][0x338], PT ;  /* 0x0000ce00ff007a0c */ /* 0x000fe20003f25270 */
[----:B------:R-:W-:-:S12]  /*99f0*/  HFMA2.MMA R18, -RZ, RZ, 0, 0 ;  /* 0x00000000ff127435 */ /* 0x000fd800000001ff */
[----:B------:R-:W-:Y:S05]  /*9a00*/  @!P1 BRA `(.L_x_3864) ;  /* 0x00000c7000009947 */ /* 0x000fea0003800000 */
[----:B------:R-:W-:Y:S02]  /*9a10*/  IMAD.MOV.U32 R16, RZ, RZ, RZ ;  /* 0x000000ffff107224 */ /* 0x000fe400078e00ff */
        /* <DEDUP_REMOVED lines=198> */
.L_x_3864:
        /* <DEDUP_REMOVED lines=213> */
.L_x_3866:
        /* <DEDUP_REMOVED lines=11> */
.L_x_3868:
[----:B------:R-:W-:Y:S05]  /*b480*/  BSYNC B0 ;  /* 0x0000000000007941 */ /* 0x000fea0003800000 */
.L_x_3867:
        /* <DEDUP_REMOVED lines=12> */
.L_x_3870:
[----:B------:R-:W-:Y:S05]  /*b550*/  BSYNC B0 ;  /* 0x0000000000007941 */ /* 0x000fea0003800000 */
.L_x_3869:
        /* <DEDUP_REMOVED lines=30> */
.L_x_3872:
[----:B------:R-:W-:Y:S05]  /*b740*/  BSYNC B0 ;  /* 0x0000000000007941 */ /* 0x000fea0003800000 */
.L_x_3871:
        /* <DEDUP_REMOVED lines=20> */
.L_x_3877:
[----:B------:R-:W-:-:S05]  /*b890*/  IMAD R4, R0, c[0x0][0x10], R7 ;  /* 0x0000040000047a24 */ /* 0x000fca00078e0207 */
[----:B------:R-:W-:-:S04]  /*b8a0*/  IADD3 R4, P0, R4, c[0x0][0x550], RZ ;  /* 0x0001540004047a10 */ /* 0x000fc80007f1e0ff */
[----:B------:R-:W-:-:S05]  /*b8b0*/  IADD3.X R5, RZ, c[0x0][0x554], RZ, P0, !PT ;  /* 0x00015500ff057a10 */ /* 0x000fca00007fe4ff */
[----:B------:R-:W2:Y:S01]  /*b8c0*/  LDG.E.U8 R4, [R4.64] ;  /* 0x0000002404047981 */ /* 0x000ea2000c1e1100 */
[----:B------:R-:W-:Y:S01]  /*b8d0*/  IMAD.MOV.U32 R6, RZ, RZ, c[0x0][0x0] ;  /* 0x00000000ff067624 */ /* 0x000fe200078e00ff */
[----:B------:R-:W-:-:S03]  /*b8e0*/  LOP3.LUT P0, RZ, R17, 0xff, RZ, 0xc0, !PT ;  /* 0x000000ff11ff7812 */ /* 0x000fc6000780c0ff */
[----:B------:R-:W-:-:S05]  /*b8f0*/  IMAD R7, R6, c[0x0][0x4], R7 ;  /* 0x0000010006077a24 */ /* 0x000fca00078e0207 */
[----:B------:R-:W-:Y:S02]  /*b900*/  ISETP.GE.U32.AND P1, PT, R7, c[0x0][0x178], PT ;  /* 0x00005e0007007a0c */ /* 0x000fe40003f26070 */
[----:B--2---:R-:W-:-:S04]  /*b910*/  ISETP.NE.AND P0, PT, R4, RZ, P0 ;  /* 0x000000ff0400720c */ /* 0x004fc80000705270 */
[----:B------:R-:W-:-:S07]  /*b920*/  SEL R17, RZ, 0x1, !P0 ;  /* 0x00000001ff117807 */ /* 0x000fce0004000000 */
[----:B------:R-:W-:Y:S05]  /*b930*/  @!P1 BRA `(.L_x_3877) ;  /* 0xffffff5000009947 */ /* 0x000fea000383ffff */
.L_x_3876:
[----:B------:R-:W-:Y:S05]  /*b940*/  BSYNC B1 ;  /* 0x0000000000017941 */ /* 0x000fea0003800000 */
.L_x_3875:
[----:B------:R-:W-:Y:S05]  /*b950*/  BRA `(.L_x_3878) ;  /* 0x000000e000007947 */ /* 0x000fea0003800000 */
.L_x_3874:
[----:B------:R-:W-:-:S13]  /*b960*/  ISETP.GE.U32.AND P0, PT, R20, c[0x0][0x178], PT ;  /* 0x00005e0014007a0c */ /* 0x000fda0003f06070 */
[----:B------:R-:W-:Y:S05]  /*b970*/  @P0 BRA `(.L_x_3878) ;  /* 0x000000c000000947 */ /* 0x000fea0003800000 */
[----:B------:R-:W-:-:S05]  /*b980*/  MOV R7, R20 ;  /* 0x0000001400077202 */ /* 0x000fca0000000f00 */
.L_x_3879:
[----:B------:R-:W-:-:S04]  /*b990*/  IMAD R4, R0, c[0x0][0x10], R7 ;  /* 0x0000040000047a24 */ /* 0x000fc800078e0207 */
[----:B------:R-:W-:-:S05]  /*b9a0*/  IMAD R4, R4, c[0x0][0x0], R23 ;  /* 0x0000000004047a24 */ /* 0x000fca00078e0217 */
[----:B------:R-:W-:-:S05]  /*b9b0*/  IADD3 R4, P0, R4, c[0x0][0x550], RZ ;  /* 0x0001540004047a10 */ /* 0x000fca0007f1e0ff */
[----:B------:R-:W-:-:S05]  /*b9c0*/  IMAD.X R5, RZ, RZ, c[0x0][0x554], P0 ;  /* 0x00015500ff057624 */ /* 0x000fca00000e06ff */
[----:B------:R-:W2:Y:S01]  /*b9d0*/  LDG.E.U8 R4, [R4.64] ;  /* 0x0000002404047981 */ /* 0x000ea2000c1e1100 */
[----:B------:R-:W-:Y:S02]  /*b9e0*/  IADD3 R7, R7, c[0x0][0x4], RZ ;  /* 0x0000010007077a10 */ /* 0x000fe40007ffe0ff */
[----:B------:R-:W-:Y:S02]  /*b9f0*/  LOP3.LUT P0, RZ, R17, 0xff, RZ, 0xc0, !PT ;  /* 0x000000ff11ff7812 */ /* 0x000fe4000780c0ff */
[----:B------:R-:W-:Y:S02]  /*ba00*/  ISETP.GE.U32.AND P1, PT, R7, c[0x0][0x178], PT ;  /* 0x00005e0007007a0c */ /* 0x000fe40003f26070 */
[----:B--2---:R-:W-:-:S04]  /*ba10*/  ISETP.NE.AND P0, PT, R4, RZ, P0 ;  /* 0x000000ff0400720c */ /* 0x004fc80000705270 */
[----:B------:R-:W-:-:S07]  /*ba20*/  SEL R17, RZ, 0x1, !P0 ;  /* 0x00000001ff117807 */ /* 0x000fce0004000000 */
[----:B------:R-:W-:Y:S05]  /*ba30*/  @!P1 BRA `(.L_x_3879) ;  /* 0xffffff5000009947 */ /* 0x000fea000383ffff */
.L_x_3878:
[----:B------:R-:W-:Y:S05]  /*ba40*/  BSYNC B0 ;  /* 0x0000000000007941 */ /* 0x000fea0003800000 */
.L_x_3873:
        /* <DEDUP_REMOVED lines=8> */
.L_x_3881:
[----:B------:R-:W-:Y:S01]  /*bad0*/  IMAD.IADD R0, R20, 0x1, R5 ;  /* 0x0000000114007824 */ /* 0x000fe200078e0205 */
[----:B------:R-:W-:Y:S04]  /*bae0*/  BAR.SYNC.DEFER_BLOCKING 0x0 ;  /* 0x0000000000007b1d */ /* 0x000fe80000010000 */
        /* <DEDUP_REMOVED lines=12> */
.L_x_3880:
        /* <DEDUP_REMOVED lines=12> */
.L_x_3884:
[----:B------:R-:W-:Y:S01]  /*bc70*/  IADD3 R4, R23, R0, RZ ;  /* 0x0000000017047210 */ /* 0x000fe20007ffe0ff */
[----:B------:R-:W-:Y:S03]  /*bc80*/  BAR.SYNC.DEFER_BLOCKING 0x0 ;  /* 0x0000000000007b1d */ /* 0x000fe60000010000 */
        /* <DEDUP_REMOVED lines=13> */
.L_x_3883:
[----:B0-----:R-:W-:Y:S01]  /*bd60*/  BAR.SYNC.DEFER_BLOCKING 0x0 ;  /* 0x0000000000007b1d */ /* 0x001fe20000010000 */
[----:B------:R-:W-:-:S13]  /*bd70*/  ISETP.GE.AND P0, PT, R0, 0x2, PT ;  /* 0x000000020000780c */ /* 0x000fda0003f06270 */
[----:B------:R-:W-:Y:S05]  /*bd80*/  @!P0 BRA `(.L_x_3882) ;  /* 0x000000a000008947 */ /* 0x000fea0003800000 */
[----:B------:R-:W-:Y:S02]  /*bd90*/  IMAD.MOV.U32 R5, RZ, RZ, 0x1 ;  /* 0x00000001ff057424 */ /* 0x000fe400078e00ff */
.L_x_3885:
[C---:B------:R-:W-:Y:S02]  /*bda0*/  LOP3.LUT R4, R17.reuse, 0xffff, RZ, 0xc0, !PT ;  /* 0x0000ffff11047812 */ /* 0x040fe400078ec0ff */
[----:B------:R-:W-:Y:S02]  /*bdb0*/  LOP3.LUT P0, RZ, R17, 0xff, RZ, 0xc0, !PT ;  /* 0x000000ff11ff7812 */ /* 0x000fe4000780c0ff */
[----:B------:R-:W-:-:S06]  /*bdc0*/  PRMT R4, R4, 0x8880, RZ ;  /* 0x0000888004047816 */ /* 0x000fcc00000000ff */
[----:B------:R0:W2:Y:S02]  /*bdd0*/  SHFL.DOWN PT, R4, R4, R5, 0x1f ;  /* 0x08001f0504047589 */ /* 0x0000a400000e0000 */
[----:B0-----:R-:W-:-:S04]  /*bde0*/  SHF.L.U32 R5, R5, 0x1, RZ ;  /* 0x0000000105057819 */ /* 0x001fc800000006ff */
[----:B------:R-:W-:Y:S02]  /*bdf0*/  ISETP.GE.AND P1, PT, R5, R0, PT ;  /* 0x000000000500720c */ /* 0x000fe40003f26270 */
[----:B--2---:R-:W-:-:S04]  /*be00*/  ISETP.NE.AND P0, PT, R4, RZ, P0 ;  /* 0x000000ff0400720c */ /* 0x004fc80000705270 */
[----:B------:R-:W-:-:S07]  /*be10*/  SEL R17, RZ, 0x1, !P0 ;  /* 0x00000001ff117807 */ /* 0x000fce0004000000 */
[----:B------:R-:W-:Y:S05]  /*be20*/  @!P1 BRA `(.L_x_3885) ;  /* 0xffffff7000009947 */ /* 0x000fea000383ffff */
.L_x_3882:
        /* <DEDUP_REMOVED lines=10> */
[----:B------:R-:W-:-:S04]  /*bed0*/  LOP3.LUT P0, RZ, R17, 0xff, RZ, 0xc0, !PT ;  /* 0x000000ff11ff7812 */ /* 0x000fc8000780c0ff */
[----:B--2---:R-:W-:-:S04]  /*bee0*/  ISETP.NE.AND P0, PT, R0, RZ, P0 ;  /* 0x000000ff0000720c */ /* 0x004fc80000705270 */
[----:B------:R-:W-:-:S04]  /*bef0*/  SEL R17, RZ, 0x1, !P0 ;  /* 0x00000001ff117807 */ /* 0x000fc80004000000 */
.L_x_3887:
[----:B------:R-:W-:Y:S05]  /*bf00*/  @!P1 BRA `(.L_x_3888) ;  /* 0x000001c000009947 */ /* 0x000fea0003800000 */
[----:B------:R-:W-:-:S05]  /*bf10*/  IMAD.MOV.U32 R0, RZ, RZ, 0x1 ;  /* 0x00000001ff007424 */ /* 0x000fca00078e00ff */
[----:B------:R-:W-:-:S13]  /*bf20*/  ISETP.NE.AND P0, PT, R0, c[0x0][0x56c], PT ;  /* 0x00015b0000007a0c */ /* 0x000fda0003f05270 */
[----:B------:R-:W-:Y:S05]  /*bf30*/  @!P0 BRA `(.L_x_3889) ;  /* 0x0000013000008947 */ /* 0x000fea0003800000 */
[----:B------:R-:W-:Y:S01]  /*bf40*/  MOV R2, 0x0 ;  /* 0x0000000000027802 */ /* 0x000fe20000000f00 */
[----:B------:R-:W-:Y:S01]  /*bf50*/  HFMA2.MMA R8, -RZ, RZ, 0, 4.4763088226318359375e-05 ;  /* 0x000002efff087435 */ /* 0x000fe200000001ff */
[----:B------:R-:W-:Y:S01]  /*bf60*/  MOV R4, c[0x4][0x640] ;  /* 0x0101900000047a02 */ /* 0x000fe20000000f00 */
[----:B-1----:R-:W-:Y:S01]  /*bf70*/  HFMA2.MMA R13, -RZ, RZ, 0, 0 ;  /* 0x00000000ff0d7435 */ /* 0x002fe200000001ff */
        /* <DEDUP_REMOVED lines=15> */
.L_x_3889:
[----:B------:R-:W-:Y:S02]  /*c070*/  IADD3 R16, P1, R16, c[0x0][0x538], RZ ;  /* 0x00014e0010107a10 */ /* 0x000fe40007f3e0ff */
[----:B------:R-:W-:-:S03]  /*c080*/  LOP3.LUT P0, RZ, R17, 0xff, RZ, 0xc0, !PT ;  /* 0x000000ff11ff7812 */ /* 0x000fc6000780c0ff */
[----:B------:R-:W-:Y:S01]  /*c090*/  IMAD.X R17, RZ, RZ, c[0x0][0x53c], P1 ;  /* 0x00014f00ff117624 */ /* 0x000fe200008e06ff */
[----:B------:R-:W-:-:S05]  /*c0a0*/  SEL R3, RZ, 0x1, !P0 ;  /* 0x00000001ff037807 */ /* 0x000fca0004000000 */
[----:B------:R-:W-:Y:S01]  /*c0b0*/  STG.E.U8 [R16.64], R3 ;  /* 0x0000000310007986 */ /* 0x000fe2000c101124 */
[----:B------:R-:W-:Y:S05]  /*c0c0*/  EXIT ;  /* 0x000000000000794d */ /* 0x000fea0003800000 */
.L_x_3888:
[----:B------:R-:W-:Y:S01]  /*c0d0*/  STG.E.U8 [R2.64], R17 ;  /* 0x0000001102007986 */ /* 0x000fe2000c101124 */
[----:B------:R-:W-:Y:S05]  /*c0e0*/  EXIT ;  /* 0x000000000000794d */ /* 0x000fea0003800000 */
.L_x_3886:
[----:B------:R-:W-:Y:S01]  /*c0f0*/  ISETP.NE.AND P1, PT, RZ, UR38, PT ;  /* 0x00000026ff007c0c */ /* 0x000fe2000bf25270 */
[----:B------:R-:W-:Y:S01]  /*c100*/  ULDC.U8 UR4, c[0x0][0x569] ;  /* 0x00015a4000047ab9 */ /* 0x000fe20000000000 */
[----:B------:R-:W-:Y:S02]  /*c110*/  IADD3 R2, P0, R16, c[0x0][0x538], RZ ;  /* 0x00014e0010027a10 */ /* 0x000fe40007f1e0ff */
[----:B------:R-:W-:Y:S02]  /*c120*/  ISETP.NE.AND P2, PT, RZ, UR4, PT ;  /* 0x00000004ff007c0c */ /* 0x000fe4000bf45270 */
[----:B------:R-:W-:-:S07]  /*c130*/  IADD3.X R3, RZ, c[0x0][0x53c], RZ, P0, !PT ;  /* 0x00014f00ff037a10 */ /* 0x000fce00007fe4ff */
[----:B------:R-:W-:Y:S05]  /*c140*/  @!P1 BRA `(.L_x_3890) ;  /* 0x0000004000009947 */ /* 0x000fea0003800000 */
[----:B------:R-:W2:Y:S01]  /*c150*/  LDG.E.U8 R0, [R2.64] ;  /* 0x0000002402007981 */ /* 0x000ea2000c1e1100 */
[----:B------:R-:W-:-:S04]  /*c160*/  LOP3.LUT P0, RZ, R17, 0xff, RZ, 0xc0, !PT ;  /* 0x000000ff11ff7812 */ /* 0x000fc8000780c0ff */
[----:B--2---:R-:W-:-:S04]  /*c170*/  ISETP.NE.AND P0, PT, R0, RZ, P0 ;  /* 0x000000ff0000720c */ /* 0x004fc80000705270 */
[----:B------:R-:W-:-:S04]  /*c180*/  SEL R17, RZ, 0x1, !P0 ;  /* 0x00000001ff117807 */ /* 0x000fc80004000000 */
.L_x_3890:
        /* <DEDUP_REMOVED lines=23> */
.L_x_3892:
[----:B------:R-:W-:Y:S02]  /*c300*/  IADD3 R16, P1, R16, c[0x0][0x538], RZ ;  /* 0x00014e0010107a10 */ /* 0x000fe40007f3e0ff */
[----:B------:R-:W-:-:S03]  /*c310*/  LOP3.LUT P0, RZ, R17, 0xff, RZ, 0xc0, !PT ;  /* 0x000000ff11ff7812 */ /* 0x000fc6000780c0ff */
[----:B------:R-:W-:Y:S01]  /*c320*/  IMAD.X R17, RZ, RZ, c[0x0][0x53c], P1 ;  /* 0x00014f00ff117624 */ /* 0x000fe200008e06ff */
[----:B------:R-:W-:-:S05]  /*c330*/  SEL R3, RZ, 0x1, !P0 ;  /* 0x00000001ff037807 */ /* 0x000fca0004000000 */
[----:B------:R-:W-:Y:S01]  /*c340*/  STG.E.U8 [R16.64], R3 ;  /* 0x0000000310007986 */ /* 0x000fe2000c101124 */
[----:B------:R-:W-:Y:S05]  /*c350*/  EXIT ;  /* 0x000000000000794d */ /* 0x000fea0003800000 */
.L_x_3891:
[----:B------:R-:W-:-:S04]  /*c360*/  LOP3.LUT P0, RZ, R17, 0xff, RZ, 0xc0, !PT ;  /* 0x000000ff11ff7812 */ /* 0x000fc8000780c0ff */
[----:B------:R-:W-:-:S05]  /*c370*/  SEL R5, RZ, 0x1, !P0 ;  /* 0x00000001ff057807 */ /* 0x000fca0004000000 */
[----:B------:R-:W-:Y:S01]  /*c380*/  STG.E.U8 [R2.64], R5 ;  /* 0x0000000502007986 */ /* 0x000fe2000c101124 */
[----:B------:R-:W-:Y:S05]  /*c390*/  EXIT ;  /* 0x000000000000794d */ /* 0x000fea0003800000 */
.L_x_3865:
        /* <DEDUP_REMOVED lines=20> */
.L_x_3894:
        /* <DEDUP_REMOVED lines=13> */
[----:B-1----:R-:W-:Y:S01]  /*c5b0*/  MOV R12, 0x1 ;  /* 0x00000001000c7802 */ /* 0x002fe20000000f00 */
        /* <DEDUP_REMOVED lines=9> */
.L_x_3896:
[----:B------:R-:W-:Y:S02]  /*c650*/  IADD3 R18, P1, R18, c[0x0][0x538], RZ ;  /* 0x00014e0012127a10 */ /* 0x000fe40007f3e0ff */
[----:B------:R-:W-:Y:S02]  /*c660*/  LOP3.LUT P0, RZ, R19, 0xff, RZ, 0xc0, !PT ;  /* 0x000000ff13ff7812 */ /* 0x000fe4000780c0ff */
[----:B------:R-:W-:Y:S02]  /*c670*/  IADD3.X R19, RZ, c[0x0][0x53c], RZ, P1, !PT ;  /* 0x00014f00ff137a10 */ /* 0x000fe40000ffe4ff */
[----:B------:R-:W-:-:S05]  /*c680*/  SEL R3, RZ, 0x1, !P0 ;  /* 0x00000001ff037807 */ /* 0x000fca0004000000 */
[----:B------:R-:W-:Y:S01]  /*c690*/  STG.E.U8 [R18.64], R3 ;  /* 0x0000000312007986 */ /* 0x000fe2000c101124 */
[----:B------:R-:W-:Y:S05]  /*c6a0*/  EXIT ;  /* 0x000000000000794d */ /* 0x000fea0003800000 */
.L_x_3895:
[----:B------:R-:W-:Y:S01]  /*c6b0*/  STG.E.U8 [R2.64], R19 ;  /* 0x0000001302007986 */ /* 0x000fe2000c101124 */
[----:B------:R-:W-:Y:S05]  /*c6c0*/  EXIT ;  /* 0x000000000000794d */ /* 0x000fea0003800000 */
.L_x_3893:
[----:B------:R-:W-:Y:S01]  /*c6d0*/  ISETP.NE.AND P1, PT, RZ, UR38, PT ;  /* 0x00000026ff007c0c */ /* 0x000fe2000bf25270 */
[----:B------:R-:W-:Y:S01]  /*c6e0*/  ULDC.U8 UR4, c[0x0][0x569] ;  /* 0x00015a4000047ab9 */ /* 0x000fe20000000000 */
[----:B------:R-:W-:Y:S02]  /*c6f0*/  IADD3 R2, P0, R18, c[0x0][0x538], RZ ;  /* 0x00014e0012027a10 */ /* 0x000fe40007f1e0ff */
[----:B------:R-:W-:-:S03]  /*c700*/  ISETP.NE.AND P2, PT, RZ, UR4, PT ;  /* 0x00000004ff007c0c */ /* 0x000fc6000bf45270 */
[----:B------:R-:W-:-:S06]  /*c710*/  IMAD.X R3, RZ, RZ, c[0x0][0x53c], P0 ;  /* 0x00014f00ff037624 */ /* 0x000fcc00000e06ff */
[----:B------:R-:W-:Y:S05]  /*c720*/  @!P1 BRA `(.L_x_3897) ;  /* 0x0000004000009947 */ /* 0x000fea0003800000 */
[----:B------:R-:W2:Y:S01]  /*c730*/  LDG.E.U8 R0, [R2.64] ;  /* 0x0000002402007981 */ /* 0x000ea2000c1e1100 */
[----:B------:R-:W-:-:S04]  /*c740*/  LOP3.LUT P0, RZ, R19, 0xff, RZ, 0xc0, !PT ;  /* 0x000000ff13ff7812 */ /* 0x000fc8000780c0ff */
[----:B--2---:R-:W-:-:S04]  /*c750*/  ISETP.NE.AND P0, PT, R0, RZ, P0 ;  /* 0x000000ff0000720c */ /* 0x004fc80000705270 */
[----:B------:R-:W-:-:S04]  /*c760*/  SEL R19, RZ, 0x1, !P0 ;  /* 0x00000001ff137807 */ /* 0x000fc80004000000 */
.L_x_3897:
        /* <DEDUP_REMOVED lines=25> */
.L_x_3899:
[----:B------:R-:W-:-:S04]  /*c900*/  IADD3 R18, P0, R18, c[0x0][0x538], RZ ;  /* 0x00014e0012127a10 */ /* 0x000fc80007f1e0ff */
[----:B------:R-:W-:-:S05]  /*c910*/  IADD3.X R19, RZ, c[0x0][0x53c], RZ, P0, !PT ;  /* 0x00014f00ff137a10 */ /* 0x000fca00007fe4ff */
[----:B------:R-:W-:Y:S01]  /*c920*/  STG.E.U8 [R18.64], R16 ;  /* 0x0000001012007986 */ /* 0x000fe2000c101124 */
[----:B------:R-:W-:Y:S05]  /*c930*/  EXIT ;  /* 0x000000000000794d */ /* 0x000fea0003800000 */
.L_x_3898:
[----:B------:R-:W-:Y:S01]  /*c940*/  STG.E.U8 [R2.64], R16 ;  /* 0x0000001002007986 */ /* 0x000fe2000c101124 */
[----:B------:R-:W-:Y:S05]  /*c950*/  EXIT ;  /* 0x000000000000794d */ /* 0x000fea0003800000 */
.L_x_3900:
        /* <DEDUP_REMOVED lines=10> */
.L_x_7649:


//--------------------- .text._ZN2at6native13reduce_kernelILi256ELi2ENS0_8ReduceOpIbNS0_14func_wrapper_tIbZZZNS0_15and_kernel_cudaERNS_14TensorIteratorEENKUlvE_clEvENKUlvE10_clEvEUlbbE_EEjbLi4ELi4EEEEEvT1_ --------------------------
	.section	.text._ZN2at6native13reduce_kernelILi256ELi2ENS0_8ReduceOpIbNS0_14func_wrapper_tIbZZZNS0_15and_kernel_cudaERNS_14TensorIteratorEENKUlvE_clEvENKUlvE10_clEvEUlbbE_EEjbLi4ELi4EEEEEvT1_,"ax",@progbits
	.sectioninfo	@"SHI_REGISTERS=34"
	.align	128
        .global         _ZN2at6native13reduce_kernelILi256ELi2ENS0_8ReduceOpIbNS0_14func_wrapper_tIbZZZNS0_15and_kernel_cudaERNS_14TensorIteratorEENKUlvE_clEvENKUlvE10_clEvEUlbbE_EEjbLi4ELi4EEEEEvT1_
        .type           _ZN2at6native13reduce_kernelILi256ELi2ENS0_8ReduceOpIbNS0_14func_wrapper_tIbZZZNS0_15and_kernel_cudaERNS_14TensorIteratorEENKUlvE_clEvENKUlvE10_clEvEUlbbE_EEjbLi4ELi4EEEEEvT1_,@function
        .size           _ZN2at6native13reduce_kernelILi256ELi2ENS0_8ReduceOpIbNS0_14func_wrapper_tIbZZZNS0_15and_kernel_cudaERNS_14TensorIteratorEENKUlvE_clEvENKUlvE10_clEvEUlbbE_EEjbLi4ELi4EEEEEvT1_,(.L_x_7650 - _ZN2at6native13reduce_kernelILi256ELi2ENS0_8ReduceOpIbNS0_14func_wrapper_tIbZZZNS0_15and_kernel_cudaERNS_14TensorIteratorEENKUlvE_clEvENKUlvE10_clEvEUlbbE_EEjbLi4ELi4EEEEEvT1_)
        .other          _ZN2at6native13reduce_kernelILi256ELi2ENS0_8ReduceOpIbNS0_14func_wrapper_tIbZZZNS0_15and_kernel_cudaERNS_14TensorIteratorEENKUlvE_clEvENKUlvE10_clEvEUlbbE_EEjbLi4ELi4EEEEEvT1_,@"STO_CUDA_ENTRY STV_DEFAULT"
_ZN2at6native13reduce_kernelILi256ELi2ENS0_8ReduceOpIbNS0_14func_wrapper_tIbZZZNS0_15and_kernel_cudaERNS_14TensorIteratorEENKUlvE_clEvENKUlvE10_clEvEUlbbE_EEjbLi4ELi4EEEEEvT1_:
.text._ZN2at6native13reduce_kernelILi256ELi2ENS0_8ReduceOpIbNS0_14func_wrapper_tIbZZZNS0_15and_kernel_cudaERNS_14TensorIteratorEENKUlvE_clEvENKUlvE10_clEvEUlbbE_EEjbLi4ELi4EEEEEvT1_:
        /* <DEDUP_REMOVED lines=209> */
.L_x_3901:
        /* <DEDUP_REMOVED lines=62> */
.L_x_3910:
[----:B------:R-:W-:Y:S05]  /*10f0*/  BSYNC B2 ;  /* 0x0000000000027941 */ /* 0x000fea0003800000 */
.L_x_3909:
[----:B------:R-:W-:-:S04]  /*1100*/  PRMT R3, R3, 0x9910, RZ ;  /* 0x0000991003037816 */ /* 0x000fc800000000ff */
[----:B------:R-:W-:-:S13]  /*1110*/  ISETP.NE.AND P0, PT, R3, RZ, PT ;  /* 0x000000ff0300720c */ /* 0x000fda0003f05270 */
[----:B------:R-:W-:Y:S05]  /*1120*/  @!P0 BRA `(.L_x_3908) ;  /* 0x0000009000008947 */ /* 0x000fea0003800000 */
[----:B------:R-:W-:-:S04]  /*1130*/  IADD3 R6, P0, P1, R5, R16, R23 ;  /* 0x0000001005067210 */ /* 0x000fc8000791e017 */
[----:B------:R-:W-:Y:S02]  /*1140*/  IADD3 R6, P2, R6, c[0x0][0x530], RZ ;  /* 0x00014c0006067a10 */ /* 0x000fe40007f5e0ff */
[----:B------:R-:W-:-:S04]  /*1150*/  IADD3.X R3, R19, RZ, RZ, P0, P1 ;  /* 0x000000ff13037210 */ /* 0x000fc800007e24ff */
[----:B------:R-:W-:-:S05]  /*1160*/  IADD3.X R7, R3, c[0x0][0x534], RZ, P2, !PT ;  /* 0x00014d0003077a10 */ /* 0x000fca00017fe4ff */
[----:B------:R-:W2:Y:S01]  /*1170*/  LDG.E.U8 R6, [R6.64] ;  /* 0x0000002406067981 */ /* 0x000ea2000c1e1100 */
[----:B------:R-:W-:Y:S02]  /*1180*/  PRMT R0, R0, 0x9910, RZ ;  /* 0x0000991000007816 */ /* 0x000fe400000000ff */
[----:B--2---:R-:W-:-:S04]  /*1190*/  ISETP.NE.AND P0, PT, R6, RZ, PT ;  /* 0x000000ff0600720c */ /* 0x004fc80003f05270 */
[----:B------:R-:W-:-:S04]  /*11a0*/  ISETP.NE.AND P0, PT, R0, RZ, P0 ;  /* 0x000000ff0000720c */ /* 0x000fc80000705270 */
[----:B------:R-:W-:-:S04]  /*11b0*/  SEL R0, RZ, 0x1, !P0 ;  /* 0x00000001ff007807 */ /* 0x000fc80004000000 */
.L_x_3908:
[----:B------:R-:W-:Y:S05]  /*11c0*/  BSYNC B1 ;  /* 0x0000000000017941 */ /* 0x000fea0003800000 */
.L_x_3907:
[----:B------:R-:W-:Y:S02]  /*11d0*/  IADD3 R18, P0, P1, R16, c[0x0][0x530], R5 ;  /* 0x00014c0010127a10 */ /* 0x000fe4000791e005 */
[----:B------:R-:W-:Y:S02]  /*11e0*/  IADD3 R3, R8, c[0x0][0x168], RZ ;  /* 0x00005a0008037a10 */ /* 0x000fe40007ffe0ff */
[----:B------:R-:W-:Y:S02]  /*11f0*/  IADD3 R18, P2, R18, 0x4, RZ ;  /* 0x0000000412127810 */ /* 0x000fe40007f5e0ff */
[----:B------:R-:W-:Y:S02]  /*1200*/  IADD3.X R19, RZ, c[0x0][0x534], R19, P0, P1 ;  /* 0x00014d00ff137a10 */ /* 0x000fe400007e2413 */
[----:B------:R-:W-:-:S03]  /*1210*/  IADD3 R3, R3, -0x4, RZ ;  /* 0xfffffffc03037810 */ /* 0x000fc60007ffe0ff */
[----:B------:R-:W-:Y:S02]  /*1220*/  IMAD.X R19, RZ, RZ, R19, P2 ;  /* 0x000000ffff137224 */ /* 0x000fe400010e0613 */
.L_x_3906:
[----:B------:R-:W-:Y:S05]  /*1230*/  BSYNC B0 ;  /* 0x0000000000007941 */ /* 0x000fea0003800000 */
.L_x_3905:
[----:B------:R-:W-:Y:S01]  /*1240*/  IMAD R5, R23, c[0x0][0x17c], RZ ;  /* 0x00005f0017057a24 */ /* 0x000fe200078e02ff */
[----:B------:R-:W-:Y:S01]  /*1250*/  BSSY B0, `(.L_x_3911) ;  /* 0x0000022000007945 */ /* 0x000fe20003800000 */
[----:B------:R-:W-:Y:S02]  /*1260*/  ISETP.NE.AND P4, PT, RZ, c[0x0][0x180], PT ;  /* 0x00006000ff007a0c */ /* 0x000fe40003f85270 */
[C---:B------:R-:W-:Y:S01]  /*1270*/  IMAD R5, R2.reuse, c[0x0][0x180], R5 ;  /* 0x0000600002057a24 */ /* 0x040fe200078e0205 */
[----:B------:R-:W-:-:S03]  /*1280*/  ISETP.NE.AND P5, PT, R2, RZ, PT ;  /* 0x000000ff0200720c */ /* 0x000fc60003fa5270 */
[--C-:B------:R-:W-:Y:S01]  /*1290*/  IMAD R7, R22, c[0x0][0x184], R5.reuse ;  /* 0x0000610016077a24 */ /* 0x100fe200078e0205 */
[----:B------:R-:W-:-:S04]  /*12a0*/  PRMT R5, R4, 0x7610, R5 ;  /* 0x0000761004057816 */ /* 0x000fc80000000005 */
[----:B------:R-:W-:-:S04]  /*12b0*/  LEA R6, R7, 0x3, 0x2 ;  /* 0x0000000307067811 */ /* 0x000fc800078e10ff */
[----:B------:R-:W-:Y:S02]  /*12c0*/  ISETP.GE.U32.AND P0, PT, R6, R3, PT ;  /* 0x000000030600720c */ /* 0x000fe40003f06070 */
[----:B------:R-:W-:-:S11]  /*12d0*/  PRMT R6, R4, 0x7610, R6 ;  /* 0x0000761004067816 */ /* 0x000fd60000000006 */
[----:B------:R-:W-:Y:S05]  /*12e0*/  @P0 BRA `(.L_x_3912) ;  /* 0x0000018000000947 */ /* 0x000fea0003800000 */
[C---:B------:R-:W-:Y:S02]  /*12f0*/  PRMT R5, R6.reuse, 0x7610, R5 ;  /* 0x0000761006057816 */ /* 0x040fe40000000005 */
[----:B------:R-:W-:Y:S02]  /*1300*/  PRMT R4, R6, 0x7610, R4 ;  /* 0x0000761006047816 */ /* 0x000fe40000000004 */
.L_x_3913:
        /* <DEDUP_REMOVED lines=22> */
.L_x_3912:
[----:B------:R-:W-:Y:S05]  /*1470*/  BSYNC B0 ;  /* 0x0000000000007941 */ /* 0x000fea0003800000 */
.L_x_3911:
        /* <DEDUP_REMOVED lines=8> */
.L_x_3915:
[----:B------:R-:W-:Y:S05]  /*1500*/  BSYNC B0 ;  /* 0x0000000000007941 */ /* 0x000fea0003800000 */
.L_x_3914:
        /* <DEDUP_REMOVED lines=14> */
.L_x_3917:
[----:B------:R-:W-:Y:S05]  /*15f0*/  BSYNC B0 ;  /* 0x0000000000007941 */ /* 0x000fea0003800000 */
.L_x_3916:
[----:B------:R-:W-:Y:S02]  /*1600*/  LOP3.LUT P0, RZ, R4, 0xff, RZ, 0xc0, !PT ;  /* 0x000000ff04ff7812 */ /* 0x000fe4000780c0ff */
[----:B------:R-:W-:Y:S02]  /*1610*/  LOP3.LUT P3, RZ, R0, 0xff, RZ, 0xc0, !PT ;  /* 0x000000ff00ff7812 */ /* 0x000fe4000786c0ff */
[----:B------:R-:W-:Y:S02]  /*1620*/  LOP3.LUT P1, RZ, R5, 0xff, RZ, 0xc0, !PT ;  /* 0x000000ff05ff7812 */ /* 0x000fe4000782c0ff */
[----:B------:R-:W-:Y:S02]  /*1630*/  LOP3.LUT P2, RZ, R6, 0xff, RZ, 0xc0, !PT ;  /* 0x000000ff06ff7812 */ /* 0x000fe4000784c0ff */
[----:B------:R-:W-:Y:S02]  /*1640*/  PLOP3.LUT P0, PT, P1, P3, P0, 0x80, 0x0 ;  /* 0x000000000000781c */ /* 0x000fe40000f07000 */
[----:B------:R-:W-:-:S02]  /*1650*/  PRMT R25, RZ, 0x7610, R25 ;  /* 0x00007610ff197816 */ /* 0x000fc40000000019 */
[----:B------:R-:W-:-:S04]  /*1660*/  PLOP3.LUT P0, PT, P0, P2, PT, 0x80, 0x0 ;  /* 0x000000000000781c */ /* 0x000fc80000705070 */
[----:B------:R-:W-:Y:S01]  /*1670*/  SEL R22, RZ, 0x1, !P0 ;  /* 0x00000001ff167807 */ /* 0x000fe20004000000 */
[----:B------:R-:W-:Y:S05]  /*1680*/  BRA `(.L_x_3903) ;  /* 0x0000904000007947 */ /* 0x000fea0003800000 */
.L_x_3904:
[----:B------:R-:W-:-:S05]  /*1690*/  IMAD.MOV.U32 R0, RZ, RZ, 0x1 ;  /* 0x00000001ff007424 */ /* 0x000fca00078e00ff */
        /* <DEDUP_REMOVED lines=27> */
.L_x_3928:
[----:B------:R-:W-:Y:S01]  /*1850*/  ISETP.NE.AND P1, PT, RZ, c[0x0][0x1a4], PT ;  /* 0x00006900ff007a0c */ /* 0x000fe20003f25270 */
[----:B------:R-:W-:-:S02]  /*1860*/  IMAD.MOV.U32 R7, RZ, RZ, RZ ;  /* 0x000000ffff077224 */ /* 0x000fc400078e00ff */
[----:B------:R-:W-:-:S10]  /*1870*/  IMAD.MOV.U32 R3, RZ, RZ, RZ ;  /* 0x000000ffff037224 */ /* 0x000fd400078e00ff */
        /* <DEDUP_REMOVED lines=210> */
.L_x_3923:
        /* <DEDUP_REMOVED lines=217> */
.L_x_3924:
[----:B------:R-:W-:-:S04]  /*3330*/  LOP3.LUT R5, R7, 0xfffffffe, RZ, 0xc0, !PT ;  /* 0xfffffffe07057812 */ /* 0x000fc800078ec0ff */
[----:B------:R-:W-:-:S05]  /*3340*/  IADD3 R4, P0, R5, R18, RZ ;  /* 0x0000001205047210 */ /* 0x000fca0007f1e0ff */
[----:B------:R-:W-:-:S05]  /*3350*/  IMAD.X R5, RZ, RZ, R19, P0 ;  /* 0x000000ffff057224 */ /* 0x000fca00000e0613 */
[----:B------:R-:W2:Y:S01]  /*3360*/  LDG.E.U16 R4, [R4.64] ;  /* 0x0000002404047981 */ /* 0x000ea2000c1e1500 */
[----:B------:R-:W-:Y:S01]  /*3370*/  IADD3 R25, R25, c[0x0][0x170], RZ ;  /* 0x00005c0019197a10 */ /* 0x000fe20007ffe0ff */
[----:B------:R-:W-:Y:S02]  /*3380*/  IMAD.MOV.U32 R26, RZ, RZ, RZ ;  /* 0x000000ffff1a7224 */ /* 0x000fe400078e00ff */
[----:B------:R-:W-:Y:S01]  /*3390*/  IMAD.MOV.U32 R12, RZ, RZ, RZ ;  /* 0x000000ffff0c7224 */ /* 0x000fe200078e00ff */
[C---:B--2---:R-:W-:Y:S02]  /*33a0*/  PRMT R7, R4.reuse, 0x7770, RZ ;  /* 0x0000777004077816 */ /* 0x044fe400000000ff */
[----:B------:R-:W-:Y:S01]  /*33b0*/  PRMT R10, R4, 0x7771, RZ ;  /* 0x00007771040a7816 */ /* 0x000fe200000000ff */
        /* <DEDUP_REMOVED lines=210> */
.L_x_3925:
        /* <DEDUP_REMOVED lines=217> */
.L_x_3926:
[----:B------:R-:W-:-:S04]  /*4e70*/  LOP3.LUT R5, R26, 0xfffffffe, RZ, 0xc0, !PT ;  /* 0xfffffffe1a057812 */ /* 0x000fc800078ec0ff */
[----:B------:R-:W-:-:S05]  /*4e80*/  IADD3 R4, P0, R5, R18, RZ ;  /* 0x0000001205047210 */ /* 0x000fca0007f1e0ff */
[----:B------:R-:W-:-:S05]  /*4e90*/  IMAD.X R5, RZ, RZ, R19, P0 ;  /* 0x000000ffff057224 */ /* 0x000fca00000e0613 */
[----:B------:R-:W2:Y:S01]  /*4ea0*/  LDG.E.U16 R4, [R4.64] ;  /* 0x0000002404047981 */ /* 0x000ea2000c1e1500 */
[----:B------:R-:W-:Y:S02]  /*4eb0*/  LOP3.LUT P3, RZ, R20, 0xff, RZ, 0xc0, !PT ;  /* 0x000000ff14ff7812 */ /* 0x000fe4000786c0ff */
[----:B------:R-:W-:Y:S02]  /*4ec0*/  LOP3.LUT P0, RZ, R9, 0xff, RZ, 0xc0, !PT ;  /* 0x000000ff09ff7812 */ /* 0x000fe4000780c0ff */
[----:B------:R-:W-:Y:S02]  /*4ed0*/  ISETP.NE.AND P3, PT, R11, RZ, P3 ;  /* 0x000000ff0b00720c */ /* 0x000fe40001f65270 */
[----:B------:R-:W-:Y:S02]  /*4ee0*/  LOP3.LUT P5, RZ, R15, 0xff, RZ, 0xc0, !PT ;  /* 0x000000ff0fff7812 */ /* 0x000fe400078ac0ff */
[----:B------:R-:W-:Y:S02]  /*4ef0*/  SEL R20, RZ, 0x1, !P3 ;  /* 0x00000001ff147807 */ /* 0x000fe40005800000 */
[----:B------:R-:W-:-:S02]  /*4f00*/  ISETP.NE.AND P0, PT, R3, RZ, P0 ;  /* 0x000000ff0300720c */ /* 0x000fc40000705270 */
[----:B------:R-:W-:Y:S02]  /*4f10*/  LOP3.LUT P3, RZ, R24, 0xff, RZ, 0xc0, !PT ;  /* 0x000000ff18ff7812 */ /* 0x000fe4000786c0ff */
[C---:B------:R-:W-:Y:S02]  /*4f20*/  ISETP.NE.AND P5, PT, R10.reuse, RZ, P5 ;  /* 0x000000ff0a00720c */ /* 0x040fe40002fa5270 */
[----:B------:R-:W-:Y:S02]  /*4f30*/  SEL R9, RZ, 0x1, !P0 ;  /* 0x00000001ff097807 */ /* 0x000fe40004000000 */
[----:B------:R-:W-:Y:S02]  /*4f40*/  ISETP.NE.AND P0, PT, R10, RZ, PT ;  /* 0x000000ff0a00720c */ /* 0x000fe40003f05270 */
[----:B------:R-:W-:Y:S02]  /*4f50*/  LOP3.LUT P1, RZ, R8, 0xff, RZ, 0xc0, !PT ;  /* 0x000000ff08ff7812 */ /* 0x000fe4000782c0ff */
[----:B------:R-:W-:-:S02]  /*4f60*/  IADD3 R25, R25, c[0x0][0x170], RZ ;  /* 0x00005c0019197a10 */ /* 0x000fc40007ffe0ff */
[----:B------:R-:W-:Y:S02]  /*4f70*/  MOV R10, c[0x0][0x170] ;  /* 0x00005c00000a7a02 */ /* 0x000fe40000000f00 */
[----:B------:R-:W-:Y:S02]  /*4f80*/  LOP3.LUT P4, RZ, R14, 0xff, RZ, 0xc0, !PT ;  /* 0x000000ff0eff7812 */ /* 0x000fe4000788c0ff */
[----:B------:R-:W-:Y:S02]  /*4f90*/  SEL R15, RZ, 0x1, !P5 ;  /* 0x00000001ff0f7807 */ /* 0x000fe40006800000 */
[----:B------:R-:W-:Y:S02]  /*4fa0*/  ISETP.NE.AND P5, PT, R12, RZ, PT ;  /* 0x000000ff0c00720c */ /* 0x000fe40003fa5270 */
[----:B------:R-:W-:Y:S02]  /*4fb0*/  ISETP.NE.AND P1, PT, R0, RZ, P1 ;  /* 0x000000ff0000720c */ /* 0x000fe40000f25270 */
[----:B------:R-:W-:-:S02]  /*4fc0*/  ISETP.NE.AND P4, PT, R7, RZ, P4 ;  /* 0x000000ff0700720c */ /* 0x000fc40002785270 */
[----:B------:R-:W-:Y:S02]  /*4fd0*/  LOP3.LUT P2, RZ, R21, 0xff, RZ, 0xc0, !PT ;  /* 0x000000ff15ff7812 */ /* 0x000fe4000784c0ff */
[----:B------:R-:W-:Y:S02]  /*4fe0*/  SEL R14, RZ, 0x1, !P4 ;  /* 0x00000001ff0e7807 */ /* 0x000fe40006000000 */
[----:B------:R-:W-:Y:S02]  /*4ff0*/  ISETP.NE.AND P2, PT, R12, RZ, P2 ;  /* 0x000000ff0c00720c */ /* 0x000fe40001745270 */
[----:B------:R-:W-:Y:S02]  /*5000*/  ISETP.NE.AND P4, PT, R11, RZ, PT ;  /* 0x000000ff0b00720c */ /* 0x000fe40003f85270 */
[----:B------:R-:W-:Y:S02]  /*5010*/  LOP3.LUT R6, R6, 0xfffffffd, RZ, 0xc0, !PT ;  /* 0xfffffffd06067812 */ /* 0x000fe400078ec0ff */
[----:B------:R-:W-:-:S02]  /*5020*/  SEL R21, RZ, 0x1, !P2 ;  /* 0x00000001ff157807 */ /* 0x000fc40005000000 */
[----:B------:R-:W-:Y:S02]  /*5030*/  LOP3.LUT P2, RZ, R22, 0xff, RZ, 0xc0, !PT ;  /* 0x000000ff16ff7812 */ /* 0x000fe4000784c0ff */
[----:B------:R-:W-:Y:S02]  /*5040*/  @P5 LOP3.LUT R6, R6, 0x2, RZ, 0xfc, !PT ;  /* 0x0000000206065812 */ /* 0x000fe400078efcff */
[----:B------:R-:W-:Y:S02]  /*5050*/  SEL R8, RZ, 0x1, !P1 ;  /* 0x00000001ff087807 */ /* 0x000fe40004800000 */
[----:B------:R-:W-:Y:S02]  /*5060*/  LOP3.LUT R6, R6, 0xfffffffe, RZ, 0xc0, !PT ;  /* 0xfffffffe06067812 */ /* 0x000fe400078ec0ff */
[----:B------:R-:W-:Y:S02]  /*5070*/  ISETP.NE.AND P1, PT, R7, RZ, PT ;  /* 0x000000ff0700720c */ /* 0x000fe40003f25270 */
[----:B------:R-:W-:-:S02]  /*5080*/  @P4 LOP3.LUT R6, R6, 0x1, RZ, 0xfc, !PT ;  /* 0x0000000106064812 */ /* 0x000fc400078efcff */
[C---:B--2---:R-:W-:Y:S02]  /*5090*/  PRMT R5, R4.reuse, 0x7770, RZ ;  /* 0x0000777004057816 */ /* 0x044fe400000000ff */
[----:B------:R-:W-:Y:S02]  /*50a0*/  PRMT R4, R4, 0x7771, RZ ;  /* 0x0000777104047816 */ /* 0x000fe400000000ff */
[----:B------:R-:W-:Y:S02]  /*50b0*/  ISETP.NE.AND P2, PT, R5, RZ, P2 ;  /* 0x000000ff0500720c */ /* 0x000fe40001745270 */
[----:B------:R-:W-:Y:S02]  /*50c0*/  ISETP.NE.AND P3, PT, R4, RZ, P3 ;  /* 0x000000ff0400720c */ /* 0x000fe40001f65270 */
[----:B------:R-:W-:Y:S02]  /*50d0*/  SEL R22, RZ, 0x1, !P2 ;  /* 0x00000001ff167807 */ /* 0x000fe40005000000 */
[----:B------:R-:W-:-:S02]  /*50e0*/  SEL R24, RZ, 0x1, !P3 ;  /* 0x00000001ff187807 */ /* 0x000fc40005800000 */
[----:B------:R-:W-:Y:S01]  /*50f0*/  ISETP.NE.AND P3, PT, R0, RZ, PT ;  /* 0x000000ff0000720c */ /* 0x000fe20003f65270 */
[----:B------:R-:W-:Y:S01]  /*5100*/  IMAD R0, R10, 0x3, R25 ;  /* 0x000000030a007824 */ /* 0x000fe200078e0219 */
[----:B------:R-:W-:Y:S02]  /*5110*/  ISETP.NE.AND P2, PT, R3, RZ, PT ;  /* 0x000000ff0300720c */ /* 0x000fe40003f45270 */
[----:B------:R-:W-:Y:S02]  /*5120*/  ISETP.NE.AND P4, PT, R5, RZ, PT ;  /* 0x000000ff0500720c */ /* 0x000fe40003f85270 */
[----:B------:R-:W-:Y:S02]  /*5130*/  ISETP.GE.U32.AND P6, PT, R0, c[0x0][0x168], PT ;  /* 0x00005a0000007a0c */ /* 0x000fe40003fc6070 */
[----:B------:R-:W-:-:S11]  /*5140*/  ISETP.NE.AND P5, PT, R4, RZ, PT ;  /* 0x000000ff0400720c */ /* 0x000fd60003fa5270 */
[----:B------:R-:W-:Y:S01]  /*5150*/  @P6 CALL.REL.NOINC `(.L_x_3927) ;  /* 0x0000001000006944 */ /* 0x000fe20003c00000 */
[----:B------:R-:W-:Y:S05]  /*5160*/  BRA `(.L_x_3928) ;  /* 0xffffc6e000007947 */ /* 0x000fea000383ffff */
.L_x_3927:
[----:B------:R-:W-:Y:S05]  /*5170*/  BSYNC B1 ;  /* 0x0000000000017941 */ /* 0x000fea0003800000 */
.L_x_3922:
[----:B------:R-:W-:Y:S02]  /*5180*/  SEL R7, RZ, 0x1, !P3 ;  /* 0x00000001ff077807 */ /* 0x000fe40005800000 */
[C---:B------:R-:W-:Y:S02]  /*5190*/  LOP3.LUT P6, RZ, R6.reuse, 0x2, RZ, 0xc0, !PT ;  /* 0x0000000206ff7812 */ /* 0x040fe400078cc0ff */
[----:B------:R-:W-:Y:S02]  /*51a0*/  LOP3.LUT P3, RZ, R6, 0x1, RZ, 0xc0, !PT ;  /* 0x0000000106ff7812 */ /* 0x000fe4000786c0ff */
[----:B------:R-:W-:Y:S02]  /*51b0*/  SEL R6, RZ, 0x1, !P2 ;  /* 0x00000001ff067807 */ /* 0x000fe40005000000 */
[----:B------:R-:W-:Y:S02]  /*51c0*/  SEL R5, RZ, 0x1, !P1 ;  /* 0x00000001ff057807 */ /* 0x000fe40004800000 */
[----:B------:R-:W-:-:S02]  /*51d0*/  SEL R4, RZ, 0x1, !P0 ;  /* 0x00000001ff047807 */ /* 0x000fc40004000000 */
[----:B------:R-:W-:Y:S02]  /*51e0*/  SEL R11, RZ, 0x1, !P3 ;  /* 0x00000001ff0b7807 */ /* 0x000fe40005800000 */
[----:B------:R-:W-:Y:S02]  /*51f0*/  SEL R10, RZ, 0x1, !P6 ;  /* 0x00000001ff0a7807 */ /* 0x000fe40007000000 */
[----:B------:R-:W-:Y:S02]  /*5200*/  SEL R3, RZ, 0x1, !P4 ;  /* 0x00000001ff037807 */ /* 0x000fe40006000000 */
[----:B------:R-:W-:Y:S02]  /*5210*/  SEL R0, RZ, 0x1, !P5 ;  /* 0x00000001ff007807 */ /* 0x000fe40006800000 */
.L_x_3921:
[----:B------:R-:W-:Y:S05]  /*5220*/  BSYNC B0 ;  /* 0x0000000000007941 */ /* 0x000fea0003800000 */
.L_x_3920:
        /* <DEDUP_REMOVED lines=205> */
.L_x_3931:
        /* <DEDUP_REMOVED lines=213> */
.L_x_3932:
        /* <DEDUP_REMOVED lines=213> */
.L_x_3933:
        /* <DEDUP_REMOVED lines=213> */
.L_x_3934:
        /* <DEDUP_REMOVED lines=10> */
.L_x_3930:
[----:B------:R-:W-:Y:S05]  /*8790*/  BSYNC B0 ;  /* 0x0000000000007941 */ /* 0x000fea0003800000 */
.L_x_3929:
[----:B------:R-:W-:Y:S01]  /*87a0*/  BSSY B0, `(.L_x_3935) ;  /* 0x000002c000007945 */ /* 0x000fe20003800000 */
[----:B------:R-:W-:Y:S05]  /*87b0*/  @P0 BRA `(.L_x_3936) ;  /* 0x000002a000000947 */ /* 0x000fea0003800000 */
[----:B------:R-:W-:Y:S02]  /*87c0*/  LOP3.LUT P0, RZ, R8, 0xff, RZ, 0xc0, !PT ;  /* 0x000000ff08ff7812 */ /* 0x000fe4000780c0ff */
[----:B------:R-:W-:Y:S02]  /*87d0*/  LOP3.LUT P1, RZ, R7, 0xff, RZ, 0xc0, !PT ;  /* 0x000000ff07ff7812 */ /* 0x000fe4000782c0ff */
[----:B------:R-:W-:Y:S02]  /*87e0*/  IADD3 R25, R25, c[0x0][0x170], RZ ;  /* 0x00005c0019197a10 */ /* 0x000fe40007ffe0ff */
[----:B------:R-:W-:Y:S02]  /*87f0*/  PLOP3.LUT P0, PT, P0, P1, PT, 0x80, 0x0 ;  /* 0x000000000000781c */ /* 0x000fe40000703070 */
[----:B------:R-:W-:Y:S02]  /*8800*/  ISETP.GE.U32.AND P1, PT, R25, c[0x0][0x168], PT ;  /* 0x00005a0019007a0c */ /* 0x000fe40003f26070 */
[----:B------:R-:W-:-:S02]  /*8810*/  LOP3.LUT P2, RZ, R6, 0xff, RZ, 0xc0, !PT ;  /* 0x000000ff06ff7812 */ /* 0x000fc4000784c0ff */
[----:B------:R-:W-:Y:S02]  /*8820*/  LOP3.LUT P3, RZ, R9, 0xff, RZ, 0xc0, !PT ;  /* 0x000000ff09ff7812 */ /* 0x000fe4000786c0ff */
[----:B------:R-:W-:Y:S02]  /*8830*/  SEL R8, RZ, 0x1, !P0 ;  /* 0x00000001ff087807 */ /* 0x000fe40004000000 */
[----:B------:R-:W-:-:S04]  /*8840*/  PLOP3.LUT P2, PT, P3, P2, PT, 0x80, 0x0 ;  /* 0x000000000000781c */ /* 0x000fc80001f45070 */
[----:B------:R-:W-:Y:S01]  /*8850*/  SEL R9, RZ, 0x1, !P2 ;  /* 0x00000001ff097807 */ /* 0x000fe20005000000 */
[----:B------:R-:W-:Y:S05]  /*8860*/  @P1 BRA `(.L_x_3936) ;  /* 0x000001f000001947 */ /* 0x000fea0003800000 */
[----:B------:R-:W-:Y:S02]  /*8870*/  LOP3.LUT P0, RZ, R14, 0xff, RZ, 0xc0, !PT ;  /* 0x000000ff0eff7812 */ /* 0x000fe4000780c0ff */
[----:B------:R-:W-:Y:S02]  /*8880*/  LOP3.LUT P1, RZ, R5, 0xff, RZ, 0xc0, !PT ;  /* 0x000000ff05ff7812 */ /* 0x000fe4000782c0ff */
[----:B------:R-:W-:Y:S02]  /*8890*/  LOP3.LUT P2, RZ, R4, 0xff, RZ, 0xc0, !PT ;  /* 0x000000ff04ff7812 */ /* 0x000fe4000784c0ff */
[----:B------:R-:W-:Y:S02]  /*88a0*/  IADD3 R4, R25, c[0x0][0x170], RZ ;  /* 0x00005c0019047a10 */ /* 0x000fe40007ffe0ff */
[----:B------:R-:W-:Y:S02]  /*88b0*/  PLOP3.LUT P0, PT, P0, P1, PT, 0x80, 0x0 ;  /* 0x000000000000781c */ /* 0x000fe40000703070 */
[----:B------:R-:W-:-:S02]  /*88c0*/  ISETP.GE.U32.AND P1, PT, R4, c[0x0][0x168], PT ;  /* 0x00005a0004007a0c */ /* 0x000fc40003f26070 */
[----:B------:R-:W-:Y:S02]  /*88d0*/  LOP3.LUT P3, RZ, R15, 0xff, RZ, 0xc0, !PT ;  /* 0x000000ff0fff7812 */ /* 0x000fe4000786c0ff */
[----:B------:R-:W-:Y:S02]  /*88e0*/  SEL R14, RZ, 0x1, !P0 ;  /* 0x00000001ff0e7807 */ /* 0x000fe40004000000 */
[----:B------:R-:W-:-:S04]  /*88f0*/  PLOP3.LUT P2, PT, P3, P2, PT, 0x80, 0x0 ;  /* 0x000000000000781c */ /* 0x000fc80001f45070 */
[----:B------:R-:W-:-:S03]  /*8900*/  SEL R15, RZ, 0x1, !P2 ;  /* 0x00000001ff0f7807 */ /* 0x000fc60005000000 */
[----:B------:R-:W-:Y:S05]  /*8910*/  @P1 BRA `(.L_x_3936) ;  /* 0x0000014000001947 */ /* 0x000fea0003800000 */
[----:B------:R-:W-:Y:S02]  /*8920*/  IADD3 R4, R4, c[0x0][0x170], RZ ;  /* 0x00005c0004047a10 */ /* 0x000fe40007ffe0ff */
[----:B------:R-:W-:Y:S02]  /*8930*/  LOP3.LUT P0, RZ, R20, 0xff, RZ, 0xc0, !PT ;  /* 0x000000ff14ff7812 */ /* 0x000fe4000780c0ff */
[----:B------:R-:W-:Y:S02]  /*8940*/  ISETP.GE.U32.AND P6, PT, R4, c[0x0][0x168], PT ;  /* 0x00005a0004007a0c */ /* 0x000fe40003fc6070 */
[----:B------:R-:W-:Y:S02]  /*8950*/  LOP3.LUT P3, RZ, R11, 0xff, RZ, 0xc0, !PT ;  /* 0x000000ff0bff7812 */ /* 0x000fe4000786c0ff */
[----:B------:R-:W-:Y:S02]  /*8960*/  LOP3.LUT P1, RZ, R10, 0xff, RZ, 0xc0, !PT ;  /* 0x000000ff0aff7812 */ /* 0x000fe4000782c0ff */
[----:B------:R-:W-:-:S04]  /*8970*/  PLOP3.LUT P0, PT, P0, P3, PT, 0x80, 0x0 ;  /* 0x000000000000781c */ /* 0x000fc80000707070 */
[----:B------:R-:W-:-:S03]  /*8980*/  SEL R20, RZ, 0x1, !P0 ;  /* 0x00000001ff147807 */ /* 0x000fc60004000000 */
[----:B------:R-:W-:Y:S02]  /*8990*/  @!P6 LOP3.LUT P4, RZ, R3, 0xff, RZ, 0xc0, !PT ;  /* 0x000000ff03ffe812 */ /* 0x000fe4000788c0ff */
[----:B------:R-:W-:Y:S02]  /*89a0*/  @!P6 LOP3.LUT P5, RZ, R22, 0xff, RZ, 0xc0, !PT ;  /* 0x000000ff16ffe812 */ /* 0x000fe400078ac0ff */
[----:B------:R-:W-:Y:S02]  /*89b0*/  @!P6 LOP3.LUT P2, RZ, R0, 0xff, RZ, 0xc0, !PT ;  /* 0x000000ff00ffe812 */ /* 0x000fe4000784c0ff */
        /* <DEDUP_REMOVED lines=10> */
.L_x_3936:
[----:B------:R-:W-:Y:S05]  /*8a60*/  BSYNC B0 ;  /* 0x0000000000007941 */ /* 0x000fea0003800000 */
.L_x_3935:
[----:B------:R-:W-:Y:S02]  /*8a70*/  LOP3.LUT P4, RZ, R15, 0xff, RZ, 0xc0, !PT ;  /* 0x000000ff0fff7812 */ /* 0x000fe4000788c0ff */
[----:B------:R-:W-:Y:S02]  /*8a80*/  LOP3.LUT P5, RZ, R9, 0xff, RZ, 0xc0, !PT ;  /* 0x000000ff09ff7812 */ /* 0x000fe400078ac0ff */
[----:B------:R-:W-:Y:S02]  /*8a90*/  LOP3.LUT P6, RZ, R21, 0xff, RZ, 0xc0, !PT ;  /* 0x000000ff15ff7812 */ /* 0x000fe400078cc0ff */
[----:B------:R-:W-:Y:S02]  /*8aa0*/  LOP3.LUT P1, RZ, R14, 0xff, RZ, 0xc0, !PT ;  /* 0x000000ff0eff7812 */ /* 0x000fe4000782c0ff */
[----:B------:R-:W-:Y:S02]  /*8ab0*/  LOP3.LUT P3, RZ, R8, 0xff, RZ, 0xc0, !PT ;  /* 0x000000ff08ff7812 */ /* 0x000fe4000786c0ff */
[----:B------:R-:W-:-:S02]  /*8ac0*/  LOP3.LUT P2, RZ, R20, 0xff, RZ, 0xc0, !PT ;  /* 0x000000ff14ff7812 */ /* 0x000fc4000784c0ff */
[----:B------:R-:W-:Y:S02]  /*8ad0*/  PLOP3.LUT P4, PT, P6, P5, P4, 0x80, 0x0 ;  /* 0x000000000000781c */ /* 0x000fe4000378b040 */
[----:B------:R-:W-:Y:S02]  /*8ae0*/  LOP3.LUT P0, RZ, R22, 0xff, RZ, 0xc0, !PT ;  /* 0x000000ff16ff7812 */ /* 0x000fe4000780c0ff */
[----:B------:R-:W-:Y:S02]  /*8af0*/  LOP3.LUT P5, RZ, R24, 0xff, RZ, 0xc0, !PT ;  /* 0x000000ff18ff7812 */ /* 0x000fe400078ac0ff */
[----:B------:R-:W-:Y:S02]  /*8b00*/  PLOP3.LUT P1, PT, P2, P3, P1, 0x80, 0x0 ;  /* 0x000000000000781c */ /* 0x000fe40001727010 */
[----:B------:R-:W-:Y:S02]  /*8b10*/  PLOP3.LUT P4, PT, P4, P5, PT, 0x80, 0x0 ;  /* 0x000000000000781c */ /* 0x000fe4000278b070 */
[----:B------:R-:W-:-:S02]  /*8b20*/  PLOP3.LUT P0, PT, P1, P0, PT, 0x80, 0x0 ;  /* 0x000000000000781c */ /* 0x000fc40000f01070 */
[----:B------:R-:W-:Y:S02]  /*8b30*/  SEL R25, RZ, 0x1, !P4 ;  /* 0x00000001ff197807 */ /* 0x000fe40006000000 */
[----:B------:R-:W-:Y:S01]  /*8b40*/  SEL R22, RZ, 0x1, !P0 ;  /* 0x00000001ff167807 */ /* 0x000fe20004000000 */
[----:B------:R-:W-:Y:S05]  /*8b50*/  BRA `(.L_x_3903) ;  /* 0x00001b7000007947 */ /* 0x000fea0003800000 */
.L_x_3919:
        /* <DEDUP_REMOVED lines=18> */
.L_x_3940:
[C---:B------:R-:W-:Y:S01]  /*8c80*/  IMAD R8, R25.reuse, c[0x0][0x2d4], RZ ;  /* 0x0000b50019087a24 */ /* 0x040fe200078e02ff */
[----:B------:R-:W-:-:S04]  /*8c90*/  IADD3 R25, R25, c[0x0][0x170], RZ ;  /* 0x00005c0019197a10 */ /* 0x000fc80007ffe0ff */
[----:B------:R-:W-:Y:S01]  /*8ca0*/  LOP3.LUT R13, R8, 0xfffffffe, RZ, 0xc0, !PT ;  /* 0xfffffffe080d7812 */ /* 0x000fe200078ec0ff */
[C---:B------:R-:W-:Y:S01]  /*8cb0*/  IMAD R8, R25.reuse, c[0x0][0x2d4], RZ ;  /* 0x0000b50019087a24 */ /* 0x040fe200078e02ff */
[----:B------:R-:W-:Y:S02]  /*8cc0*/  IADD3 R25, R25, c[0x0][0x170], RZ ;  /* 0x00005c0019197a10 */ /* 0x000fe40007ffe0ff */
[-C--:B------:R-:W-:Y:S02]  /*8cd0*/  IADD3 R12, P0, R13, R18.reuse, RZ ;  /* 0x000000120d0c7210 */ /* 0x080fe40007f1e0ff */
[----:B------:R-:W-:Y:S01]  /*8ce0*/  LOP3.LUT R9, R8, 0xfffffffe, RZ, 0xc0, !PT ;  /* 0xfffffffe08097812 */ /* 0x000fe200078ec0ff */
[----:B------:R-:W-:Y:S02]  /*8cf0*/  IMAD R10, R25, c[0x0][0x2d4], RZ ;  /* 0x0000b500190a7a24 */ /* 0x000fe400078e02ff */
[----:B------:R-:W-:Y:S01]  /*8d00*/  IMAD.X R13, RZ, RZ, R19, P0 ;  /* 0x000000ffff0d7224 */ /* 0x000fe200000e0613 */
[----:B------:R-:W-:-:S02]  /*8d10*/  IADD3 R8, P0, R9, R18, RZ ;  /* 0x0000001209087210 */ /* 0x000fc40007f1e0ff */
[----:B------:R-:W-:Y:S02]  /*8d20*/  IADD3 R25, R25, c[0x0][0x170], RZ ;  /* 0x00005c0019197a10 */ /* 0x000fe40007ffe0ff */
[----:B------:R-:W-:Y:S01]  /*8d30*/  IADD3.X R9, RZ, R19, RZ, P0, !PT ;  /* 0x00000013ff097210 */ /* 0x000fe200007fe4ff */
[----:B------:R-:W2:Y:S01]  /*8d40*/  LDG.E.U16 R12, [R12.64] ;  /* 0x000000240c0c7981 */ /* 0x000ea2000c1e1500 */
[----:B------:R-:W-:Y:S01]  /*8d50*/  LOP3.LUT R11, R10, 0xfffffffe, RZ, 0xc0, !PT ;  /* 0xfffffffe0a0b7812 */ /* 0x000fe200078ec0ff */
[----:B------:R-:W-:Y:S02]  /*8d60*/  IMAD R14, R25, c[0x0][0x2d4], RZ ;  /* 0x0000b500190e7a24 */ /* 0x000fe400078e02ff */
[----:B------:R-:W3:Y:S01]  /*8d70*/  LDG.E.U16 R8, [R8.64] ;  /* 0x0000002408087981 */ /* 0x000ee2000c1e1500 */
[----:B------:R-:W-:Y:S02]  /*8d80*/  IADD3 R10, P0, R11, R18, RZ ;  /* 0x000000120b0a7210 */ /* 0x000fe40007f1e0ff */
[----:B------:R-:W-:-:S03]  /*8d90*/  LOP3.LUT R15, R14, 0xfffffffe, RZ, 0xc0, !PT ;  /* 0xfffffffe0e0f7812 */ /* 0x000fc600078ec0ff */
[----:B------:R-:W-:Y:S01]  /*8da0*/  IMAD.X R11, RZ, RZ, R19, P0 ;  /* 0x000000ffff0b7224 */ /* 0x000fe200000e0613 */
[----:B------:R-:W-:-:S04]  /*8db0*/  IADD3 R14, P0, R15, R18, RZ ;  /* 0x000000120f0e7210 */ /* 0x000fc80007f1e0ff */
[----:B------:R-:W4:Y:S01]  /*8dc0*/  LDG.E.U16 R10, [R10.64] ;  /* 0x000000240a0a7981 */ /* 0x000f22000c1e1500 */
[----:B------:R-:W-:-:S05]  /*8dd0*/  IMAD.X R15, RZ, RZ, R19, P0 ;  /* 0x000000ffff0f7224 */ /* 0x000fca00000e0613 */
[----:B------:R-:W5:Y:S01]  /*8de0*/  LDG.E.U16 R14, [R14.64] ;  /* 0x000000240e0e7981 */ /* 0x000f62000c1e1500 */
[----:B------:R-:W-:Y:S02]  /*8df0*/  LOP3.LUT P2, RZ, R0, 0xff, RZ, 0xc0, !PT ;  /* 0x000000ff00ff7812 */ /* 0x000fe4000784c0ff */
[----:B------:R-:W-:Y:S02]  /*8e00*/  LOP3.LUT P5, RZ, R7, 0xff, RZ, 0xc0, !PT ;  /* 0x000000ff07ff7812 */ /* 0x000fe400078ac0ff */
[----:B------:R-:W-:Y:S02]  /*8e10*/  IADD3 R25, R25, c[0x0][0x170], RZ ;  /* 0x00005c0019197a10 */ /* 0x000fe40007ffe0ff */
[----:B------:R-:W-:Y:S02]  /*8e20*/  LOP3.LUT P6, RZ, R20, 0xff, RZ, 0xc0, !PT ;  /* 0x000000ff14ff7812 */ /* 0x000fe400078cc0ff */
[----:B------:R-:W-:Y:S02]  /*8e30*/  LOP3.LUT P4, RZ, R5, 0xff, RZ, 0xc0, !PT ;  /* 0x000000ff05ff7812 */ /* 0x000fe4000788c0ff */
[----:B------:R-:W-:Y:S01]  /*8e40*/  LOP3.LUT P1, RZ, R3, 0xff, RZ, 0xc0, !PT ;  /* 0x000000ff03ff7812 */ /* 0x000fe2000782c0ff */
[----:B------:R-:W-:Y:S01]  /*8e50*/  IMAD R3, R22, 0x3, R25 ;  /* 0x0000000316037824 */ /* 0x000fe200078e0219 */
[----:B------:R-:W-:-:S02]  /*8e60*/  LOP3.LUT P3, RZ, R21, 0xff, RZ, 0xc0, !PT ;  /* 0x000000ff15ff7812 */ /* 0x000fc4000786c0ff */
[----:B------:R-:W-:Y:S02]  /*8e70*/  LOP3.LUT R6, R6, 0xfffffffd, RZ, 0xc0, !PT ;  /* 0xfffffffd06067812 */ /* 0x000fe400078ec0ff */
[----:B------:R-:W-:Y:S02]  /*8e80*/  LOP3.LUT P0, RZ, R4, 0xff, RZ, 0xc0, !PT ;  /* 0x000000ff04ff7812 */ /* 0x000fe4000780c0ff */
[----:B---3--:R-:W-:Y:S02]  /*8e90*/  PRMT R0, R8, 0x7770, RZ ;  /* 0x0000777008007816 */ /* 0x008fe400000000ff */
[----:B--2---:R-:W-:Y:S02]  /*8ea0*/  PRMT R9, R12, 0x7770, RZ ;  /* 0x000077700c097816 */ /* 0x004fe400000000ff */
[----:B------:R-:W-:Y:S02]  /*8eb0*/  ISETP.NE.AND P5, PT, R0, RZ, P5 ;  /* 0x000000ff0000720c */ /* 0x000fe40002fa5270 */
[----:B------:R-:W-:-:S02]  /*8ec0*/  PRMT R12, R12, 0x7771, RZ ;  /* 0x000077710c0c7816 */ /* 0x000fc400000000ff */
[----:B------:R-:W-:Y:S02]  /*8ed0*/  PRMT R8, R8, 0x7771, RZ ;  /* 0x0000777108087816 */ /* 0x000fe400000000ff */
[----:B------:R-:W-:Y:S02]  /*8ee0*/  SEL R7, RZ, 0x1, !P5 ;  /* 0x00000001ff077807 */ /* 0x000fe40006800000 */
[----:B------:R-:W-:Y:S02]  /*8ef0*/  ISETP.NE.AND P5, PT, R9, RZ, PT ;  /* 0x000000ff0900720c */ /* 0x000fe40003fa5270 */
[----:B------:R-:W-:Y:S02]  /*8f00*/  ISETP.NE.AND P6, PT, R12, RZ, P6 ;  /* 0x000000ff0c00720c */ /* 0x000fe400037c5270 */
[----:B------:R-:W-:Y:S02]  /*8f10*/  ISETP.NE.AND P4, PT, R8, RZ, P4 ;  /* 0x000000ff0800720c */ /* 0x000fe40002785270 */
[----:B------:R-:W-:-:S02]  /*8f20*/  SEL R20, RZ, 0x1, !P6 ;  /* 0x00000001ff147807 */ /* 0x000fc40007000000 */
[----:B------:R-:W-:Y:S02]  /*8f30*/  ISETP.GE.U32.AND P6, PT, R3, c[0x0][0x168], PT ;  /* 0x00005a0003007a0c */ /* 0x000fe40003fc6070 */
[----:B------:R-:W-:Y:S02]  /*8f40*/  SEL R5, RZ, 0x1, !P4 ;  /* 0x00000001ff057807 */ /* 0x000fe40006000000 */
[----:B------:R-:W-:Y:S02]  /*8f50*/  ISETP.NE.AND P3, PT, R9, RZ, P3 ;  /* 0x000000ff0900720c */ /* 0x000fe40001f65270 */
[----:B------:R-:W-:Y:S02]  /*8f60*/  ISETP.NE.AND P4, PT, R12, RZ, PT ;  /* 0x000000ff0c00720c */ /* 0x000fe40003f85270 */
[----:B----4-:R-:W-:Y:S02]  /*8f70*/  PRMT R13, R10, 0x7770, RZ ;  /* 0x000077700a0d7816 */ /* 0x010fe400000000ff */
[----:B------:R-:W-:-:S02]  /*8f80*/  SEL R21, RZ, 0x1, !P3 ;  /* 0x00000001ff157807 */ /* 0x000fc40005800000 */
[----:B-----5:R-:W-:Y:S02]  /*8f90*/  PRMT R11, R14, 0x7770, RZ ;  /* 0x000077700e0b7816 */ /* 0x020fe400000000ff */
[----:B------:R-:W-:Y:S02]  /*8fa0*/  LOP3.LUT P3, RZ, R24, 0xff, RZ, 0xc0, !PT ;  /* 0x000000ff18ff7812 */ /* 0x000fe4000786c0ff */
[----:B------:R-:W-:Y:S02]  /*8fb0*/  PRMT R10, R10, 0x7771, RZ ;  /* 0x000077710a0a7816 */ /* 0x000fe400000000ff */
[----:B------:R-:W-:Y:S02]  /*8fc0*/  @P5 LOP3.LUT R6, R6, 0x2, RZ, 0xfc, !PT ;  /* 0x0000000206065812 */ /* 0x000fe400078efcff */
[----:B------:R-:W-:Y:S02]  /*8fd0*/  PRMT R14, R14, 0x7771, RZ ;  /* 0x000077710e0e7816 */ /* 0x000fe400000000ff */
[----:B------:R-:W-:-:S02]  /*8fe0*/  ISETP.NE.AND P0, PT, R13, RZ, P0 ;  /* 0x000000ff0d00720c */ /* 0x000fc40000705270 */
[----:B------:R-:W-:Y:S02]  /*8ff0*/  ISETP.NE.AND P1, PT, R10, RZ, P1 ;  /* 0x000000ff0a00720c */ /* 0x000fe40000f25270 */
[----:B------:R-:W-:Y:S02]  /*9000*/  LOP3.LUT R6, R6, 0xfffffffe, RZ, 0xc0, !PT ;  /* 0xfffffffe06067812 */ /* 0x000fe400078ec0ff */
[----:B------:R-:W-:Y:S02]  /*9010*/  ISETP.NE.AND P2, PT, R11, RZ, P2 ;  /* 0x000000ff0b00720c */ /* 0x000fe40001745270 */
[----:B------:R-:W-:Y:S02]  /*9020*/  ISETP.NE.AND P3, PT, R14, RZ, P3 ;  /* 0x000000ff0e00720c */ /* 0x000fe40001f65270 */
[----:B------:R-:W-:Y:S02]  /*9030*/  SEL R4, RZ, 0x1, !P0 ;  /* 0x00000001ff047807 */ /* 0x000fe40004000000 */
[----:B------:R-:W-:-:S02]  /*9040*/  ISETP.NE.AND P0, PT, R0, RZ, PT ;  /* 0x000000ff0000720c */ /* 0x000fc40003f05270 */
[----:B------:R-:W-:Y:S02]  /*9050*/  @P4 LOP3.LUT R6, R6, 0x1, RZ, 0xfc, !PT ;  /* 0x0000000106064812 */ /* 0x000fe400078efcff */
[----:B------:R-:W-:Y:S02]  /*9060*/  SEL R3, RZ, 0x1, !P1 ;  /* 0x00000001ff037807 */ /* 0x000fe40004800000 */
[----:B------:R-:W-:Y:S02]  /*9070*/  SEL R0, RZ, 0x1, !P2 ;  /* 0x00000001ff007807 */ /* 0x000fe40005000000 */
[----:B------:R-:W-:Y:S02]  /*9080*/  SEL R24, RZ, 0x1, !P3 ;  /* 0x00000001ff187807 */ /* 0x000fe40005800000 */
[----:B------:R-:W-:Y:S02]  /*9090*/  ISETP.NE.AND P1, PT, R8, RZ, PT ;  /* 0x000000ff0800720c */ /* 0x000fe40003f25270 */
[----:B------:R-:W-:-:S02]  /*90a0*/  ISETP.NE.AND P2, PT, R13, RZ, PT ;  /* 0x000000ff0d00720c */ /* 0x000fc40003f45270 */
[----:B------:R-:W-:Y:S02]  /*90b0*/  ISETP.NE.AND P3, PT, R10, RZ, PT ;  /* 0x000000ff0a00720c */ /* 0x000fe40003f65270 */
[----:B------:R-:W-:Y:S02]  /*90c0*/  ISETP.NE.AND P4, PT, R11, RZ, PT ;  /* 0x000000ff0b00720c */ /* 0x000fe40003f85270 */
[----:B------:R-:W-:Y:S01]  /*90d0*/  ISETP.NE.AND P5, PT, R14, RZ, PT ;  /* 0x000000ff0e00720c */ /* 0x000fe20003fa5270 */
[----:B------:R-:W-:Y:S05]  /*90e0*/  @!P6 BRA `(.L_x_3940) ;  /* 0xfffffb900000e947 */ /* 0x000fea000383ffff */
[----:B------:R-:W-:-:S02]  /*90f0*/  NOP ;  /* 0x0000000000007918 */ /* 0x000fc40000000000 */
[----:B------:R-:W-:Y:S05]  /*9100*/  BSYNC B1 ;  /* 0x0000000000017941 */ /* 0x000fea0003800000 */
.L_x_3939:
[----:B------:R-:W-:Y:S02]  /*9110*/  P2R R6, PR, RZ, 0x20 ;  /* 0x00000020ff067803 */ /* 0x000fe40000000000 */
[----:B------:R-:W-:Y:S02]  /*9120*/  ISETP.NE.AND P5, PT, R9, RZ, PT ;  /* 0x000000ff0900720c */ /* 0x000fe40003fa5270 */
[----:B------:R-:W-:Y:S02]  /*9130*/  ISETP.NE.AND P6, PT, R12, RZ, PT ;  /* 0x000000ff0c00720c */ /* 0x000fe40003fc5270 */
[----:B------:R-:W-:-:S02]  /*9140*/  SEL R14, RZ, 0x1, !P5 ;  /* 0x00000001ff0e7807 */ /* 0x000fc40006800000 */
[----:B------:R-:W-:Y:S02]  /*9150*/  ISETP.NE.AND P5, PT, R6, RZ, PT ;  /* 0x000000ff0600720c */ /* 0x000fe40003fa5270 */
[----:B------:R-:W-:Y:S02]  /*9160*/  SEL R13, RZ, 0x1, !P6 ;  /* 0x00000001ff0d7807 */ /* 0x000fe40007000000 */
[----:B------:R-:W-:Y:S02]  /*9170*/  SEL R12, RZ, 0x1, !P0 ;  /* 0x00000001ff0c7807 */ /* 0x000fe40004000000 */
[----:B------:R-:W-:Y:S02]  /*9180*/  SEL R11, RZ, 0x1, !P1 ;  /* 0x00000001ff0b7807 */ /* 0x000fe40004800000 */
[----:B------:R-:W-:Y:S02]  /*9190*/  SEL R22, RZ, 0x1, !P2 ;  /* 0x00000001ff167807 */ /* 0x000fe40005000000 */
[----:B------:R-:W-:-:S02]  /*91a0*/  SEL R15, RZ, 0x1, !P3 ;  /* 0x00000001ff0f7807 */ /* 0x000fc40005800000 */
[----:B------:R-:W-:Y:S02]  /*91b0*/  SEL R6, RZ, 0x1, !P4 ;  /* 0x00000001ff067807 */ /* 0x000fe40006000000 */
[----:B------:R-:W-:Y:S02]  /*91c0*/  SEL R10, RZ, 0x1, !P5 ;  /* 0x00000001ff0a7807 */ /* 0x000fe40006800000 */
.L_x_3938:
[----:B------:R-:W-:Y:S05]  /*91d0*/  BSYNC B0 ;  /* 0x0000000000007941 */ /* 0x000fea0003800000 */
.L_x_3937:
        /* <DEDUP_REMOVED lines=38> */
[----:B------:R-:W-:Y:S02]  /*9440*/  IADD3 R18, P2, R9, R18, RZ ;  /* 0x0000001209127210 */ /* 0x000fe40007f5e0ff */
[----:B------:R-:W-:-:S03]  /*9450*/  @!P1 IADD3.X R9, RZ, R19, RZ, P3, !PT ;  /* 0x00000013ff099210 */ /* 0x000fc60001ffe4ff */
[----:B------:R-:W-:Y:S02]  /*9460*/  IMAD.X R19, RZ, RZ, R19, P2 ;  /* 0x000000ffff137224 */ /* 0x000fe400010e0613 */
[----:B------:R-:W2:Y:S04]  /*9470*/  @!P1 LDG.E.U16 R8, [R8.64] ;  /* 0x0000002408089981 */ /* 0x000ea8000c1e1500 */
[----:B------:R-:W3:Y:S01]  /*9480*/  LDG.E.U16 R18, [R18.64] ;  /* 0x0000002412127981 */ /* 0x000ee2000c1e1500 */
[C---:B--2---:R-:W-:Y:S02]  /*9490*/  @!P1 PRMT R26, R8.reuse, 0x7770, RZ ;  /* 0x00007770081a9816 */ /* 0x044fe400000000ff */
[----:B------:R-:W-:Y:S02]  /*94a0*/  @!P1 PRMT R27, R8, 0x7771, RZ ;  /* 0x00007771081b9816 */ /* 0x000fe400000000ff */
[----:B---3--:R-:W-:-:S02]  /*94b0*/  PRMT R15, R18, 0x7770, RZ ;  /* 0x00007770120f7816 */ /* 0x008fc400000000ff */
[----:B------:R-:W-:Y:S02]  /*94c0*/  PRMT R22, R18, 0x7771, RZ ;  /* 0x0000777112167816 */ /* 0x000fe400000000ff */
[----:B------:R-:W-:Y:S02]  /*94d0*/  @!P1 ISETP.NE.AND P4, PT, R26, RZ, PT ;  /* 0x000000ff1a00920c */ /* 0x000fe40003f85270 */
[----:B------:R-:W-:Y:S02]  /*94e0*/  @!P1 ISETP.NE.AND P5, PT, R27, RZ, PT ;  /* 0x000000ff1b00920c */ /* 0x000fe40003fa5270 */
[----:B------:R-:W-:Y:S02]  /*94f0*/  ISETP.NE.AND P2, PT, R15, RZ, PT ;  /* 0x000000ff0f00720c */ /* 0x000fe40003f45270 */
[----:B------:R-:W-:Y:S02]  /*9500*/  ISETP.NE.AND P3, PT, R22, RZ, PT ;  /* 0x000000ff1600720c */ /* 0x000fe40003f65270 */
[----:B------:R-:W-:-:S02]  /*9510*/  @!P1 SEL R26, RZ, 0x1, !P4 ;  /* 0x00000001ff1a9807 */ /* 0x000fc40006000000 */
[----:B------:R-:W-:Y:S02]  /*9520*/  @!P1 SEL R8, RZ, 0x1, !P5 ;  /* 0x00000001ff089807 */ /* 0x000fe40006800000 */
[----:B------:R-:W-:Y:S02]  /*9530*/  SEL R22, RZ, 0x1, !P2 ;  /* 0x00000001ff167807 */ /* 0x000fe40005000000 */
[----:B------:R-:W-:Y:S02]  /*9540*/  SEL R15, RZ, 0x1, !P3 ;  /* 0x00000001ff0f7807 */ /* 0x000fe40005800000 */
[----:B------:R-:W-:Y:S02]  /*9550*/  @!P1 PRMT R6, R26, 0x7610, R6 ;  /* 0x000076101a069816 */ /* 0x000fe40000000006 */
[----:B------:R-:W-:Y:S02]  /*9560*/  @!P1 PRMT R10, R8, 0x7610, R10 ;  /* 0x00007610080a9816 */ /* 0x000fe4000000000a */
.L_x_3942:
[----:B------:R-:W-:Y:S05]  /*9570*/  BSYNC B0 ;  /* 0x0000000000007941 */ /* 0x000fea0003800000 */
.L_x_3941:
[----:B------:R-:W-:Y:S01]  /*9580*/  BSSY B0, `(.L_x_3943) ;  /* 0x000002c000007945 */ /* 0x000fe20003800000 */
[----:B------:R-:W-:Y:S05]  /*9590*/  @P0 BRA `(.L_x_3944) ;  /* 0x000002a000000947 */ /* 0x000fea0003800000 */
[----:B------:R-:W-:Y:S02]  /*95a0*/  LOP3.LUT P0, RZ, R21, 0xff, RZ, 0xc0, !PT ;  /* 0x000000ff15ff7812 */ /* 0x000fe4000780c0ff */
[----:B------:R-:W-:-:S02]  /*95b0*/  LOP3.LUT P1, RZ, R14, 0xff, RZ, 0xc0, !PT ;  /* 0x000000ff0eff7812 */ /* 0x000fc4000782c0ff */
[----:B------:R-:W-:Y:S02]  /*95c0*/  IADD3 R8, R25, c[0x0][0x170], RZ ;  /* 0x00005c0019087a10 */ /* 0x000fe40007ffe0ff */
[----:B------:R-:W-:Y:S02]  /*95d0*/  PLOP3.LUT P0, PT, P0, P1, PT, 0x80, 0x0 ;  /* 0x000000000000781c */ /* 0x000fe40000703070 */
[----:B------:R-:W-:Y:S02]  /*95e0*/  ISETP.GE.U32.AND P1, PT, R8, c[0x0][0x168], PT ;  /* 0x00005a0008007a0c */ /* 0x000fe40003f26070 */
[----:B------:R-:W-:Y:S02]  /*95f0*/  LOP3.LUT P2, RZ, R13, 0xff, RZ, 0xc0, !PT ;  /* 0x000000ff0dff7812 */ /* 0x000fe4000784c0ff */
[----:B------:R-:W-:Y:S02]  /*9600*/  LOP3.LUT P3, RZ, R20, 0xff, RZ, 0xc0, !PT ;  /* 0x000000ff14ff7812 */ /* 0x000fe4000786c0ff */
[----:B------:R-:W-:-:S02]  /*9610*/  SEL R21, RZ, 0x1, !P0 ;  /* 0x00000001ff157807 */ /* 0x000fc40004000000 */
[----:B------:R-:W-:-:S04]  /*9620*/  PLOP3.LUT P2, PT, P3, P2, PT, 0x80, 0x0 ;  /* 0x000000000000781c */ /* 0x000fc80001f45070 */
[----:B------:R-:W-:Y:S01]  /*9630*/  SEL R20, RZ, 0x1, !P2 ;  /* 0x00000001ff147807 */ /* 0x000fe20005000000 */
        /* <DEDUP_REMOVED lines=32> */
.L_x_3944:
[----:B------:R-:W-:Y:S05]  /*9840*/  BSYNC B0 ;  /* 0x0000000000007941 */ /* 0x000fea0003800000 */
.L_x_3943:
        /* <DEDUP_REMOVED lines=15> */
.L_x_3918:
        /* <DEDUP_REMOVED lines=22> */
.L_x_3948:
[C---:B------:R-:W-:Y:S02]  /*9aa0*/  LOP3.LUT R11, R10.reuse, 0xfffffffe, RZ, 0xc0, !PT ;  /* 0xfffffffe0a0b7812 */ /* 0x040fe400078ec0ff */
[----:B------:R-:W-:Y:S02]  /*9ab0*/  IADD3 R4, R10, c[0x0][0x170], RZ ;  /* 0x00005c000a047a10 */ /* 0x000fe40007ffe0ff */
[-C--:B------:R-:W-:Y:S02]  /*9ac0*/  IADD3 R10, P0, R11, R18.reuse, RZ ;  /* 0x000000120b0a7210 */ /* 0x080fe40007f1e0ff */
[C---:B------:R-:W-:Y:S02]  /*9ad0*/  LOP3.LUT R5, R4.reuse, 0xfffffffe, RZ, 0xc0, !PT ;  /* 0xfffffffe04057812 */ /* 0x040fe400078ec0ff */
[----:B------:R-:W-:Y:S01]  /*9ae0*/  IADD3 R8, R4, c[0x0][0x170], RZ ;  /* 0x00005c0004087a10 */ /* 0x000fe20007ffe0ff */
[----:B------:R-:W-:Y:S01]  /*9af0*/  IMAD.X R11, RZ, RZ, R19, P0 ;  /* 0x000000ffff0b7224 */ /* 0x000fe200000e0613 */
[----:B------:R-:W-:-:S02]  /*9b00*/  IADD3 R4, P0, R5, R18, RZ ;  /* 0x0000001205047210 */ /* 0x000fc40007f1e0ff */
[----:B------:R-:W-:-:S03]  /*9b10*/  LOP3.LUT R9, R8, 0xfffffffe, RZ, 0xc0, !PT ;  /* 0xfffffffe08097812 */ /* 0x000fc600078ec0ff */
[----:B------:R-:W-:Y:S01]  /*9b20*/  IMAD.X R5, RZ, RZ, R19, P0 ;  /* 0x000000ffff057224 */ /* 0x000fe200000e0613 */
[----:B------:R-:W-:Y:S01]  /*9b30*/  IADD3 R24, R8, c[0x0][0x170], RZ ;  /* 0x00005c0008187a10 */ /* 0x000fe20007ffe0ff */
[----:B------:R0:W2:Y:S01]  /*9b40*/  LDG.E.U16 R11, [R10.64] ;  /* 0x000000240a0b7981 */ /* 0x0000a2000c1e1500 */
[----:B------:R-:W-:-:S03]  /*9b50*/  IADD3 R8, P0, R9, R18, RZ ;  /* 0x0000001209087210 */ /* 0x000fc60007f1e0ff */
[----:B------:R2:W3:Y:S01]  /*9b60*/  LDG.E.U16 R4, [R4.64] ;  /* 0x0000002404047981 */ /* 0x0004e2000c1e1500 */
[----:B------:R-:W-:Y:S01]  /*9b70*/  LOP3.LUT R13, R24, 0xfffffffe, RZ, 0xc0, !PT ;  /* 0xfffffffe180d7812 */ /* 0x000fe200078ec0ff */
[----:B------:R-:W-:-:S03]  /*9b80*/  IMAD.X R9, RZ, RZ, R19, P0 ;  /* 0x000000ffff097224 */ /* 0x000fc600000e0613 */
[----:B------:R-:W-:Y:S02]  /*9b90*/  IADD3 R12, P0, R13, R18, RZ ;  /* 0x000000120d0c7210 */ /* 0x000fe40007f1e0ff */
[----:B------:R-:W4:Y:S03]  /*9ba0*/  LDG.E.U16 R8, [R8.64] ;  /* 0x0000002408087981 */ /* 0x000f26000c1e1500 */
[----:B------:R-:W-:-:S05]  /*9bb0*/  IMAD.X R13, RZ, RZ, R19, P0 ;  /* 0x000000ffff0d7224 */ /* 0x000fca00000e0613 */
[----:B------:R-:W5:Y:S01]  /*9bc0*/  LDG.E.U16 R12, [R12.64] ;  /* 0x000000240c0c7981 */ /* 0x000f62000c1e1500 */
[----:B------:R-:W-:Y:S02]  /*9bd0*/  LOP3.LUT P2, RZ, R3, 0xff, RZ, 0xc0, !PT ;  /* 0x000000ff03ff7812 */ /* 0x000fe4000784c0ff */
[----:B------:R-:W-:Y:S02]  /*9be0*/  LOP3.LUT P5, RZ, R20, 0xff, RZ, 0xc0, !PT ;  /* 0x000000ff14ff7812 */ /* 0x000fe400078ac0ff */
[----:B0-----:R-:W-:Y:S02]  /*9bf0*/  IADD3 R10, R24, c[0x0][0x170], RZ ;  /* 0x00005c00180a7a10 */ /* 0x001fe40007ffe0ff */
[----:B------:R-:W-:Y:S02]  /*9c00*/  LOP3.LUT P6, RZ, R21, 0xff, RZ, 0xc0, !PT ;  /* 0x000000ff15ff7812 */ /* 0x000fe400078cc0ff */
[----:B------:R-:W-:Y:S02]  /*9c10*/  LOP3.LUT P3, RZ, R22, 0xff, RZ, 0xc0, !PT ;  /* 0x000000ff16ff7812 */ /* 0x000fe4000786c0ff */
[----:B------:R-:W-:-:S02]  /*9c20*/  LOP3.LUT P4, RZ, R15, 0xff, RZ, 0xc0, !PT ;  /* 0x000000ff0fff7812 */ /* 0x000fc4000788c0ff */
[----:B------:R-:W-:Y:S01]  /*9c30*/  LOP3.LUT P1, RZ, R7, 0xff, RZ, 0xc0, !PT ;  /* 0x000000ff07ff7812 */ /* 0x000fe2000782c0ff */
[----:B------:R-:W-:Y:S01]  /*9c40*/  IMAD R7, R25, 0x3, R10 ;  /* 0x0000000319077824 */ /* 0x000fe200078e020a */
[----:B------:R-:W-:Y:S02]  /*9c50*/  LOP3.LUT P0, RZ, R14, 0xff, RZ, 0xc0, !PT ;  /* 0x000000ff0eff7812 */ /* 0x000fe4000780c0ff */
[----:B------:R-:W-:Y:S02]  /*9c60*/  LOP3.LUT R6, R6, 0xfffffffd, RZ, 0xc0, !PT ;  /* 0xfffffffd06067812 */ /* 0x000fe400078ec0ff */
[C---:B--2---:R-:W-:Y:S02]  /*9c70*/  PRMT R5, R11.reuse, 0x7770, RZ ;  /* 0x000077700b057816 */ /* 0x044fe400000000ff */
[----:B------:R-:W-:Y:S02]  /*9c80*/  PRMT R11, R11, 0x7771, RZ ;  /* 0x000077710b0b7816 */ /* 0x000fe400000000ff */
[----:B---3--:R-:W-:-:S02]  /*9c90*/  PRMT R3, R4, 0x7770, RZ ;  /* 0x0000777004037816 */ /* 0x008fc400000000ff */
[----:B------:R-:W-:Y:S02]  /*9ca0*/  PRMT R4, R4, 0x7771, RZ ;  /* 0x0000777104047816 */ /* 0x000fe400000000ff */
[----:B------:R-:W-:Y:S02]  /*9cb0*/  ISETP.NE.AND P5, PT, R3, RZ, P5 ;  /* 0x000000ff0300720c */ /* 0x000fe40002fa5270 */
[----:B------:R-:W-:Y:S02]  /*9cc0*/  ISETP.NE.AND P6, PT, R11, RZ, P6 ;  /* 0x000000ff0b00720c */ /* 0x000fe400037c5270 */
[----:B------:R-:W-:Y:S02]  /*9cd0*/  SEL R20, RZ, 0x1, !P5 ;  /* 0x00000001ff147807 */ /* 0x000fe40006800000 */
[C---:B------:R-:W-:Y:S02]  /*9ce0*/  ISETP.NE.AND P5, PT, R5.reuse, RZ, PT ;  /* 0x000000ff0500720c */ /* 0x040fe40003fa5270 */
[----:B------:R-:W-:-:S02]  /*9cf0*/  ISETP.NE.AND P3, PT, R5, RZ, P3 ;  /* 0x000000ff0500720c */ /* 0x000fc40001f65270 */
[----:B------:R-:W-:Y:S02]  /*9d00*/  ISETP.NE.AND P4, PT, R4, RZ, P4 ;  /* 0x000000ff0400720c */ /* 0x000fe40002785270 */
[----:B------:R-:W-:Y:S02]  /*9d10*/  SEL R21, RZ, 0x1, !P6 ;  /* 0x00000001ff157807 */ /* 0x000fe40007000000 */
[----:B------:R-:W-:Y:S02]  /*9d20*/  SEL R22, RZ, 0x1, !P3 ;  /* 0x00000001ff167807 */ /* 0x000fe40005800000 */
[----:B------:R-:W-:Y:S02]  /*9d30*/  ISETP.GE.U32.AND P6, PT, R7, c[0x0][0x168], PT ;  /* 0x00005a0007007a0c */ /* 0x000fe40003fc6070 */
[----:B------:R-:W-:Y:S02]  /*9d40*/  SEL R15, RZ, 0x1, !P4 ;  /* 0x00000001ff0f7807 */ /* 0x000fe40006000000 */
[----:B------:R-:W-:-:S02]  /*9d50*/  LOP3.LUT P3, RZ, R0, 0xff, RZ, 0xc0, !PT ;  /* 0x000000ff00ff7812 */ /* 0x000fc4000786c0ff */
[----:B------:R-:W-:Y:S02]  /*9d60*/  ISETP.NE.AND P4, PT, R11, RZ, PT ;  /* 0x000000ff0b00720c */ /* 0x000fe40003f85270 */
[----:B----4-:R-:W-:Y:S02]  /*9d70*/  PRMT R0, R8, 0x7770, RZ ;  /* 0x0000777008007816 */ /* 0x010fe400000000ff */
[----:B-----5:R-:W-:Y:S02]  /*9d80*/  PRMT R9, R12, 0x7770, RZ ;  /* 0x000077700c097816 */ /* 0x020fe400000000ff */
[----:B------:R-:W-:Y:S02]  /*9d90*/  PRMT R8, R8, 0x7771, RZ ;  /* 0x0000777108087816 */ /* 0x000fe400000000ff */
[----:B------:R-:W-:Y:S02]  /*9da0*/  @P5 LOP3.LUT R6, R6, 0x2, RZ, 0xfc, !PT ;  /* 0x0000000206065812 */ /* 0x000fe400078efcff */
[----:B------:R-:W-:-:S02]  /*9db0*/  ISETP.NE.AND P0, PT, R0, RZ, P0 ;  /* 0x000000ff0000720c */ /* 0x000fc40000705270 */
[----:B------:R-:W-:Y:S02]  /*9dc0*/  PRMT R12, R12, 0x7771, RZ ;  /* 0x000077710c0c7816 */ /* 0x000fe400000000ff */
[----:B------:R-:W-:Y:S02]  /*9dd0*/  ISETP.NE.AND P2, PT, R9, RZ, P2 ;  /* 0x000000ff0900720c */ /* 0x000fe40001745270 */
[----:B------:R-:W-:Y:S02]  /*9de0*/  ISETP.NE.AND P1, PT, R8, RZ, P1 ;  /* 0x000000ff0800720c */ /* 0x000fe40000f25270 */
[----:B------:R-:W-:Y:S02]  /*9df0*/  LOP3.LUT R6, R6, 0xfffffffe, RZ, 0xc0, !PT ;  /* 0xfffffffe06067812 */ /* 0x000fe400078ec0ff */
[----:B------:R-:W-:Y:S02]  /*9e00*/  SEL R14, RZ, 0x1, !P0 ;  /* 0x00000001ff0e7807 */ /* 0x000fe40004000000 */
[----:B------:R-:W-:-:S02]  /*9e10*/  ISETP.NE.AND P3, PT, R12, RZ, P3 ;  /* 0x000000ff0c00720c */ /* 0x000fc40001f65270 */
[----:B------:R-:W-:Y:S02]  /*9e20*/  ISETP.NE.AND P0, PT, R3, RZ, PT ;  /* 0x000000ff0300720c */ /* 0x000fe40003f05270 */
[----:B------:R-:W-:Y:S02]  /*9e30*/  SEL R3, RZ, 0x1, !P2 ;  /* 0x00000001ff037807 */ /* 0x000fe40005000000 */
[----:B------:R-:W-:Y:S02]  /*9e40*/  ISETP.NE.AND P2, PT, R0, RZ, PT ;  /* 0x000000ff0000720c */ /* 0x000fe40003f45270 */
[----:B------:R-:W-:Y:S02]  /*9e50*/  @P4 LOP3.LUT R6, R6, 0x1, RZ, 0xfc, !PT ;  /* 0x0000000106064812 */ /* 0x000fe400078efcff */
[----:B------:R-:W-:Y:S02]  /*9e60*/  SEL R7, RZ, 0x1, !P1 ;  /* 0x00000001ff077807 */ /* 0x000fe40004800000 */
[----:B------:R-:W-:-:S02]  /*9e70*/  SEL R0, RZ, 0x1, !P3 ;  /* 0x00000001ff007807 */ /* 0x000fc40005800000 */
[----:B------:R-:W-:Y:S02]  /*9e80*/  ISETP.NE.AND P1, PT, R4, RZ, PT ;  /* 0x000000ff0400720c */ /* 0x000fe40003f25270 */
[----:B------:R-:W-:Y:S02]  /*9e90*/  ISETP.NE.AND P3, PT, R8, RZ, PT ;  /* 0x000000ff0800720c */ /* 0x000fe40003f65270 */
[----:B------:R-:W-:Y:S02]  /*9ea0*/  ISETP.NE.AND P4, PT, R9, RZ, PT ;  /* 0x000000ff0900720c */ /* 0x000fe40003f85270 */
[----:B------:R-:W-:Y:S01]  /*9eb0*/  ISETP.NE.AND P5, PT, R12, RZ, PT ;  /* 0x000000ff0c00720c */ /* 0x000fe20003fa5270 */
[----:B------:R-:W-:Y:S05]  /*9ec0*/  @!P6 BRA `(.L_x_3948) ;  /* 0xfffffbd00000e947 */ /* 0x000fea000383ffff */
[----:B------:R-:W-:-:S02]  /*9ed0*/  NOP ;  /* 0x0000000000007918 */ /* 0x000fc40000000000 */
[----:B------:R-:W-:Y:S05]  /*9ee0*/  BSYNC B1 ;  /* 0x0000000000017941 */ /* 0x000fea0003800000 */
.L_x_3947:
[----:B------:R-:W-:Y:S02]  /*9ef0*/  P2R R4, PR, RZ, 0x20 ;  /* 0x00000020ff047803 */ /* 0x000fe40000000000 */
[----:B------:R-:W-:Y:S02]  /*9f00*/  ISETP.NE.AND P5, PT, R5, RZ, PT ;  /* 0x000000ff0500720c */ /* 0x000fe40003fa5270 */
[----:B------:R-:W-:-:S02]  /*9f10*/  ISETP.NE.AND P6, PT, R11, RZ, PT ;  /* 0x000000ff0b00720c */ /* 0x000fc40003fc5270 */
[----:B------:R-:W-:Y:S02]  /*9f20*/  SEL R13, RZ, 0x1, !P5 ;  /* 0x00000001ff0d7807 */ /* 0x000fe40006800000 */
[----:B------:R-:W-:Y:S02]  /*9f30*/  ISETP.NE.AND P5, PT, R4, RZ, PT ;  /* 0x000000ff0400720c */ /* 0x000fe40003fa5270 */
[----:B------:R-:W-:Y:S02]  /*9f40*/  SEL R12, RZ, 0x1, !P6 ;  /* 0x00000001ff0c7807 */ /* 0x000fe40007000000 */
[----:B------:R-:W-:Y:S02]  /*9f50*/  SEL R11, RZ, 0x1, !P0 ;  /* 0x00000001ff0b7807 */ /* 0x000fe40004000000 */
[----:B------:R-:W-:Y:S02]  /*9f60*/  SEL R9, RZ, 0x1, !P1 ;  /* 0x00000001ff097807 */ /* 0x000fe40004800000 */
[----:B------:R-:W-:-:S02]  /*9f70*/  SEL R25, RZ, 0x1, !P2 ;  /* 0x00000001ff197807 */ /* 0x000fc40005000000 */
[----:B------:R-:W-:Y:S02]  /*9f80*/  SEL R24, RZ, 0x1, !P3 ;  /* 0x00000001ff187807 */ /* 0x000fe40005800000 */
[----:B------:R-:W-:Y:S02]  /*9f90*/  SEL R6, RZ, 0x1, !P4 ;  /* 0x00000001ff067807 */ /* 0x000fe40006000000 */
[----:B------:R-:W-:Y:S02]  /*9fa0*/  SEL R8, RZ, 0x1, !P5 ;  /* 0x00000001ff087807 */ /* 0x000fe40006800000 */
.L_x_3946:
[----:B------:R-:W-:Y:S05]  /*9fb0*/  BSYNC B0 ;  /* 0x0000000000007941 */ /* 0x000fea0003800000 */
.L_x_3945:
[----:B------:R-:W-:Y:S01]  /*9fc0*/  ISETP.GE.U32.AND P0, PT, R10, c[0x0][0x168], PT ;  /* 0x00005a000a007a0c */ /* 0x000fe20003f06070 */
[----:B------:R-:W-:-:S12]  /*9fd0*/  BSSY B0, `(.L_x_3949) ;  /* 0x0000034000007945 */ /* 0x000fd80003800000 */
        /* <DEDUP_REMOVED lines=51> */
.L_x_3950:
[----:B------:R-:W-:Y:S05]  /*a310*/  BSYNC B0 ;  /* 0x0000000000007941 */ /* 0x000fea0003800000 */
.L_x_3949:
[----:B------:R-:W-:Y:S01]  /*a320*/  BSSY B0, `(.L_x_3951) ;  /* 0x000002c000007945 */ /* 0x000fe20003800000 */
[----:B------:R-:W-:Y:S05]  /*a330*/  @P0 BRA `(.L_x_3952) ;  /* 0x000002a000000947 */ /* 0x000fea0003800000 */
[----:B------:R-:W-:Y:S02]  /*a340*/  LOP3.LUT P0, RZ, R22, 0xff, RZ, 0xc0, !PT ;  /* 0x000000ff16ff7812 */ /* 0x000fe4000780c0ff */
[----:B------:R-:W-:Y:S02]  /*a350*/  LOP3.LUT P1, RZ, R13, 0xff, RZ, 0xc0, !PT ;  /* 0x000000ff0dff7812 */ /* 0x000fe4000782c0ff */
[----:B------:R-:W-:-:S02]  /*a360*/  IADD3 R4, R10, c[0x0][0x170], RZ ;  /* 0x00005c000a047a10 */ /* 0x000fc40007ffe0ff */
[----:B------:R-:W-:Y:S02]  /*a370*/  PLOP3.LUT P0, PT, P0, P1, PT, 0x80, 0x0 ;  /* 0x000000000000781c */ /* 0x000fe40000703070 */
[----:B------:R-:W-:Y:S02]  /*a380*/  ISETP.GE.U32.AND P1, PT, R4, c[0x0][0x168], PT ;  /* 0x00005a0004007a0c */ /* 0x000fe40003f26070 */
[----:B------:R-:W-:Y:S02]  /*a390*/  LOP3.LUT P2, RZ, R12, 0xff, RZ, 0xc0, !PT ;  /* 0x000000ff0cff7812 */ /* 0x000fe4000784c0ff */
[----:B------:R-:W-:Y:S02]  /*a3a0*/  LOP3.LUT P3, RZ, R21, 0xff, RZ, 0xc0, !PT ;  /* 0x000000ff15ff7812 */ /* 0x000fe4000786c0ff */
[----:B------:R-:W-:Y:S02]  /*a3b0*/  SEL R22, RZ, 0x1, !P0 ;  /* 0x00000001ff167807 */ /* 0x000fe40004000000 */
        /* <DEDUP_REMOVED lines=34> */
.L_x_3952:
[----:B------:R-:W-:Y:S05]  /*a5e0*/  BSYNC B0 ;  /* 0x0000000000007941 */ /* 0x000fea0003800000 */
.L_x_3951:
        /* <DEDUP_REMOVED lines=13> */
[----:B------:R-:W-:-:S04]  /*a6c0*/  SEL R22, RZ, 0x1, !P0 ;  /* 0x00000001ff167807 */ /* 0x000fc80004000000 */
.L_x_3903:
[----:B------:R-:W-:Y:S05]  /*a6d0*/  BSYNC B6 ;  /* 0x0000000000067941 */ /* 0x000fea0003800000 */
.L_x_3902:
        /* <DEDUP_REMOVED lines=12> */
.L_x_3956:
        /* <DEDUP_REMOVED lines=10> */
[----:B------:R-:W-:Y:S02]  /*a840*/  LOP3.LUT P0, RZ, R22, 0xff, RZ, 0xc0, !PT ;  /* 0x000000ff16ff7812 */ /* 0x000fe4000780c0ff */
[----:B------:R-:W-:Y:S01]  /*a850*/  LOP3.LUT P1, RZ, R25, 0xff, RZ, 0xc0, !PT ;  /* 0x000000ff19ff7812 */ /* 0x000fe2000782c0ff */
[----:B------:R-:W-:-:S05]  /*a860*/  IMAD.SHL.U32 R6, R3, 0x2, RZ ;  /* 0x0000000203067824 */ /* 0x000fca00078e00ff */
[----:B------:R-:W0:Y:S02]  /*a870*/  LDS.U16 R4, [R6+0x10] ;  /* 0x0000100006047984 */ /* 0x000e240000000400 */
[C---:B0-----:R-:W-:Y:S02]  /*a880*/  PRMT R3, R4.reuse, 0x7770, RZ ;  /* 0x0000777004037816 */ /* 0x041fe400000000ff */
[----:B------:R-:W-:Y:S02]  /*a890*/  PRMT R4, R4, 0x7771, RZ ;  /* 0x0000777104047816 */ /* 0x000fe400000000ff */
[----:B------:R-:W-:Y:S02]  /*a8a0*/  ISETP.NE.AND P0, PT, R3, RZ, P0 ;  /* 0x000000ff0300720c */ /* 0x000fe40000705270 */
[----:B------:R-:W-:Y:S02]  /*a8b0*/  ISETP.NE.AND P1, PT, R4, RZ, P1 ;  /* 0x000000ff0400720c */ /* 0x000fe40000f25270 */
[----:B------:R-:W-:-:S02]  /*a8c0*/  SEL R22, RZ, 0x1, !P0 ;  /* 0x00000001ff167807 */ /* 0x000fc40004000000 */
[----:B------:R-:W-:-:S04]  /*a8d0*/  SEL R25, RZ, 0x1, !P1 ;  /* 0x00000001ff197807 */ /* 0x000fc80004800000 */
[----:B------:R-:W-:-:S05]  /*a8e0*/  PRMT R3, R25, 0x7604, R22 ;  /* 0x0000760419037816 */ /* 0x000fca0000000016 */
[----:B------:R0:W-:Y:S02]  /*a8f0*/  STS.U16 [R0], R3 ;  /* 0x0000000300007388 */ /* 0x0001e40000000400 */
.L_x_3955:
[----:B------:R-:W-:Y:S05]  /*a900*/  BSYNC B0 ;  /* 0x0000000000007941 */ /* 0x000fea0003800000 */
.L_x_3954:
[----:B0-----:R-:W-:Y:S01]  /*a910*/  IMAD.MOV.U32 R3, RZ, RZ, R5 ;  /* 0x000000ffff037224 */ /* 0x001fe200078e0005 */
[----:B------:R-:W-:Y:S05]  /*a920*/  @P2 BRA `(.L_x_3956) ;  /* 0xfffffe7000002947 */ /* 0x000fea000383ffff */
.L_x_3953:
        /* <DEDUP_REMOVED lines=16> */
.L_x_3961:
[----:B------:R-:W-:Y:S01]  /*aa30*/  IMAD.IADD R0, R23, 0x1, R3 ;  /* 0x0000000117007824 */ /* 0x000fe200078e0203 */
[----:B------:R-:W-:Y:S01]  /*aa40*/  WARPSYNC 0xffffffff ;  /* 0xffffffff00007948 */ /* 0x000fe20003800000 */
[----:B------:R-:W-:Y:S03]  /*aa50*/  BAR.SYNC.DEFER_BLOCKING 0x0 ;  /* 0x0000000000007b1d */ /* 0x000fe60000010000 */
[----:B------:R-:W-:-:S03]  /*aa60*/  ISETP.GE.U32.AND P0, PT, R0, c[0x0][0x0], PT ;  /* 0x0000000000007a0c */ /* 0x000fc60003f06070 */
[----:B------:R-:W-:Y:S01]  /*aa70*/  BSSY B0, `(.L_x_3959) ;  /* 0x000000f000007945 */ /* 0x000fe20003800000 */
[----:B------:R-:W-:-:S13]  /*aa80*/  ISETP.GE.U32.OR P0, PT, R23, R3, P0 ;  /* 0x000000031700720c */ /* 0x000fda0000706470 */
[----:B0-----:R-:W-:Y:S05]  /*aa90*/  @P0 BRA `(.L_x_3960) ;  /* 0x000000c000000947 */ /* 0x001fea0003800000 */
[----:B------:R-:W-:Y:S01]  /*aaa0*/  IMAD R0, R3, 0x2, R6 ;  /* 0x0000000203007824 */ /* 0x000fe200078e0206 */
[----:B------:R-:W-:Y:S02]  /*aab0*/  LOP3.LUT P0, RZ, R22, 0xff, RZ, 0xc0, !PT ;  /* 0x000000ff16ff7812 */ /* 0x000fe4000780c0ff */
[----:B------:R-:W-:-:S03]  /*aac0*/  LOP3.LUT P1, RZ, R25, 0xff, RZ, 0xc0, !PT ;  /* 0x000000ff19ff7812 */ /* 0x000fc6000782c0ff */
[----:B------:R-:W0:Y:S02]  /*aad0*/  LDS.U16 R0, [R0] ;  /* 0x0000000000007984 */ /* 0x000e240000000400 */
        /* <DEDUP_REMOVED lines=8> */
.L_x_3960:
[----:B------:R-:W-:Y:S05]  /*ab60*/  BSYNC B0 ;  /* 0x0000000000007941 */ /* 0x000fea0003800000 */
.L_x_3959:
[----:B------:R-:W-:-:S04]  /*ab70*/  SHF.R.S32.HI R3, RZ, 0x1, R3 ;  /* 0x00000001ff037819 */ /* 0x000fc80000011403 */
[----:B------:R-:W-:-:S13]  /*ab80*/  ISETP.GE.AND P0, PT, R3, 0x20, PT ;  /* 0x000000200300780c */ /* 0x000fda0003f06270 */
[----:B------:R-:W-:Y:S05]  /*ab90*/  @P0 BRA `(.L_x_3961) ;  /* 0xfffffe9000000947 */ /* 0x000fea000383ffff */
[----:B------:R-:W-:-:S10]  /*aba0*/  HFMA2.MMA R0, -RZ, RZ, 0, 1.9073486328125e-06 ;  /* 0x00000020ff007435 */ /* 0x000fd400000001ff */
.L_x_3958:
[----:B------:R-:W-:Y:S01]  /*abb0*/  ISETP.GE.AND P0, PT, R0, 0x2, PT ;  /* 0x000000020000780c */ /* 0x000fe20003f06270 */
[----:B------:R-:W-:Y:S01]  /*abc0*/  WARPSYNC 0xffffffff ;  /* 0xffffffff00007948 */ /* 0x000fe20003800000 */
[----:B------:R-:W-:Y:S11]  /*abd0*/  BAR.SYNC.DEFER_BLOCKING 0x0 ;  /* 0x0000000000007b1d */ /* 0x000ff60000010000 */
[----:B------:R-:W-:Y:S05]  /*abe0*/  @!P0 BRA `(.L_x_3957) ;  /* 0x0000010000008947 */ /* 0x000fea0003800000 */
[----:B------:R-:W-:Y:S02]  /*abf0*/  IMAD.MOV.U32 R3, RZ, RZ, 0x1 ;  /* 0x00000001ff037424 */ /* 0x000fe400078e00ff */
.L_x_3962:
        /* <DEDUP_REMOVED lines=10> */
[----:B0-----:R-:W-:Y:S02]  /*aca0*/  ISETP.NE.AND P0, PT, R4, RZ, P0 ;  /* 0x000000ff0400720c */ /* 0x001fe40000705270 */
[----:B--2---:R-:W-:Y:S02]  /*acb0*/  ISETP.NE.AND P1, PT, R6, RZ, P1 ;  /* 0x000000ff0600720c */ /* 0x004fe40000f25270 */
[----:B------:R-:W-:Y:S02]  /*acc0*/  SEL R22, RZ, 0x1, !P0 ;  /* 0x00000001ff167807 */ /* 0x000fe40004000000 */
[----:B------:R-:W-:-:S05]  /*acd0*/  SEL R25, RZ, 0x1, !P1 ;  /* 0x00000001ff197807 */ /* 0x000fca0004800000 */
[----:B------:R-:W-:Y:S05]  /*ace0*/  @!P2 BRA `(.L_x_3962) ;  /* 0xffffff100000a947 */ /* 0x000fea000383ffff */
.L_x_3957:
        /* <DEDUP_REMOVED lines=202> */
.L_x_3963:
        /* <DEDUP_REMOVED lines=200> */
.L_x_3964:
        /* <DEDUP_REMOVED lines=214> */
.L_x_3966:
        /* <DEDUP_REMOVED lines=200> */
.L_x_3967:
        /* <DEDUP_REMOVED lines=11> */
.L_x_3969:
[----:B------:R-:W-:Y:S05]  /*e0a0*/  BSYNC B0 ;  /* 0x0000000000007941 */ /* 0x000fea0003800000 */
.L_x_3968:
        /* <DEDUP_REMOVED lines=13> */
.L_x_3971:
[----:B------:R-:W-:Y:S05]  /*e180*/  BSYNC B0 ;  /* 0x0000000000007941 */ /* 0x000fea0003800000 */
.L_x_3970:
        /* <DEDUP_REMOVED lines=31> */
.L_x_3973:
[----:B------:R-:W-:Y:S05]  /*e380*/  BSYNC B0 ;  /* 0x0000000000007941 */ /* 0x000fea0003800000 */
.L_x_3972:
        /* <DEDUP_REMOVED lines=22> */
.L_x_3978:
[----:B------:R-:W-:Y:S02]  /*e4f0*/  IMAD.MOV.U32 R7, RZ, RZ, 0x2 ;  /* 0x00000002ff077424 */ /* 0x000fe400078e00ff */
[----:B------:R-:W-:-:S04]  /*e500*/  IMAD R6, R0, c[0x0][0x10], R9 ;  /* 0x0000040000067a24 */ /* 0x000fc800078e0209 */
[----:B------:R-:W-:-:S05]  /*e510*/  IMAD.WIDE.U32 R6, R6, R7, c[0x0][0x550] ;  /* 0x0001540006067625 */ /* 0x000fca00078e0007 */
[----:B------:R-:W2:Y:S04]  /*e520*/  LDG.E.U8 R11, [R6.64] ;  /* 0x00000024060b7981 */ /* 0x000ea8000c1e1100 */
[----:B------:R-:W3:Y:S01]  /*e530*/  LDG.E.U8 R8, [R6.64+0x1] ;  /* 0x0000012406087981 */ /* 0x000ee2000c1e1100 */
[----:B------:R-:W-:Y:S01]  /*e540*/  IMAD.MOV.U32 R10, RZ, RZ, c[0x0][0x0] ;  /* 0x00000000ff0a7624 */ /* 0x000fe200078e00ff */
[----:B------:R-:W-:Y:S02]  /*e550*/  LOP3.LUT P0, RZ, R18, 0xff, RZ, 0xc0, !PT ;  /* 0x000000ff12ff7812 */ /* 0x000fe4000780c0ff */
[----:B------:R-:W-:Y:S01]  /*e560*/  LOP3.LUT P1, RZ, R19, 0xff, RZ, 0xc0, !PT ;  /* 0x000000ff13ff7812 */ /* 0x000fe2000782c0ff */
[----:B------:R-:W-:-:S05]  /*e570*/  IMAD R9, R10, c[0x0][0x4], R9 ;  /* 0x000001000a097a24 */ /* 0x000fca00078e0209 */
[----:B------:R-:W-:Y:S02]  /*e580*/  ISETP.GE.U32.AND P3, PT, R9, c[0x0][0x178], PT ;  /* 0x00005e0009007a0c */ /* 0x000fe40003f66070 */
[----:B--2---:R-:W-:Y:S02]  /*e590*/  ISETP.NE.AND P0, PT, R11, RZ, P0 ;  /* 0x000000ff0b00720c */ /* 0x004fe40000705270 */
[----:B---3--:R-:W-:Y:S02]  /*e5a0*/  ISETP.NE.AND P1, PT, R8, RZ, P1 ;  /* 0x000000ff0800720c */ /* 0x008fe40000f25270 */
[----:B------:R-:W-:Y:S02]  /*e5b0*/  SEL R18, RZ, 0x1, !P0 ;  /* 0x00000001ff127807 */ /* 0x000fe40004000000 */
[----:B------:R-:W-:-:S05]  /*e5c0*/  SEL R19, RZ, 0x1, !P1 ;  /* 0x00000001ff137807 */ /* 0x000fca0004800000 */
[----:B------:R-:W-:Y:S05]  /*e5d0*/  @!P3 BRA `(.L_x_3978) ;  /* 0xffffff100000b947 */ /* 0x000fea000383ffff */
.L_x_3977:
[----:B------:R-:W-:Y:S05]  /*e5e0*/  BSYNC B1 ;  /* 0x0000000000017941 */ /* 0x000fea0003800000 */
.L_x_3976:
[----:B------:R-:W-:Y:S05]  /*e5f0*/  BRA `(.L_x_3979) ;  /* 0x0000014000007947 */ /* 0x000fea0003800000 */
.L_x_3975:
[----:B------:R-:W-:Y:S02]  /*e600*/  ISETP.GE.U32.AND P0, PT, R2, c[0x0][0x178], PT ;  /* 0x00005e0002007a0c */ /* 0x000fe40003f06070 */
[----:B------:R-:W-:-:S11]  /*e610*/  PRMT R19, R18, 0x7610, R19 ;  /* 0x0000761012137816 */ /* 0x000fd60000000013 */
[----:B------:R-:W-:Y:S05]  /*e620*/  @P0 BRA `(.L_x_3979) ;  /* 0x0000011000000947 */ /* 0x000fea0003800000 */
[----:B------:R-:W-:Y:S01]  /*e630*/  PRMT R19, R18, 0x7610, R19 ;  /* 0x0000761012137816 */ /* 0x000fe20000000013 */
[----:B------:R-:W-:-:S03]  /*e640*/  IMAD.MOV.U32 R9, RZ, RZ, R2 ;  /* 0x000000ffff097224 */ /* 0x000fc600078e0002 */
.L_x_3980:
[----:B------:R-:W-:Y:S01]  /*e650*/  HFMA2.MMA R7, -RZ, RZ, 0, 1.1920928955078125e-07 ;  /* 0x00000002ff077435 */ /* 0x000fe200000001ff */
[----:B------:R-:W-:-:S04]  /*e660*/  IMAD R6, R0, c[0x0][0x10], R9 ;  /* 0x0000040000067a24 */ /* 0x000fc800078e0209 */
[----:B------:R-:W-:-:S05]  /*e670*/  IMAD R6, R6, c[0x0][0x0], R23 ;  /* 0x0000000006067a24 */ /* 0x000fca00078e0217 */
[----:B------:R-:W-:-:S05]  /*e680*/  IMAD.WIDE.U32 R6, R6, R7, c[0x0][0x550] ;  /* 0x0001540006067625 */ /* 0x000fca00078e0007 */
[----:B------:R-:W2:Y:S04]  /*e690*/  LDG.E.U8 R10, [R6.64] ;  /* 0x00000024060a7981 */ /* 0x000ea8000c1e1100 */
[----:B------:R-:W3:Y:S01]  /*e6a0*/  LDG.E.U8 R8, [R6.64+0x1] ;  /* 0x0000012406087981 */ /* 0x000ee2000c1e1100 */
[----:B------:R-:W-:Y:S02]  /*e6b0*/  IADD3 R9, R9, c[0x0][0x4], RZ ;  /* 0x0000010009097a10 */ /* 0x000fe40007ffe0ff */
[----:B------:R-:W-:Y:S02]  /*e6c0*/  LOP3.LUT P0, RZ, R18, 0xff, RZ, 0xc0, !PT ;  /* 0x000000ff12ff7812 */ /* 0x000fe4000780c0ff */
[----:B------:R-:W-:Y:S02]  /*e6d0*/  ISETP.GE.U32.AND P3, PT, R9, c[0x0][0x178], PT ;  /* 0x00005e0009007a0c */ /* 0x000fe40003f66070 */
[----:B------:R-:W-:-:S02]  /*e6e0*/  LOP3.LUT P1, RZ, R19, 0xff, RZ, 0xc0, !PT ;  /* 0x000000ff13ff7812 */ /* 0x000fc4000782c0ff */
[----:B--2---:R-:W-:Y:S02]  /*e6f0*/  ISETP.NE.AND P0, PT, R10, RZ, P0 ;  /* 0x000000ff0a00720c */ /* 0x004fe40000705270 */
[----:B---3--:R-:W-:Y:S02]  /*e700*/  ISETP.NE.AND P1, PT, R8, RZ, P1 ;  /* 0x000000ff0800720c */ /* 0x008fe40000f25270 */
[----:B------:R-:W-:Y:S02]  /*e710*/  SEL R18, RZ, 0x1, !P0 ;  /* 0x00000001ff127807 */ /* 0x000fe40004000000 */
[----:B------:R-:W-:-:S03]  /*e720*/  SEL R19, RZ, 0x1, !P1 ;  /* 0x00000001ff137807 */ /* 0x000fc60004800000 */
[----:B------:R-:W-:Y:S05]  /*e730*/  @!P3 BRA `(.L_x_3980) ;  /* 0xffffff100000b947 */ /* 0x000fea000383ffff */
.L_x_3979:
[----:B------:R-:W-:Y:S05]  /*e740*/  BSYNC B0 ;  /* 0x0000000000007941 */ /* 0x000fea0003800000 */
.L_x_3974:
        /* <DEDUP_REMOVED lines=10> */
.L_x_3984:
        /* <DEDUP_REMOVED lines=9> */
[----:B------:R-:W-:Y:S02]  /*e880*/  LOP3.LUT P0, RZ, R18, 0xff, RZ, 0xc0, !PT ;  /* 0x000000ff12ff7812 */ /* 0x000fe4000780c0ff */
[----:B------:R-:W-:Y:S02]  /*e890*/  LOP3.LUT P1, RZ, R19, 0xff, RZ, 0xc0, !PT ;  /* 0x000000ff13ff7812 */ /* 0x000fe4000782c0ff */
[----:B------:R-:W-:-:S05]  /*e8a0*/  SHF.L.U32 R9, R6, 0x1, RZ ;  /* 0x0000000106097819 */ /* 0x000fca00000006ff */
        /* <DEDUP_REMOVED lines=9> */
.L_x_3983:
[----:B------:R-:W-:Y:S05]  /*e940*/  BSYNC B0 ;  /* 0x0000000000007941 */ /* 0x000fea0003800000 */
.L_x_3982:
[----:B0-----:R-:W-:Y:S01]  /*e950*/  IMAD.MOV.U32 R7, RZ, RZ, R8 ;  /* 0x000000ffff077224 */ /* 0x001fe200078e0008 */
[----:B------:R-:W-:Y:S05]  /*e960*/  @P3 BRA `(.L_x_3984) ;  /* 0xfffffe8000003947 */ /* 0x000fea000383ffff */
.L_x_3981:
        /* <DEDUP_REMOVED lines=14> */
.L_x_3989:
[C---:B------:R-:W-:Y:S01]  /*ea50*/  IMAD.IADD R6, R23.reuse, 0x1, R2 ;  /* 0x0000000117067824 */ /* 0x040fe200078e0202 */
[----:B------:R-:W-:Y:S04]  /*ea60*/  BAR.SYNC.DEFER_BLOCKING 0x0 ;  /* 0x0000000000007b1d */ /* 0x000fe80000010000 */
[----:B------:R-:W-:Y:S02]  /*ea70*/  ISETP.GE.U32.AND P0, PT, R6, c[0x0][0x0], PT ;  /* 0x0000000006007a0c */ /* 0x000fe40003f06070 */
[----:B------:R-:W-:Y:S02]  /*ea80*/  BSSY B0, `(.L_x_3987) ;  /* 0x000000f000007945 */ /* 0x000fe40003800000 */
        /* <DEDUP_REMOVED lines=14> */
.L_x_3988:
[----:B------:R-:W-:Y:S05]  /*eb70*/  BSYNC B0 ;  /* 0x0000000000007941 */ /* 0x000fea0003800000 */
.L_x_3987:
[----:B------:R-:W-:-:S04]  /*eb80*/  SHF.R.S32.HI R2, RZ, 0x1, R2 ;  /* 0x00000001ff027819 */ /* 0x000fc80000011402 */
[----:B------:R-:W-:-:S13]  /*eb90*/  ISETP.GE.AND P0, PT, R2, 0x20, PT ;  /* 0x000000200200780c */ /* 0x000fda0003f06270 */
[----:B------:R-:W-:Y:S05]  /*eba0*/  @P0 BRA `(.L_x_3989) ;  /* 0xfffffea000000947 */ /* 0x000fea000383ffff */
[----:B------:R-:W-:-:S03]  /*ebb0*/  MOV R2, 0x20 ;  /* 0x0000002000027802 */ /* 0x000fc60000000f00 */
.L_x_3986:
[----:B0-----:R-:W-:Y:S01]  /*ebc0*/  BAR.SYNC.DEFER_BLOCKING 0x0 ;  /* 0x0000000000007b1d */ /* 0x001fe20000010000 */
[----:B------:R-:W-:-:S13]  /*ebd0*/  ISETP.GE.AND P0, PT, R2, 0x2, PT ;  /* 0x000000020200780c */ /* 0x000fda0003f06270 */
[----:B------:R-:W-:Y:S05]  /*ebe0*/  @!P0 BRA `(.L_x_3985) ;  /* 0x0000010000008947 */ /* 0x000fea0003800000 */
[----:B------:R-:W-:Y:S02]  /*ebf0*/  IMAD.MOV.U32 R7, RZ, RZ, 0x1 ;  /* 0x00000001ff077424 */ /* 0x000fe400078e00ff */
.L_x_3990:
        /* <DEDUP_REMOVED lines=15> */
.L_x_3985:
        /* <DEDUP_REMOVED lines=11> */
[----:B------:R-:W-:Y:S02]  /*eda0*/  LOP3.LUT P0, RZ, R18, 0xff, RZ, 0xc0, !PT ;  /* 0x000000ff12ff7812 */ /* 0x000fe4000780c0ff */
[----:B------:R-:W-:Y:S02]  /*edb0*/  LOP3.LUT P1, RZ, R19, 0xff, RZ, 0xc0, !PT ;  /* 0x000000ff13ff7812 */ /* 0x000fe4000782c0ff */
[----:B--2---:R-:W-:Y:S02]  /*edc0*/  ISETP.NE.AND P0, PT, R2, RZ, P0 ;  /* 0x000000ff0200720c */ /* 0x004fe40000705270 */
[----:B---3--:R-:W-:-:S02]  /*edd0*/  ISETP.NE.AND P1, PT, R0, RZ, P1 ;  /* 0x000000ff0000720c */ /* 0x008fc40000f25270 */
[----:B------:R-:W-:Y:S02]  /*ede0*/  SEL R18, RZ, 0x1, !P0 ;  /* 0x00000001ff127807 */ /* 0x000fe40004000000 */
[----:B------:R-:W-:-:S04]  /*edf0*/  SEL R19, RZ, 0x1, !P1 ;  /* 0x00000001ff137807 */ /* 0x000fc80004800000 */
.L_x_3992:
        /* <DEDUP_REMOVED lines=24> */
.L_x_3994:
        /* <DEDUP_REMOVED lines=26> */
.L_x_3995:
[----:B------:R-:W-:Y:S02]  /*f120*/  IADD3 R16, P1, R16, c[0x0][0x538], RZ ;  /* 0x00014e0010107a10 */ /* 0x000fe40007f3e0ff */
[----:B------:R-:W-:-:S03]  /*f130*/  LOP3.LUT P0, RZ, R19, 0xff, RZ, 0xc0, !PT ;  /* 0x000000ff13ff7812 */ /* 0x000fc6000780c0ff */
[----:B------:R-:W-:Y:S01]  /*f140*/  IMAD.X R17, RZ, RZ, c[0x0][0x53c], P1 ;  /* 0x00014f00ff117624 */ /* 0x000fe200008e06ff */
[----:B0-----:R-:W-:-:S05]  /*f150*/  SEL R3, RZ, 0x1, !P0 ;  /* 0x00000001ff037807 */ /* 0x001fca0004000000 */
[----:B------:R-:W-:Y:S01]  /*f160*/  STG.E.U8 [R16.64], R3 ;  /* 0x0000000310007986 */ /* 0x000fe2000c101124 */
[----:B------:R-:W-:Y:S05]  /*f170*/  EXIT ;  /* 0x000000000000794d */ /* 0x000fea0003800000 */
.L_x_3993:
[----:B------:R-:W-:Y:S04]  /*f180*/  STG.E.U8 [R4.64], R18 ;  /* 0x0000001204007986 */ /* 0x000fe8000c101124 */
[----:B------:R-:W-:Y:S01]  /*f190*/  STG.E.U8 [R4.64+0x1], R19 ;  /* 0x0000011304007986 */ /* 0x000fe2000c101124 */
[----:B------:R-:W-:Y:S05]  /*f1a0*/  EXIT ;  /* 0x000000000000794d */ /* 0x000fea0003800000 */
.L_x_3991:
[----:B------:R-:W-:Y:S02]  /*f1b0*/  ISETP.NE.AND P2, PT, RZ, UR38, PT ;  /* 0x00000026ff007c0c */ /* 0x000fe4000bf45270 */
[----:B------:R-:W-:Y:S02]  /*f1c0*/  IADD3 R4, P1, R16, c[0x0][0x538], RZ ;  /* 0x00014e0010047a10 */ /* 0x000fe40007f3e0ff */
[----:B------:R-:W-:-:S03]  /*f1d0*/  IADD3 R2, P0, R17, c[0x0][0x538], RZ ;  /* 0x00014e0011027a10 */ /* 0x000fc60007f1e0ff */
[----:B------:R-:W-:Y:S01]  /*f1e0*/  IMAD.X R5, RZ, RZ, c[0x0][0x53c], P1 ;  /* 0x00014f00ff057624 */ /* 0x000fe200008e06ff */
[----:B------:R-:W-:-:S05]  /*f1f0*/  IADD3.X R3, RZ, c[0x0][0x53c], RZ, P0, !PT ;  /* 0x00014f00ff037a10 */ /* 0x000fca00007fe4ff */
[----:B------:R-:W2:Y:S04]  /*f200*/  @P2 LDG.E.U8 R6, [R2.64] ;  /* 0x0000002402062981 */ /* 0x000ea8000c1e1100 */
[----:B------:R-:W3:Y:S01]  /*f210*/  @P2 LDG.E.U8 R0, [R4.64] ;  /* 0x0000002404002981 */ /* 0x000ee2000c1e1100 */
[----:B------:R-:W-:Y:S01]  /*f220*/  ULDC.U8 UR4, c[0x0][0x569] ;  /* 0x00015a4000047ab9 */ /* 0x000fe20000000000 */
[----:B------:R-:W-:Y:S02]  /*f230*/  @P2 LOP3.LUT P0, RZ, R18, 0xff, RZ, 0xc0, !PT ;  /* 0x000000ff12ff2812 */ /* 0x000fe4000780c0ff */
[----:B------:R-:W-:Y:S02]  /*f240*/  ISETP.NE.AND P3, PT, RZ, UR4, PT ;  /* 0x00000004ff007c0c */ /* 0x000fe4000bf65270 */
[----:B------:R-:W-:-:S02]  /*f250*/  @P2 LOP3.LUT P1, RZ, R19, 0xff, RZ, 0xc0, !PT ;  /* 0x000000ff13ff2812 */ /* 0x000fc4000782c0ff */
[----:B--2---:R-:W-:Y:S02]  /*f260*/  @P2 ISETP.NE.AND P0, PT, R6, RZ, P0 ;  /* 0x000000ff0600220c */ /* 0x004fe40000705270 */
[----:B---3--:R-:W-:Y:S02]  /*f270*/  @P2 ISETP.NE.AND P1, PT, R0, RZ, P1 ;  /* 0x000000ff0000220c */ /* 0x008fe40000f25270 */
        /* <DEDUP_REMOVED lines=28> */
.L_x_3997:
        /* <DEDUP_REMOVED lines=26> */
.L_x_3998:
[----:B------:R-:W-:Y:S02]  /*f5e0*/  IADD3 R16, P1, R16, c[0x0][0x538], RZ ;  /* 0x00014e0010107a10 */ /* 0x000fe40007f3e0ff */
[----:B------:R-:W-:-:S03]  /*f5f0*/  LOP3.LUT P0, RZ, R19, 0xff, RZ, 0xc0, !PT ;  /* 0x000000ff13ff7812 */ /* 0x000fc6000780c0ff */
[----:B------:R-:W-:Y:S01]  /*f600*/  IMAD.X R17, RZ, RZ, c[0x0][0x53c], P1 ;  /* 0x00014f00ff117624 */ /* 0x000fe200008e06ff */
[----:B0-----:R-:W-:-:S05]  /*f610*/  SEL R3, RZ, 0x1, !P0 ;  /* 0x00000001ff037807 */ /* 0x001fca0004000000 */
[----:B------:R-:W-:Y:S01]  /*f620*/  STG.E.U8 [R16.64], R3 ;  /* 0x0000000310007986 */ /* 0x000fe2000c101124 */
[----:B------:R-:W-:Y:S05]  /*f630*/  EXIT ;  /* 0x000000000000794d */ /* 0x000fea0003800000 */
.L_x_3996:
[----:B------:R-:W-:Y:S02]  /*f640*/  LOP3.LUT P0, RZ, R18, 0xff, RZ, 0xc0, !PT ;  /* 0x000000ff12ff7812 */ /* 0x000fe4000780c0ff */
[----:B------:R-:W-:Y:S02]  /*f650*/  LOP3.LUT P1, RZ, R19, 0xff, RZ, 0xc0, !PT ;  /* 0x000000ff13ff7812 */ /* 0x000fe4000782c0ff */
[----:B------:R-:W-:Y:S02]  /*f660*/  SEL R7, RZ, 0x1, !P0 ;  /* 0x00000001ff077807 */ /* 0x000fe40004000000 */
[----:B------:R-:W-:-:S03]  /*f670*/  SEL R9, RZ, 0x1, !P1 ;  /* 0x00000001ff097807 */ /* 0x000fc60004800000 */
[----:B------:R-:W-:Y:S04]  /*f680*/  STG.E.U8 [R2.64], R7 ;  /* 0x0000000702007986 */ /* 0x000fe8000c101124 */
[----:B------:R-:W-:Y:S01]  /*f690*/  STG.E.U8 [R4.64], R9 ;  /* 0x0000000904007986 */ /* 0x000fe2000c101124 */
[----:B------:R-:W-:Y:S05]  /*f6a0*/  EXIT ;  /* 0x000000000000794d */ /* 0x000fea0003800000 */
.L_x_3965:
        /* <DEDUP_REMOVED lines=24> */
.L_x_4000:
        /* <DEDUP_REMOVED lines=24> */
.L_x_4002:
        /* <DEDUP_REMOVED lines=26> */
.L_x_4003:
[----:B0-----:R-:W-:Y:S02]  /*fb50*/  IADD3 R2, P1, R19, c[0x0][0x538], RZ ;  /* 0x00014e0013027a10 */ /* 0x001fe40007f3e0ff */
[----:B------:R-:W-:-:S03]  /*fb60*/  LOP3.LUT P0, RZ, R25, 0xff, RZ, 0xc0, !PT ;  /* 0x000000ff19ff7812 */ /* 0x000fc6000780c0ff */
[----:B------:R-:W-:Y:S01]  /*fb70*/  IMAD.X R3, RZ, RZ, c[0x0][0x53c], P1 ;  /* 0x00014f00ff037624 */ /* 0x000fe200008e06ff */
[----:B------:R-:W-:-:S05]  /*fb80*/  SEL R5, RZ, 0x1, !P0 ;  /* 0x00000001ff057807 */ /* 0x000fca0004000000 */
[----:B------:R-:W-:Y:S01]  /*fb90*/  STG.E.U8 [R2.64], R5 ;  /* 0x0000000502007986 */ /* 0x000fe2000c101124 */
[----:B------:R-:W-:Y:S05]  /*fba0*/  EXIT ;  /* 0x000000000000794d */ /* 0x000fea0003800000 */
.L_x_4001:
[----:B------:R-:W-:Y:S04]  /*fbb0*/  STG.E.U8 [R4.64], R22 ;  /* 0x0000001604007986 */ /* 0x000fe8000c101124 */
[----:B------:R-:W-:Y:S01]  /*fbc0*/  STG.E.U8 [R4.64+0x1], R25 ;  /* 0x0000011904007986 */ /* 0x000fe2000c101124 */
[----:B------:R-:W-:Y:S05]  /*fbd0*/  EXIT ;  /* 0x000000000000794d */ /* 0x000fea0003800000 */
.L_x_3999:
[----:B0-----:R-:W-:Y:S02]  /*fbe0*/  ISETP.NE.AND P2, PT, R0, RZ, PT ;  /* 0x000000ff0000720c */ /* 0x001fe40003f45270 */
        /* <DEDUP_REMOVED lines=40> */
.L_x_4005:
        /* <DEDUP_REMOVED lines=26> */
.L_x_4006:
[----:B0-----:R-:W-:Y:S02]  /*10010*/  IADD3 R2, P1, R19, c[0x0][0x538], RZ ;  /* 0x00014e0013027a10 */ /* 0x001fe40007f3e0ff */
[----:B------:R-:W-:-:S03]  /*10020*/  LOP3.LUT P0, RZ, R25, 0xff, RZ, 0xc0, !PT ;  /* 0x000000ff19ff7812 */ /* 0x000fc6000780c0ff */
[----:B------:R-:W-:Y:S01]  /*10030*/  IMAD.X R3, RZ, RZ, c[0x0][0x53c], P1 ;  /* 0x00014f00ff037624 */ /* 0x000fe200008e06ff */
[----:B------:R-:W-:-:S05]  /*10040*/  SEL R5, RZ, 0x1, !P0 ;  /* 0x00000001ff057807 */ /* 0x000fca0004000000 */
[----:B------:R-:W-:Y:S01]  /*10050*/  STG.E.U8 [R2.64], R5 ;  /* 0x0000000502007986 */ /* 0x000fe2000c101124 */
[----:B------:R-:W-:Y:S05]  /*10060*/  EXIT ;  /* 0x000000000000794d */ /* 0x000fea0003800000 */
.L_x_4004:
[----:B------:R-:W-:Y:S02]  /*10070*/  LOP3.LUT P0, RZ, R22, 0xff, RZ, 0xc0, !PT ;  /* 0x000000ff16ff7812 */ /* 0x000fe4000780c0ff */
[----:B------:R-:W-:Y:S02]  /*10080*/  LOP3.LUT P1, RZ, R25, 0xff, RZ, 0xc0, !PT ;  /* 0x000000ff19ff7812 */ /* 0x000fe4000782c0ff */
[----:B------:R-:W-:Y:S02]  /*10090*/  SEL R7, RZ, 0x1, !P0 ;  /* 0x00000001ff077807 */ /* 0x000fe40004000000 */
[----:B------:R-:W-:-:S03]  /*100a0*/  SEL R9, RZ, 0x1, !P1 ;  /* 0x00000001ff097807 */ /* 0x000fc60004800000 */
[----:B------:R-:W-:Y:S04]  /*100b0*/  STG.E.U8 [R2.64], R7 ;  /* 0x0000000702007986 */ /* 0x000fe8000c101124 */
[----:B------:R-:W-:Y:S01]  /*100c0*/  STG.E.U8 [R4.64], R9 ;  /* 0x0000000904007986 */ /* 0x000fe2000c101124 */
[----:B------:R-:W-:Y:S05]  /*100d0*/  EXIT ;  /* 0x000000000000794d */ /* 0x000fea0003800000 */
.L_x_4007:
        /* <DEDUP_REMOVED lines=10> */
.L_x_7650:


//--------------------- .text._ZN2at6native13reduce_kernelILi128ELi4ENS0_8ReduceOpIbNS0_14func_wrapper_tIbZZZNS0_15and_kernel_cudaERNS_14TensorIteratorEENKUlvE_clEvENKUlvE10_clEvEUlbbE_EEjbLi4ELi4EEEEEvT1_ --------------------------
	.section	.text._ZN2at6native13reduce_kernelILi128ELi4ENS0_8ReduceOpIbNS0_14func_wrapper_tIbZZZNS0_15and_kernel_cudaERNS_14TensorIteratorEENKUlvE_clEvENKUlvE10_clEvEUlbbE_EEjbLi4ELi4EEEEEvT1_,"ax",@progbits
	.sectioninfo	@"SHI_REGISTERS=48"
	.align	128
        .global         _ZN2at6native13reduce_kernelILi128ELi4ENS0_8ReduceOpIbNS0_14func_wrapper_tIbZZZNS0_15and_kernel_cudaERNS_14TensorIteratorEENKUlvE_clEvENKUlvE10_clEvEUlbbE_EEjbLi4ELi4EEEEEvT1_
        .type           _ZN2at6native13reduce_kernelILi128ELi4ENS0_8ReduceOpIbNS0_14func_wrapper_tIbZZZNS0_15and_kernel_cudaERNS_14TensorIteratorEENKUlvE_clEvENKUlvE10_clEvEUlbbE_EEjbLi4ELi4EEEEEvT1_,@function
        .size           _ZN2at6native13reduce_kernelILi128ELi4ENS0_8ReduceOpIbNS0_14func_wrapper_tIbZZZNS0_15and_kernel_cudaERNS_14TensorIteratorEENKUlvE_clEvENKUlvE10_clEvEUlbbE_EEjbLi4ELi4EEEEEvT1_,(.L_x_7651 - _ZN2at6native13reduce_kernelILi128ELi4ENS0_8ReduceOpIbNS0_14func_wrapper_tIbZZZNS0_15and_kernel_cudaERNS_14TensorIteratorEENKUlvE_clEvENKUlvE10_clEvEUlbbE_EEjbLi4ELi4EEEEEvT1_)
        .other          _ZN2at6native13reduce_kernelILi128ELi4ENS0_8ReduceOpIbNS0_14func_wrapper_tIbZZZNS0_15and_kernel_cudaERNS_14TensorIteratorEENKUlvE_clEvENKUlvE10_clEvEUlbbE_EEjbLi4ELi4EEEEEvT1_,@"STO_CUDA_ENTRY STV_DEFAULT"
_ZN2at6native13reduce_kernelILi128ELi4ENS0_8ReduceOpIbNS0_14func_wrapper_tIbZZZNS0_15and_kernel_cudaERNS_14TensorIteratorEENKUlvE_clEvENKUlvE10_clEvEUlbbE_EEjbLi4ELi4EEEEEvT1_:
.text._ZN2at6native13reduce_kernelILi128ELi4ENS0_8ReduceOpIbNS0_14func_wrapper_tIbZZZNS0_15and_kernel_cudaERNS_14TensorIteratorEENKUlvE_clEvENKUlvE10_clEvEUlbbE_EEjbLi4ELi4EEEEEvT1_:
        /* <DEDUP_REMOVED lines=213> */
.L_x_4008:
        /* <DEDUP_REMOVED lines=52> */
.L_x_4017:
[----:B------:R-:W-:Y:S05]  /*1090*/  BSYNC B2 ;  /* 0x0000000000027941 */ /* 0x000fea0003800000 */
.L_x_4016:
        /* <DEDUP_REMOVED lines=12> */
.L_x_4015:
[----:B------:R-:W-:Y:S05]  /*1160*/  BSYNC B1 ;  /* 0x0000000000017941 */ /* 0x000fea0003800000 */
.L_x_4014:
[----:B------:R-:W-:Y:S02]  /*1170*/  IADD3 R16, P0, P1, R25, c[0x0][0x530], R16 ;  /* 0x00014c0019107a10 */ /* 0x000fe4000791e010 */
[----:B------:R-:W-:Y:S02]  /*1180*/  IADD3 R3, R7, c[0x0][0x168], RZ ;  /* 0x00005a0007037a10 */ /* 0x000fe40007ffe0ff */
[----:B------:R-:W-:Y:S02]  /*1190*/  IADD3 R16, P2, R16, 0x4, RZ ;  /* 0x0000000410107810 */ /* 0x000fe40007f5e0ff */
[----:B------:R-:W-:Y:S02]  /*11a0*/  IADD3.X R19, RZ, c[0x0][0x534], R19, P0, P1 ;  /* 0x00014d00ff137a10 */ /* 0x000fe400007e2413 */
[----:B------:R-:W-:-:S03]  /*11b0*/  IADD3 R3, R3, -0x4, RZ ;  /* 0xfffffffc03037810 */ /* 0x000fc60007ffe0ff */
[----:B------:R-:W-:Y:S02]  /*11c0*/  IMAD.X R19, RZ, RZ, R19, P2 ;  /* 0x000000ffff137224 */ /* 0x000fe400010e0613 */
.L_x_4013:
[----:B------:R-:W-:Y:S05]  /*11d0*/  BSYNC B0 ;  /* 0x0000000000007941 */ /* 0x000fea0003800000 */
.L_x_4012:
        /* <DEDUP_REMOVED lines=13> */
.L_x_4020:
[----:B------:R-:W-:-:S04]  /*12b0*/  IMAD.MOV.U32 R18, RZ, RZ, R16 ;  /* 0x000000ffff127224 */ /* 0x000fc800078e0010 */
        /* <DEDUP_REMOVED lines=22> */
.L_x_4019:
[----:B------:R-:W-:Y:S05]  /*1420*/  BSYNC B0 ;  /* 0x0000000000007941 */ /* 0x000fea0003800000 */
.L_x_4018:
        /* <DEDUP_REMOVED lines=8> */
.L_x_4022:
[----:B------:R-:W-:Y:S05]  /*14b0*/  BSYNC B0 ;  /* 0x0000000000007941 */ /* 0x000fea0003800000 */
.L_x_4021:
        /* <DEDUP_REMOVED lines=14> */
.L_x_4024:
[----:B------:R-:W-:Y:S05]  /*15a0*/  BSYNC B0 ;  /* 0x0000000000007941 */ /* 0x000fea0003800000 */
.L_x_4023:
[----:B------:R-:W-:Y:S02]  /*15b0*/  LOP3.LUT P0, RZ, R9, 0xff, RZ, 0xc0, !PT ;  /* 0x000000ff09ff7812 */ /* 0x000fe4000780c0ff */
[----:B------:R-:W-:Y:S02]  /*15c0*/  LOP3.LUT P3, RZ, R0, 0xff, RZ, 0xc0, !PT ;  /* 0x000000ff00ff7812 */ /* 0x000fe4000786c0ff */
[----:B------:R-:W-:Y:S02]  /*15d0*/  LOP3.LUT P1, RZ, R8, 0xff, RZ, 0xc0, !PT ;  /* 0x000000ff08ff7812 */ /* 0x000fe4000782c0ff */
[----:B------:R-:W-:Y:S02]  /*15e0*/  LOP3.LUT P2, RZ, R6, 0xff, RZ, 0xc0, !PT ;  /* 0x000000ff06ff7812 */ /* 0x000fe4000784c0ff */
[----:B------:R-:W-:Y:S02]  /*15f0*/  PLOP3.LUT P0, PT, P1, P3, P0, 0x80, 0x0 ;  /* 0x000000000000781c */ /* 0x000fe40000f07000 */
[----:B------:R-:W-:-:S02]  /*1600*/  PRMT R24, RZ, 0x7610, R24 ;  /* 0x00007610ff187816 */ /* 0x000fc40000000018 */
[----:B------:R-:W-:Y:S02]  /*1610*/  PLOP3.LUT P0, PT, P0, P2, PT, 0x80, 0x0 ;  /* 0x000000000000781c */ /* 0x000fe40000705070 */
[----:B------:R-:W-:Y:S02]  /*1620*/  PRMT R19, RZ, 0x7610, R19 ;  /* 0x00007610ff137816 */ /* 0x000fe40000000013 */
[----:B------:R-:W-:Y:S02]  /*1630*/  SEL R27, RZ, 0x1, !P0 ;  /* 0x00000001ff1b7807 */ /* 0x000fe40004000000 */
[----:B------:R-:W-:Y:S01]  /*1640*/  PRMT R18, RZ, 0x7610, R18 ;  /* 0x00007610ff127816 */ /* 0x000fe20000000012 */
[----:B------:R-:W-:Y:S05]  /*1650*/  BRA `(.L_x_4010) ;  /* 0x0000afe000007947 */ /* 0x000fea0003800000 */
.L_x_4011:
        /* <DEDUP_REMOVED lines=43> */
.L_x_4035:
[----:B------:R-:W-:Y:S01]  /*1910*/  ISETP.NE.AND P1, PT, RZ, c[0x0][0x1a4], PT ;  /* 0x00006900ff007a0c */ /* 0x000fe20003f25270 */
[----:B------:R-:W-:-:S12]  /*1920*/  CS2R R6, SRZ ;  /* 0x0000000000067805 */ /* 0x000fd8000001ff00 */
[----:B------:R-:W-:Y:S05]  /*1930*/  @!P1 BRA `(.L_x_4030) ;  /* 0x00000d0000009947 */ /* 0x000fea0003800000 */
[----:B------:R-:W-:-:S04]  /*1940*/  IMAD.MOV.U32 R4, RZ, RZ, RZ ;  /* 0x000000ffff047224 */ /* 0x000fc800078e00ff */
        /* <DEDUP_REMOVED lines=207> */
.L_x_4030:
        /* <DEDUP_REMOVED lines=228> */
.L_x_4031:
        /* <DEDUP_REMOVED lines=221> */
.L_x_4032:
        /* <DEDUP_REMOVED lines=219> */
.L_x_4033:
[----:B------:R-:W-:-:S04]  /*5000*/  LOP3.LUT R41, R20, 0xfffffffc, RZ, 0xc0, !PT ;  /* 0xfffffffc14297812 */ /* 0x000fc800078ec0ff */
[----:B------:R-:W-:-:S05]  /*5010*/  IADD3 R40, P0, R41, R16, RZ ;  /* 0x0000001029287210 */ /* 0x000fca0007f1e0ff */
[----:B------:R-:W-:-:S05]  /*5020*/  IMAD.X R41, RZ, RZ, R19, P0 ;  /* 0x000000ffff297224 */ /* 0x000fca00000e0613 */
[----:B------:R-:W2:Y:S01]  /*5030*/  LDG.E R20, [R40.64] ;  /* 0x0000002428147981 */ /* 0x000ea2000c1e1900 */
[----:B------:R-:W-:Y:S02]  /*5040*/  LOP3.LUT P3, RZ, R3, 0xff, RZ, 0xc0, !PT ;  /* 0x000000ff03ff7812 */ /* 0x000fe4000786c0ff */
[----:B------:R-:W-:Y:S02]  /*5050*/  LOP3.LUT P2, RZ, R24, 0xff, RZ, 0xc0, !PT ;  /* 0x000000ff18ff7812 */ /* 0x000fe4000784c0ff */
[----:B------:R-:W-:Y:S02]  /*5060*/  ISETP.NE.AND P3, PT, R15, RZ, P3 ;  /* 0x000000ff0f00720c */ /* 0x000fe40001f65270 */
[----:B------:R-:W-:Y:S02]  /*5070*/  LOP3.LUT P5, RZ, R31, 0xff, RZ, 0xc0, !PT ;  /* 0x000000ff1fff7812 */ /* 0x000fe400078ac0ff */
[----:B------:R-:W-:Y:S02]  /*5080*/  SEL R3, RZ, 0x1, !P3 ;  /* 0x00000001ff037807 */ /* 0x000fe40005800000 */
[----:B------:R-:W-:-:S02]  /*5090*/  LOP3.LUT P3, RZ, R29, 0xff, RZ, 0xc0, !PT ;  /* 0x000000ff1dff7812 */ /* 0x000fc4000786c0ff */
[----:B------:R-:W-:Y:S02]  /*50a0*/  ISETP.NE.AND P2, PT, R36, RZ, P2 ;  /* 0x000000ff2400720c */ /* 0x000fe40001745270 */
[----:B------:R-:W-:Y:S02]  /*50b0*/  ISETP.NE.AND P3, PT, R35, RZ, P3 ;  /* 0x000000ff2300720c */ /* 0x000fe40001f65270 */
[----:B------:R-:W-:Y:S02]  /*50c0*/  ISETP.NE.AND P5, PT, R11, RZ, P5 ;  /* 0x000000ff0b00720c */ /* 0x000fe40002fa5270 */
[----:B------:R-:W-:Y:S02]  /*50d0*/  LOP3.LUT P1, RZ, R30, 0xff, RZ, 0xc0, !PT ;  /* 0x000000ff1eff7812 */ /* 0x000fe4000782c0ff */
[----:B------:R-:W-:Y:S02]  /*50e0*/  SEL R24, RZ, 0x1, !P2 ;  /* 0x00000001ff187807 */ /* 0x000fe40005000000 */
[----:B------:R-:W-:-:S02]  /*50f0*/  LOP3.LUT P2, RZ, R28, 0xff, RZ, 0xc0, !PT ;  /* 0x000000ff1cff7812 */ /* 0x000fc4000784c0ff */
[----:B------:R-:W-:Y:S02]  /*5100*/  SEL R29, RZ, 0x1, !P3 ;  /* 0x00000001ff1d7807 */ /* 0x000fe40005800000 */
[----:B------:R-:W-:Y:S02]  /*5110*/  LOP3.LUT P3, RZ, R26, 0xff, RZ, 0xc0, !PT ;  /* 0x000000ff1aff7812 */ /* 0x000fe4000786c0ff */
[----:B------:R-:W-:Y:S02]  /*5120*/  LOP3.LUT P4, RZ, R32, 0xff, RZ, 0xc0, !PT ;  /* 0x000000ff20ff7812 */ /* 0x000fe4000788c0ff */
[----:B------:R-:W-:Y:S02]  /*5130*/  SEL R31, RZ, 0x1, !P5 ;  /* 0x00000001ff1f7807 */ /* 0x000fe40006800000 */
[----:B------:R-:W-:Y:S02]  /*5140*/  ISETP.NE.AND P1, PT, R18, RZ, P1 ;  /* 0x000000ff1200720c */ /* 0x000fe40000f25270 */
[----:B------:R-:W-:-:S02]  /*5150*/  ISETP.NE.AND P5, PT, R15, RZ, PT ;  /* 0x000000ff0f00720c */ /* 0x000fc40003fa5270 */
[----:B------:R-:W-:Y:S02]  /*5160*/  ISETP.NE.AND P2, PT, R7, RZ, P2 ;  /* 0x000000ff0700720c */ /* 0x000fe40001745270 */
[----:B------:R-:W-:Y:S02]  /*5170*/  ISETP.NE.AND P3, PT, R4, RZ, P3 ;  /* 0x000000ff0400720c */ /* 0x000fe40001f65270 */
[----:B------:R-:W-:Y:S02]  /*5180*/  ISETP.NE.AND P4, PT, R10, RZ, P4 ;  /* 0x000000ff0a00720c */ /* 0x000fe40002785270 */
[----:B------:R-:W-:Y:S02]  /*5190*/  SEL R30, RZ, 0x1, !P1 ;  /* 0x00000001ff1e7807 */ /* 0x000fe40004800000 */
[----:B------:R-:W-:Y:S02]  /*51a0*/  LOP3.LUT P1, RZ, R27, 0xff, RZ, 0xc0, !PT ;  /* 0x000000ff1bff7812 */ /* 0x000fe4000782c0ff */
[----:B------:R-:W-:-:S02]  /*51b0*/  SEL R28, RZ, 0x1, !P2 ;  /* 0x00000001ff1c7807 */ /* 0x000fc40005000000 */
[----:B------:R-:W-:Y:S02]  /*51c0*/  LOP3.LUT P2, RZ, R25, 0xff, RZ, 0xc0, !PT ;  /* 0x000000ff19ff7812 */ /* 0x000fe4000784c0ff */
[----:B------:R-:W-:Y:S02]  /*51d0*/  SEL R26, RZ, 0x1, !P3 ;  /* 0x00000001ff1a7807 */ /* 0x000fe40005800000 */
[----:B------:R-:W-:Y:S02]  /*51e0*/  LOP3.LUT P3, RZ, R33, 0xff, RZ, 0xc0, !PT ;  /* 0x000000ff21ff7812 */ /* 0x000fe4000786c0ff */
[----:B------:R-:W-:Y:S02]  /*51f0*/  SEL R32, RZ, 0x1, !P4 ;  /* 0x00000001ff207807 */ /* 0x000fe40006000000 */
[----:B------:R-:W-:Y:S01]  /*5200*/  ISETP.NE.AND P4, PT, R36, RZ, PT ;  /* 0x000000ff2400720c */ /* 0x000fe20003f85270 */
[----:B------:R-:W-:Y:S01]  /*5210*/  IMAD.MOV.U32 R36, RZ, RZ, c[0x0][0x170] ;  /* 0x00005c00ff247624 */ /* 0x000fe200078e00ff */
[----:B------:R-:W-:-:S02]  /*5220*/  ISETP.NE.AND P1, PT, R6, RZ, P1 ;  /* 0x000000ff0600720c */ /* 0x000fc40000f25270 */
[----:B------:R-:W-:Y:S02]  /*5230*/  LOP3.LUT R0, R0, 0xfffffdff, RZ, 0xc0, !PT ;  /* 0xfffffdff00007812 */ /* 0x000fe400078ec0ff */
[----:B------:R-:W-:Y:S02]  /*5240*/  ISETP.NE.AND P2, PT, R8, RZ, P2 ;  /* 0x000000ff0800720c */ /* 0x000fe40001745270 */
[----:B------:R-:W-:Y:S02]  /*5250*/  SEL R27, RZ, 0x1, !P1 ;  /* 0x00000001ff1b7807 */ /* 0x000fe40004800000 */
[----:B------:R-:W-:Y:S02]  /*5260*/  @P5 LOP3.LUT R0, R0, 0x200, RZ, 0xfc, !PT ;  /* 0x0000020000005812 */ /* 0x000fe400078efcff */
[----:B------:R-:W-:Y:S02]  /*5270*/  LOP3.LUT P1, RZ, R21, 0xff, RZ, 0xc0, !PT ;  /* 0x000000ff15ff7812 */ /* 0x000fe4000782c0ff */
[----:B------:R-:W-:-:S02]  /*5280*/  SEL R25, RZ, 0x1, !P2 ;  /* 0x00000001ff197807 */ /* 0x000fc40005000000 */
[----:B------:R-:W-:Y:S02]  /*5290*/  LOP3.LUT P2, RZ, R34, 0xff, RZ, 0xc0, !PT ;  /* 0x000000ff22ff7812 */ /* 0x000fe4000784c0ff */
[----:B------:R-:W-:Y:S02]  /*52a0*/  LOP3.LUT R0, R0, 0xfffffeff, RZ, 0xc0, !PT ;  /* 0xfffffeff00007812 */ /* 0x000fe400078ec0ff */
[----:B------:R-:W-:Y:S02]  /*52b0*/  ISETP.NE.AND P1, PT, R9, RZ, P1 ;  /* 0x000000ff0900720c */ /* 0x000fe40000f25270 */
[----:B------:R-:W-:Y:S02]  /*52c0*/  @P4 LOP3.LUT R0, R0, 0x100, RZ, 0xfc, !PT ;  /* 0x0000010000004812 */ /* 0x000fe400078efcff */
[----:B------:R-:W-:Y:S02]  /*52d0*/  LOP3.LUT P0, RZ, R37, 0xff, RZ, 0xc0, !PT ;  /* 0x000000ff25ff7812 */ /* 0x000fe4000780c0ff */
[----:B------:R-:W-:-:S02]  /*52e0*/  SEL R21, RZ, 0x1, !P1 ;  /* 0x00000001ff157807 */ /* 0x000fc40004800000 */
[----:B------:R-:W-:Y:S02]  /*52f0*/  LOP3.LUT P1, RZ, R13, 0xff, RZ, 0xc0, !PT ;  /* 0x000000ff0dff7812 */ /* 0x000fe4000782c0ff */
[----:B------:R-:W-:Y:S02]  /*5300*/  LOP3.LUT R0, R0, 0xffffff7f, RZ, 0xc0, !PT ;  /* 0xffffff7f00007812 */ /* 0x000fe400078ec0ff */
[----:B------:R-:W-:Y:S02]  /*5310*/  ISETP.NE.AND P0, PT, R12, RZ, P0 ;  /* 0x000000ff0c00720c */ /* 0x000fe40000705270 */
[----:B------:R-:W-:Y:S02]  /*5320*/  IADD3 R5, R5, c[0x0][0x170], RZ ;  /* 0x00005c0005057a10 */ /* 0x000fe40007ffe0ff */
[----:B------:R-:W-:Y:S02]  /*5330*/  SEL R13, RZ, 0x1, !P0 ;  /* 0x00000001ff0d7807 */ /* 0x000fe40004000000 */
[----:B------:R-:W-:-:S02]  /*5340*/  LOP3.LUT P0, RZ, R38, 0xff, RZ, 0xc0, !PT ;  /* 0x000000ff26ff7812 */ /* 0x000fc4000780c0ff */
[----:B------:R-:W-:Y:S02]  /*5350*/  PRMT R37, R13, 0x7610, R37 ;  /* 0x000076100d257816 */ /* 0x000fe40000000025 */
[C---:B--2---:R-:W-:Y:S02]  /*5360*/  PRMT R14, R20.reuse, 0x7770, RZ ;  /* 0x00007770140e7816 */ /* 0x044fe400000000ff */
[----:B------:R-:W-:Y:S02]  /*5370*/  PRMT R15, R20, 0x7771, RZ ;  /* 0x00007771140f7816 */ /* 0x000fe400000000ff */
[----:B------:R-:W-:Y:S02]  /*5380*/  ISETP.NE.AND P3, PT, R14, RZ, P3 ;  /* 0x000000ff0e00720c */ /* 0x000fe40001f65270 */
[----:B------:R-:W-:Y:S02]  /*5390*/  ISETP.NE.AND P2, PT, R15, RZ, P2 ;  /* 0x000000ff0f00720c */ /* 0x000fe40001745270 */
[----:B------:R-:W-:-:S02]  /*53a0*/  SEL R33, RZ, 0x1, !P3 ;  /* 0x00000001ff217807 */ /* 0x000fc40005800000 */
[----:B------:R-:W-:Y:S02]  /*53b0*/  ISETP.NE.AND P3, PT, R18, RZ, PT ;  /* 0x000000ff1200720c */ /* 0x000fe40003f65270 */
[----:B------:R-:W-:Y:S02]  /*53c0*/  PRMT R18, R20, 0x7772, RZ ;  /* 0x0000777214127816 */ /* 0x000fe400000000ff */
[----:B------:R-:W-:Y:S02]  /*53d0*/  SEL R34, RZ, 0x1, !P2 ;  /* 0x00000001ff227807 */ /* 0x000fe40005000000 */
[----:B------:R-:W-:Y:S02]  /*53e0*/  ISETP.NE.AND P2, PT, R35, RZ, PT ;  /* 0x000000ff2300720c */ /* 0x000fe40003f45270 */
[----:B------:R-:W-:Y:S02]  /*53f0*/  ISETP.NE.AND P1, PT, R18, RZ, P1 ;  /* 0x000000ff1200720c */ /* 0x000fe40000f25270 */
[----:B------:R-:W-:-:S02]  /*5400*/  PRMT R20, R20, 0x7773, RZ ;  /* 0x0000777314147816 */ /* 0x000fc400000000ff */
[----:B------:R-:W-:Y:S02]  /*5410*/  SEL R35, RZ, 0x1, !P1 ;  /* 0x00000001ff237807 */ /* 0x000fe40004800000 */
[----:B------:R-:W-:Y:S02]  /*5420*/  @P3 LOP3.LUT R0, R0, 0x80, RZ, 0xfc, !PT ;  /* 0x0000008000003812 */ /* 0x000fe400078efcff */
[----:B------:R-:W-:Y:S02]  /*5430*/  ISETP.NE.AND P1, PT, R7, RZ, PT ;  /* 0x000000ff0700720c */ /* 0x000fe40003f25270 */
[----:B------:R-:W-:Y:S02]  /*5440*/  LOP3.LUT R0, R0, 0xffffffbf, RZ, 0xc0, !PT ;  /* 0xffffffbf00007812 */ /* 0x000fe400078ec0ff */
[----:B------:R-:W-:Y:S02]  /*5450*/  ISETP.NE.AND P0, PT, R20, RZ, P0 ;  /* 0x000000ff1400720c */ /* 0x000fe40000705270 */
[----:B------:R-:W-:-:S02]  /*5460*/  @P2 LOP3.LUT R0, R0, 0x40, RZ, 0xfc, !PT ;  /* 0x0000004000002812 */ /* 0x000fc400078efcff */
[----:B------:R-:W-:Y:S02]  /*5470*/  SEL R38, RZ, 0x1, !P0 ;  /* 0x00000001ff267807 */ /* 0x000fe40004000000 */
[----:B------:R-:W-:Y:S01]  /*5480*/  ISETP.NE.AND P0, PT, R6, RZ, PT ;  /* 0x000000ff0600720c */ /* 0x000fe20003f05270 */
[----:B------:R-:W-:Y:S01]  /*5490*/  IMAD R6, R36, 0x3, R5 ;  /* 0x0000000324067824 */ /* 0x000fe200078e0205 */
[----:B------:R-:W-:Y:S02]  /*54a0*/  LOP3.LUT R0, R0, 0xffffffdf, RZ, 0xc0, !PT ;  /* 0xffffffdf00007812 */ /* 0x000fe400078ec0ff */
[----:B------:R-:W-:Y:S02]  /*54b0*/  ISETP.NE.AND P2, PT, R4, RZ, PT ;  /* 0x000000ff0400720c */ /* 0x000fe40003f45270 */
[----:B------:R-:W-:Y:S02]  /*54c0*/  @P1 LOP3.LUT R0, R0, 0x20, RZ, 0xfc, !PT ;  /* 0x0000002000001812 */ /* 0x000fe400078efcff */
[----:B------:R-:W-:-:S02]  /*54d0*/  ISETP.NE.AND P1, PT, R9, RZ, PT ;  /* 0x000000ff0900720c */ /* 0x000fc40003f25270 */
[----:B------:R-:W-:Y:S02]  /*54e0*/  LOP3.LUT R0, R0, 0xffffffef, RZ, 0xc0, !PT ;  /* 0xffffffef00007812 */ /* 0x000fe400078ec0ff */
[----:B------:R-:W-:Y:S02]  /*54f0*/  ISETP.GE.U32.AND P6, PT, R6, c[0x0][0x168], PT ;  /* 0x00005a0006007a0c */ /* 0x000fe40003fc6070 */
[----:B------:R-:W-:Y:S02]  /*5500*/  @P0 LOP3.LUT R0, R0, 0x10, RZ, 0xfc, !PT ;  /* 0x0000001000000812 */ /* 0x000fe400078efcff */
[----:B------:R-:W-:Y:S02]  /*5510*/  ISETP.NE.AND P0, PT, R8, RZ, PT ;  /* 0x000000ff0800720c */ /* 0x000fe40003f05270 */
[----:B------:R-:W-:Y:S02]  /*5520*/  LOP3.LUT R0, R0, 0xfffffff7, RZ, 0xc0, !PT ;  /* 0xfffffff700007812 */ /* 0x000fe400078ec0ff */
[----:B------:R-:W-:-:S02]  /*5530*/  PRMT R13, R35, 0x7610, R13 ;  /* 0x00007610230d7816 */ /* 0x000fc4000000000d */
        /* <DEDUP_REMOVED lines=13> */
[----:B------:R-:W-:Y:S01]  /*5610*/  ISETP.NE.AND P2, PT, R14, RZ, PT ;  /* 0x000000ff0e00720c */ /* 0x000fe20003f45270 */
[----:B------:R-:W-:Y:S01]  /*5620*/  @P6 CALL.REL.NOINC `(.L_x_4034) ;  /* 0x0000001000006944 */ /* 0x000fe20003c00000 */
[----:B------:R-:W-:Y:S05]  /*5630*/  BRA `(.L_x_4035) ;  /* 0xffffc2d000007947 */ /* 0x000fea000383ffff */
.L_x_4034:
[----:B------:R-:W-:-:S02]  /*5640*/  NOP ;  /* 0x0000000000007918 */ /* 0x000fc40000000000 */
[----:B------:R-:W-:Y:S05]  /*5650*/  BSYNC B1 ;  /* 0x0000000000017941 */ /* 0x000fea0003800000 */
.L_x_4029:
[----:B------:R-:W-:Y:S02]  /*5660*/  P2R R8, PR, RZ, 0x4 ;  /* 0x00000004ff087803 */ /* 0x000fe40000000000 */
[C---:B------:R-:W-:Y:S02]  /*5670*/  LOP3.LUT P2, RZ, R0.reuse, 0x8, RZ, 0xc0, !PT ;  /* 0x0000000800ff7812 */ /* 0x040fe4000784c0ff */
[----:B------:R-:W-:Y:S02]  /*5680*/  P2R R9, PR, RZ, 0x8 ;  /* 0x00000008ff097803 */ /* 0x000fe40000000000 */
[----:B------:R-:W-:Y:S02]  /*5690*/  P2R R7, PR, RZ, 0x4 ;  /* 0x00000004ff077803 */ /* 0x000fe40000000000 */
[----:B------:R-:W-:-:S02]  /*56a0*/  LOP3.LUT P2, RZ, R0, 0x4, RZ, 0xc0, !PT ;  /* 0x0000000400ff7812 */ /* 0x000fc4000784c0ff */
[----:B------:R-:W-:Y:S02]  /*56b0*/  P2R R10, PR, RZ, 0x10 ;  /* 0x00000010ff0a7803 */ /* 0x000fe40000000000 */
[----:B------:R-:W-:Y:S02]  /*56c0*/  P2R R6, PR, RZ, 0x4 ;  /* 0x00000004ff067803 */ /* 0x000fe40000000000 */
[C---:B------:R-:W-:Y:S02]  /*56d0*/  LOP3.LUT P2, RZ, R0.reuse, 0x2, RZ, 0xc0, !PT ;  /* 0x0000000200ff7812 */ /* 0x040fe4000784c0ff */
[----:B------:R-:W-:Y:S02]  /*56e0*/  P2R R11, PR, RZ, 0x20 ;  /* 0x00000020ff0b7803 */ /* 0x000fe40000000000 */
[----:B------:R-:W-:Y:S02]  /*56f0*/  P2R R4, PR, RZ, 0x4 ;  /* 0x00000004ff047803 */ /* 0x000fe40000000000 */
[----:B------:R-:W-:-:S02]  /*5700*/  LOP3.LUT P2, RZ, R0, 0x1, RZ, 0xc0, !PT ;  /* 0x0000000100ff7812 */ /* 0x000fc4000784c0ff */
[----:B------:R-:W-:Y:S02]  /*5710*/  LOP3.LUT P3, RZ, R0, 0x10, RZ, 0xc0, !PT ;  /* 0x0000001000ff7812 */ /* 0x000fe4000786c0ff */
[----:B------:R-:W-:Y:S02]  /*5720*/  SEL R41, RZ, 0x1, !P2 ;  /* 0x00000001ff297807 */ /* 0x000fe40005000000 */
[----:B------:R-:W-:Y:S02]  /*5730*/  ISETP.NE.AND P2, PT, R4, RZ, PT ;  /* 0x000000ff0400720c */ /* 0x000fe40003f45270 */
[----:B------:R-:W-:Y:S02]  /*5740*/  LOP3.LUT P4, RZ, R0, 0x20, RZ, 0xc0, !PT ;  /* 0x0000002000ff7812 */ /* 0x000fe4000788c0ff */
[----:B------:R-:W-:Y:S02]  /*5750*/  SEL R40, RZ, 0x1, !P2 ;  /* 0x00000001ff287807 */ /* 0x000fe40005000000 */
[----:B------:R-:W-:-:S02]  /*5760*/  ISETP.NE.AND P2, PT, R6, RZ, PT ;  /* 0x000000ff0600720c */ /* 0x000fc40003f45270 */
[----:B------:R-:W-:Y:S02]  /*5770*/  LOP3.LUT P5, RZ, R0, 0x40, RZ, 0xc0, !PT ;  /* 0x0000004000ff7812 */ /* 0x000fe400078ac0ff */
[----:B------:R-:W-:Y:S02]  /*5780*/  SEL R39, RZ, 0x1, !P2 ;  /* 0x00000001ff277807 */ /* 0x000fe40005000000 */
[----:B------:R-:W-:Y:S02]  /*5790*/  ISETP.NE.AND P2, PT, R7, RZ, PT ;  /* 0x000000ff0700720c */ /* 0x000fe40003f45270 */
[----:B------:R-:W-:Y:S02]  /*57a0*/  SEL R43, RZ, 0x1, !P1 ;  /* 0x00000001ff2b7807 */ /* 0x000fe40004800000 */
[----:B------:R-:W-:Y:S02]  /*57b0*/  SEL R42, RZ, 0x1, !P0 ;  /* 0x00000001ff2a7807 */ /* 0x000fe40004000000 */
[----:B------:R-:W-:-:S02]  /*57c0*/  SEL R36, RZ, 0x1, !P2 ;  /* 0x00000001ff247807 */ /* 0x000fc40005000000 */
[----:B------:R-:W-:Y:S02]  /*57d0*/  SEL R35, RZ, 0x1, !P3 ;  /* 0x00000001ff237807 */ /* 0x000fe40005800000 */
[----:B------:R-:W-:Y:S02]  /*57e0*/  SEL R20, RZ, 0x1, !P4 ;  /* 0x00000001ff147807 */ /* 0x000fe40006000000 */
[----:B------:R-:W-:Y:S02]  /*57f0*/  SEL R7, RZ, 0x1, !P5 ;  /* 0x00000001ff077807 */ /* 0x000fe40006800000 */
[C---:B------:R-:W-:Y:S02]  /*5800*/  LOP3.LUT P6, RZ, R0.reuse, 0x200, RZ, 0xc0, !PT ;  /* 0x0000020000ff7812 */ /* 0x040fe400078cc0ff */
[C---:B------:R-:W-:Y:S02]  /*5810*/  LOP3.LUT P1, RZ, R0.reuse, 0x100, RZ, 0xc0, !PT ;  /* 0x0000010000ff7812 */ /* 0x040fe4000782c0ff */
[----:B------:R-:W-:-:S02]  /*5820*/  LOP3.LUT P0, RZ, R0, 0x80, RZ, 0xc0, !PT ;  /* 0x0000008000ff7812 */ /* 0x000fc4000780c0ff */
        /* <DEDUP_REMOVED lines=9> */
[----:B------:R-:W-:Y:S02]  /*58c0*/  SEL R14, RZ, 0x1, !P4 ;  /* 0x00000001ff0e7807 */ /* 0x000fe40006000000 */
[----:B------:R-:W-:Y:S02]  /*58d0*/  SEL R12, RZ, 0x1, !P5 ;  /* 0x00000001ff0c7807 */ /* 0x000fe40006800000 */
.L_x_4028:
[----:B------:R-:W-:Y:S05]  /*58e0*/  BSYNC B0 ;  /* 0x0000000000007941 */ /* 0x000fea0003800000 */
.L_x_4027:
        /* <DEDUP_REMOVED lines=205> */
.L_x_4038:
        /* <DEDUP_REMOVED lines=219> */
.L_x_4039:
        /* <DEDUP_REMOVED lines=219> */
.L_x_4040:
        /* <DEDUP_REMOVED lines=219> */
.L_x_4041:
        /* <DEDUP_REMOVED lines=16> */
.L_x_4037:
[----:B------:R-:W-:Y:S05]  /*8fd0*/  BSYNC B0 ;  /* 0x0000000000007941 */ /* 0x000fea0003800000 */
.L_x_4036:
[----:B------:R-:W-:Y:S01]  /*8fe0*/  BSSY B0, `(.L_x_4042) ;  /* 0x000004b000007945 */ /* 0x000fe20003800000 */
        /* <DEDUP_REMOVED lines=9> */
[----:B------:R-:W-:Y:S02]  /*9080*/  LOP3.LUT P5, RZ, R42, 0xff, RZ, 0xc0, !PT ;  /* 0x000000ff2aff7812 */ /* 0x000fe400078ac0ff */
[----:B------:R-:W-:Y:S02]  /*9090*/  LOP3.LUT P6, RZ, R31, 0xff, RZ, 0xc0, !PT ;  /* 0x000000ff1fff7812 */ /* 0x000fe400078cc0ff */
[----:B------:R-:W-:Y:S02]  /*90a0*/  LOP3.LUT P4, RZ, R41, 0xff, RZ, 0xc0, !PT ;  /* 0x000000ff29ff7812 */ /* 0x000fe4000788c0ff */
        /* <DEDUP_REMOVED lines=15> */
[----:B------:R-:W-:-:S02]  /*91a0*/  ISETP.GE.U32.AND P2, PT, R5, c[0x0][0x168], PT ;  /* 0x00005a0005007a0c */ /* 0x000fc40003f46070 */
[----:B------:R-:W-:Y:S02]  /*91b0*/  LOP3.LUT P5, RZ, R36, 0xff, RZ, 0xc0, !PT ;  /* 0x000000ff24ff7812 */ /* 0x000fe400078ac0ff */
[----:B------:R-:W-:Y:S02]  /*91c0*/  LOP3.LUT P6, RZ, R26, 0xff, RZ, 0xc0, !PT ;  /* 0x000000ff1aff7812 */ /* 0x000fe400078cc0ff */
[----:B------:R-:W-:Y:S02]  /*91d0*/  LOP3.LUT P4, RZ, R35, 0xff, RZ, 0xc0, !PT ;  /* 0x000000ff23ff7812 */ /* 0x000fe4000788c0ff */
        /* <DEDUP_REMOVED lines=11> */
[----:B------:R-:W-:Y:S02]  /*9290*/  IADD3 R0, R5, c[0x0][0x170], RZ ;  /* 0x00005c0005007a10 */ /* 0x000fe40007ffe0ff */
[----:B------:R-:W-:Y:S02]  /*92a0*/  PLOP3.LUT P5, PT, P6, P5, PT, 0x80, 0x0 ;  /* 0x000000000000781c */ /* 0x000fe400037ab070 */
[----:B------:R-:W-:Y:S02]  /*92b0*/  ISETP.GE.U32.AND P6, PT, R0, c[0x0][0x168], PT ;  /* 0x00005a0000007a0c */ /* 0x000fe40003fc6070 */
[----:B------:R-:W-:Y:S02]  /*92c0*/  LOP3.LUT P1, RZ, R29, 0xff, RZ, 0xc0, !PT ;  /* 0x000000ff1dff7812 */ /* 0x000fe4000782c0ff */
[----:B------:R-:W-:Y:S02]  /*92d0*/  LOP3.LUT P3, RZ, R7, 0xff, RZ, 0xc0, !PT ;  /* 0x000000ff07ff7812 */ /* 0x000fe4000786c0ff */
[----:B------:R-:W-:-:S02]  /*92e0*/  LOP3.LUT P0, RZ, R4, 0xff, RZ, 0xc0, !PT ;  /* 0x000000ff04ff7812 */ /* 0x000fc4000780c0ff */
[----:B------:R-:W-:Y:S02]  /*92f0*/  PLOP3.LUT P1, PT, P1, P3, PT, 0x80, 0x0 ;  /* 0x000000000000781c */ /* 0x000fe40000f27070 */
[----:B------:R-:W-:Y:S02]  /*9300*/  LOP3.LUT P4, RZ, R24, 0xff, RZ, 0xc0, !PT ;  /* 0x000000ff18ff7812 */ /* 0x000fe4000788c0ff */
        /* <DEDUP_REMOVED lines=9> */
[----:B------:R-:W-:Y:S02]  /*93a0*/  LOP3.LUT P2, RZ, R18, 0xff, RZ, 0xc0, !PT ;  /* 0x000000ff12ff7812 */ /* 0x000fe4000784c0ff */
[----:B------:R-:W-:Y:S02]  /*93b0*/  LOP3.LUT P5, RZ, R15, 0xff, RZ, 0xc0, !PT ;  /* 0x000000ff0fff7812 */ /* 0x000fe400078ac0ff */
[----:B------:R-:W-:-:S02]  /*93c0*/  PLOP3.LUT P0, PT, P0, P2, PT, 0x80, 0x0 ;  /* 0x000000000000781c */ /* 0x000fc40000705070 */
[----:B------:R-:W-:Y:S02]  /*93d0*/  LOP3.LUT P6, RZ, R34, 0xff, RZ, 0xc0, !PT ;  /* 0x000000ff22ff7812 */ /* 0x000fe400078cc0ff */
[----:B------:R-:W-:Y:S02]  /*93e0*/  LOP3.LUT P4, RZ, R14, 0xff, RZ, 0xc0, !PT ;  /* 0x000000ff0eff7812 */ /* 0x000fe4000788c0ff */
[----:B------:R-:W-:Y:S02]  /*93f0*/  LOP3.LUT P3, RZ, R13, 0xff, RZ, 0xc0, !PT ;  /* 0x000000ff0dff7812 */ /* 0x000fe4000786c0ff */
[----:B------:R-:W-:Y:S02]  /*9400*/  LOP3.LUT P1, RZ, R12, 0xff, RZ, 0xc0, !PT ;  /* 0x000000ff0cff7812 */ /* 0x000fe4000782c0ff */
        /* <DEDUP_REMOVED lines=8> */
.L_x_4043:
[----:B------:R-:W-:Y:S05]  /*9490*/  BSYNC B0 ;  /* 0x0000000000007941 */ /* 0x000fea0003800000 */
.L_x_4042:
[----:B------:R-:W-:Y:S02]  /*94a0*/  LOP3.LUT P2, RZ, R25, 0xff, RZ, 0xc0, !PT ;  /* 0x000000ff19ff7812 */ /* 0x000fe4000784c0ff */
[----:B------:R-:W-:-:S02]  /*94b0*/  LOP3.LUT P0, RZ, R32, 0xff, RZ, 0xc0, !PT ;  /* 0x000000ff20ff7812 */ /* 0x000fc4000780c0ff */
[----:B------:R-:W-:Y:S02]  /*94c0*/  LOP3.LUT P6, RZ, R29, 0xff, RZ, 0xc0, !PT ;  /* 0x000000ff1dff7812 */ /* 0x000fe400078cc0ff */
[----:B------:R-:W-:Y:S02]  /*94d0*/  LOP3.LUT P3, RZ, R26, 0xff, RZ, 0xc0, !PT ;  /* 0x000000ff1aff7812 */ /* 0x000fe4000786c0ff */
[----:B------:R-:W-:Y:S02]  /*94e0*/  PLOP3.LUT P2, PT, P6, P0, P2, 0x80, 0x0 ;  /* 0x000000000000781c */ /* 0x000fe40003741020 */
[----:B------:R-:W-:Y:S02]  /*94f0*/  LOP3.LUT P4, RZ, R31, 0xff, RZ, 0xc0, !PT ;  /* 0x000000ff1fff7812 */ /* 0x000fe4000788c0ff */
[----:B------:R-:W-:Y:S02]  /*9500*/  LOP3.LUT P1, RZ, R27, 0xff, RZ, 0xc0, !PT ;  /* 0x000000ff1bff7812 */ /* 0x000fe4000782c0ff */
[----:B------:R-:W-:-:S02]  /*9510*/  LOP3.LUT P5, RZ, R30, 0xff, RZ, 0xc0, !PT ;  /* 0x000000ff1eff7812 */ /* 0x000fc400078ac0ff */
[----:B------:R-:W-:Y:S02]  /*9520*/  LOP3.LUT P0, RZ, R37, 0xff, RZ, 0xc0, !PT ;  /* 0x000000ff25ff7812 */ /* 0x000fe4000780c0ff */
[----:B------:R-:W-:Y:S02]  /*9530*/  LOP3.LUT P6, RZ, R24, 0xff, RZ, 0xc0, !PT ;  /* 0x000000ff18ff7812 */ /* 0x000fe400078cc0ff */
[----:B------:R-:W-:Y:S02]  /*9540*/  PLOP3.LUT P3, PT, P5, P4, P3, 0x80, 0x0 ;  /* 0x000000000000781c */ /* 0x000fe40002f69030 */
[----:B------:R-:W-:Y:S02]  /*9550*/  PLOP3.LUT P1, PT, P6, P0, P1, 0x80, 0x0 ;  /* 0x000000000000781c */ /* 0x000fe40003721010 */
[----:B------:R-:W-:Y:S02]  /*9560*/  LOP3.LUT P4, RZ, R28, 0xff, RZ, 0xc0, !PT ;  /* 0x000000ff1cff7812 */ /* 0x000fe4000788c0ff */
[----:B------:R-:W-:-:S02]  /*9570*/  LOP3.LUT P5, RZ, R21, 0xff, RZ, 0xc0, !PT ;  /* 0x000000ff15ff7812 */ /* 0x000fc400078ac0ff */
[----:B------:R-:W-:Y:S02]  /*9580*/  LOP3.LUT P6, RZ, R3, 0xff, RZ, 0xc0, !PT ;  /* 0x000000ff03ff7812 */ /* 0x000fe400078cc0ff */
[----:B------:R-:W-:Y:S02]  /*9590*/  LOP3.LUT P0, RZ, R13, 0xff, RZ, 0xc0, !PT ;  /* 0x000000ff0dff7812 */ /* 0x000fe4000780c0ff */
[----:B------:R-:W-:Y:S02]  /*95a0*/  PLOP3.LUT P5, PT, P6, P5, P4, 0x80, 0x0 ;  /* 0x000000000000781c */ /* 0x000fe400037ab040 */
        /* <DEDUP_REMOVED lines=10> */
[----:B------:R-:W-:Y:S01]  /*9650*/  SEL R27, RZ, 0x1, !P0 ;  /* 0x00000001ff1b7807 */ /* 0x000fe20004000000 */
[----:B------:R-:W-:Y:S05]  /*9660*/  BRA `(.L_x_4010) ;  /* 0x00002fd000007947 */ /* 0x000fea0003800000 */
.L_x_4026:
        /* <DEDUP_REMOVED lines=34> */
.L_x_4047:
[----:B------:R-:W-:-:S05]  /*9890*/  IMAD R3, R5, c[0x0][0x2d4], RZ ;  /* 0x0000b50005037a24 */ /* 0x000fca00078e02ff */
[----:B------:R-:W-:-:S04]  /*98a0*/  LOP3.LUT R3, R3, 0xfffffffc, RZ, 0xc0, !PT ;  /* 0xfffffffc03037812 */ /* 0x000fc800078ec0ff */
[----:B------:R-:W-:Y:S02]  /*98b0*/  IADD3 R4, P0, R3, R16, RZ ;  /* 0x0000001003047210 */ /* 0x000fe40007f1e0ff */
[----:B------:R-:W-:-:S03]  /*98c0*/  IADD3 R3, R5, c[0x0][0x170], RZ ;  /* 0x00005c0005037a10 */ /* 0x000fc60007ffe0ff */
[----:B------:R-:W-:Y:S02]  /*98d0*/  IMAD.X R5, RZ, RZ, R19, P0 ;  /* 0x000000ffff057224 */ /* 0x000fe400000e0613 */
[C---:B------:R-:W-:Y:S01]  /*98e0*/  IMAD R6, R3.reuse, c[0x0][0x2d4], RZ ;  /* 0x0000b50003067a24 */ /* 0x040fe200078e02ff */
[----:B------:R-:W-:Y:S02]  /*98f0*/  IADD3 R3, R3, c[0x0][0x170], RZ ;  /* 0x00005c0003037a10 */ /* 0x000fe40007ffe0ff */
[----:B------:R0:W2:Y:S02]  /*9900*/  LDG.E R10, [R4.64] ;  /* 0x00000024040a7981 */ /* 0x0000a4000c1e1900 */
[----:B------:R-:W-:Y:S01]  /*9910*/  LOP3.LUT R9, R6, 0xfffffffc, RZ, 0xc0, !PT ;  /* 0xfffffffc06097812 */ /* 0x000fe200078ec0ff */
[----:B------:R-:W-:-:S03]  /*9920*/  IMAD R6, R3, c[0x0][0x2d4], RZ ;  /* 0x0000b50003067a24 */ /* 0x000fc600078e02ff */
[----:B------:R-:W-:Y:S02]  /*9930*/  IADD3 R8, P0, R9, R16, RZ ;  /* 0x0000001009087210 */ /* 0x000fe40007f1e0ff */
[----:B------:R-:W-:-:S03]  /*9940*/  LOP3.LUT R7, R6, 0xfffffffc, RZ, 0xc0, !PT ;  /* 0xfffffffc06077812 */ /* 0x000fc600078ec0ff */
[--C-:B------:R-:W-:Y:S01]  /*9950*/  IMAD.X R9, RZ, RZ, R19.reuse, P0 ;  /* 0x000000ffff097224 */ /* 0x100fe200000e0613 */
[----:B------:R-:W-:Y:S02]  /*9960*/  IADD3 R6, P0, R7, R16, RZ ;  /* 0x0000001007067210 */ /* 0x000fe40007f1e0ff */
[----:B------:R-:W-:Y:S02]  /*9970*/  IADD3 R3, R3, c[0x0][0x170], RZ ;  /* 0x00005c0003037a10 */ /* 0x000fe40007ffe0ff */
[----:B------:R-:W3:Y:S01]  /*9980*/  LDG.E R24, [R8.64] ;  /* 0x0000002408187981 */ /* 0x000ee2000c1e1900 */
[----:B------:R-:W-:Y:S02]  /*9990*/  IMAD.X R7, RZ, RZ, R19, P0 ;  /* 0x000000ffff077224 */ /* 0x000fe400000e0613 */
[----:B0-----:R-:W-:-:S03]  /*99a0*/  IMAD R4, R3, c[0x0][0x2d4], RZ ;  /* 0x0000b50003047a24 */ /* 0x001fc600078e02ff */
[----:B------:R-:W4:Y:S02]  /*99b0*/  LDG.E R26, [R6.64] ;  /* 0x00000024061a7981 */ /* 0x000f24000c1e1900 */
[----:B------:R-:W-:-:S04]  /*99c0*/  LOP3.LUT R5, R4, 0xfffffffc, RZ, 0xc0, !PT ;  /* 0xfffffffc04057812 */ /* 0x000fc800078ec0ff */
[----:B------:R-:W-:-:S05]  /*99d0*/  IADD3 R4, P0, R5, R16, RZ ;  /* 0x0000001005047210 */ /* 0x000fca0007f1e0ff */
[----:B------:R-:W-:-:S05]  /*99e0*/  IMAD.X R5, RZ, RZ, R19, P0 ;  /* 0x000000ffff057224 */ /* 0x000fca00000e0613 */
[----:B------:R0:W5:Y:S01]  /*99f0*/  LDG.E R34, [R4.64] ;  /* 0x0000002404227981 */ /* 0x000162000c1e1900 */
[----:B------:R-:W-:Y:S02]  /*9a00*/  LOP3.LUT P6, RZ, R18, 0xff, RZ, 0xc0, !PT ;  /* 0x000000ff12ff7812 */ /* 0x000fe400078cc0ff */
[----:B------:R-:W-:Y:S02]  /*9a10*/  LOP3.LUT P5, RZ, R15, 0xff, RZ, 0xc0, !PT ;  /* 0x000000ff0fff7812 */ /* 0x000fe400078ac0ff */
[----:B------:R-:W-:Y:S02]  /*9a20*/  LOP3.LUT P4, RZ, R33, 0xff, RZ, 0xc0, !PT ;  /* 0x000000ff21ff7812 */ /* 0x000fe4000788c0ff */
[----:B------:R-:W-:Y:S02]  /*9a30*/  LOP3.LUT P3, RZ, R39, 0xff, RZ, 0xc0, !PT ;  /* 0x000000ff27ff7812 */ /* 0x000fe4000786c0ff */
[----:B------:R-:W-:Y:S02]  /*9a40*/  LOP3.LUT P1, RZ, R21, 0xff, RZ, 0xc0, !PT ;  /* 0x000000ff15ff7812 */ /* 0x000fe4000782c0ff */
[----:B0-----:R-:W-:-:S02]  /*9a50*/  IADD3 R5, R3, c[0x0][0x170], RZ ;  /* 0x00005c0003057a10 */ /* 0x001fc40007ffe0ff */
[----:B------:R-:W-:Y:S02]  /*9a60*/  LOP3.LUT P2, RZ, R41, 0xff, RZ, 0xc0, !PT ;  /* 0x000000ff29ff7812 */ /* 0x000fe4000784c0ff */
[----:B------:R-:W-:Y:S02]  /*9a70*/  LOP3.LUT R0, R0, 0xfffffdff, RZ, 0xc0, !PT ;  /* 0xfffffdff00007812 */ /* 0x000fe400078ec0ff */
[----:B------:R-:W-:Y:S02]  /*9a80*/  LOP3.LUT P0, RZ, R20, 0xff, RZ, 0xc0, !PT ;  /* 0x000000ff14ff7812 */ /* 0x000fe4000780c0ff */
[C---:B--2---:R-:W-:Y:S02]  /*9a90*/  PRMT R11, R10.reuse, 0x7772, RZ ;  /* 0x000077720a0b7816 */ /* 0x044fe400000000ff */
[C---:B------:R-:W-:Y:S02]  /*9aa0*/  PRMT R13, R10.reuse, 0x7770, RZ ;  /* 0x000077700a0d7816 */ /* 0x040fe400000000ff */
[----:B------:R-:W-:-:S02]  /*9ab0*/  PRMT R12, R10, 0x7771, RZ ;  /* 0x000077710a0c7816 */ /* 0x000fc400000000ff */
[----:B------:R-:W-:Y:S02]  /*9ac0*/  PRMT R10, R10, 0x7773, RZ ;  /* 0x000077730a0a7816 */ /* 0x000fe400000000ff */
[----:B------:R-:W-:Y:S02]  /*9ad0*/  ISETP.NE.AND P6, PT, R11, RZ, P6 ;  /* 0x000000ff0b00720c */ /* 0x000fe400037c5270 */
[----:B------:R-:W-:Y:S02]  /*9ae0*/  ISETP.NE.AND P5, PT, R10, RZ, P5 ;  /* 0x000000ff0a00720c */ /* 0x000fe40002fa5270 */
[----:B------:R-:W-:Y:S02]  /*9af0*/  SEL R18, RZ, 0x1, !P6 ;  /* 0x00000001ff127807 */ /* 0x000fe40007000000 */
[----:B------:R-:W-:Y:S02]  /*9b00*/  LOP3.LUT P6, RZ, R27, 0xff, RZ, 0xc0, !PT ;  /* 0x000000ff1bff7812 */ /* 0x000fe400078cc0ff */
[----:B---3--:R-:W-:-:S02]  /*9b10*/  PRMT R9, R24, 0x7770, RZ ;  /* 0x0000777018097816 */ /* 0x008fc400000000ff */
[----:B------:R-:W-:Y:S02]  /*9b20*/  PRMT R8, R24, 0x7771, RZ ;  /* 0x0000777118087816 */ /* 0x000fe400000000ff */
[----:B------:R-:W-:Y:S02]  /*9b30*/  SEL R15, RZ, 0x1, !P5 ;  /* 0x00000001ff0f7807 */ /* 0x000fe40006800000 */
[----:B----4-:R-:W-:Y:S02]  /*9b40*/  PRMT R3, R26, 0x7771, RZ ;  /* 0x000077711a037816 */ /* 0x010fe400000000ff */
[C---:B------:R-:W-:Y:S02]  /*9b50*/  PRMT R7, R24.reuse, 0x7772, RZ ;  /* 0x0000777218077816 */ /* 0x040fe400000000ff */
[----:B------:R-:W-:Y:S02]  /*9b60*/  PRMT R6, R24, 0x7773, RZ ;  /* 0x0000777318067816 */ /* 0x000fe400000000ff */
[----:B------:R-:W-:Y:S01]  /*9b70*/  LOP3.LUT P5, RZ, R28, 0xff, RZ, 0xc0, !PT ;  /* 0x000000ff1cff7812 */ /* 0x000fe200078ac0ff */
[----:B------:R-:W-:Y:S01]  /*9b80*/  IMAD R28, R14, 0x3, R5 ;  /* 0x000000030e1c7824 */ /* 0x000fe200078e0205 */
[----:B------:R-:W-:-:S02]  /*9b90*/  PRMT R24, R26, 0x7772, RZ ;  /* 0x000077721a187816 */ /* 0x000fc400000000ff */
[----:B------:R-:W-:Y:S02]  /*9ba0*/  ISETP.NE.AND P6, PT, R3, RZ, P6 ;  /* 0x000000ff0300720c */ /* 0x000fe400037c5270 */
[----:B------:R-:W-:Y:S02]  /*9bb0*/  ISETP.NE.AND P4, PT, R9, RZ, P4 ;  /* 0x000000ff0900720c */ /* 0x000fe40002785270 */
[----:B------:R-:W-:Y:S02]  /*9bc0*/  ISETP.NE.AND P5, PT, R24, RZ, P5 ;  /* 0x000000ff1800720c */ /* 0x000fe40002fa5270 */
[----:B------:R-:W-:Y:S02]  /*9bd0*/  SEL R27, RZ, 0x1, !P6 ;  /* 0x00000001ff1b7807 */ /* 0x000fe40007000000 */
[----:B------:R-:W-:Y:S02]  /*9be0*/  SEL R33, RZ, 0x1, !P4 ;  /* 0x00000001ff217807 */ /* 0x000fe40006000000 */
[----:B------:R-:W-:-:S02]  /*9bf0*/  PRMT R4, R26, 0x7770, RZ ;  /* 0x000077701a047816 */ /* 0x000fc400000000ff */
[----:B------:R-:W-:Y:S02]  /*9c00*/  ISETP.GE.U32.AND P6, PT, R28, c[0x0][0x168], PT ;  /* 0x00005a001c007a0c */ /* 0x000fe40003fc6070 */
[----:B------:R-:W-:Y:S02]  /*9c10*/  LOP3.LUT P4, RZ, R30, 0xff, RZ, 0xc0, !PT ;  /* 0x000000ff1eff7812 */ /* 0x000fe4000788c0ff */
[----:B------:R-:W-:Y:S02]  /*9c20*/  PRMT R26, R26, 0x7773, RZ ;  /* 0x000077731a1a7816 */ /* 0x000fe400000000ff */
[----:B------:R-:W-:Y:S02]  /*9c30*/  SEL R28, RZ, 0x1, !P5 ;  /* 0x00000001ff1c7807 */ /* 0x000fe40006800000 */
[----:B------:R-:W-:Y:S02]  /*9c40*/  ISETP.NE.AND P5, PT, R13, RZ, PT ;  /* 0x000000ff0d00720c */ /* 0x000fe40003fa5270 */
[----:B------:R-:W-:-:S02]  /*9c50*/  ISETP.NE.AND P3, PT, R8, RZ, P3 ;  /* 0x000000ff0800720c */ /* 0x000fc40001f65270 */
[----:B------:R-:W-:Y:S02]  /*9c60*/  ISETP.NE.AND P4, PT, R26, RZ, P4 ;  /* 0x000000ff1a00720c */ /* 0x000fe40002785270 */
[----:B------:R-:W-:Y:S02]  /*9c70*/  SEL R39, RZ, 0x1, !P3 ;  /* 0x00000001ff277807 */ /* 0x000fe40005800000 */
[----:B------:R-:W-:Y:S02]  /*9c80*/  LOP3.LUT P3, RZ, R35, 0xff, RZ, 0xc0, !PT ;  /* 0x000000ff23ff7812 */ /* 0x000fe4000786c0ff */
[----:B-----5:R-:W-:Y:S02]  /*9c90*/  PRMT R29, R34, 0x7770, RZ ;  /* 0x00007770221d7816 */ /* 0x020fe400000000ff */
[----:B------:R-:W-:Y:S02]  /*9ca0*/  SEL R30, RZ, 0x1, !P4 ;  /* 0x00000001ff1e7807 */ /* 0x000fe40006000000 */
[----:B------:R-:W-:-:S02]  /*9cb0*/  ISETP.NE.AND P4, PT, R12, RZ, PT ;  /* 0x000000ff0c00720c */ /* 0x000fc40003f85270 */
[----:B------:R-:W-:Y:S02]  /*9cc0*/  ISETP.NE.AND P1, PT, R13, RZ, P1 ;  /* 0x000000ff0d00720c */ /* 0x000fe40000f25270 */
[----:B------:R-:W-:Y:S02]  /*9cd0*/  ISETP.NE.AND P2, PT, R7, RZ, P2 ;  /* 0x000000ff0700720c */ /* 0x000fe40001745270 */
[----:B------:R-:W-:Y:S02]  /*9ce0*/  ISETP.NE.AND P3, PT, R29, RZ, P3 ;  /* 0x000000ff1d00720c */ /* 0x000fe40001f65270 */
[----:B------:R-:W-:Y:S02]  /*9cf0*/  SEL R21, RZ, 0x1, !P1 ;  /* 0x00000001ff157807 */ /* 0x000fe40004800000 */
[----:B------:R-:W-:Y:S02]  /*9d00*/  @P5 LOP3.LUT R0, R0, 0x200, RZ, 0xfc, !PT ;  /* 0x0000020000005812 */ /* 0x000fe400078efcff */
[----:B------:R-:W-:-:S02]  /*9d10*/  LOP3.LUT P1, RZ, R40, 0xff, RZ, 0xc0, !PT ;  /* 0x000000ff28ff7812 */ /* 0x000fc4000782c0ff */
[----:B------:R-:W-:Y:S02]  /*9d20*/  SEL R41, RZ, 0x1, !P2 ;  /* 0x00000001ff297807 */ /* 0x000fe40005000000 */
[----:B------:R-:W-:Y:S02]  /*9d30*/  LOP3.LUT P2, RZ, R36, 0xff, RZ, 0xc0, !PT ;  /* 0x000000ff24ff7812 */ /* 0x000fe4000784c0ff */
[----:B------:R-:W-:Y:S02]  /*9d40*/  PRMT R31, R34, 0x7771, RZ ;  /* 0x00007771221f7816 */ /* 0x000fe400000000ff */
[----:B------:R-:W-:Y:S02]  /*9d50*/  SEL R35, RZ, 0x1, !P3 ;  /* 0x00000001ff237807 */ /* 0x000fe40005800000 */
[----:B------:R-:W-:Y:S02]  /*9d60*/  ISETP.NE.AND P3, PT, R11, RZ, PT ;  /* 0x000000ff0b00720c */ /* 0x000fe40003f65270 */
[----:B------:R-:W-:-:S02]  /*9d70*/  ISETP.NE.AND P0, PT, R12, RZ, P0 ;  /* 0x000000ff0c00720c */ /* 0x000fc40000705270 */
[----:B------:R-:W-:Y:S02]  /*9d80*/  LOP3.LUT R0, R0, 0xfffffeff, RZ, 0xc0, !PT ;  /* 0xfffffeff00007812 */ /* 0x000fe400078ec0ff */
        /* <DEDUP_REMOVED lines=10> */
[----:B------:R-:W-:-:S02]  /*9e30*/  LOP3.LUT R0, R0, 0xffffff7f, RZ, 0xc0, !PT ;  /* 0xffffff7f00007812 */ /* 0x000fc400078ec0ff */
[----:B------:R-:W-:Y:S02]  /*9e40*/  ISETP.NE.AND P0, PT, R4, RZ, P0 ;  /* 0x000000ff0400720c */ /* 0x000fe40000705270 */
[----:B------:R-:W-:Y:S02]  /*9e50*/  ISETP.NE.AND P1, PT, R32, RZ, P1 ;  /* 0x000000ff2000720c */ /* 0x000fe40000f25270 */
[----:B------:R-:W-:Y:S02]  /*9e60*/  @P3 LOP3.LUT R0, R0, 0x80, RZ, 0xfc, !PT ;  /* 0x0000008000003812 */ /* 0x000fe400078efcff */
[----:B------:R-:W-:Y:S02]  /*9e70*/  SEL R25, RZ, 0x1, !P0 ;  /* 0x00000001ff197807 */ /* 0x000fe40004000000 */
[----:B------:R-:W-:Y:S02]  /*9e80*/  LOP3.LUT P0, RZ, R38, 0xff, RZ, 0xc0, !PT ;  /* 0x000000ff26ff7812 */ /* 0x000fe4000780c0ff */
[----:B------:R-:W-:-:S02]  /*9e90*/  PRMT R34, R34, 0x7773, RZ ;  /* 0x0000777322227816 */ /* 0x000fc400000000ff */
[----:B------:R-:W-:Y:S02]  /*9ea0*/  SEL R37, RZ, 0x1, !P1 ;  /* 0x00000001ff257807 */ /* 0x000fe40004800000 */
[----:B------:R-:W-:Y:S02]  /*9eb0*/  ISETP.NE.AND P1, PT, R9, RZ, PT ;  /* 0x000000ff0900720c */ /* 0x000fe40003f25270 */
[----:B------:R-:W-:Y:S02]  /*9ec0*/  LOP3.LUT R0, R0, 0xffffffbf, RZ, 0xc0, !PT ;  /* 0xffffffbf00007812 */ /* 0x000fe400078ec0ff */
[----:B------:R-:W-:Y:S02]  /*9ed0*/  ISETP.NE.AND P0, PT, R34, RZ, P0 ;  /* 0x000000ff2200720c */ /* 0x000fe40000705270 */
[----:B------:R-:W-:Y:S02]  /*9ee0*/  @P2 LOP3.LUT R0, R0, 0x40, RZ, 0xfc, !PT ;  /* 0x0000004000002812 */ /* 0x000fe400078efcff */
[----:B------:R-:W-:-:S02]  /*9ef0*/  SEL R38, RZ, 0x1, !P0 ;  /* 0x00000001ff267807 */ /* 0x000fc40004000000 */
[----:B------:R-:W-:Y:S02]  /*9f00*/  ISETP.NE.AND P0, PT, R8, RZ, PT ;  /* 0x000000ff0800720c */ /* 0x000fe40003f05270 */
[----:B------:R-:W-:Y:S02]  /*9f10*/  LOP3.LUT R0, R0, 0xffffffdf, RZ, 0xc0, !PT ;  /* 0xffffffdf00007812 */ /* 0x000fe400078ec0ff */
[----:B------:R-:W-:Y:S02]  /*9f20*/  ISETP.NE.AND P2, PT, R7, RZ, PT ;  /* 0x000000ff0700720c */ /* 0x000fe40003f45270 */
[----:B------:R-:W-:Y:S02]  /*9f30*/  @P1 LOP3.LUT R0, R0, 0x20, RZ, 0xfc, !PT ;  /* 0x0000002000001812 */ /* 0x000fe400078efcff */
[----:B------:R-:W-:Y:S02]  /*9f40*/  ISETP.NE.AND P1, PT, R4, RZ, PT ;  /* 0x000000ff0400720c */ /* 0x000fe40003f25270 */
[----:B------:R-:W-:-:S02]  /*9f50*/  LOP3.LUT R0, R0, 0xffffffef, RZ, 0xc0, !PT ;  /* 0xffffffef00007812 */ /* 0x000fc400078ec0ff */
[----:B------:R-:W-:Y:S02]  /*9f60*/  ISETP.NE.AND P3, PT, R31, RZ, PT ;  /* 0x000000ff1f00720c */ /* 0x000fe40003f65270 */
[----:B------:R-:W-:Y:S02]  /*9f70*/  @P0 LOP3.LUT R0, R0, 0x10, RZ, 0xfc, !PT ;  /* 0x0000001000000812 */ /* 0x000fe400078efcff */
[----:B------:R-:W-:Y:S02]  /*9f80*/  ISETP.NE.AND P0, PT, R6, RZ, PT ;  /* 0x000000ff0600720c */ /* 0x000fe40003f05270 */
[----:B------:R-:W-:Y:S02]  /*9f90*/  LOP3.LUT R0, R0, 0xfffffff7, RZ, 0xc0, !PT ;  /* 0xfffffff700007812 */ /* 0x000fe400078ec0ff */
[----:B------:R-:W-:Y:S02]  /*9fa0*/  ISETP.NE.AND P4, PT, R32, RZ, PT ;  /* 0x000000ff2000720c */ /* 0x000fe40003f85270 */
[----:B------:R-:W-:-:S02]  /*9fb0*/  @P2 LOP3.LUT R0, R0, 0x8, RZ, 0xfc, !PT ;  /* 0x0000000800002812 */ /* 0x000fc400078efcff */
[----:B------:R-:W-:Y:S02]  /*9fc0*/  ISETP.NE.AND P2, PT, R3, RZ, PT ;  /* 0x000000ff0300720c */ /* 0x000fe40003f45270 */
[----:B------:R-:W-:Y:S02]  /*9fd0*/  LOP3.LUT R0, R0, 0xfffffffb, RZ, 0xc0, !PT ;  /* 0xfffffffb00007812 */ /* 0x000fe400078ec0ff */
[----:B------:R-:W-:Y:S02]  /*9fe0*/  ISETP.NE.AND P5, PT, R34, RZ, PT ;  /* 0x000000ff2200720c */ /* 0x000fe40003fa5270 */
        /* <DEDUP_REMOVED lines=11> */
.L_x_4046:
[----:B------:R-:W-:Y:S02]  /*a0a0*/  P2R R0, PR, RZ, 0x8 ;  /* 0x00000008ff007803 */ /* 0x000fe40000000000 */
[----:B------:R-:W-:Y:S02]  /*a0b0*/  ISETP.NE.AND P3, PT, R13, RZ, PT ;  /* 0x000000ff0d00720c */ /* 0x000fe40003f65270 */
[----:B------:R-:W-:Y:S02]  /*a0c0*/  P2R R32, PR, RZ, 0x10 ;  /* 0x00000010ff207803 */ /* 0x000fe40000000000 */
[----:B------:R-:W-:Y:S02]  /*a0d0*/  P2R R42, PR, RZ, 0x20 ;  /* 0x00000020ff2a7803 */ /* 0x000fe40000000000 */
        /* <DEDUP_REMOVED lines=28> */
.L_x_4045:
[----:B------:R-:W-:Y:S05]  /*a2a0*/  BSYNC B0 ;  /* 0x0000000000007941 */ /* 0x000fea0003800000 */
.L_x_4044:
        /* <DEDUP_REMOVED lines=47> */
[----:B------:R-:W-:-:S05]  /*a5a0*/  IADD3 R6, P1, R7, R16, RZ ;  /* 0x0000001007067210 */ /* 0x000fca0007f3e0ff */
[----:B------:R-:W-:Y:S02]  /*a5b0*/  IMAD.X R7, RZ, RZ, R19, P1 ;  /* 0x000000ffff077224 */ /* 0x000fe400008e0613 */
[----:B------:R-:W-:-:S04]  /*a5c0*/  @!P3 IMAD R8, R8, c[0x0][0x2d4], RZ ;  /* 0x0000b5000808ba24 */ /* 0x000fc800078e02ff */
[----:B------:R-:W2:Y:S01]  /*a5d0*/  LDG.E R7, [R6.64] ;  /* 0x0000002406077981 */ /* 0x000ea2000c1e1900 */
        /* <DEDUP_REMOVED lines=32> */
.L_x_4049:
[----:B------:R-:W-:Y:S05]  /*a7e0*/  BSYNC B0 ;  /* 0x0000000000007941 */ /* 0x000fea0003800000 */
.L_x_4048:
[----:B------:R-:W-:Y:S01]  /*a7f0*/  BSSY B0, `(.L_x_4050) ;  /* 0x000004b000007945 */ /* 0x000fe20003800000 */
[----:B------:R-:W-:Y:S05]  /*a800*/  @P0 BRA `(.L_x_4051) ;  /* 0x0000049000000947 */ /* 0x000fea0003800000 */
[----:B------:R-:W-:Y:S02]  /*a810*/  LOP3.LUT P0, RZ, R21, 0xff, RZ, 0xc0, !PT ;  /* 0x000000ff15ff7812 */ /* 0x000fe4000780c0ff */
[----:B------:R-:W-:Y:S02]  /*a820*/  LOP3.LUT P2, RZ, R31, 0xff, RZ, 0xc0, !PT ;  /* 0x000000ff1fff7812 */ /* 0x000fe4000784c0ff */
[----:B------:R-:W-:-:S02]  /*a830*/  LOP3.LUT P1, RZ, R24, 0xff, RZ, 0xc0, !PT ;  /* 0x000000ff18ff7812 */ /* 0x000fc4000782c0ff */
[----:B------:R-:W-:Y:S02]  /*a840*/  PLOP3.LUT P0, PT, P0, P2, PT, 0x80, 0x0 ;  /* 0x000000000000781c */ /* 0x000fe40000705070 */
[----:B------:R-:W-:Y:S02]  /*a850*/  LOP3.LUT P2, RZ, R15, 0xff, RZ, 0xc0, !PT ;  /* 0x000000ff0fff7812 */ /* 0x000fe4000784c0ff */
[----:B------:R-:W-:Y:S02]  /*a860*/  IADD3 R5, R5, c[0x0][0x170], RZ ;  /* 0x00005c0005057a10 */ /* 0x000fe40007ffe0ff */
[----:B------:R-:W-:Y:S02]  /*a870*/  PLOP3.LUT P1, PT, P2, P1, PT, 0x80, 0x0 ;  /* 0x000000000000781c */ /* 0x000fe40001723070 */
[----:B------:R-:W-:Y:S02]  /*a880*/  ISETP.GE.U32.AND P2, PT, R5, c[0x0][0x168], PT ;  /* 0x00005a0005007a0c */ /* 0x000fe40003f46070 */
[----:B------:R-:W-:-:S02]  /*a890*/  LOP3.LUT P5, RZ, R29, 0xff, RZ, 0xc0, !PT ;  /* 0x000000ff1dff7812 */ /* 0x000fc400078ac0ff */
[----:B------:R-:W-:Y:S02]  /*a8a0*/  LOP3.LUT P6, RZ, R20, 0xff, RZ, 0xc0, !PT ;  /* 0x000000ff14ff7812 */ /* 0x000fe400078cc0ff */
        /* <DEDUP_REMOVED lines=14> */
[----:B------:R-:W-:Y:S02]  /*a990*/  IADD3 R5, R5, c[0x0][0x170], RZ ;  /* 0x00005c0005057a10 */ /* 0x000fe40007ffe0ff */
[----:B------:R-:W-:Y:S02]  /*a9a0*/  PLOP3.LUT P1, PT, P2, P1, PT, 0x80, 0x0 ;  /* 0x000000000000781c */ /* 0x000fe40001723070 */
[----:B------:R-:W-:Y:S02]  /*a9b0*/  ISETP.GE.U32.AND P2, PT, R5, c[0x0][0x168], PT ;  /* 0x00005a0005007a0c */ /* 0x000fe40003f46070 */
[----:B------:R-:W-:Y:S02]  /*a9c0*/  LOP3.LUT P5, RZ, R13, 0xff, RZ, 0xc0, !PT ;  /* 0x000000ff0dff7812 */ /* 0x000fe400078ac0ff */
[----:B------:R-:W-:-:S02]  /*a9d0*/  LOP3.LUT P6, RZ, R39, 0xff, RZ, 0xc0, !PT ;  /* 0x000000ff27ff7812 */ /* 0x000fc400078cc0ff */
[----:B------:R-:W-:Y:S02]  /*a9e0*/  LOP3.LUT P4, RZ, R12, 0xff, RZ, 0xc0, !PT ;  /* 0x000000ff0cff7812 */ /* 0x000fe4000788c0ff */
        /* <DEDUP_REMOVED lines=8> */
[----:B------:R-:W-:Y:S02]  /*aa70*/  LOP3.LUT P5, RZ, R32, 0xff, RZ, 0xc0, !PT ;  /* 0x000000ff20ff7812 */ /* 0x000fe400078ac0ff */
[----:B------:R-:W-:Y:S02]  /*aa80*/  LOP3.LUT P6, RZ, R27, 0xff, RZ, 0xc0, !PT ;  /* 0x000000ff1bff7812 */ /* 0x000fe400078cc0ff */
[----:B------:R-:W-:Y:S02]  /*aa90*/  IADD3 R5, R5, c[0x0][0x170], RZ ;  /* 0x00005c0005057a10 */ /* 0x000fe40007ffe0ff */
[----:B------:R-:W-:Y:S02]  /*aaa0*/  PLOP3.LUT P5, PT, P6, P5, PT, 0x80, 0x0 ;  /* 0x000000000000781c */ /* 0x000fe400037ab070 */
[----:B------:R-:W-:-:S02]  /*aab0*/  ISETP.GE.U32.AND P6, PT, R5, c[0x0][0x168], PT ;  /* 0x00005a0005007a0c */ /* 0x000fc40003fc6070 */
        /* <DEDUP_REMOVED lines=21> */
[----:B------:R-:W-:Y:S02]  /*ac10*/  LOP3.LUT P1, RZ, R10, 0xff, RZ, 0xc0, !PT ;  /* 0x000000ff0aff7812 */ /* 0x000fe4000782c0ff */
        /* <DEDUP_REMOVED lines=8> */
.L_x_4051:
[----:B------:R-:W-:Y:S05]  /*aca0*/  BSYNC B0 ;  /* 0x0000000000007941 */ /* 0x000fea0003800000 */
.L_x_4050:
[----:B------:R-:W-:Y:S02]  /*acb0*/  LOP3.LUT P1, RZ, R33, 0xff, RZ, 0xc0, !PT ;  /* 0x000000ff21ff7812 */ /* 0x000fe4000782c0ff */
[----:B------:R-:W-:Y:S02]  /*acc0*/  LOP3.LUT P3, RZ, R21, 0xff, RZ, 0xc0, !PT ;  /* 0x000000ff15ff7812 */ /* 0x000fe4000786c0ff */
[----:B------:R-:W-:-:S02]  /*acd0*/  LOP3.LUT P6, RZ, R25, 0xff, RZ, 0xc0, !PT ;  /* 0x000000ff19ff7812 */ /* 0x000fc400078cc0ff */
[----:B------:R-:W-:Y:S02]  /*ace0*/  LOP3.LUT P0, RZ, R39, 0xff, RZ, 0xc0, !PT ;  /* 0x000000ff27ff7812 */ /* 0x000fe4000780c0ff */
[----:B------:R-:W-:Y:S02]  /*acf0*/  PLOP3.LUT P1, PT, P6, P3, P1, 0x80, 0x0 ;  /* 0x000000000000781c */ /* 0x000fe40003727010 */
[----:B------:R-:W-:Y:S02]  /*ad00*/  LOP3.LUT P4, RZ, R20, 0xff, RZ, 0xc0, !PT ;  /* 0x000000ff14ff7812 */ /* 0x000fe4000788c0ff */
[----:B------:R-:W-:Y:S02]  /*ad10*/  LOP3.LUT P2, RZ, R41, 0xff, RZ, 0xc0, !PT ;  /* 0x000000ff29ff7812 */ /* 0x000fe4000784c0ff */
[----:B------:R-:W-:Y:S02]  /*ad20*/  LOP3.LUT P5, RZ, R27, 0xff, RZ, 0xc0, !PT ;  /* 0x000000ff1bff7812 */ /* 0x000fe400078ac0ff */
[----:B------:R-:W-:-:S02]  /*ad30*/  LOP3.LUT P3, RZ, R18, 0xff, RZ, 0xc0, !PT ;  /* 0x000000ff12ff7812 */ /* 0x000fc4000786c0ff */
[----:B------:R-:W-:Y:S02]  /*ad40*/  LOP3.LUT P6, RZ, R28, 0xff, RZ, 0xc0, !PT ;  /* 0x000000ff1cff7812 */ /* 0x000fe400078cc0ff */
[----:B------:R-:W-:Y:S02]  /*ad50*/  PLOP3.LUT P0, PT, P5, P4, P0, 0x80, 0x0 ;  /* 0x000000000000781c */ /* 0x000fe40002f09000 */
[----:B------:R-:W-:Y:S02]  /*ad60*/  PLOP3.LUT P2, PT, P6, P3, P2, 0x80, 0x0 ;  /* 0x000000000000781c */ /* 0x000fe40003747020 */
[----:B------:R-:W-:Y:S02]  /*ad70*/  LOP3.LUT P5, RZ, R40, 0xff, RZ, 0xc0, !PT ;  /* 0x000000ff28ff7812 */ /* 0x000fe400078ac0ff */
[----:B------:R-:W-:Y:S02]  /*ad80*/  LOP3.LUT P4, RZ, R15, 0xff, RZ, 0xc0, !PT ;  /* 0x000000ff0fff7812 */ /* 0x000fe4000788c0ff */
[----:B------:R-:W-:-:S02]  /*ad90*/  LOP3.LUT P6, RZ, R30, 0xff, RZ, 0xc0, !PT ;  /* 0x000000ff1eff7812 */ /* 0x000fc400078cc0ff */
[----:B------:R-:W-:Y:S02]  /*ada0*/  LOP3.LUT P3, RZ, R37, 0xff, RZ, 0xc0, !PT ;  /* 0x000000ff25ff7812 */ /* 0x000fe4000786c0ff */
[----:B------:R-:W-:Y:S02]  /*adb0*/  PLOP3.LUT P5, PT, P6, P4, P5, 0x80, 0x0 ;  /* 0x000000000000781c */ /* 0x000fe400037a9050 */
[----:B------:R-:W-:Y:S02]  /*adc0*/  PLOP3.LUT P3, PT, P2, P3, PT, 0x80, 0x0 ;  /* 0x000000000000781c */ /* 0x000fe40001767070 */
[----:B------:R-:W-:Y:S02]  /*add0*/  LOP3.LUT P6, RZ, R38, 0xff, RZ, 0xc0, !PT ;  /* 0x000000ff26ff7812 */ /* 0x000fe400078cc0ff */
[----:B------:R-:W-:Y:S02]  /*ade0*/  LOP3.LUT P4, RZ, R36, 0xff, RZ, 0xc0, !PT ;  /* 0x000000ff24ff7812 */ /* 0x000fe4000788c0ff */
[----:B------:R-:W-:-:S02]  /*adf0*/  LOP3.LUT P2, RZ, R35, 0xff, RZ, 0xc0, !PT ;  /* 0x000000ff23ff7812 */ /* 0x000fc4000784c0ff */
[----:B------:R-:W-:Y:S02]  /*ae00*/  PLOP3.LUT P5, PT, P5, P6, PT, 0x80, 0x0 ;  /* 0x000000000000781c */ /* 0x000fe40002fad070 */
[----:B------:R-:W-:Y:S02]  /*ae10*/  PLOP3.LUT P0, PT, P0, P4, PT, 0x80, 0x0 ;  /* 0x000000000000781c */ /* 0x000fe40000709070 */
[----:B------:R-:W-:Y:S02]  /*ae20*/  PLOP3.LUT P1, PT, P1, P2, PT, 0x80, 0x0 ;  /* 0x000000000000781c */ /* 0x000fe40000f25070 */
[----:B------:R-:W-:Y:S02]  /*ae30*/  SEL R18, RZ, 0x1, !P5 ;  /* 0x00000001ff127807 */ /* 0x000fe40006800000 */
[----:B------:R-:W-:Y:S02]  /*ae40*/  SEL R19, RZ, 0x1, !P3 ;  /* 0x00000001ff137807 */ /* 0x000fe40005800000 */
[----:B------:R-:W-:-:S02]  /*ae50*/  SEL R24, RZ, 0x1, !P0 ;  /* 0x00000001ff187807 */ /* 0x000fc40004000000 */
[----:B------:R-:W-:Y:S01]  /*ae60*/  SEL R27, RZ, 0x1, !P1 ;  /* 0x00000001ff1b7807 */ /* 0x000fe20004800000 */
[----:B------:R-:W-:Y:S05]  /*ae70*/  BRA `(.L_x_4010) ;  /* 0x000017c000007947 */ /* 0x000fea0003800000 */
.L_x_4025:
[----:B------:R-:W-:Y:S01]  /*ae80*/  IMAD.MOV.U32 R14, RZ, RZ, c[0x0][0x170] ;  /* 0x00005c00ff0e7624 */ /* 0x000fe200078e00ff */
[----:B------:R-:W-:Y:S01]  /*ae90*/  ULDC.U8 UR4, c[0x0][0x161] ;  /* 0x0000584000047ab9 */ /* 0x000fe20000000000 */
[----:B------:R-:W-:Y:S01]  /*aea0*/  BSSY B0, `(.L_x_4052) ;  /* 0x00000c1000007945 */ /* 0x000fe20003800000 */
[----:B------:R-:W-:Y:S01]  /*aeb0*/  IMAD.U32 R38, RZ, RZ, UR4 ;  /* 0x00000004ff267e24 */ /* 0x000fe2000f8e00ff */
[----:B------:R-:W-:Y:S01]  /*aec0*/  MOV R25, UR4 ;  /* 0x0000000400197c02 */ /* 0x000fe20008000f00 */
[----:B------:R-:W-:Y:S02]  /*aed0*/  IMAD R0, R14, 0x3, R5 ;  /* 0x000000030e007824 */ /* 0x000fe400078e0205 */
[----:B------:R-:W-:Y:S02]  /*aee0*/  IMAD.U32 R37, RZ, RZ, UR4 ;  /* 0x00000004ff257e24 */ /* 0x000fe4000f8e00ff */
        /* <DEDUP_REMOVED lines=13> */
[----:B------:R-:W-:Y:S01]  /*afc0*/  IMAD.U32 R21, RZ, RZ, UR4 ;  /* 0x00000004ff157e24 */ /* 0x000fe2000f8e00ff */
        /* <DEDUP_REMOVED lines=17> */
.L_x_4055:
[C---:B------:R-:W-:Y:S02]  /*b0e0*/  LOP3.LUT R9, R5.reuse, 0xfffffffc, RZ, 0xc0, !PT ;  /* 0xfffffffc05097812 */ /* 0x040fe400078ec0ff */
[----:B------:R-:W-:Y:S02]  /*b0f0*/  IADD3 R5, R5, c[0x0][0x170], RZ ;  /* 0x00005c0005057a10 */ /* 0x000fe40007ffe0ff */
[-C--:B------:R-:W-:Y:S02]  /*b100*/  IADD3 R8, P0, R9, R16.reuse, RZ ;  /* 0x0000001009087210 */ /* 0x080fe40007f1e0ff */
[C---:B------:R-:W-:Y:S02]  /*b110*/  LOP3.LUT R11, R5.reuse, 0xfffffffc, RZ, 0xc0, !PT ;  /* 0xfffffffc050b7812 */ /* 0x040fe400078ec0ff */
[----:B------:R-:W-:Y:S01]  /*b120*/  IADD3 R3, R5, c[0x0][0x170], RZ ;  /* 0x00005c0005037a10 */ /* 0x000fe20007ffe0ff */
[----:B------:R-:W-:Y:S01]  /*b130*/  IMAD.X R9, RZ, RZ, R19, P0 ;  /* 0x000000ffff097224 */ /* 0x000fe200000e0613 */
[----:B------:R-:W-:-:S02]  /*b140*/  IADD3 R10, P0, R11, R16, RZ ;  /* 0x000000100b0a7210 */ /* 0x000fc40007f1e0ff */
[----:B------:R-:W-:Y:S02]  /*b150*/  LOP3.LUT R7, R3, 0xfffffffc, RZ, 0xc0, !PT ;  /* 0xfffffffc03077812 */ /* 0x000fe400078ec0ff */
[----:B------:R-:W2:Y:S01]  /*b160*/  LDG.E R8, [R8.64] ;  /* 0x0000002408087981 */ /* 0x000ea2000c1e1900 */
[--C-:B------:R-:W-:Y:S01]  /*b170*/  IMAD.X R11, RZ, RZ, R19.reuse, P0 ;  /* 0x000000ffff0b7224 */ /* 0x100fe200000e0613 */
[----:B------:R-:W-:Y:S02]  /*b180*/  IADD3 R6, P0, R7, R16, RZ ;  /* 0x0000001007067210 */ /* 0x000fe40007f1e0ff */
[----:B------:R-:W-:Y:S02]  /*b190*/  IADD3 R3, R3, c[0x0][0x170], RZ ;  /* 0x00005c0003037a10 */ /* 0x000fe40007ffe0ff */
[----:B------:R2:W3:Y:S01]  /*b1a0*/  LDG.E R24, [R10.64] ;  /* 0x000000240a187981 */ /* 0x0004e2000c1e1900 */
[----:B------:R-:W-:Y:S01]  /*b1b0*/  IMAD.X R7, RZ, RZ, R19, P0 ;  /* 0x000000ffff077224 */ /* 0x000fe200000e0613 */
[----:B------:R-:W-:-:S04]  /*b1c0*/  LOP3.LUT R5, R3, 0xfffffffc, RZ, 0xc0, !PT ;  /* 0xfffffffc03057812 */ /* 0x000fc800078ec0ff */
[----:B------:R-:W4:Y:S01]  /*b1d0*/  LDG.E R26, [R6.64] ;  /* 0x00000024061a7981 */ /* 0x000f22000c1e1900 */
        /* <DEDUP_REMOVED lines=13> */
[----:B------:R-:W-:Y:S02]  /*b2b0*/  PRMT R10, R8, 0x7773, RZ ;  /* 0x00007773080a7816 */ /* 0x000fe400000000ff */
[----:B------:R-:W-:-:S02]  /*b2c0*/  ISETP.NE.AND P6, PT, R11, RZ, P6 ;  /* 0x000000ff0b00720c */ /* 0x000fc400037c5270 */
[----:B------:R-:W-:Y:S02]  /*b2d0*/  ISETP.NE.AND P5, PT, R10, RZ, P5 ;  /* 0x000000ff0a00720c */ /* 0x000fe40002fa5270 */
[----:B------:R-:W-:Y:S02]  /*b2e0*/  SEL R18, RZ, 0x1, !P6 ;  /* 0x00000001ff127807 */ /* 0x000fe40007000000 */
[C---:B------:R-:W-:Y:S02]  /*b2f0*/  PRMT R13, R8.reuse, 0x7770, RZ ;  /* 0x00007770080d7816 */ /* 0x040fe400000000ff */
[----:B------:R-:W-:Y:S02]  /*b300*/  PRMT R12, R8, 0x7771, RZ ;  /* 0x00007771080c7816 */ /* 0x000fe400000000ff */
[----:B------:R-:W-:Y:S02]  /*b310*/  LOP3.LUT P6, RZ, R27, 0xff, RZ, 0xc0, !PT ;  /* 0x000000ff1bff7812 */ /* 0x000fe400078cc0ff */
[----:B----4-:R-:W-:-:S02]  /*b320*/  PRMT R3, R26, 0x7771, RZ ;  /* 0x000077711a037816 */ /* 0x010fc400000000ff */
[C---:B---3--:R-:W-:Y:S02]  /*b330*/  PRMT R9, R24.reuse, 0x7770, RZ ;  /* 0x0000777018097816 */ /* 0x048fe400000000ff */
[C---:B------:R-:W-:Y:S02]  /*b340*/  PRMT R8, R24.reuse, 0x7771, RZ ;  /* 0x0000777118087816 */ /* 0x040fe400000000ff */
[----:B------:R-:W-:Y:S02]  /*b350*/  SEL R15, RZ, 0x1, !P5 ;  /* 0x00000001ff0f7807 */ /* 0x000fe40006800000 */
        /* <DEDUP_REMOVED lines=85> */
.L_x_4054:
        /* <DEDUP_REMOVED lines=32> */
.L_x_4053:
[----:B------:R-:W-:Y:S05]  /*bab0*/  BSYNC B0 ;  /* 0x0000000000007941 */ /* 0x000fea0003800000 */
.L_x_4052:
        /* <DEDUP_REMOVED lines=79> */
.L_x_4057:
[----:B------:R-:W-:Y:S05]  /*bfb0*/  BSYNC B0 ;  /* 0x0000000000007941 */ /* 0x000fea0003800000 */
.L_x_4056:
        /* <DEDUP_REMOVED lines=75> */
.L_x_4059:
[----:B------:R-:W-:Y:S05]  /*c470*/  BSYNC B0 ;  /* 0x0000000000007941 */ /* 0x000fea0003800000 */
.L_x_4058:
        /* <DEDUP_REMOVED lines=27> */
[----:B------:R-:W-:Y:S02]  /*c630*/  SEL R27, RZ, 0x1, !P1 ;  /* 0x00000001ff1b7807 */ /* 0x000fe40004800000 */
.L_x_4010:
[----:B------:R-:W-:Y:S05]  /*c640*/  BSYNC B6 ;  /* 0x0000000000067941 */ /* 0x000fea0003800000 */
.L_x_4009:
        /* <DEDUP_REMOVED lines=12> */
.L_x_4063:
        /* <DEDUP_REMOVED lines=10> */
[----:B------:R-:W-:Y:S02]  /*c7b0*/  LOP3.LUT P1, RZ, R27, 0xff, RZ, 0xc0, !PT ;  /* 0x000000ff1bff7812 */ /* 0x000fe4000782c0ff */
[----:B------:R-:W-:Y:S02]  /*c7c0*/  LOP3.LUT P2, RZ, R24, 0xff, RZ, 0xc0, !PT ;  /* 0x000000ff18ff7812 */ /* 0x000fe4000784c0ff */
[----:B------:R-:W-:Y:S01]  /*c7d0*/  LOP3.LUT P4, RZ, R19, 0xff, RZ, 0xc0, !PT ;  /* 0x000000ff13ff7812 */ /* 0x000fe2000788c0ff */
[----:B------:R-:W0:Y:S01]  /*c7e0*/  LDS R3, [R3.X4+0x10] ;  /* 0x0000100003037984 */ /* 0x000e220000004800 */
[----:B------:R-:W-:Y:S02]  /*c7f0*/  LOP3.LUT P0, RZ, R18, 0xff, RZ, 0xc0, !PT ;  /* 0x000000ff12ff7812 */ /* 0x000fe4000780c0ff */
[C---:B0-----:R-:W-:Y:S02]  /*c800*/  PRMT R4, R3.reuse, 0x7770, RZ ;  /* 0x0000777003047816 */ /* 0x041fe400000000ff */
[----:B------:R-:W-:-:S02]  /*c810*/  PRMT R5, R3, 0x7771, RZ ;  /* 0x0000777103057816 */ /* 0x000fc400000000ff */
[----:B------:R-:W-:Y:S02]  /*c820*/  PRMT R6, R3, 0x7772, RZ ;  /* 0x0000777203067816 */ /* 0x000fe400000000ff */
[----:B------:R-:W-:Y:S02]  /*c830*/  ISETP.NE.AND P1, PT, R4, RZ, P1 ;  /* 0x000000ff0400720c */ /* 0x000fe40000f25270 */
[----:B------:R-:W-:Y:S02]  /*c840*/  ISETP.NE.AND P2, PT, R5, RZ, P2 ;  /* 0x000000ff0500720c */ /* 0x000fe40001745270 */
[----:B------:R-:W-:Y:S02]  /*c850*/  ISETP.NE.AND P4, PT, R6, RZ, P4 ;  /* 0x000000ff0600720c */ /* 0x000fe40002785270 */
[----:B------:R-:W-:Y:S02]  /*c860*/  PRMT R3, R3, 0x7773, RZ ;  /* 0x0000777303037816 */ /* 0x000fe400000000ff */
[----:B------:R-:W-:-:S02]  /*c870*/  SEL R27, RZ, 0x1, !P1 ;  /* 0x00000001ff1b7807 */ /* 0x000fc40004800000 */
[----:B------:R-:W-:Y:S02]  /*c880*/  SEL R24, RZ, 0x1, !P2 ;  /* 0x00000001ff187807 */ /* 0x000fe40005000000 */
[----:B------:R-:W-:Y:S02]  /*c890*/  ISETP.NE.AND P0, PT, R3, RZ, P0 ;  /* 0x000000ff0300720c */ /* 0x000fe40000705270 */
[----:B------:R-:W-:Y:S02]  /*c8a0*/  SEL R19, RZ, 0x1, !P4 ;  /* 0x00000001ff137807 */ /* 0x000fe40006000000 */
[----:B------:R-:W-:Y:S02]  /*c8b0*/  PRMT R4, R24, 0x7604, R27 ;  /* 0x0000760418047816 */ /* 0x000fe4000000001b */
[----:B------:R-:W-:Y:S02]  /*c8c0*/  SEL R18, RZ, 0x1, !P0 ;  /* 0x00000001ff127807 */ /* 0x000fe40004000000 */
[----:B------:R-:W-:-:S04]  /*c8d0*/  PRMT R3, R19, 0x7054, R4 ;  /* 0x0000705413037816 */ /* 0x000fc80000000004 */
[----:B------:R-:W-:-:S05]  /*c8e0*/  PRMT R3, R18, 0x654, R3 ;  /* 0x0000065412037816 */ /* 0x000fca0000000003 */
[----:B------:R0:W-:Y:S02]  /*c8f0*/  STS [R0.X4+0x10], R3 ;  /* 0x0000100300007388 */ /* 0x0001e40000004800 */
.L_x_4062:
[----:B------:R-:W-:Y:S05]  /*c900*/  BSYNC B0 ;  /* 0x0000000000007941 */ /* 0x000fea0003800000 */
.L_x_4061:
[----:B------:R-:W-:Y:S01]  /*c910*/  IMAD.MOV.U32 R4, RZ, RZ, R7 ;  /* 0x000000ffff047224 */ /* 0x000fe200078e0007 */
[----:B------:R-:W-:Y:S05]  /*c920*/  @P3 BRA `(.L_x_4063) ;  /* 0xfffffde000003947 */ /* 0x000fea000383ffff */
.L_x_4060:
        /* <DEDUP_REMOVED lines=17> */
.L_x_4068:
        /* <DEDUP_REMOVED lines=9> */
[----:B------:R-:W-:Y:S02]  /*cad0*/  LOP3.LUT P1, RZ, R24, 0xff, RZ, 0xc0, !PT ;  /* 0x000000ff18ff7812 */ /* 0x000fe4000782c0ff */
[----:B------:R-:W-:Y:S01]  /*cae0*/  LOP3.LUT P2, RZ, R19, 0xff, RZ, 0xc0, !PT ;  /* 0x000000ff13ff7812 */ /* 0x000fe2000784c0ff */
[----:B------:R-:W0:Y:S01]  /*caf0*/  LDS R0, [R0] ;  /* 0x0000000000007984 */ /* 0x000e220000000800 */
[----:B------:R-:W-:Y:S02]  /*cb00*/  LOP3.LUT P3, RZ, R18, 0xff, RZ, 0xc0, !PT ;  /* 0x000000ff12ff7812 */ /* 0x000fe4000786c0ff */
[C---:B0-----:R-:W-:Y:S02]  /*cb10*/  PRMT R4, R0.reuse, 0x7770, RZ ;  /* 0x0000777000047816 */ /* 0x041fe400000000ff */
[----:B------:R-:W-:-:S02]  /*cb20*/  PRMT R5, R0, 0x7771, RZ ;  /* 0x0000777100057816 */ /* 0x000fc400000000ff */
[----:B------:R-:W-:Y:S02]  /*cb30*/  PRMT R6, R0, 0x7772, RZ ;  /* 0x0000777200067816 */ /* 0x000fe400000000ff */
[----:B------:R-:W-:Y:S02]  /*cb40*/  ISETP.NE.AND P0, PT, R4, RZ, P0 ;  /* 0x000000ff0400720c */ /* 0x000fe40000705270 */
[----:B------:R-:W-:Y:S02]  /*cb50*/  ISETP.NE.AND P1, PT, R5, RZ, P1 ;  /* 0x000000ff0500720c */ /* 0x000fe40000f25270 */
[----:B------:R-:W-:Y:S02]  /*cb60*/  PRMT R0, R0, 0x7773, RZ ;  /* 0x0000777300007816 */ /* 0x000fe400000000ff */
[----:B------:R-:W-:Y:S02]  /*cb70*/  ISETP.NE.AND P2, PT, R6, RZ, P2 ;  /* 0x000000ff0600720c */ /* 0x000fe40001745270 */
        /* <DEDUP_REMOVED lines=9> */
.L_x_4067:
[----:B------:R-:W-:Y:S05]  /*cc10*/  BSYNC B0 ;  /* 0x0000000000007941 */ /* 0x000fea0003800000 */
.L_x_4066:
[----:B------:R-:W-:-:S04]  /*cc20*/  SHF.R.S32.HI R3, RZ, 0x1, R3 ;  /* 0x00000001ff037819 */ /* 0x000fc80000011403 */
[----:B------:R-:W-:-:S13]  /*cc30*/  ISETP.GE.AND P0, PT, R3, 0x20, PT ;  /* 0x000000200300780c */ /* 0x000fda0003f06270 */
[----:B------:R-:W-:Y:S05]  /*cc40*/  @P0 BRA `(.L_x_4068) ;  /* 0xfffffdf000000947 */ /* 0x000fea000383ffff */
[----:B------:R-:W-:-:S05]  /*cc50*/  IMAD.MOV.U32 R0, RZ, RZ, 0x20 ;  /* 0x00000020ff007424 */ /* 0x000fca00078e00ff */
.L_x_4065:
[----:B0-----:R-:W-:Y:S01]  /*cc60*/  ISETP.GE.AND P0, PT, R0, 0x2, PT ;  /* 0x000000020000780c */ /* 0x001fe20003f06270 */
[----:B------:R-:W-:Y:S01]  /*cc70*/  WARPSYNC 0xffffffff ;  /* 0xffffffff00007948 */ /* 0x000fe20003800000 */
[----:B------:R-:W-:Y:S11]  /*cc80*/  BAR.SYNC.DEFER_BLOCKING 0x0 ;  /* 0x0000000000007b1d */ /* 0x000ff60000010000 */
[----:B------:R-:W-:Y:S05]  /*cc90*/  @!P0 BRA `(.L_x_4064) ;  /* 0x000001f000008947 */ /* 0x000fea0003800000 */
[----:B------:R-:W-:Y:S02]  /*cca0*/  IMAD.MOV.U32 R3, RZ, RZ, 0x1 ;  /* 0x00000001ff037424 */ /* 0x000fe400078e00ff */
.L_x_4069:
        /* <DEDUP_REMOVED lines=21> */
[----:B------:R-:W-:Y:S02]  /*ce00*/  ISETP.NE.AND P1, PT, R24, RZ, P1 ;  /* 0x000000ff1800720c */ /* 0x000fe40000f25270 */
[----:B--2---:R-:W-:Y:S02]  /*ce10*/  ISETP.NE.AND P0, PT, R4, RZ, P0 ;  /* 0x000000ff0400720c */ /* 0x004fe40000705270 */
[----:B------:R-:W-:-:S02]  /*ce20*/  ISETP.NE.AND P3, PT, R18, RZ, P3 ;  /* 0x000000ff1200720c */ /* 0x000fc40001f65270 */
[----:B----4-:R-:W-:Y:S02]  /*ce30*/  ISETP.NE.AND P2, PT, R8, RZ, P2 ;  /* 0x000000ff0800720c */ /* 0x010fe40001745270 */
[----:B------:R-:W-:Y:S02]  /*ce40*/  SEL R27, RZ, 0x1, !P0 ;  /* 0x00000001ff1b7807 */ /* 0x000fe40004000000 */
[----:B------:R-:W-:Y:S02]  /*ce50*/  SEL R19, RZ, 0x1, !P2 ;  /* 0x00000001ff137807 */ /* 0x000fe40005000000 */
[----:B------:R-:W-:Y:S02]  /*ce60*/  SEL R24, RZ, 0x1, !P1 ;  /* 0x00000001ff187807 */ /* 0x000fe40004800000 */
[----:B------:R-:W-:Y:S01]  /*ce70*/  SEL R18, RZ, 0x1, !P3 ;  /* 0x00000001ff127807 */ /* 0x000fe20005800000 */
[----:B------:R-:W-:Y:S05]  /*ce80*/  @!P4 BRA `(.L_x_4069) ;  /* 0xfffffe200000c947 */ /* 0x000fea000383ffff */
.L_x_4064:
        /* <DEDUP_REMOVED lines=204> */
.L_x_4070:
        /* <DEDUP_REMOVED lines=200> */
.L_x_4071:
        /* <DEDUP_REMOVED lines=202> */
.L_x_4072:
        /* <DEDUP_REMOVED lines=200> */
.L_x_4073:
        /* <DEDUP_REMOVED lines=215> */
.L_x_4075:
        /* <DEDUP_REMOVED lines=200> */
.L_x_4076:
        /* <DEDUP_REMOVED lines=202> */
.L_x_4077:
        /* <DEDUP_REMOVED lines=200> */
.L_x_4078:
        /* <DEDUP_REMOVED lines=11> */
.L_x_4080:
[----:B------:R-:W-:Y:S05]  /*134b0*/  BSYNC B0 ;  /* 0x0000000000007941 */ /* 0x000fea0003800000 */
.L_x_4079:
        /* <DEDUP_REMOVED lines=15> */
.L_x_4082:
[----:B------:R-:W-:Y:S05]  /*135b0*/  BSYNC B0 ;  /* 0x0000000000007941 */ /* 0x000fea0003800000 */
.L_x_4081:
        /* <DEDUP_REMOVED lines=31> */
.L_x_4084:
[----:B------:R-:W-:Y:S05]  /*137b0*/  BSYNC B0 ;  /* 0x0000000000007941 */ /* 0x000fea0003800000 */
.L_x_4083:
        /* <DEDUP_REMOVED lines=26> */
.L_x_4089:
[----:B------:R-:W-:Y:S02]  /*13960*/  IMAD.MOV.U32 R7, RZ, RZ, 0x4 ;  /* 0x00000004ff077424 */ /* 0x000fe400078e00ff */
[----:B------:R-:W-:-:S04]  /*13970*/  IMAD R6, R0, c[0x0][0x10], R3 ;  /* 0x0000040000067a24 */ /* 0x000fc800078e0203 */
[----:B------:R-:W-:-:S05]  /*13980*/  IMAD.WIDE.U32 R6, R6, R7, c[0x0][0x550] ;  /* 0x0001540006067625 */ /* 0x000fca00078e0007 */
[----:B------:R-:W2:Y:S04]  /*13990*/  LDG.E.U8 R11, [R6.64] ;  /* 0x00000024060b7981 */ /* 0x000ea8000c1e1100 */
[----:B------:R-:W3:Y:S04]  /*139a0*/  LDG.E.U8 R8, [R6.64+0x1] ;  /* 0x0000012406087981 */ /* 0x000ee8000c1e1100 */
[----:B------:R-:W4:Y:S04]  /*139b0*/  LDG.E.U8 R9, [R6.64+0x2] ;  /* 0x0000022406097981 */ /* 0x000f28000c1e1100 */
[----:B------:R-:W5:Y:S01]  /*139c0*/  LDG.E.U8 R10, [R6.64+0x3] ;  /* 0x00000324060a7981 */ /* 0x000f62000c1e1100 */
[----:B------:R-:W-:Y:S01]  /*139d0*/  IMAD.MOV.U32 R14, RZ, RZ, c[0x0][0x0] ;  /* 0x00000000ff0e7624 */ /* 0x000fe200078e00ff */
[----:B------:R-:W-:-:S02]  /*139e0*/  LOP3.LUT P1, RZ, R27, 0xff, RZ, 0xc0, !PT ;  /* 0x000000ff1bff7812 */ /* 0x000fc4000782c0ff */
[----:B------:R-:W-:Y:S01]  /*139f0*/  LOP3.LUT P2, RZ, R24, 0xff, RZ, 0xc0, !PT ;  /* 0x000000ff18ff7812 */ /* 0x000fe2000784c0ff */
[----:B------:R-:W-:Y:S01]  /*13a00*/  IMAD R3, R14, c[0x0][0x4], R3 ;  /* 0x000001000e037a24 */ /* 0x000fe200078e0203 */
[----:B------:R-:W-:Y:S02]  /*13a10*/  LOP3.LUT P4, RZ, R19, 0xff, RZ, 0xc0, !PT ;  /* 0x000000ff13ff7812 */ /* 0x000fe4000788c0ff */
[----:B------:R-:W-:Y:S02]  /*13a20*/  LOP3.LUT P0, RZ, R18, 0xff, RZ, 0xc0, !PT ;  /* 0x000000ff12ff7812 */ /* 0x000fe4000780c0ff */
[----:B------:R-:W-:Y:S02]  /*13a30*/  ISETP.GE.U32.AND P5, PT, R3, c[0x0][0x178], PT ;  /* 0x00005e0003007a0c */ /* 0x000fe40003fa6070 */
[----:B--2---:R-:W-:Y:S02]  /*13a40*/  ISETP.NE.AND P1, PT, R11, RZ, P1 ;  /* 0x000000ff0b00720c */ /* 0x004fe40000f25270 */
[----:B---3--:R-:W-:-:S02]  /*13a50*/  ISETP.NE.AND P2, PT, R8, RZ, P2 ;  /* 0x000000ff0800720c */ /* 0x008fc40001745270 */
[----:B------:R-:W-:Y:S02]  /*13a60*/  SEL R27, RZ, 0x1, !P1 ;  /* 0x00000001ff1b7807 */ /* 0x000fe40004800000 */
[----:B----4-:R-:W-:Y:S02]  /*13a70*/  ISETP.NE.AND P4, PT, R9, RZ, P4 ;  /* 0x000000ff0900720c */ /* 0x010fe40002785270 */
[----:B------:R-:W-:Y:S02]  /*13a80*/  SEL R24, RZ, 0x1, !P2 ;  /* 0x00000001ff187807 */ /* 0x000fe40005000000 */
[----:B-----5:R-:W-:Y:S02]  /*13a90*/  ISETP.NE.AND P0, PT, R10, RZ, P0 ;  /* 0x000000ff0a00720c */ /* 0x020fe40000705270 */
[----:B------:R-:W-:Y:S02]  /*13aa0*/  SEL R19, RZ, 0x1, !P4 ;  /* 0x00000001ff137807 */ /* 0x000fe40006000000 */
[----:B------:R-:W-:Y:S01]  /*13ab0*/  SEL R18, RZ, 0x1, !P0 ;  /* 0x00000001ff127807 */ /* 0x000fe20004000000 */
[----:B------:R-:W-:Y:S05]  /*13ac0*/  @!P5 BRA `(.L_x_4089) ;  /* 0xfffffe900000d947 */ /* 0x000fea000383ffff */
.L_x_4088:
[----:B------:R-:W-:Y:S05]  /*13ad0*/  BSYNC B1 ;  /* 0x0000000000017941 */ /* 0x000fea0003800000 */
.L_x_4087:
[----:B------:R-:W-:Y:S05]  /*13ae0*/  BRA `(.L_x_4090) ;  /* 0x0000020000007947 */ /* 0x000fea0003800000 */
.L_x_4086:
[----:B------:R-:W-:Y:S02]  /*13af0*/  ISETP.GE.U32.AND P0, PT, R17, c[0x0][0x178], PT ;  /* 0x00005e0011007a0c */ /* 0x000fe40003f06070 */
[----:B------:R-:W-:-:S02]  /*13b00*/  PRMT R24, R27, 0x7610, R24 ;  /* 0x000076101b187816 */ /* 0x000fc40000000018 */
[C---:B------:R-:W-:Y:S02]  /*13b10*/  PRMT R19, R27.reuse, 0x7610, R19 ;  /* 0x000076101b137816 */ /* 0x040fe40000000013 */
[----:B------:R-:W-:-:S07]  /*13b20*/  PRMT R18, R27, 0x7610, R18 ;  /* 0x000076101b127816 */ /* 0x000fce0000000012 */
[----:B------:R-:W-:Y:S05]  /*13b30*/  @P0 BRA `(.L_x_4090) ;  /* 0x000001b000000947 */ /* 0x000fea0003800000 */
[C---:B------:R-:W-:Y:S01]  /*13b40*/  PRMT R24, R27.reuse, 0x7610, R24 ;  /* 0x000076101b187816 */ /* 0x040fe20000000018 */
[----:B------:R-:W-:Y:S01]  /*13b50*/  IMAD.MOV.U32 R3, RZ, RZ, R17 ;  /* 0x000000ffff037224 */ /* 0x000fe200078e0011 */
[C---:B------:R-:W-:Y:S02]  /*13b60*/  PRMT R19, R27.reuse, 0x7610, R19 ;  /* 0x000076101b137816 */ /* 0x040fe40000000013 */
[----:B------:R-:W-:Y:S02]  /*13b70*/  PRMT R18, R27, 0x7610, R18 ;  /* 0x000076101b127816 */ /* 0x000fe40000000012 */
.L_x_4091:
        /* <DEDUP_REMOVED lines=8> */
[----:B------:R-:W-:-:S02]  /*13c00*/  IADD3 R3, R3, c[0x0][0x4], RZ ;  /* 0x0000010003037a10 */ /* 0x000fc40007ffe0ff */
[----:B------:R-:W-:Y:S02]  /*13c10*/  LOP3.LUT P1, RZ, R27, 0xff, RZ, 0xc0, !PT ;  /* 0x000000ff1bff7812 */ /* 0x000fe4000782c0ff */
[----:B------:R-:W-:Y:S02]  /*13c20*/  ISETP.GE.U32.AND P5, PT, R3, c[0x0][0x178], PT ;  /* 0x00005e0003007a0c */ /* 0x000fe40003fa6070 */
[----:B------:R-:W-:Y:S02]  /*13c30*/  LOP3.LUT P2, RZ, R24, 0xff, RZ, 0xc0, !PT ;  /* 0x000000ff18ff7812 */ /* 0x000fe4000784c0ff */
[----:B------:R-:W-:Y:S02]  /*13c40*/  LOP3.LUT P4, RZ, R19, 0xff, RZ, 0xc0, !PT ;  /* 0x000000ff13ff7812 */ /* 0x000fe4000788c0ff */
[----:B------:R-:W-:Y:S02]  /*13c50*/  LOP3.LUT P0, RZ, R18, 0xff, RZ, 0xc0, !PT ;  /* 0x000000ff12ff7812 */ /* 0x000fe4000780c0ff */
[----:B--2---:R-:W-:-:S02]  /*13c60*/  ISETP.NE.AND P1, PT, R11, RZ, P1 ;  /* 0x000000ff0b00720c */ /* 0x004fc40000f25270 */
[----:B---3--:R-:W-:Y:S02]  /*13c70*/  ISETP.NE.AND P2, PT, R8, RZ, P2 ;  /* 0x000000ff0800720c */ /* 0x008fe40001745270 */
[----:B------:R-:W-:Y:S02]  /*13c80*/  SEL R27, RZ, 0x1, !P1 ;  /* 0x00000001ff1b7807 */ /* 0x000fe40004800000 */
[----:B----4-:R-:W-:Y:S02]  /*13c90*/  ISETP.NE.AND P4, PT, R9, RZ, P4 ;  /* 0x000000ff0900720c */ /* 0x010fe40002785270 */
[----:B------:R-:W-:Y:S02]  /*13ca0*/  SEL R24, RZ, 0x1, !P2 ;  /* 0x00000001ff187807 */ /* 0x000fe40005000000 */
[----:B-----5:R-:W-:Y:S02]  /*13cb0*/  ISETP.NE.AND P0, PT, R10, RZ, P0 ;  /* 0x000000ff0a00720c */ /* 0x020fe40000705270 */
[----:B------:R-:W-:-:S02]  /*13cc0*/  SEL R19, RZ, 0x1, !P4 ;  /* 0x00000001ff137807 */ /* 0x000fc40006000000 */
[----:B------:R-:W-:Y:S01]  /*13cd0*/  SEL R18, RZ, 0x1, !P0 ;  /* 0x00000001ff127807 */ /* 0x000fe20004000000 */
[----:B------:R-:W-:Y:S05]  /*13ce0*/  @!P5 BRA `(.L_x_4091) ;  /* 0xfffffe900000d947 */ /* 0x000fea000383ffff */
.L_x_4090:
[----:B------:R-:W-:Y:S05]  /*13cf0*/  BSYNC B0 ;  /* 0x0000000000007941 */ /* 0x000fea0003800000 */
.L_x_4085:
        /* <DEDUP_REMOVED lines=11> */
.L_x_4095:
        /* <DEDUP_REMOVED lines=30> */
.L_x_4094:
[----:B------:R-:W-:Y:S05]  /*13f90*/  BSYNC B0 ;  /* 0x0000000000007941 */ /* 0x000fea0003800000 */
.L_x_4093:
[----:B------:R-:W-:Y:S01]  /*13fa0*/  IMAD.MOV.U32 R6, RZ, RZ, R10 ;  /* 0x000000ffff067224 */ /* 0x000fe200078e000a */
[----:B------:R-:W-:Y:S05]  /*13fb0*/  @P4 BRA `(.L_x_4095) ;  /* 0xfffffdf000004947 */ /* 0x000fea000383ffff */
.L_x_4092:
        /* <DEDUP_REMOVED lines=15> */
.L_x_4100:
[----:B------:R-:W-:Y:S01]  /*140b0*/  IMAD.IADD R6, R2, 0x1, R7 ;  /* 0x0000000102067824 */ /* 0x000fe200078e0207 */
[----:B------:R-:W-:Y:S04]  /*140c0*/  BAR.SYNC.DEFER_BLOCKING 0x0 ;  /* 0x0000000000007b1d */ /* 0x000fe80000010000 */
[----:B------:R-:W-:-:S02]  /*140d0*/  ISETP.GE.U32.AND P0, PT, R6, c[0x0][0x0], PT ;  /* 0x0000000006007a0c */ /* 0x000fc40003f06070 */
[----:B------:R-:W-:Y:S02]  /*140e0*/  BSSY B0, `(.L_x_4098) ;  /* 0x0000019000007945 */ /* 0x000fe40003800000 */
        /* <DEDUP_REMOVED lines=24> */
.L_x_4099:
[----:B------:R-:W-:Y:S05]  /*14270*/  BSYNC B0 ;  /* 0x0000000000007941 */ /* 0x000fea0003800000 */
.L_x_4098:
[----:B------:R-:W-:-:S04]  /*14280*/  SHF.R.S32.HI R7, RZ, 0x1, R7 ;  /* 0x00000001ff077819 */ /* 0x000fc80000011407 */
[----:B------:R-:W-:-:S13]  /*14290*/  ISETP.GE.AND P0, PT, R7, 0x20, PT ;  /* 0x000000200700780c */ /* 0x000fda0003f06270 */
[----:B------:R-:W-:Y:S05]  /*142a0*/  @P0 BRA `(.L_x_4100) ;  /* 0xfffffe0000000947 */ /* 0x000fea000383ffff */
[----:B------:R-:W-:-:S04]  /*142b0*/  IMAD.MOV.U32 R6, RZ, RZ, 0x20 ;  /* 0x00000020ff067424 */ /* 0x000fc800078e00ff */
.L_x_4097:
[----:B------:R-:W-:Y:S01]  /*142c0*/  BAR.SYNC.DEFER_BLOCKING 0x0 ;  /* 0x0000000000007b1d */ /* 0x000fe20000010000 */
[----:B------:R-:W-:-:S13]  /*142d0*/  ISETP.GE.AND P0, PT, R6, 0x2, PT ;  /* 0x000000020600780c */ /* 0x000fda0003f06270 */
[----:B------:R-:W-:Y:S05]  /*142e0*/  @!P0 BRA `(.L_x_4096) ;  /* 0x000001e000008947 */ /* 0x000fea0003800000 */
[----:B------:R-:W-:Y:S02]  /*142f0*/  IMAD.MOV.U32 R3, RZ, RZ, 0x1 ;  /* 0x00000001ff037424 */ /* 0x000fe400078e00ff */
.L_x_4101:
        /* <DEDUP_REMOVED lines=20> */
[----:B------:R-:W-:Y:S02]  /*14440*/  ISETP.NE.AND P4, PT, R24, RZ, P4 ;  /* 0x000000ff1800720c */ /* 0x000fe40002785270 */
[----:B--2---:R-:W-:Y:S02]  /*14450*/  ISETP.NE.AND P1, PT, R0, RZ, P1 ;  /* 0x000000ff0000720c */ /* 0x004fe40000f25270 */
[----:B------:R-:W-:Y:S02]  /*14460*/  ISETP.NE.AND P0, PT, R18, RZ, P0 ;  /* 0x000000ff1200720c */ /* 0x000fe40000705270 */
[----:B----4-:R-:W-:-:S02]  /*14470*/  ISETP.NE.AND P2, PT, R8, RZ, P2 ;  /* 0x000000ff0800720c */ /* 0x010fc40001745270 */
[----:B------:R-:W-:Y:S02]  /*14480*/  SEL R27, RZ, 0x1, !P1 ;  /* 0x00000001ff1b7807 */ /* 0x000fe40004800000 */
[----:B------:R-:W-:Y:S02]  /*14490*/  SEL R19, RZ, 0x1, !P2 ;  /* 0x00000001ff137807 */ /* 0x000fe40005000000 */
[----:B------:R-:W-:Y:S02]  /*144a0*/  SEL R24, RZ, 0x1, !P4 ;  /* 0x00000001ff187807 */ /* 0x000fe40006000000 */
[----:B------:R-:W-:Y:S01]  /*144b0*/  SEL R18, RZ, 0x1, !P0 ;  /* 0x00000001ff127807 */ /* 0x000fe20004000000 */
[----:B------:R-:W-:Y:S05]  /*144c0*/  @!P5 BRA `(.L_x_4101) ;  /* 0xfffffe300000d947 */ /* 0x000fea000383ffff */
.L_x_4096:
        /* <DEDUP_REMOVED lines=10> */
[----:B0-----:R-:W3:Y:S04]  /*14570*/  LDG.E.U8 R0, [R4.64+0x1] ;  /* 0x0000012404007981 */ /* 0x001ee8000c1e1100 */
[----:B------:R-:W4:Y:S04]  /*14580*/  LDG.E.U8 R2, [R4.64+0x2] ;  /* 0x0000022404027981 */ /* 0x000f28000c1e1100 */
[----:B------:R-:W5:Y:S01]  /*14590*/  LDG.E.U8 R3, [R4.64+0x3] ;  /* 0x0000032404037981 */ /* 0x000f62000c1e1100 */
[----:B------:R-:W-:-:S02]  /*145a0*/  LOP3.LUT P1, RZ, R27, 0xff, RZ, 0xc0, !PT ;  /* 0x000000ff1bff7812 */ /* 0x000fc4000782c0ff */
[----:B------:R-:W-:Y:S02]  /*145b0*/  LOP3.LUT P2, RZ, R24, 0xff, RZ, 0xc0, !PT ;  /* 0x000000ff18ff7812 */ /* 0x000fe4000784c0ff */
[----:B------:R-:W-:Y:S02]  /*145c0*/  LOP3.LUT P3, RZ, R19, 0xff, RZ, 0xc0, !PT ;  /* 0x000000ff13ff7812 */ /* 0x000fe4000786c0ff */
[----:B------:R-:W-:Y:S02]  /*145d0*/  LOP3.LUT P0, RZ, R18, 0xff, RZ, 0xc0, !PT ;  /* 0x000000ff12ff7812 */ /* 0x000fe4000780c0ff */
[----:B--2---:R-:W-:Y:S02]  /*145e0*/  ISETP.NE.AND P1, PT, R6, RZ, P1 ;  /* 0x000000ff0600720c */ /* 0x004fe40000f25270 */
[----:B---3--:R-:W-:Y:S02]  /*145f0*/  ISETP.NE.AND P2, PT, R0, RZ, P2 ;  /* 0x000000ff0000720c */ /* 0x008fe40001745270 */
[----:B------:R-:W-:-:S02]  /*14600*/  SEL R27, RZ, 0x1, !P1 ;  /* 0x00000001ff1b7807 */ /* 0x000fc40004800000 */
[----:B----4-:R-:W-:Y:S02]  /*14610*/  ISETP.NE.AND P3, PT, R2, RZ, P3 ;  /* 0x000000ff0200720c */ /* 0x010fe40001f65270 */
[----:B------:R-:W-:Y:S02]  /*14620*/  SEL R24, RZ, 0x1, !P2 ;  /* 0x00000001ff187807 */ /* 0x000fe40005000000 */
[----:B-----5:R-:W-:Y:S02]  /*14630*/  ISETP.NE.AND P0, PT, R3, RZ, P0 ;  /* 0x000000ff0300720c */ /* 0x020fe40000705270 */
[----:B------:R-:W-:Y:S02]  /*14640*/  SEL R19, RZ, 0x1, !P3 ;  /* 0x00000001ff137807 */ /* 0x000fe40005800000 */
[----:B------:R-:W-:-:S04]  /*14650*/  SEL R18, RZ, 0x1, !P0 ;  /* 0x00000001ff127807 */ /* 0x000fc80004000000 */
.L_x_4103:
        /* <DEDUP_REMOVED lines=24> */
.L_x_4105:
        /* <DEDUP_REMOVED lines=8> */
[----:B------:R-:W-:Y:S02]  /*14860*/  IMAD.MOV.U32 R4, RZ, RZ, c[0x4][0x640] ;  /* 0x01019000ff047624 */ /* 0x000fe400078e00ff */
[----:B------:R-:W-:Y:S02]  /*14870*/  IMAD.MOV.U32 R5, RZ, RZ, c[0x4][0x644] ;  /* 0x01019100ff057624 */ /* 0x000fe400078e00ff */
[----:B------:R-:W-:Y:S01]  /*14880*/  IMAD.MOV.U32 R6, RZ, RZ, c[0x4][0x630] ;  /* 0x01018c00ff067624 */ /* 0x000fe200078e00ff */
[----:B------:R-:W0:Y:S01]  /*14890*/  LDC.64 R2, c[0x4][R2] ;  /* 0x0100000002027b82 */ /* 0x000e220000000a00 */
        /* <DEDUP_REMOVED lines=14> */
.L_x_4106:
        /* <DEDUP_REMOVED lines=26> */
.L_x_4107:
        /* <DEDUP_REMOVED lines=26> */
.L_x_4108:
[----:B------:R-:W-:Y:S02]  /*14cc0*/  IADD3 R16, P1, R16, c[0x0][0x538], RZ ;  /* 0x00014e0010107a10 */ /* 0x000fe40007f3e0ff */
[----:B------:R-:W-:-:S03]  /*14cd0*/  LOP3.LUT P0, RZ, R18, 0xff, RZ, 0xc0, !PT ;  /* 0x000000ff12ff7812 */ /* 0x000fc6000780c0ff */
[----:B------:R-:W-:Y:S01]  /*14ce0*/  IMAD.X R17, RZ, RZ, c[0x0][0x53c], P1 ;  /* 0x00014f00ff117624 */ /* 0x000fe200008e06ff */
[----:B0-----:R-:W-:-:S05]  /*14cf0*/  SEL R3, RZ, 0x1, !P0 ;  /* 0x00000001ff037807 */ /* 0x001fca0004000000 */
[----:B------:R-:W-:Y:S01]  /*14d00*/  STG.E.U8 [R16.64], R3 ;  /* 0x0000000310007986 */ /* 0x000fe2000c101124 */
[----:B------:R-:W-:Y:S05]  /*14d10*/  EXIT ;  /* 0x000000000000794d */ /* 0x000fea0003800000 */
.L_x_4104:
[----:B------:R-:W-:Y:S04]  /*14d20*/  STG.E.U8 [R4.64], R27 ;  /* 0x0000001b04007986 */ /* 0x000fe8000c101124 */
[----:B------:R-:W-:Y:S04]  /*14d30*/  STG.E.U8 [R4.64+0x1], R24 ;  /* 0x0000011804007986 */ /* 0x000fe8000c101124 */
[----:B------:R-:W-:Y:S04]  /*14d40*/  STG.E.U8 [R4.64+0x2], R19 ;  /* 0x0000021304007986 */ /* 0x000fe8000c101124 */
[----:B------:R-:W-:Y:S01]  /*14d50*/  STG.E.U8 [R4.64+0x3], R18 ;  /* 0x0000031204007986 */ /* 0x000fe2000c101124 */
[----:B------:R-:W-:Y:S05]  /*14d60*/  EXIT ;  /* 0x000000000000794d */ /* 0x000fea0003800000 */
.L_x_4102:
        /* <DEDUP_REMOVED lines=8> */
[----:B0-----:R-:W-:Y:S01]  /*14df0*/  IMAD.X R9, RZ, RZ, c[0x0][0x53c], P3 ;  /* 0x00014f00ff097624 */ /* 0x001fe200018e06ff */
[----:B------:R-:W2:Y:S04]  /*14e00*/  @P4 LDG.E.U8 R12, [R2.64] ;  /* 0x00000024020c4981 */ /* 0x000ea8000c1e1100 */
[----:B------:R-:W3:Y:S04]  /*14e10*/  @P4 LDG.E.U8 R0, [R4.64] ;  /* 0x0000002404004981 */ /* 0x000ee8000c1e1100 */
[----:B------:R-:W4:Y:S04]  /*14e20*/  @P4 LDG.E.U8 R10, [R6.64] ;  /* 0x00000024060a4981 */ /* 0x000f28000c1e1100 */
[----:B------:R-:W5:Y:S01]  /*14e30*/  @P4 LDG.E.U8 R11, [R8.64] ;  /* 0x00000024080b4981 */ /* 0x000f62000c1e1100 */
[----:B------:R-:W-:Y:S01]  /*14e40*/  ULDC.U8 UR4, c[0x0][0x569] ;  /* 0x00015a4000047ab9 */ /* 0x000fe20000000000 */
[----:B------:R-:W-:-:S02]  /*14e50*/  @P4 LOP3.LUT P0, RZ, R27, 0xff, RZ, 0xc0, !PT ;  /* 0x000000ff1bff4812 */ /* 0x000fc4000780c0ff */
[----:B------:R-:W-:Y:S02]  /*14e60*/  ISETP.NE.AND P5, PT, RZ, UR4, PT ;  /* 0x00000004ff007c0c */ /* 0x000fe4000bfa5270 */
[----:B------:R-:W-:Y:S02]  /*14e70*/  @P4 LOP3.LUT P1, RZ, R24, 0xff, RZ, 0xc0, !PT ;  /* 0x000000ff18ff4812 */ /* 0x000fe4000782c0ff */
[----:B------:R-:W-:Y:S02]  /*14e80*/  @P4 LOP3.LUT P2, RZ, R19, 0xff, RZ, 0xc0, !PT ;  /* 0x000000ff13ff4812 */ /* 0x000fe4000784c0ff */
[----:B------:R-:W-:Y:S02]  /*14e90*/  @P4 LOP3.LUT P3, RZ, R18, 0xff, RZ, 0xc0, !PT ;  /* 0x000000ff12ff4812 */ /* 0x000fe4000786c0ff */
[----:B--2---:R-:W-:Y:S02]  /*14ea0*/  @P4 ISETP.NE.AND P0, PT, R12, RZ, P0 ;  /* 0x000000ff0c00420c */ /* 0x004fe40000705270 */
[----:B---3--:R-:W-:-:S02]  /*14eb0*/  @P4 ISETP.NE.AND P1, PT, R0, RZ, P1 ;  /* 0x000000ff0000420c */ /* 0x008fc40000f25270 */
[----:B------:R-:W-:Y:S02]  /*14ec0*/  @P4 SEL R0, RZ, 0x1, !P0 ;  /* 0x00000001ff004807 */ /* 0x000fe40004000000 */
[----:B----4-:R-:W-:Y:S02]  /*14ed0*/  @P4 ISETP.NE.AND P2, PT, R10, RZ, P2 ;  /* 0x000000ff0a00420c */ /* 0x010fe40001745270 */
[----:B------:R-:W-:Y:S02]  /*14ee0*/  @P4 SEL R10, RZ, 0x1, !P1 ;  /* 0x00000001ff0a4807 */ /* 0x000fe40004800000 */
[----:B-----5:R-:W-:Y:S02]  /*14ef0*/  @P4 ISETP.NE.AND P3, PT, R11, RZ, P3 ;  /* 0x000000ff0b00420c */ /* 0x020fe40001f65270 */
[----:B------:R-:W-:Y:S02]  /*14f00*/  @P4 SEL R11, RZ, 0x1, !P2 ;  /* 0x00000001ff0b4807 */ /* 0x000fe40005000000 */
[----:B------:R-:W-:-:S02]  /*14f10*/  @P4 SEL R12, RZ, 0x1, !P3 ;  /* 0x00000001ff0c4807 */ /* 0x000fc40005800000 */
[----:B------:R-:W-:Y:S02]  /*14f20*/  @P4 PRMT R27, R0, 0x7610, R27 ;  /* 0x00007610001b4816 */ /* 0x000fe4000000001b */
[----:B------:R-:W-:Y:S02]  /*14f30*/  @P4 PRMT R24, R10, 0x7610, R24 ;  /* 0x000076100a184816 */ /* 0x000fe40000000018 */
        /* <DEDUP_REMOVED lines=26> */
.L_x_4110:
        /* <DEDUP_REMOVED lines=13> */
[----:B------:R-:W-:-:S02]  /*151b0*/  IMAD.MOV.U32 R7, RZ, RZ, c[0x4][0x634] ;  /* 0x01018d00ff077624 */ /* 0x000fc400078e00ff */
[----:B------:R-:W-:Y:S02]  /*151c0*/  IMAD.MOV.U32 R8, RZ, RZ, 0x2ef ;  /* 0x000002efff087424 */ /* 0x000fe400078e00ff */
        /* <DEDUP_REMOVED lines=11> */
.L_x_4111:
        /* <DEDUP_REMOVED lines=26> */
.L_x_4112:
        /* <DEDUP_REMOVED lines=26> */
.L_x_4113:
[----:B------:R-:W-:Y:S02]  /*155c0*/  IADD3 R16, P1, R16, c[0x0][0x538], RZ ;  /* 0x00014e0010107a10 */ /* 0x000fe40007f3e0ff */
[----:B------:R-:W-:-:S03]  /*155d0*/  LOP3.LUT P0, RZ, R18, 0xff, RZ, 0xc0, !PT ;  /* 0x000000ff12ff7812 */ /* 0x000fc6000780c0ff */
[----:B------:R-:W-:Y:S01]  /*155e0*/  IMAD.X R17, RZ, RZ, c[0x0][0x53c], P1 ;  /* 0x00014f00ff117624 */ /* 0x000fe200008e06ff */
[----:B0-----:R-:W-:-:S05]  /*155f0*/  SEL R3, RZ, 0x1, !P0 ;  /* 0x00000001ff037807 */ /* 0x001fca0004000000 */
[----:B------:R-:W-:Y:S01]  /*15600*/  STG.E.U8 [R16.64], R3 ;  /* 0x0000000310007986 */ /* 0x000fe2000c101124 */
[----:B------:R-:W-:Y:S05]  /*15610*/  EXIT ;  /* 0x000000000000794d */ /* 0x000fea0003800000 */
.L_x_4109:
        /* <DEDUP_REMOVED lines=13> */
.L_x_4074:
        /* <DEDUP_REMOVED lines=32> */
.L_x_4115:
        /* <DEDUP_REMOVED lines=24> */
.L_x_4117:
        /* <DEDUP_REMOVED lines=26> */
.L_x_4118:
        /* <DEDUP_REMOVED lines=26> */
.L_x_4119:
        /* <DEDUP_REMOVED lines=26> */
.L_x_4120:
[----:B------:R-:W-:Y:S02]  /*15f50*/  IADD3 R2, P1, R25, c[0x0][0x538], RZ ;  /* 0x00014e0019027a10 */ /* 0x000fe40007f3e0ff */
[----:B------:R-:W-:-:S03]  /*15f60*/  LOP3.LUT P0, RZ, R18, 0xff, RZ, 0xc0, !PT ;  /* 0x000000ff12ff7812 */ /* 0x000fc6000780c0ff */
[----:B0-----:R-:W-:Y:S01]  /*15f70*/  IMAD.X R3, RZ, RZ, c[0x0][0x53c], P1 ;  /* 0x00014f00ff037624 */ /* 0x001fe200008e06ff */
[----:B------:R-:W-:-:S05]  /*15f80*/  SEL R5, RZ, 0x1, !P0 ;  /* 0x00000001ff057807 */ /* 0x000fca0004000000 */
[----:B------:R-:W-:Y:S01]  /*15f90*/  STG.E.U8 [R2.64], R5 ;  /* 0x0000000502007986 */ /* 0x000fe2000c101124 */
[----:B------:R-:W-:Y:S05]  /*15fa0*/  EXIT ;  /* 0x000000000000794d */ /* 0x000fea0003800000 */
.L_x_4116:
[----:B------:R-:W-:Y:S04]  /*15fb0*/  STG.E.U8 [R4.64], R27 ;  /* 0x0000001b04007986 */ /* 0x000fe8000c101124 */
[----:B------:R-:W-:Y:S04]  /*15fc0*/  STG.E.U8 [R4.64+0x1], R24 ;  /* 0x0000011804007986 */ /* 0x000fe8000c101124 */
[----:B------:R-:W-:Y:S04]  /*15fd0*/  STG.E.U8 [R4.64+0x2], R19 ;  /* 0x0000021304007986 */ /* 0x000fe8000c101124 */
[----:B------:R-:W-:Y:S01]  /*15fe0*/  STG.E.U8 [R4.64+0x3], R18 ;  /* 0x0000031204007986 */ /* 0x000fe2000c101124 */
[----:B------:R-:W-:Y:S05]  /*15ff0*/  EXIT ;  /* 0x000000000000794d */ /* 0x000fea0003800000 */
.L_x_4114:
        /* <DEDUP_REMOVED lines=55> */
.L_x_4122:
        /* <DEDUP_REMOVED lines=10> */
[----:B------:R-:W-:Y:S02]  /*16410*/  IMAD.MOV.U32 R5, RZ, RZ, c[0x4][0x644] ;  /* 0x01019100ff057624 */ /* 0x000fe400078e00ff */
[----:B------:R-:W-:Y:S01]  /*16420*/  IMAD.MOV.U32 R6, RZ, RZ, c[0x4][0x630] ;  /* 0x01018c00ff067624 */ /* 0x000fe200078e00ff */
[----:B0-----:R-:W0:Y:S01]  /*16430*/  LDC.64 R2, c[0x4][R2] ;  /* 0x0100000002027b82 */ /* 0x001e220000000a00 */
        /* <DEDUP_REMOVED lines=13> */
.L_x_4123:
        /* <DEDUP_REMOVED lines=26> */
.L_x_4124:
        /* <DEDUP_REMOVED lines=26> */
.L_x_4125:
[----:B------:R-:W-:Y:S02]  /*16850*/  IADD3 R2, P1, R25, c[0x0][0x538], RZ ;  /* 0x00014e0019027a10 */ /* 0x000fe40007f3e0ff */
[----:B------:R-:W-:-:S03]  /*16860*/  LOP3.LUT P0, RZ, R18, 0xff, RZ, 0xc0, !PT ;  /* 0x000000ff12ff7812 */ /* 0x000fc6000780c0ff */
[----:B0-----:R-:W-:Y:S01]  /*16870*/  IMAD.X R3, RZ, RZ, c[0x0][0x53c], P1 ;  /* 0x00014f00ff037624 */ /* 0x001fe200008e06ff */
[----:B------:R-:W-:-:S05]  /*16880*/  SEL R5, RZ, 0x1, !P0 ;  /* 0x00000001ff057807 */ /* 0x000fca0004000000 */
[----:B------:R-:W-:Y:S01]  /*16890*/  STG.E.U8 [R2.64], R5 ;  /* 0x0000000502007986 */ /* 0x000fe2000c101124 */
[----:B------:R-:W-:Y:S05]  /*168a0*/  EXIT ;  /* 0x000000000000794d */ /* 0x000fea0003800000 */
.L_x_4121:
        /* <DEDUP_REMOVED lines=13> */
.L_x_4126:
        /* <DEDUP_REMOVED lines=16> */
.L_x_7651:


//--------------------- .text._ZN2at6native13reduce_kernelILi512ELi1ENS0_8ReduceOpIN3c108BFloat16ENS0_14func_wrapper_tIbZZZNS0_15and_kernel_cudaERNS_14TensorIteratorEENKUlvE_clEvENKUlvE9_clEvEUlbS4_E_EEjbLi4ELi4EEEEEvT1_ --------------------------
	.section	.text._ZN2at6native13reduce_kernelILi512ELi1ENS0_8ReduceOpIN3c108BFloat16ENS0_14func_wrapper_tIbZZZNS0_15and_kernel_cudaERNS_14TensorIteratorEENKUlvE_clEvENKUlvE9_clEvEUlbS4_E_EEjbLi4ELi4EEEEEvT1_,"ax",@progbits
	.sectioninfo	@"SHI_REGISTERS=28"
	.align	128
        .global         _ZN2at6native13reduce_kernelILi512ELi1ENS0_8ReduceOpIN3c108BFloat16ENS0_14func_wrapper_tIbZZZNS0_15and_kernel_cudaERNS_14TensorIteratorEENKUlvE_clEvENKUlvE9_clEvEUlbS4_E_EEjbLi4ELi4EEEEEvT1_
        .type           _ZN2at6native13reduce_kernelILi512ELi1ENS0_8ReduceOpIN3c108BFloat16ENS0_14func_wrapper_tIbZZZNS0_15and_kernel_cudaERNS_14TensorIteratorEENKUlvE_clEvENKUlvE9_clEvEUlbS4_E_EEjbLi4ELi4EEEEEvT1_,@function
        .size           _ZN2at6native13reduce_kernelILi512ELi1ENS0_8ReduceOpIN3c108BFloat16ENS0_14func_wrapper_tIbZZZNS0_15and_kernel_cudaERNS_14TensorIteratorEENKUlvE_clEvENKUlvE9_clEvEUlbS4_E_EEjbLi4ELi4EEEEEvT1_,(.L_x_7652 - _ZN2at6native13reduce_kernelILi512ELi1ENS0_8ReduceOpIN3c108BFloat16ENS0_14func_wrapper_tIbZZZNS0_15and_kernel_cudaERNS_14TensorIteratorEENKUlvE_clEvENKUlvE9_clEvEUlbS4_E_EEjbLi4ELi4EEEEEvT1_)
        .other          _ZN2at6native13reduce_kernelILi512ELi1ENS0_8ReduceOpIN3c108BFloat16ENS0_14func_wrapper_tIbZZZNS0_15and_kernel_cudaERNS_14TensorIteratorEENKUlvE_clEvENKUlvE9_clEvEUlbS4_E_EEjbLi4ELi4EEEEEvT1_,@"STO_CUDA_ENTRY STV_DEFAULT"
_ZN2at6native13reduce_kernelILi512ELi1ENS0_8ReduceOpIN3c108BFloat16ENS0_14func_wrapper_tIbZZZNS0_15and_kernel_cudaERNS_14TensorIteratorEENKUlvE_clEvENKUlvE9_clEvEUlbS4_E_EEjbLi4ELi4EEEEEvT1_:
.text._ZN2at6native13reduce_kernelILi512ELi1ENS0_8ReduceOpIN3c108BFloat16ENS0_14func_wrapper_tIbZZZNS0_15and_kernel_cudaERNS_14TensorIteratorEENKUlvE_clEvENKUlvE9_clEvEUlbS4_E_EEjbLi4ELi4EEEEEvT1_:
        /* <DEDUP_REMOVED lines=208> */
.L_x_4127:
        /* <DEDUP_REMOVED lines=41> */
.L_x_4136:
[----:B------:R-:W-:Y:S05]  /*0f90*/  BSYNC B3 ;  /* 0x0000000000037941 */ /* 0x000fea0003800000 */
.L_x_4135:
[----:B------:R-:W-:-:S04]  /*0fa0*/  PRMT R3, R3, 0x9910, RZ ;  /* 0x0000991003037816 */ /* 0x000fc800000000ff */
[----:B------:R-:W-:-:S13]  /*0fb0*/  ISETP.NE.AND P0, PT, R3, RZ, PT ;  /* 0x000000ff0300720c */ /* 0x000fda0003f05270 */
[----:B------:R-:W-:Y:S05]  /*0fc0*/  @!P0 BRA `(.L_x_4134) ;  /* 0x000000c000008947 */ /* 0x000fea0003800000 */
[----:B------:R-:W-:Y:S02]  /*0fd0*/  PRMT R3, R4, 0x9910, RZ ;  /* 0x0000991004037816 */ /* 0x000fe400000000ff */
[----:B------:R-:W-:Y:S02]  /*0fe0*/  PRMT R4, RZ, 0x7610, R4 ;  /* 0x00007610ff047816 */ /* 0x000fe40000000004 */
[----:B------:R-:W-:-:S13]  /*0ff0*/  ISETP.NE.AND P0, PT, R3, RZ, PT ;  /* 0x000000ff0300720c */ /* 0x000fda0003f05270 */
[----:B------:R-:W-:Y:S05]  /*1000*/  @!P0 BRA `(.L_x_4134) ;  /* 0x0000008000008947 */ /* 0x000fea0003800000 */
        /* <DEDUP_REMOVED lines=8> */
.L_x_4134:
[----:B------:R-:W-:Y:S05]  /*1090*/  BSYNC B2 ;  /* 0x0000000000027941 */ /* 0x000fea0003800000 */
.L_x_4133:
[C---:B------:R-:W-:Y:S02]  /*10a0*/  IADD3 R3, P0, -R8.reuse, 0x4, RZ ;  /* 0x0000000408037810 */ /* 0x040fe40007f1e1ff */
[----:B------:R-:W-:Y:S02]  /*10b0*/  IADD3 R5, R8, c[0x0][0x168], RZ ;  /* 0x00005a0008057a10 */ /* 0x000fe40007ffe0ff */
[----:B------:R-:W-:Y:S01]  /*10c0*/  LEA R14, P1, R3, R14, 0x1 ;  /* 0x0000000e030e7211 */ /* 0x000fe200078208ff */
[----:B------:R-:W-:Y:S01]  /*10d0*/  IMAD.X R6, RZ, RZ, -0x1, P0 ;  /* 0xffffffffff067424 */ /* 0x000fe200000e06ff */
[----:B------:R-:W-:-:S04]  /*10e0*/  IADD3 R5, R5, -0x4, RZ ;  /* 0xfffffffc05057810 */ /* 0x000fc80007ffe0ff */
[----:B------:R-:W-:Y:S02]  /*10f0*/  LEA.HI.X R15, R3, R15, R6, 0x1, P1 ;  /* 0x0000000f030f7211 */ /* 0x000fe400008f0c06 */
.L_x_4132:
[----:B------:R-:W-:Y:S05]  /*1100*/  BSYNC B1 ;  /* 0x0000000000017941 */ /* 0x000fea0003800000 */
.L_x_4131:
        /* <DEDUP_REMOVED lines=10> */
.L_x_4139:
[----:B------:R-:W-:-:S06]  /*11b0*/  IMAD.WIDE.U32 R6, R21, 0x8, R14 ;  /* 0x0000000815067825 */ /* 0x000fcc00078e000e */
[----:B------:R-:W2:Y:S01]  /*11c0*/  LDG.E.64 R6, [R6.64] ;  /* 0x0000002406067981 */ /* 0x000ea2000c1e1b00 */
[----:B------:R-:W-:Y:S02]  /*11d0*/  LOP3.LUT P4, RZ, R4, 0xff, RZ, 0xc0, !PT ;  /* 0x000000ff04ff7812 */ /* 0x000fe4000788c0ff */
[----:B------:R-:W-:Y:S02]  /*11e0*/  LOP3.LUT P5, RZ, R8, 0xff, RZ, 0xc0, !PT ;  /* 0x000000ff08ff7812 */ /* 0x000fe400078ac0ff */
[----:B------:R-:W-:Y:S02]  /*11f0*/  LOP3.LUT P3, RZ, R0, 0xff, RZ, 0xc0, !PT ;  /* 0x000000ff00ff7812 */ /* 0x000fe4000786c0ff */
[----:B------:R-:W-:Y:S02]  /*1200*/  LOP3.LUT P2, RZ, R9, 0xff, RZ, 0xc0, !PT ;  /* 0x000000ff09ff7812 */ /* 0x000fe4000784c0ff */
[----:B------:R-:W-:Y:S02]  /*1210*/  IADD3 R21, R21, c[0x0][0x170], RZ ;  /* 0x00005c0015157a10 */ /* 0x000fe40007ffe0ff */
[----:B------:R-:W-:-:S02]  /*1220*/  PRMT R3, RZ, 0x5410, RZ ;  /* 0x00005410ff037816 */ /* 0x000fc400000000ff */
[----:B------:R-:W-:Y:S02]  /*1230*/  PRMT R4, RZ, 0x7610, R4 ;  /* 0x00007610ff047816 */ /* 0x000fe40000000004 */
[--C-:B--2---:R-:W-:Y:S02]  /*1240*/  @P4 PRMT R0, RZ, 0x5410, R6.reuse ;  /* 0x00005410ff004816 */ /* 0x104fe40000000006 */
[----:B------:R-:W-:Y:S02]  /*1250*/  @P5 PRMT R6, RZ, 0x7610, R6 ;  /* 0x00007610ff065816 */ /* 0x000fe40000000006 */
[----:B------:R-:W-:Y:S02]  /*1260*/  @P4 FSETP.NEU.FTZ.AND P6, PT, R0, RZ, PT ;  /* 0x000000ff0000420b */ /* 0x000fe40003fdd000 */
[----:B------:R-:W-:Y:S02]  /*1270*/  @P3 PRMT R0, RZ, 0x5410, R7 ;  /* 0x00005410ff003816 */ /* 0x000fe40000000007 */
[----:B------:R-:W-:-:S02]  /*1280*/  @P4 SEL R8, RZ, 0x1, !P6 ;  /* 0x00000001ff084807 */ /* 0x000fc40007000000 */
[----:B------:R-:W-:Y:S02]  /*1290*/  @P5 FSETP.NEU.FTZ.AND P6, PT, R6, RZ, PT ;  /* 0x000000ff0600520b */ /* 0x000fe40003fdd000 */
[----:B------:R-:W-:Y:S02]  /*12a0*/  @P2 PRMT R7, RZ, 0x7610, R7 ;  /* 0x00007610ff072816 */ /* 0x000fe40000000007 */
[----:B------:R-:W-:Y:S02]  /*12b0*/  @P5 SEL R6, RZ, 0x1, !P6 ;  /* 0x00000001ff065807 */ /* 0x000fe40007000000 */
[----:B------:R-:W-:Y:S02]  /*12c0*/  @P3 FSETP.NEU.FTZ.AND P6, PT, R0, RZ, PT ;  /* 0x000000ff0000320b */ /* 0x000fe40003fdd000 */
[----:B------:R-:W-:Y:S02]  /*12d0*/  LEA R0, R21, 0x3, 0x2 ;  /* 0x0000000315007811 */ /* 0x000fe400078e10ff */
[----:B------:R-:W-:-:S02]  /*12e0*/  @P3 SEL R9, RZ, 0x1, !P6 ;  /* 0x00000001ff093807 */ /* 0x000fc40007000000 */
[----:B------:R-:W-:Y:S02]  /*12f0*/  @P2 FSETP.NEU.FTZ.AND P6, PT, R7, RZ, PT ;  /* 0x000000ff0700220b */ /* 0x000fe40003fdd000 */
[----:B------:R-:W-:Y:S02]  /*1300*/  @P4 PRMT R4, R8, 0x7610, R4 ;  /* 0x0000761008044816 */ /* 0x000fe40000000004 */
[----:B------:R-:W-:Y:S02]  /*1310*/  @P2 SEL R7, RZ, 0x1, !P6 ;  /* 0x00000001ff072807 */ /* 0x000fe40007000000 */
[----:B------:R-:W-:Y:S02]  /*1320*/  ISETP.GE.U32.AND P6, PT, R0, R5, PT ;  /* 0x000000050000720c */ /* 0x000fe40003fc6070 */
[----:B------:R-:W-:Y:S02]  /*1330*/  @P2 PRMT R3, R7, 0x7610, R3 ;  /* 0x0000761007032816 */ /* 0x000fe40000000003 */
[----:B------:R-:W-:-:S02]  /*1340*/  PRMT R0, RZ, 0x7610, R0 ;  /* 0x00007610ff007816 */ /* 0x000fc40000000000 */
[----:B------:R-:W-:Y:S02]  /*1350*/  @P5 PRMT R3, R3, 0x5410, R6 ;  /* 0x0000541003035816 */ /* 0x000fe40000000006 */
[----:B------:R-:W-:Y:S02]  /*1360*/  @P3 PRMT R0, R9, 0x7610, R0 ;  /* 0x0000761009003816 */ /* 0x000fe40000000000 */
[C---:B------:R-:W-:Y:S02]  /*1370*/  PRMT R9, R3.reuse, 0x7610, R9 ;  /* 0x0000761003097816 */ /* 0x040fe40000000009 */
[----:B------:R-:W-:Y:S01]  /*1380*/  PRMT R8, R3, 0x7632, R8 ;  /* 0x0000763203087816 */ /* 0x000fe20000000008 */
[----:B------:R-:W-:Y:S05]  /*1390*/  @!P6 BRA `(.L_x_4139) ;  /* 0xfffffe100000e947 */ /* 0x000fea000383ffff */
.L_x_4138:
[----:B------:R-:W-:Y:S05]  /*13a0*/  BSYNC B1 ;  /* 0x0000000000017941 */ /* 0x000fea0003800000 */
.L_x_4137:
        /* <DEDUP_REMOVED lines=8> */
.L_x_4141:
[----:B------:R-:W-:Y:S05]  /*1430*/  BSYNC B1 ;  /* 0x0000000000017941 */ /* 0x000fea0003800000 */
.L_x_4140:
        /* <DEDUP_REMOVED lines=9> */
[----:B------:R-:W-:Y:S01]  /*14d0*/  IMAD.WIDE R14, R2, 0x2, R14 ;  /* 0x00000002020e7825 */ /* 0x000fe200078e020e */
[----:B------:R-:W-:-:S11]  /*14e0*/  PRMT R4, RZ, 0x7610, R4 ;  /* 0x00007610ff047816 */ /* 0x000fd60000000004 */
[----:B------:R-:W-:Y:S05]  /*14f0*/  @!P0 BRA `(.L_x_4143) ;  /* 0x0000004000008947 */ /* 0x000fea0003800000 */
[----:B------:R-:W2:Y:S02]  /*1500*/  LDG.E.U16 R14, [R14.64] ;  /* 0x000000240e0e7981 */ /* 0x000ea4000c1e1500 */
[----:B--2---:R-:W-:-:S04]  /*1510*/  PRMT R14, RZ, 0x5410, R14 ;  /* 0x00005410ff0e7816 */ /* 0x004fc8000000000e */
[----:B------:R-:W-:-:S04]  /*1520*/  FSETP.NEU.FTZ.AND P0, PT, R14, RZ, PT ;  /* 0x000000ff0e00720b */ /* 0x000fc80003f1d000 */
[----:B------:R-:W-:-:S04]  /*1530*/  SEL R4, RZ, 0x1, !P0 ;  /* 0x00000001ff047807 */ /* 0x000fc80004000000 */
.L_x_4143:
[----:B------:R-:W-:Y:S05]  /*1540*/  BSYNC B1 ;  /* 0x0000000000017941 */ /* 0x000fea0003800000 */
.L_x_4142:
[----:B------:R-:W0:Y:S01]  /*1550*/  I2F.S8 R2, R3.B2 ;  /* 0x2000000300027306 */ /* 0x000e220000001400 */
[----:B------:R-:W-:Y:S02]  /*1560*/  LOP3.LUT P1, RZ, R4, 0xff, RZ, 0xc0, !PT ;  /* 0x000000ff04ff7812 */ /* 0x000fe4000782c0ff */
[----:B------:R-:W-:-:S05]  /*1570*/  PRMT R19, RZ, 0x7610, R19 ;  /* 0x00007610ff137816 */ /* 0x000fca0000000013 */
[----:B------:R-:W1:Y:S01]  /*1580*/  I2F.S8 R0, R0 ;  /* 0x0000000000007306 */ /* 0x000e620000001400 */
[----:B0-----:R-:W-:Y:S02]  /*1590*/  F2FP.BF16.PACK_AB R4, RZ, R2 ;  /* 0x00000002ff04723e */ /* 0x001fe400000010ff */
[----:B------:R-:W-:-:S03]  /*15a0*/  PRMT R2, RZ, 0x7610, R2 ;  /* 0x00007610ff027816 */ /* 0x000fc60000000002 */
[----:B------:R-:W-:-:S04]  /*15b0*/  @P1 PRMT R4, RZ, 0x5410, R4 ;  /* 0x00005410ff041816 */ /* 0x000fc80000000004 */
[----:B------:R-:W-:Y:S02]  /*15c0*/  @P1 FSETP.NEU.FTZ.AND P0, PT, R4, RZ, PT ;  /* 0x000000ff0400120b */ /* 0x000fe40003f1d000 */
[----:B-1----:R-:W-:Y:S02]  /*15d0*/  F2FP.BF16.PACK_AB R4, RZ, R0 ;  /* 0x00000000ff04723e */ /* 0x002fe400000010ff */
[----:B------:R-:W-:-:S04]  /*15e0*/  @P1 SEL R2, RZ, 0x1, !P0 ;  /* 0x00000001ff021807 */ /* 0x000fc80004000000 */
[----:B------:R-:W-:-:S04]  /*15f0*/  PRMT R2, R2, 0x9910, RZ ;  /* 0x0000991002027816 */ /* 0x000fc800000000ff */
[----:B------:R-:W-:Y:S02]  /*1600*/  ISETP.NE.AND P1, PT, R2, RZ, PT ;  /* 0x000000ff0200720c */ /* 0x000fe40003f25270 */
[----:B------:R-:W-:-:S11]  /*1610*/  PRMT R2, RZ, 0x7610, R2 ;  /* 0x00007610ff027816 */ /* 0x000fd60000000002 */
[----:B------:R-:W-:-:S04]  /*1620*/  @P1 PRMT R0, RZ, 0x5410, R4 ;  /* 0x00005410ff001816 */ /* 0x000fc80000000004 */
[----:B------:R-:W-:-:S04]  /*1630*/  @P1 FSETP.NEU.FTZ.AND P0, PT, R0, RZ, PT ;  /* 0x000000ff0000120b */ /* 0x000fc80003f1d000 */
[----:B------:R-:W-:-:S04]  /*1640*/  @P1 SEL R2, RZ, 0x1, !P0 ;  /* 0x00000001ff021807 */ /* 0x000fc80004000000 */
[----:B------:R-:W-:-:S04]  /*1650*/  PRMT R2, R2, 0x9910, RZ ;  /* 0x0000991002027816 */ /* 0x000fc800000000ff */
[----:B------:R-:W-:-:S13]  /*1660*/  ISETP.NE.AND P0, PT, R2, RZ, PT ;  /* 0x000000ff0200720c */ /* 0x000fda0003f05270 */
[----:B------:R-:W-:Y:S05]  /*1670*/  @!P0 BRA `(.L_x_4129) ;  /* 0x0000831000008947 */ /* 0x000fea0003800000 */
[----:B------:R-:W0:Y:S02]  /*1680*/  I2F.S8 R3, R3 ;  /* 0x0000000300037306 */ /* 0x000e240000001400 */
[----:B0-----:R-:W-:-:S04]  /*1690*/  F2FP.BF16.PACK_AB R0, RZ, R3 ;  /* 0x00000003ff00723e */ /* 0x001fc800000010ff */
[----:B------:R-:W-:-:S04]  /*16a0*/  PRMT R0, RZ, 0x5410, R0 ;  /* 0x00005410ff007816 */ /* 0x000fc80000000000 */
[----:B------:R-:W-:-:S04]  /*16b0*/  FSETP.NEU.FTZ.AND P0, PT, R0, RZ, PT ;  /* 0x000000ff0000720b */ /* 0x000fc80003f1d000 */
[----:B------:R-:W-:Y:S01]  /*16c0*/  SEL R19, RZ, 0x1, !P0 ;  /* 0x00000001ff137807 */ /* 0x000fe20004000000 */
[----:B------:R-:W-:Y:S05]  /*16d0*/  BRA `(.L_x_4129) ;  /* 0x000082b000007947 */ /* 0x000fea0003800000 */
.L_x_4130:
        /* <DEDUP_REMOVED lines=23> */
.L_x_4152:
[----:B------:R-:W-:Y:S02]  /*1850*/  IMAD.MOV.U32 R0, RZ, RZ, RZ ;  /* 0x000000ffff007224 */ /* 0x000fe400078e00ff */
[----:B------:R-:W-:Y:S01]  /*1860*/  IMAD.MOV.U32 R3, RZ, RZ, RZ ;  /* 0x000000ffff037224 */ /* 0x000fe200078e00ff */
        /* <DEDUP_REMOVED lines=210> */
.L_x_4148:
[----:B------:R-:W-:-:S04]  /*2590*/  LOP3.LUT R3, R3, 0xfffffffe, RZ, 0xc0, !PT ;  /* 0xfffffffe03037812 */ /* 0x000fc800078ec0ff */
[----:B------:R-:W-:-:S05]  /*25a0*/  IADD3 R4, P1, R14, R3, RZ ;  /* 0x000000030e047210 */ /* 0x000fca0007f3e0ff */
[----:B------:R-:W-:-:S06]  /*25b0*/  IMAD.X R5, RZ, RZ, R15, P1 ;  /* 0x000000ffff057224 */ /* 0x000fcc00008e060f */
[----:B------:R0:W5:Y:S01]  /*25c0*/  LDG.E.U16 R5, [R4.64] ;  /* 0x0000002404057981 */ /* 0x000162000c1e1500 */
        /* <DEDUP_REMOVED lines=211> */
.L_x_4149:
[----:B------:R-:W-:-:S04]  /*3300*/  LOP3.LUT R13, R0, 0xfffffffe, RZ, 0xc0, !PT ;  /* 0xfffffffe000d7812 */ /* 0x000fc800078ec0ff */
[----:B------:R-:W-:-:S04]  /*3310*/  IADD3 R12, P1, R14, R13, RZ ;  /* 0x0000000d0e0c7210 */ /* 0x000fc80007f3e0ff */
[----:B------:R-:W-:-:S05]  /*3320*/  IADD3.X R13, RZ, R15, RZ, P1, !PT ;  /* 0x0000000fff0d7210 */ /* 0x000fca0000ffe4ff */
[----:B0-----:R0:W5:Y:S01]  /*3330*/  LDG.E.U16 R4, [R12.64] ;  /* 0x000000240c047981 */ /* 0x001162000c1e1500 */
[----:B------:R-:W-:Y:S01]  /*3340*/  IADD3 R7, R21, c[0x0][0x170], RZ ;  /* 0x00005c0015077a10 */ /* 0x000fe20007ffe0ff */
[----:B------:R-:W-:Y:S02]  /*3350*/  IMAD.MOV.U32 R3, RZ, RZ, RZ ;  /* 0x000000ffff037224 */ /* 0x000fe400078e00ff */
[----:B------:R-:W-:Y:S01]  /*3360*/  IMAD.MOV.U32 R9, RZ, RZ, RZ ;  /* 0x000000ffff097224 */ /* 0x000fe200078e00ff */
[----:B------:R-:W-:Y:S05]  /*3370*/  @!P0 BRA `(.L_x_4150) ;  /* 0x00000d1000008947 */ /* 0x000fea0003800000 */
[----:B0-----:R-:W-:Y:S01]  /*3380*/  MOV R13, R7 ;  /* 0x00000007000d7202 */ /* 0x001fe20000000f00 */
        /* <DEDUP_REMOVED lines=208> */
.L_x_4150:
        /* <DEDUP_REMOVED lines=214> */
.L_x_4151:
[----:B------:R-:W-:-:S04]  /*4df0*/  LOP3.LUT R3, R3, 0xfffffffe, RZ, 0xc0, !PT ;  /* 0xfffffffe03037812 */ /* 0x000fc800078ec0ff */
[----:B0-----:R-:W-:-:S04]  /*4e00*/  IADD3 R12, P1, R14, R3, RZ ;  /* 0x000000030e0c7210 */ /* 0x001fc80007f3e0ff */
[----:B------:R-:W-:-:S05]  /*4e10*/  IADD3.X R13, RZ, R15, RZ, P1, !PT ;  /* 0x0000000fff0d7210 */ /* 0x000fca0000ffe4ff */
[----:B------:R0:W2:Y:S01]  /*4e20*/  LDG.E.U16 R3, [R12.64] ;  /* 0x000000240c037981 */ /* 0x0000a2000c1e1500 */
[----:B------:R-:W-:Y:S01]  /*4e30*/  LOP3.LUT P2, RZ, R6, 0xff, RZ, 0xc0, !PT ;  /* 0x000000ff06ff7812 */ /* 0x000fe2000784c0ff */
[----:B------:R-:W-:Y:S01]  /*4e40*/  IMAD.MOV.U32 R6, RZ, RZ, c[0x0][0x170] ;  /* 0x00005c00ff067624 */ /* 0x000fe200078e00ff */
[----:B------:R-:W-:Y:S02]  /*4e50*/  LOP3.LUT P4, RZ, R10, 0xff, RZ, 0xc0, !PT ;  /* 0x000000ff0aff7812 */ /* 0x000fe4000788c0ff */
[----:B------:R-:W-:Y:S01]  /*4e60*/  LOP3.LUT P1, RZ, R8, 0xff, RZ, 0xc0, !PT ;  /* 0x000000ff08ff7812 */ /* 0x000fe2000782c0ff */
[----:B------:R-:W-:Y:S01]  /*4e70*/  IMAD R21, R6, 0x2, R21 ;  /* 0x0000000206157824 */ /* 0x000fe200078e0215 */
[----:B------:R-:W-:Y:S02]  /*4e80*/  LOP3.LUT P3, RZ, R2, 0xff, RZ, 0xc0, !PT ;  /* 0x000000ff02ff7812 */ /* 0x000fe4000786c0ff */
[----:B------:R-:W-:Y:S02]  /*4e90*/  PRMT R7, RZ, 0x7610, R7 ;  /* 0x00007610ff077816 */ /* 0x000fe40000000007 */
[----:B------:R-:W-:-:S02]  /*4ea0*/  IADD3 R21, R21, c[0x0][0x170], RZ ;  /* 0x00005c0015157a10 */ /* 0x000fc40007ffe0ff */
[----:B------:R-:W-:Y:S02]  /*4eb0*/  PRMT R9, RZ, 0x7610, R9 ;  /* 0x00007610ff097816 */ /* 0x000fe40000000009 */
[----:B-----5:R-:W-:Y:S02]  /*4ec0*/  @P2 PRMT R2, RZ, 0x5410, R5 ;  /* 0x00005410ff022816 */ /* 0x020fe40000000005 */
[----:B------:R-:W-:Y:S02]  /*4ed0*/  @P4 PRMT R6, RZ, 0x5410, R4 ;  /* 0x00005410ff064816 */ /* 0x000fe40000000004 */
[----:B------:R-:W-:Y:S02]  /*4ee0*/  @P2 FSETP.NEU.FTZ.AND P5, PT, R2, RZ, PT ;  /* 0x000000ff0200220b */ /* 0x000fe40003fbd000 */
[----:B------:R-:W-:Y:S02]  /*4ef0*/  MOV R2, c[0x0][0x170] ;  /* 0x00005c0000027a02 */ /* 0x000fe40000000f00 */
[----:B------:R-:W-:-:S02]  /*4f00*/  @P4 FSETP.NEU.FTZ.AND P6, PT, R6, RZ, PT ;  /* 0x000000ff0600420b */ /* 0x000fc40003fdd000 */
[----:B------:R-:W-:Y:S01]  /*4f10*/  @P1 PRMT R6, RZ, 0x5410, R0 ;  /* 0x00005410ff061816 */ /* 0x000fe20000000000 */
[----:B------:R-:W-:Y:S01]  /*4f20*/  IMAD R2, R2, 0x3, R21 ;  /* 0x0000000302027824 */ /* 0x000fe200078e0215 */
[----:B------:R-:W-:Y:S02]  /*4f30*/  @P2 SEL R10, RZ, 0x1, !P5 ;  /* 0x00000001ff0a2807 */ /* 0x000fe40006800000 */
[----:B------:R-:W-:Y:S02]  /*4f40*/  @P1 FSETP.NEU.FTZ.AND P5, PT, R6, RZ, PT ;  /* 0x000000ff0600120b */ /* 0x000fe40003fbd000 */
[----:B------:R-:W-:Y:S02]  /*4f50*/  @P4 SEL R11, RZ, 0x1, !P6 ;  /* 0x00000001ff0b4807 */ /* 0x000fe40007000000 */
[----:B0-----:R-:W-:Y:S02]  /*4f60*/  @P1 SEL R12, RZ, 0x1, !P5 ;  /* 0x00000001ff0c1807 */ /* 0x001fe40006800000 */
[----:B------:R-:W-:-:S02]  /*4f70*/  ISETP.GE.U32.AND P5, PT, R2, c[0x0][0x168], PT ;  /* 0x00005a0002007a0c */ /* 0x000fc40003fa6070 */
[----:B------:R-:W-:Y:S02]  /*4f80*/  PRMT R8, RZ, 0x7610, R8 ;  /* 0x00007610ff087816 */ /* 0x000fe40000000008 */
[----:B------:R-:W-:Y:S02]  /*4f90*/  @P4 PRMT R7, R11, 0x7610, R7 ;  /* 0x000076100b074816 */ /* 0x000fe40000000007 */
[----:B------:R-:W-:Y:S02]  /*4fa0*/  @P1 PRMT R8, R12, 0x7610, R8 ;  /* 0x000076100c081816 */ /* 0x000fe40000000008 */
[----:B--2---:R-:W-:-:S04]  /*4fb0*/  @P3 PRMT R6, RZ, 0x5410, R3 ;  /* 0x00005410ff063816 */ /* 0x004fc80000000003 */
[----:B------:R-:W-:Y:S02]  /*4fc0*/  @P3 FSETP.NEU.FTZ.AND P6, PT, R6, RZ, PT ;  /* 0x000000ff0600320b */ /* 0x000fe40003fdd000 */
[----:B------:R-:W-:Y:S02]  /*4fd0*/  PRMT R6, RZ, 0x7610, R6 ;  /* 0x00007610ff067816 */ /* 0x000fe40000000006 */
[----:B------:R-:W-:Y:S02]  /*4fe0*/  @P3 SEL R2, RZ, 0x1, !P6 ;  /* 0x00000001ff023807 */ /* 0x000fe40007000000 */
[----:B------:R-:W-:Y:S02]  /*4ff0*/  @P2 PRMT R6, R10, 0x7610, R6 ;  /* 0x000076100a062816 */ /* 0x000fe40000000006 */
[----:B------:R-:W-:Y:S02]  /*5000*/  @P3 PRMT R9, R2, 0x7610, R9 ;  /* 0x0000761002093816 */ /* 0x000fe40000000009 */
[----:B------:R-:W-:-:S02]  /*5010*/  PRMT R10, R7, 0x7610, R10 ;  /* 0x00007610070a7816 */ /* 0x000fc4000000000a */
[----:B------:R-:W-:Y:S01]  /*5020*/  PRMT R2, R9, 0x7610, R2 ;  /* 0x0000761009027816 */ /* 0x000fe20000000002 */
[----:B------:R-:W-:Y:S01]  /*5030*/  @P5 CALL.REL.NOINC `(.L_x_4147) ;  /* 0x0000001000005944 */ /* 0x000fe20003c00000 */
[----:B------:R-:W-:Y:S05]  /*5040*/  BRA `(.L_x_4152) ;  /* 0xffffc80000007947 */ /* 0x000fea000383ffff */
.L_x_4147:
[----:B------:R-:W-:Y:S05]  /*5050*/  BSYNC B1 ;  /* 0x0000000000017941 */ /* 0x000fea0003800000 */
.L_x_4146:
        /* <DEDUP_REMOVED lines=205> */
.L_x_4155:
        /* <DEDUP_REMOVED lines=207> */
.L_x_4156:
[----:B------:R-:W-:-:S04]  /*6a20*/  LOP3.LUT R11, R4, 0xfffffffe, RZ, 0xc0, !PT ;  /* 0xfffffffe040b7812 */ /* 0x000fc800078ec0ff */
[----:B------:R-:W-:-:S05]  /*6a30*/  IADD3 R10, P2, R14, R11, RZ ;  /* 0x0000000b0e0a7210 */ /* 0x000fca0007f5e0ff */
[----:B------:R-:W-:-:S05]  /*6a40*/  IMAD.X R11, RZ, RZ, R15, P2 ;  /* 0x000000ffff0b7224 */ /* 0x000fca00010e060f */
[----:B------:R0:W5:Y:S01]  /*6a50*/  LDG.E.U16 R4, [R10.64] ;  /* 0x000000240a047981 */ /* 0x000162000c1e1500 */
        /* <DEDUP_REMOVED lines=203> */
.L_x_4157:
        /* <DEDUP_REMOVED lines=207> */
.L_x_4158:
[----:B------:R-:W-:-:S04]  /*8400*/  LOP3.LUT R3, R18, 0xfffffffe, RZ, 0xc0, !PT ;  /* 0xfffffffe12037812 */ /* 0x000fc800078ec0ff */
[----:B------:R-:W-:-:S04]  /*8410*/  IADD3 R2, P1, R14, R3, RZ ;  /* 0x000000030e027210 */ /* 0x000fc80007f3e0ff */
[----:B------:R-:W-:-:S06]  /*8420*/  IADD3.X R3, RZ, R15, RZ, P1, !PT ;  /* 0x0000000fff037210 */ /* 0x000fcc0000ffe4ff */
[----:B------:R0:W5:Y:S03]  /*8430*/  LDG.E.U16 R3, [R2.64] ;  /* 0x0000002402037981 */ /* 0x000166000c1e1500 */
.L_x_4154:
[----:B0-----:R-:W-:Y:S05]  /*8440*/  BSYNC B1 ;  /* 0x0000000000017941 */ /* 0x001fea0003800000 */
.L_x_4153:
[----:B------:R-:W-:Y:S01]  /*8450*/  BSSY B1, `(.L_x_4159) ;  /* 0x0000023000017945 */ /* 0x000fe20003800000 */
[----:B------:R-:W-:Y:S05]  /*8460*/  @P0 BRA `(.L_x_4160) ;  /* 0x0000021000000947 */ /* 0x000fea0003800000 */
[----:B------:R-:W-:Y:S02]  /*8470*/  LOP3.LUT P1, RZ, R6, 0xff, RZ, 0xc0, !PT ;  /* 0x000000ff06ff7812 */ /* 0x000fe4000782c0ff */
[----:B------:R-:W-:Y:S02]  /*8480*/  IADD3 R2, R21, c[0x0][0x170], RZ ;  /* 0x00005c0015027a10 */ /* 0x000fe40007ffe0ff */
[----:B------:R-:W-:Y:S02]  /*8490*/  PRMT R6, RZ, 0x7610, R6 ;  /* 0x00007610ff067816 */ /* 0x000fe40000000006 */
[----:B------:R-:W-:-:S07]  /*84a0*/  ISETP.GE.U32.AND P2, PT, R2, c[0x0][0x168], PT ;  /* 0x00005a0002007a0c */ /* 0x000fce0003f46070 */
[----:B-----5:R-:W-:-:S04]  /*84b0*/  @P1 PRMT R5, RZ, 0x5410, R5 ;  /* 0x00005410ff051816 */ /* 0x020fc80000000005 */
[----:B------:R-:W-:-:S04]  /*84c0*/  @P1 FSETP.NEU.FTZ.AND P0, PT, R5, RZ, PT ;  /* 0x000000ff0500120b */ /* 0x000fc80003f1d000 */
[----:B------:R-:W-:-:S04]  /*84d0*/  @P1 SEL R5, RZ, 0x1, !P0 ;  /* 0x00000001ff051807 */ /* 0x000fc80004000000 */
[----:B------:R-:W-:Y:S01]  /*84e0*/  @P1 PRMT R6, R5, 0x7610, R6 ;  /* 0x0000761005061816 */ /* 0x000fe20000000006 */
[----:B------:R-:W-:Y:S05]  /*84f0*/  @P2 BRA `(.L_x_4160) ;  /* 0x0000018000002947 */ /* 0x000fea0003800000 */
[----:B------:R-:W-:Y:S02]  /*8500*/  LOP3.LUT P1, RZ, R7, 0xff, RZ, 0xc0, !PT ;  /* 0x000000ff07ff7812 */ /* 0x000fe4000782c0ff */
[----:B------:R-:W-:Y:S02]  /*8510*/  IADD3 R2, R2, c[0x0][0x170], RZ ;  /* 0x00005c0002027a10 */ /* 0x000fe40007ffe0ff */
[----:B------:R-:W-:Y:S02]  /*8520*/  PRMT R7, RZ, 0x7610, R7 ;  /* 0x00007610ff077816 */ /* 0x000fe40000000007 */
[----:B------:R-:W-:-:S07]  /*8530*/  ISETP.GE.U32.AND P2, PT, R2, c[0x0][0x168], PT ;  /* 0x00005a0002007a0c */ /* 0x000fce0003f46070 */
[----:B------:R-:W-:-:S04]  /*8540*/  @P1 PRMT R4, RZ, 0x5410, R4 ;  /* 0x00005410ff041816 */ /* 0x000fc80000000004 */
        /* <DEDUP_REMOVED lines=14> */
[----:B------:R-:W-:-:S11]  /*8630*/  PRMT R9, RZ, 0x7610, R9 ;  /* 0x00007610ff097816 */ /* 0x000fd60000000009 */
[----:B------:R-:W-:-:S04]  /*8640*/  @P1 PRMT R3, RZ, 0x5410, R3 ;  /* 0x00005410ff031816 */ /* 0x000fc80000000003 */
[----:B------:R-:W-:-:S04]  /*8650*/  @P1 FSETP.NEU.FTZ.AND P0, PT, R3, RZ, PT ;  /* 0x000000ff0300120b */ /* 0x000fc80003f1d000 */
[----:B------:R-:W-:-:S04]  /*8660*/  @P1 SEL R0, RZ, 0x1, !P0 ;  /* 0x00000001ff001807 */ /* 0x000fc80004000000 */
[----:B------:R-:W-:Y:S02]  /*8670*/  @P1 PRMT R9, R0, 0x7610, R9 ;  /* 0x0000761000091816 */ /* 0x000fe40000000009 */
.L_x_4160:
[----:B------:R-:W-:Y:S05]  /*8680*/  BSYNC B1 ;  /* 0x0000000000017941 */ /* 0x000fea0003800000 */
.L_x_4159:
[----:B------:R-:W0:Y:S01]  /*8690*/  I2F.S8 R7, R7 ;  /* 0x0000000700077306 */ /* 0x000e220000001400 */
[----:B------:R-:W-:Y:S02]  /*86a0*/  LOP3.LUT P1, RZ, R6, 0xff, RZ, 0xc0, !PT ;  /* 0x000000ff06ff7812 */ /* 0x000fe4000782c0ff */
[----:B-----5:R-:W-:Y:S02]  /*86b0*/  PRMT R0, RZ, 0x7610, R0 ;  /* 0x00007610ff007816 */ /* 0x020fe40000000000 */
[----:B------:R-:W-:-:S03]  /*86c0*/  PRMT R19, RZ, 0x7610, R19 ;  /* 0x00007610ff137816 */ /* 0x000fc60000000013 */
[----:B------:R-:W1:Y:S01]  /*86d0*/  I2F.S8 R8, R8 ;  /* 0x0000000800087306 */ /* 0x000e620000001400 */
[----:B0-----:R-:W-:-:S05]  /*86e0*/  F2FP.BF16.PACK_AB R2, RZ, R7 ;  /* 0x00000007ff02723e */ /* 0x001fca00000010ff */
        /* <DEDUP_REMOVED lines=19> */
.L_x_4145:
        /* <DEDUP_REMOVED lines=10> */
.L_x_4163:
[----:B------:R-:W-:Y:S01]  /*88c0*/  IADD3 R3, R21, c[0x0][0x170], RZ ;  /* 0x00005c0015037a10 */ /* 0x000fe20007ffe0ff */
[----:B------:R-:W-:-:S03]  /*88d0*/  IMAD R11, R4, R21, RZ ;  /* 0x00000015040b7224 */ /* 0x000fc600078e02ff */
[----:B------:R-:W-:Y:S01]  /*88e0*/  IADD3 R5, R3, c[0x0][0x170], RZ ;  /* 0x00005c0003057a10 */ /* 0x000fe20007ffe0ff */
[----:B------:R-:W-:Y:S02]  /*88f0*/  IMAD R7, R4, R3, RZ ;  /* 0x0000000304077224 */ /* 0x000fe400078e02ff */
[----:B------:R-:W-:Y:S01]  /*8900*/  IMAD.WIDE.U32 R10, R11, 0x2, R14 ;  /* 0x000000020b0a7825 */ /* 0x000fe200078e000e */
[----:B------:R-:W-:-:S03]  /*8910*/  IADD3 R21, R5, c[0x0][0x170], RZ ;  /* 0x00005c0005157a10 */ /* 0x000fc60007ffe0ff */
[--C-:B------:R-:W-:Y:S01]  /*8920*/  IMAD.WIDE.U32 R6, R7, 0x2, R14.reuse ;  /* 0x0000000207067825 */ /* 0x100fe200078e000e */
[----:B------:R-:W2:Y:S03]  /*8930*/  LDG.E.U16 R3, [R10.64] ;  /* 0x000000240a037981 */ /* 0x000ea6000c1e1500 */
[----:B------:R-:W-:Y:S02]  /*8940*/  IMAD R9, R4, R5, RZ ;  /* 0x0000000504097224 */ /* 0x000fe400078e02ff */
[----:B------:R0:W3:Y:S02]  /*8950*/  LDG.E.U16 R6, [R6.64] ;  /* 0x0000002406067981 */ /* 0x0000e4000c1e1500 */
[----:B------:R-:W-:-:S04]  /*8960*/  IMAD.WIDE.U32 R8, R9, 0x2, R14 ;  /* 0x0000000209087825 */ /* 0x000fc800078e000e */
[----:B------:R-:W-:Y:S02]  /*8970*/  IMAD R13, R4, R21, RZ ;  /* 0x00000015040d7224 */ /* 0x000fe400078e02ff */
[----:B------:R1:W4:Y:S02]  /*8980*/  LDG.E.U16 R8, [R8.64] ;  /* 0x0000002408087981 */ /* 0x000324000c1e1500 */
[----:B------:R-:W-:-:S05]  /*8990*/  IMAD.WIDE.U32 R12, R13, 0x2, R14 ;  /* 0x000000020d0c7825 */ /* 0x000fca00078e000e */
[----:B------:R-:W5:Y:S01]  /*89a0*/  LDG.E.U16 R5, [R12.64] ;  /* 0x000000240c057981 */ /* 0x000f62000c1e1500 */
[----:B------:R-:W-:Y:S02]  /*89b0*/  LOP3.LUT P1, RZ, R2, 0xff, RZ, 0xc0, !PT ;  /* 0x000000ff02ff7812 */ /* 0x000fe4000782c0ff */
[----:B------:R-:W-:Y:S01]  /*89c0*/  LOP3.LUT P3, RZ, R18, 0xff, RZ, 0xc0, !PT ;  /* 0x000000ff12ff7812 */ /* 0x000fe2000786c0ff */
[----:B------:R-:W-:Y:S01]  /*89d0*/  IMAD.MOV.U32 R2, RZ, RZ, c[0x0][0x170] ;  /* 0x00005c00ff027624 */ /* 0x000fe200078e00ff */
[----:B------:R-:W-:Y:S02]  /*89e0*/  IADD3 R21, R21, c[0x0][0x170], RZ ;  /* 0x00005c0015157a10 */ /* 0x000fe40007ffe0ff */
[----:B------:R-:W-:-:S03]  /*89f0*/  LOP3.LUT P0, RZ, R0, 0xff, RZ, 0xc0, !PT ;  /* 0x000000ff00ff7812 */ /* 0x000fc6000780c0ff */
[----:B------:R-:W-:Y:S01]  /*8a00*/  IMAD R0, R2, 0x3, R21 ;  /* 0x0000000302007824 */ /* 0x000fe200078e0215 */
[----:B------:R-:W-:-:S04]  /*8a10*/  LOP3.LUT P2, RZ, R19, 0xff, RZ, 0xc0, !PT ;  /* 0x000000ff13ff7812 */ /* 0x000fc8000784c0ff */
[----:B------:R-:W-:Y:S02]  /*8a20*/  ISETP.GE.U32.AND P4, PT, R0, c[0x0][0x168], PT ;  /* 0x00005a0000007a0c */ /* 0x000fe40003f86070 */
[----:B0-----:R-:W-:Y:S02]  /*8a30*/  PRMT R7, RZ, 0x7610, R7 ;  /* 0x00007610ff077816 */ /* 0x001fe40000000007 */
[----:B-1----:R-:W-:Y:S02]  /*8a40*/  PRMT R9, RZ, 0x7610, R9 ;  /* 0x00007610ff097816 */ /* 0x002fe40000000009 */
[----:B--2---:R-:W-:Y:S02]  /*8a50*/  @P1 PRMT R2, RZ, 0x5410, R3 ;  /* 0x00005410ff021816 */ /* 0x004fe40000000003 */
[----:B---3--:R-:W-:Y:S02]  /*8a60*/  @P3 PRMT R0, RZ, 0x5410, R6 ;  /* 0x00005410ff003816 */ /* 0x008fe40000000006 */
[----:B------:R-:W-:-:S02]  /*8a70*/  @P1 FSETP.NEU.FTZ.AND P6, PT, R2, RZ, PT ;  /* 0x000000ff0200120b */ /* 0x000fc40003fdd000 */
[----:B------:R-:W-:Y:S02]  /*8a80*/  @P3 FSETP.NEU.FTZ.AND P5, PT, R0, RZ, PT ;  /* 0x000000ff0000320b */ /* 0x000fe40003fbd000 */
[----:B----4-:R-:W-:Y:S02]  /*8a90*/  @P0 PRMT R0, RZ, 0x5410, R8 ;  /* 0x00005410ff000816 */ /* 0x010fe40000000008 */
[----:B------:R-:W-:Y:S02]  /*8aa0*/  @P1 SEL R10, RZ, 0x1, !P6 ;  /* 0x00000001ff0a1807 */ /* 0x000fe40007000000 */
[----:B------:R-:W-:Y:S02]  /*8ab0*/  @P0 FSETP.NEU.FTZ.AND P6, PT, R0, RZ, PT ;  /* 0x000000ff0000020b */ /* 0x000fe40003fdd000 */
[----:B-----5:R-:W-:Y:S02]  /*8ac0*/  @P2 PRMT R0, RZ, 0x5410, R5 ;  /* 0x00005410ff002816 */ /* 0x020fe40000000005 */
[----:B------:R-:W-:-:S02]  /*8ad0*/  @P3 SEL R11, RZ, 0x1, !P5 ;  /* 0x00000001ff0b3807 */ /* 0x000fc40006800000 */
[----:B------:R-:W-:-:S04]  /*8ae0*/  @P2 FSETP.NEU.FTZ.AND P5, PT, R0, RZ, PT ;  /* 0x000000ff0000220b */ /* 0x000fc80003fbd000 */
[----:B------:R-:W-:Y:S02]  /*8af0*/  @P2 SEL R13, RZ, 0x1, !P5 ;  /* 0x00000001ff0d2807 */ /* 0x000fe40006800000 */
[----:B------:R-:W-:Y:S02]  /*8b00*/  PRMT R2, RZ, 0x7610, R2 ;  /* 0x00007610ff027816 */ /* 0x000fe40000000002 */
[----:B------:R-:W-:Y:S02]  /*8b10*/  PRMT R0, RZ, 0x7610, R0 ;  /* 0x00007610ff007816 */ /* 0x000fe40000000000 */
[----:B------:R-:W-:Y:S02]  /*8b20*/  @P0 SEL R12, RZ, 0x1, !P6 ;  /* 0x00000001ff0c0807 */ /* 0x000fe40007000000 */
[----:B------:R-:W-:Y:S02]  /*8b30*/  @P3 PRMT R7, R11, 0x7610, R7 ;  /* 0x000076100b073816 */ /* 0x000fe40000000007 */
[----:B------:R-:W-:-:S02]  /*8b40*/  @P2 PRMT R9, R13, 0x7610, R9 ;  /* 0x000076100d092816 */ /* 0x000fc40000000009 */
[----:B------:R-:W-:Y:S02]  /*8b50*/  @P1 PRMT R2, R10, 0x7610, R2 ;  /* 0x000076100a021816 */ /* 0x000fe40000000002 */
[----:B------:R-:W-:Y:S02]  /*8b60*/  @P0 PRMT R0, R12, 0x7610, R0 ;  /* 0x000076100c000816 */ /* 0x000fe40000000000 */
[----:B------:R-:W-:Y:S02]  /*8b70*/  PRMT R18, R7, 0x7610, R18 ;  /* 0x0000761007127816 */ /* 0x000fe40000000012 */
[----:B------:R-:W-:Y:S01]  /*8b80*/  PRMT R19, R9, 0x7610, R19 ;  /* 0x0000761009137816 */ /* 0x000fe20000000013 */
[----:B------:R-:W-:Y:S05]  /*8b90*/  @!P4 BRA `(.L_x_4163) ;  /* 0xfffffd200000c947 */ /* 0x000fea000383ffff */
.L_x_4162:
[----:B------:R-:W-:Y:S05]  /*8ba0*/  BSYNC B1 ;  /* 0x0000000000017941 */ /* 0x000fea0003800000 */
.L_x_4161:
        /* <DEDUP_REMOVED lines=23> */
.L_x_4165:
[----:B0-----:R-:W-:Y:S05]  /*8d20*/  BSYNC B1 ;  /* 0x0000000000017941 */ /* 0x001fea0003800000 */
.L_x_4164:
        /* <DEDUP_REMOVED lines=21> */
[----:B------:R-:W-:-:S04]  /*8e80*/  IADD3 R0, R3, c[0x0][0x170], RZ ;  /* 0x00005c0003007a10 */ /* 0x000fc80007ffe0ff */
[----:B------:R-:W-:Y:S02]  /*8e90*/  ISETP.GE.U32.AND P2, PT, R0, c[0x0][0x168], PT ;  /* 0x00005a0000007a0c */ /* 0x000fe40003f46070 */
[----:B------:R-:W-:-:S05]  /*8ea0*/  PRMT R0, RZ, 0x7610, R0 ;  /* 0x00007610ff007816 */ /* 0x000fca0000000000 */
        /* <DEDUP_REMOVED lines=11> */
.L_x_4167:
[----:B------:R-:W-:Y:S05]  /*8f60*/  BSYNC B1 ;  /* 0x0000000000017941 */ /* 0x000fea0003800000 */
.L_x_4166:
[----:B------:R-:W0:Y:S01]  /*8f70*/  I2F.S8 R7, R7 ;  /* 0x0000000700077306 */ /* 0x000e220000001400 */
[----:B------:R-:W-:Y:S02]  /*8f80*/  LOP3.LUT P1, RZ, R2, 0xff, RZ, 0xc0, !PT ;  /* 0x000000ff02ff7812 */ /* 0x000fe4000782c0ff */
[----:B------:R-:W-:Y:S02]  /*8f90*/  PRMT R2, RZ, 0x7610, R2 ;  /* 0x00007610ff027816 */ /* 0x000fe40000000002 */
[----:B------:R-:W-:-:S03]  /*8fa0*/  PRMT R19, RZ, 0x7610, R19 ;  /* 0x00007610ff137816 */ /* 0x000fc60000000013 */
[----:B------:R-:W1:Y:S01]  /*8fb0*/  I2F.S8 R0, R0 ;  /* 0x0000000000007306 */ /* 0x000e620000001400 */
[----:B0----5:R-:W-:-:S05]  /*8fc0*/  F2FP.BF16.PACK_AB R3, RZ, R7 ;  /* 0x00000007ff03723e */ /* 0x021fca00000010ff */
        /* <DEDUP_REMOVED lines=19> */
.L_x_4144:
[----:B------:R-:W-:Y:S01]  /*9100*/  IMAD.MOV.U32 R0, RZ, RZ, c[0x0][0x170] ;  /* 0x00005c00ff007624 */ /* 0x000fe200078e00ff */
[----:B------:R-:W-:Y:S01]  /*9110*/  ULDC.U8 UR4, c[0x0][0x161] ;  /* 0x0000584000047ab9 */ /* 0x000fe20000000000 */
[----:B------:R-:W-:Y:S01]  /*9120*/  BSSY B1, `(.L_x_4168) ;  /* 0x0000036000017945 */ /* 0x000fe20003800000 */
[----:B------:R-:W-:Y:S01]  /*9130*/  MOV R4, UR4 ;  /* 0x0000000400047c02 */ /* 0x000fe20008000f00 */
[----:B------:R-:W-:Y:S01]  /*9140*/  IMAD R0, R0, 0x3, R21 ;  /* 0x0000000300007824 */ /* 0x000fe200078e0215 */
[----:B------:R-:W-:Y:S01]  /*9150*/  MOV R2, UR4 ;  /* 0x0000000400027c02 */ /* 0x000fe20008000f00 */
        /* <DEDUP_REMOVED lines=8> */
.L_x_4170:
[C---:B------:R-:W-:Y:S01]  /*91e0*/  IADD3 R11, R21.reuse, c[0x0][0x170], RZ ;  /* 0x00005c00150b7a10 */ /* 0x040fe20007ffe0ff */
[----:B------:R-:W-:-:S03]  /*91f0*/  IMAD.WIDE.U32 R8, R21, 0x2, R14 ;  /* 0x0000000215087825 */ /* 0x000fc600078e000e */
[C---:B------:R-:W-:Y:S01]  /*9200*/  IADD3 R13, R11.reuse, c[0x0][0x170], RZ ;  /* 0x00005c000b0d7a10 */ /* 0x040fe20007ffe0ff */
[--C-:B------:R-:W-:Y:S01]  /*9210*/  IMAD.WIDE.U32 R10, R11, 0x2, R14.reuse ;  /* 0x000000020b0a7825 */ /* 0x100fe200078e000e */
[----:B------:R0:W2:Y:S02]  /*9220*/  LDG.E.U16 R3, [R8.64] ;  /* 0x0000002408037981 */ /* 0x0000a4000c1e1500 */
[C---:B------:R-:W-:Y:S01]  /*9230*/  IADD3 R21, R13.reuse, c[0x0][0x170], RZ ;  /* 0x00005c000d157a10 */ /* 0x040fe20007ffe0ff */
[--C-:B------:R-:W-:Y:S01]  /*9240*/  IMAD.WIDE.U32 R12, R13, 0x2, R14.reuse ;  /* 0x000000020d0c7825 */ /* 0x100fe200078e000e */
[----:B------:R-:W3:Y:S03]  /*9250*/  LDG.E.U16 R7, [R10.64] ;  /* 0x000000240a077981 */ /* 0x000ee6000c1e1500 */
[----:B------:R-:W-:Y:S01]  /*9260*/  IMAD.WIDE.U32 R4, R21, 0x2, R14 ;  /* 0x0000000215047825 */ /* 0x000fe200078e000e */
[----:B------:R-:W4:Y:S05]  /*9270*/  LDG.E.U16 R6, [R12.64] ;  /* 0x000000240c067981 */ /* 0x000f2a000c1e1500 */
[----:B------:R1:W5:Y:S01]  /*9280*/  LDG.E.U16 R5, [R4.64] ;  /* 0x0000002404057981 */ /* 0x000362000c1e1500 */
[----:B------:R-:W-:-:S02]  /*9290*/  LOP3.LUT P1, RZ, R2, 0xff, RZ, 0xc0, !PT ;  /* 0x000000ff02ff7812 */ /* 0x000fc4000782c0ff */
[----:B------:R-:W-:Y:S01]  /*92a0*/  LOP3.LUT P3, RZ, R19, 0xff, RZ, 0xc0, !PT ;  /* 0x000000ff13ff7812 */ /* 0x000fe2000786c0ff */
[----:B------:R-:W-:Y:S01]  /*92b0*/  IMAD.MOV.U32 R2, RZ, RZ, c[0x0][0x170] ;  /* 0x00005c00ff027624 */ /* 0x000fe200078e00ff */
[----:B------:R-:W-:Y:S02]  /*92c0*/  IADD3 R21, R21, c[0x0][0x170], RZ ;  /* 0x00005c0015157a10 */ /* 0x000fe40007ffe0ff */
[----:B------:R-:W-:-:S03]  /*92d0*/  LOP3.LUT P0, RZ, R0, 0xff, RZ, 0xc0, !PT ;  /* 0x000000ff00ff7812 */ /* 0x000fc6000780c0ff */
[----:B------:R-:W-:Y:S01]  /*92e0*/  IMAD R0, R2, 0x3, R21 ;  /* 0x0000000302007824 */ /* 0x000fe200078e0215 */
[----:B------:R-:W-:-:S04]  /*92f0*/  LOP3.LUT P2, RZ, R18, 0xff, RZ, 0xc0, !PT ;  /* 0x000000ff12ff7812 */ /* 0x000fc8000784c0ff */
[----:B------:R-:W-:Y:S02]  /*9300*/  ISETP.GE.U32.AND P4, PT, R0, c[0x0][0x168], PT ;  /* 0x00005a0000007a0c */ /* 0x000fe40003f86070 */
[----:B-1----:R-:W-:Y:S02]  /*9310*/  PRMT R4, RZ, 0x7610, R4 ;  /* 0x00007610ff047816 */ /* 0x002fe40000000004 */
[----:B0-----:R-:W-:Y:S02]  /*9320*/  PRMT R8, RZ, 0x7610, R8 ;  /* 0x00007610ff087816 */ /* 0x001fe40000000008 */
        /* <DEDUP_REMOVED lines=21> */
.L_x_4169:
[----:B------:R-:W-:Y:S05]  /*9480*/  BSYNC B1 ;  /* 0x0000000000017941 */ /* 0x000fea0003800000 */
.L_x_4168:
        /* <DEDUP_REMOVED lines=15> */
[C---:B------:R-:W-:Y:S02]  /*9580*/  ISETP.GE.U32.AND P0, PT, R13.reuse, c[0x0][0x168], PT ;  /* 0x00005a000d007a0c */ /* 0x040fe40003f06070 */
[----:B------:R0:W5:Y:S11]  /*9590*/  LDG.E.U16 R6, [R10.64] ;  /* 0x000000240a067981 */ /* 0x000176000c1e1500 */
[----:B------:R-:W-:-:S05]  /*95a0*/  @!P0 IMAD.WIDE.U32 R14, R13, 0x2, R14 ;  /* 0x000000020d0e8825 */ /* 0x000fca00078e000e */
[----:B------:R0:W5:Y:S02]  /*95b0*/  @!P0 LDG.E.U16 R5, [R14.64] ;  /* 0x000000240e058981 */ /* 0x000164000c1e1500 */
.L_x_4172:
[----:B0-----:R-:W-:Y:S05]  /*95c0*/  BSYNC B1 ;  /* 0x0000000000017941 */ /* 0x001fea0003800000 */
.L_x_4171:
        /* <DEDUP_REMOVED lines=35> */
.L_x_4174:
[----:B------:R-:W-:Y:S05]  /*9800*/  BSYNC B1 ;  /* 0x0000000000017941 */ /* 0x000fea0003800000 */
.L_x_4173:
[----:B------:R-:W0:Y:S01]  /*9810*/  I2F.S8 R8, R8 ;  /* 0x0000000800087306 */ /* 0x000e220000001400 */
[----:B------:R-:W-:Y:S02]  /*9820*/  LOP3.LUT P1, RZ, R2, 0xff, RZ, 0xc0, !PT ;  /* 0x000000ff02ff7812 */ /* 0x000fe4000782c0ff */
[----:B------:R-:W-:Y:S02]  /*9830*/  PRMT R2, RZ, 0x7610, R2 ;  /* 0x00007610ff027816 */ /* 0x000fe40000000002 */
[----:B------:R-:W-:-:S03]  /*9840*/  PRMT R19, RZ, 0x7610, R19 ;  /* 0x00007610ff137816 */ /* 0x000fc60000000013 */
[----:B------:R-:W1:Y:S01]  /*9850*/  I2F.S8 R0, R0 ;  /* 0x0000000000007306 */ /* 0x000e620000001400 */
[----:B0----5:R-:W-:-:S07]  /*9860*/  F2FP.BF16.PACK_AB R3, RZ, R8 ;  /* 0x00000008ff03723e */ /* 0x021fce00000010ff */
[----:B------:R-:W0:Y:S01]  /*9870*/  I2F.S8 R4, R4 ;  /* 0x0000000400047306 */ /* 0x000e220000001400 */
        /* <DEDUP_REMOVED lines=11> */
[----:B------:R-:W-:Y:S02]  /*9930*/  ISETP.NE.AND P1, PT, R0, RZ, PT ;  /* 0x000000ff0000720c */ /* 0x000fe40003f25270 */
[----:B0-----:R-:W-:-:S11]  /*9940*/  F2FP.BF16.PACK_AB R0, RZ, R4 ;  /* 0x00000004ff00723e */ /* 0x001fd600000010ff */
[----:B------:R-:W-:-:S04]  /*9950*/  @P1 PRMT R0, RZ, 0x5410, R0 ;  /* 0x00005410ff001816 */ /* 0x000fc80000000000 */
[----:B------:R-:W-:-:S04]  /*9960*/  @P1 FSETP.NEU.FTZ.AND P0, PT, R0, RZ, PT ;  /* 0x000000ff0000120b */ /* 0x000fc80003f1d000 */
[----:B------:R-:W-:-:S04]  /*9970*/  @P1 SEL R0, RZ, 0x1, !P0 ;  /* 0x00000001ff001807 */ /* 0x000fc80004000000 */
[----:B------:R-:W-:Y:S02]  /*9980*/  @P1 PRMT R19, R0, 0x7610, R19 ;  /* 0x0000761000131816 */ /* 0x000fe40000000013 */
.L_x_4129:
[----:B------:R-:W-:Y:S05]  /*9990*/  BSYNC B0 ;  /* 0x0000000000007941 */ /* 0x000fea0003800000 */
.L_x_4128:
        /* <DEDUP_REMOVED lines=9> */
.L_x_4178:
        /* <DEDUP_REMOVED lines=9> */
[----:B------:R-:W-:Y:S02]  /*9ac0*/  LOP3.LUT P1, RZ, R19, 0xff, RZ, 0xc0, !PT ;  /* 0x000000ff13ff7812 */ /* 0x000fe4000782c0ff */
[----:B------:R-:W-:-:S03]  /*9ad0*/  PRMT R19, RZ, 0x7610, R19 ;  /* 0x00007610ff137816 */ /* 0x000fc60000000013 */
[----:B------:R-:W0:Y:S02]  /*9ae0*/  LDS.S8 R2, [R2+0x10] ;  /* 0x0000100002027984 */ /* 0x000e240000000200 */
[----:B0-----:R-:W0:Y:S02]  /*9af0*/  I2F.S16 R3, R2 ;  /* 0x0000000200037306 */ /* 0x001e240000101400 */
[----:B0-----:R-:W-:-:S04]  /*9b00*/  F2FP.BF16.PACK_AB R3, RZ, R3 ;  /* 0x00000003ff03723e */ /* 0x001fc800000010ff */
[----:B------:R-:W-:-:S04]  /*9b10*/  @P1 PRMT R2, RZ, 0x5410, R3 ;  /* 0x00005410ff021816 */ /* 0x000fc80000000003 */
[----:B------:R-:W-:-:S04]  /*9b20*/  @P1 FSETP.NEU.FTZ.AND P0, PT, R2, RZ, PT ;  /* 0x000000ff0200120b */ /* 0x000fc80003f1d000 */
[----:B------:R-:W-:-:S04]  /*9b30*/  @P1 SEL R3, RZ, 0x1, !P0 ;  /* 0x00000001ff031807 */ /* 0x000fc80004000000 */
[----:B------:R-:W-:-:S05]  /*9b40*/  @P1 PRMT R19, R3, 0x7610, R19 ;  /* 0x0000761003131816 */ /* 0x000fca0000000013 */
[----:B------:R0:W-:Y:S02]  /*9b50*/  STS.U8 [R0+0x10], R19 ;  /* 0x0000101300007388 */ /* 0x0001e40000000000 */
.L_x_4177:
[----:B------:R-:W-:Y:S05]  /*9b60*/  BSYNC B0 ;  /* 0x0000000000007941 */ /* 0x000fea0003800000 */
.L_x_4176:
[----:B------:R-:W-:Y:S01]  /*9b70*/  IMAD.MOV.U32 R3, RZ, RZ, R4 ;  /* 0x000000ffff037224 */ /* 0x000fe200078e0004 */
[----:B------:R-:W-:Y:S05]  /*9b80*/  @P2 BRA `(.L_x_4178) ;  /* 0xfffffea000002947 */ /* 0x000fea000383ffff */
.L_x_4175:
        /* <DEDUP_REMOVED lines=13> */
.L_x_4183:
[C---:B------:R-:W-:Y:S01]  /*9c60*/  IMAD.IADD R0, R23.reuse, 0x1, R2 ;  /* 0x0000000117007824 */ /* 0x040fe200078e0202 */
[----:B------:R-:W-:Y:S04]  /*9c70*/  BAR.SYNC.DEFER_BLOCKING 0x0 ;  /* 0x0000000000007b1d */ /* 0x000fe80000010000 */
[----:B------:R-:W-:Y:S02]  /*9c80*/  ISETP.GE.U32.AND P0, PT, R0, c[0x0][0x0], PT ;  /* 0x0000000000007a0c */ /* 0x000fe40003f06070 */
[----:B------:R-:W-:Y:S02]  /*9c90*/  BSSY B0, `(.L_x_4181) ;  /* 0x000000e000007945 */ /* 0x000fe40003800000 */
[----:B------:R-:W-:-:S13]  /*9ca0*/  ISETP.GE.U32.OR P0, PT, R23, R2, P0 ;  /* 0x000000021700720c */ /* 0x000fda0000706470 */
[----:B0-----:R-:W-:Y:S05]  /*9cb0*/  @P0 BRA `(.L_x_4182) ;  /* 0x000000b000000947 */ /* 0x001fea0003800000 */
[----:B------:R-:W-:Y:S02]  /*9cc0*/  IADD3 R4, R6, R2, RZ ;  /* 0x0000000206047210 */ /* 0x000fe40007ffe0ff */
[----:B------:R-:W-:Y:S02]  /*9cd0*/  LOP3.LUT P1, RZ, R19, 0xff, RZ, 0xc0, !PT ;  /* 0x000000ff13ff7812 */ /* 0x000fe4000782c0ff */
[----:B------:R-:W-:Y:S01]  /*9ce0*/  PRMT R19, RZ, 0x7610, R19 ;  /* 0x00007610ff137816 */ /* 0x000fe20000000013 */
[----:B------:R-:W0:Y:S02]  /*9cf0*/  LDS.S8 R0, [R4+0x10] ;  /* 0x0000100004007984 */ /* 0x000e240000000200 */
[----:B0-----:R-:W0:Y:S02]  /*9d00*/  I2F.S16 R0, R0 ;  /* 0x0000000000007306 */ /* 0x001e240000101400 */
[----:B0-----:R-:W-:-:S06]  /*9d10*/  F2FP.BF16.PACK_AB R3, RZ, R0 ;  /* 0x00000000ff03723e */ /* 0x001fcc00000010ff */
[----:B------:R-:W-:-:S04]  /*9d20*/  @P1 PRMT R0, RZ, 0x5410, R3 ;  /* 0x00005410ff001816 */ /* 0x000fc80000000003 */
[----:B------:R-:W-:-:S04]  /*9d30*/  @P1 FSETP.NEU.FTZ.AND P0, PT, R0, RZ, PT ;  /* 0x000000ff0000120b */ /* 0x000fc80003f1d000 */
[----:B------:R-:W-:-:S04]  /*9d40*/  @P1 SEL R3, RZ, 0x1, !P0 ;  /* 0x00000001ff031807 */ /* 0x000fc80004000000 */
[----:B------:R-:W-:-:S05]  /*9d50*/  @P1 PRMT R19, R3, 0x7610, R19 ;  /* 0x0000761003131816 */ /* 0x000fca0000000013 */
[----:B------:R0:W-:Y:S02]  /*9d60*/  STS.U8 [R6+0x10], R19 ;  /* 0x0000101306007388 */ /* 0x0001e40000000000 */
.L_x_4182:
[----:B------:R-:W-:Y:S05]  /*9d70*/  BSYNC B0 ;  /* 0x0000000000007941 */ /* 0x000fea0003800000 */
.L_x_4181:
[----:B------:R-:W-:-:S04]  /*9d80*/  SHF.R.S32.HI R2, RZ, 0x1, R2 ;  /* 0x00000001ff027819 */ /* 0x000fc80000011402 */
[----:B------:R-:W-:-:S13]  /*9d90*/  ISETP.GE.AND P0, PT, R2, 0x20, PT ;  /* 0x000000200200780c */ /* 0x000fda0003f06270 */
[----:B------:R-:W-:Y:S05]  /*9da0*/  @P0 BRA `(.L_x_4183) ;  /* 0xfffffeb000000947 */ /* 0x000fea000383ffff */
[----:B------:R-:W-:-:S04]  /*9db0*/  IMAD.MOV.U32 R0, RZ, RZ, 0x20 ;  /* 0x00000020ff007424 */ /* 0x000fc800078e00ff */
.L_x_4180:
[----:B------:R-:W-:Y:S01]  /*9dc0*/  BAR.SYNC.DEFER_BLOCKING 0x0 ;  /* 0x0000000000007b1d */ /* 0x000fe20000010000 */
[----:B------:R-:W-:-:S13]  /*9dd0*/  ISETP.GE.AND P0, PT, R0, 0x2, PT ;  /* 0x000000020000780c */ /* 0x000fda0003f06270 */
[----:B------:R-:W-:Y:S05]  /*9de0*/  @!P0 BRA `(.L_x_4179) ;  /* 0x0000010000008947 */ /* 0x000fea0003800000 */
[----:B------:R-:W-:Y:S02]  /*9df0*/  IMAD.MOV.U32 R3, RZ, RZ, 0x1 ;  /* 0x00000001ff037424 */ /* 0x000fe400078e00ff */
.L_x_4184:
[C---:B------:R-:W-:Y:S02]  /*9e00*/  LOP3.LUT R2, R19.reuse, 0xffff, RZ, 0xc0, !PT ;  /* 0x0000ffff13027812 */ /* 0x040fe400078ec0ff */
[----:B------:R-:W-:Y:S02]  /*9e10*/  LOP3.LUT P1, RZ, R19, 0xff, RZ, 0xc0, !PT ;  /* 0x000000ff13ff7812 */ /* 0x000fe4000782c0ff */
[----:B------:R-:W-:Y:S02]  /*9e20*/  PRMT R2, R2, 0x8880, RZ ;  /* 0x0000888002027816 */ /* 0x000fe400000000ff */
[----:B0-----:R-:W-:-:S04]  /*9e30*/  PRMT R19, RZ, 0x7610, R19 ;  /* 0x00007610ff137816 */ /* 0x001fc80000000013 */
[----:B------:R0:W1:Y:S02]  /*9e40*/  SHFL.DOWN PT, R2, R2, R3, 0x1f ;  /* 0x08001f0302027589 */ /* 0x00006400000e0000 */
[----:B0-----:R-:W-:-:S04]  /*9e50*/  SHF.L.U32 R3, R3, 0x1, RZ ;  /* 0x0000000103037819 */ /* 0x001fc800000006ff */
[----:B------:R-:W-:Y:S02]  /*9e60*/  ISETP.GE.AND P2, PT, R3, R0, PT ;  /* 0x000000000300720c */ /* 0x000fe40003f46270 */
[----:B-1----:R-:W-:-:S04]  /*9e70*/  ISETP.NE.AND P0, PT, R2, RZ, PT ;  /* 0x000000ff0200720c */ /* 0x002fc80003f05270 */
[----:B------:R-:W-:-:S04]  /*9e80*/  FSEL R4, RZ, 1, !P0 ;  /* 0x3f800000ff047808 */ /* 0x000fc80004000000 */
[----:B------:R-:W-:-:S04]  /*9e90*/  F2FP.BF16.PACK_AB R4, RZ, R4 ;  /* 0x00000004ff04723e */ /* 0x000fc800000010ff */
[----:B------:R-:W-:-:S04]  /*9ea0*/  @P1 PRMT R2, RZ, 0x5410, R4 ;  /* 0x00005410ff021816 */ /* 0x000fc80000000004 */
[----:B------:R-:W-:-:S04]  /*9eb0*/  @P1 FSETP.NEU.FTZ.AND P0, PT, R2, RZ, PT ;  /* 0x000000ff0200120b */ /* 0x000fc80003f1d000 */
[----:B------:R-:W-:-:S04]  /*9ec0*/  @P1 SEL R4, RZ, 0x1, !P0 ;  /* 0x00000001ff041807 */ /* 0x000fc80004000000 */
[----:B------:R-:W-:Y:S01]  /*9ed0*/  @P1 PRMT R19, R4, 0x7610, R19 ;  /* 0x0000761004131816 */ /* 0x000fe20000000013 */
[----:B------:R-:W-:Y:S05]  /*9ee0*/  @!P2 BRA `(.L_x_4184) ;  /* 0xffffff100000a947 */ /* 0x000fea000383ffff */
.L_x_4179:
        /* <DEDUP_REMOVED lines=202> */
.L_x_4185:
        /* <DEDUP_REMOVED lines=213> */
.L_x_4187:
        /* <DEDUP_REMOVED lines=11> */
.L_x_4189:
[----:B------:R-:W-:Y:S05]  /*b990*/  BSYNC B0 ;  /* 0x0000000000007941 */ /* 0x000fea0003800000 */
.L_x_4188:
        /* <DEDUP_REMOVED lines=12> */
.L_x_4191:
[----:B------:R-:W-:Y:S05]  /*ba60*/  BSYNC B0 ;  /* 0x0000000000007941 */ /* 0x000fea0003800000 */
.L_x_4190:
        /* <DEDUP_REMOVED lines=15> */
[----:B-1----:R-:W-:Y:S02]  /*bb60*/  ISETP.EQ.U32.AND P0, PT, R8, R5, PT ;  /* 0x000000050800720c */ /* 0x002fe40003f02070 */
[----:B------:R-:W-:-:S05]  /*bb70*/  MOV R5, 0x4 ;  /* 0x0000000400057802 */ /* 0x000fca0000000f00 */
        /* <DEDUP_REMOVED lines=13> */
.L_x_4193:
[----:B------:R-:W-:Y:S05]  /*bc50*/  BSYNC B0 ;  /* 0x0000000000007941 */ /* 0x000fea0003800000 */
.L_x_4192:
        /* <DEDUP_REMOVED lines=20> */
.L_x_4198:
[----:B------:R-:W-:-:S05]  /*bda0*/  IMAD R4, R0, c[0x0][0x10], R7 ;  /* 0x0000040000047a24 */ /* 0x000fca00078e0207 */
[----:B------:R-:W-:-:S04]  /*bdb0*/  IADD3 R4, P0, R4, c[0x0][0x550], RZ ;  /* 0x0001540004047a10 */ /* 0x000fc80007f1e0ff */
[----:B------:R-:W-:-:S05]  /*bdc0*/  IADD3.X R5, RZ, c[0x0][0x554], RZ, P0, !PT ;  /* 0x00015500ff057a10 */ /* 0x000fca00007fe4ff */
[----:B------:R-:W2:Y:S01]  /*bdd0*/  LDG.E.S8 R4, [R4.64] ;  /* 0x0000002404047981 */ /* 0x000ea2000c1e1300 */
[----:B------:R-:W-:Y:S01]  /*bde0*/  LOP3.LUT P2, RZ, R17, 0xff, RZ, 0xc0, !PT ;  /* 0x000000ff11ff7812 */ /* 0x000fe2000784c0ff */
[----:B------:R-:W-:Y:S01]  /*bdf0*/  IMAD.MOV.U32 R8, RZ, RZ, c[0x0][0x0] ;  /* 0x00000000ff087624 */ /* 0x000fe200078e00ff */
[----:B------:R-:W-:-:S03]  /*be00*/  PRMT R17, RZ, 0x7610, R17 ;  /* 0x00007610ff117816 */ /* 0x000fc60000000011 */
[----:B------:R-:W-:-:S05]  /*be10*/  IMAD R7, R8, c[0x0][0x4], R7 ;  /* 0x0000010008077a24 */ /* 0x000fca00078e0207 */
[----:B------:R-:W-:Y:S01]  /*be20*/  ISETP.GE.U32.AND P3, PT, R7, c[0x0][0x178], PT ;  /* 0x00005e0007007a0c */ /* 0x000fe20003f66070 */
[----:B0-2---:R-:W0:Y:S02]  /*be30*/  I2F.S16 R6, R4 ;  /* 0x0000000400067306 */ /* 0x005e240000101400 */
[----:B0-----:R-:W-:-:S04]  /*be40*/  F2FP.BF16.PACK_AB R6, RZ, R6 ;  /* 0x00000006ff06723e */ /* 0x001fc800000010ff */
[----:B------:R-:W-:-:S04]  /*be50*/  @P2 PRMT R4, RZ, 0x5410, R6 ;  /* 0x00005410ff042816 */ /* 0x000fc80000000006 */
[----:B------:R-:W-:-:S04]  /*be60*/  @P2 FSETP.NEU.FTZ.AND P0, PT, R4, RZ, PT ;  /* 0x000000ff0400220b */ /* 0x000fc80003f1d000 */
[----:B------:R-:W-:-:S04]  /*be70*/  @P2 SEL R6, RZ, 0x1, !P0 ;  /* 0x00000001ff062807 */ /* 0x000fc80004000000 */
[----:B------:R-:W-:Y:S01]  /*be80*/  @P2 PRMT R17, R6, 0x7610, R17 ;  /* 0x0000761006112816 */ /* 0x000fe20000000011 */
[----:B------:R-:W-:Y:S05]  /*be90*/  @!P3 BRA `(.L_x_4198) ;  /* 0xffffff000000b947 */ /* 0x000fea000383ffff */
.L_x_4197:
[----:B------:R-:W-:Y:S05]  /*bea0*/  BSYNC B1 ;  /* 0x0000000000017941 */ /* 0x000fea0003800000 */
.L_x_4196:
[----:B------:R-:W-:Y:S05]  /*beb0*/  BRA `(.L_x_4199) ;  /* 0x0000013000007947 */ /* 0x000fea0003800000 */
.L_x_4195:
[----:B------:R-:W-:-:S13]  /*bec0*/  ISETP.GE.U32.AND P0, PT, R20, c[0x0][0x178], PT ;  /* 0x00005e0014007a0c */ /* 0x000fda0003f06070 */
[----:B------:R-:W-:Y:S05]  /*bed0*/  @P0 BRA `(.L_x_4199) ;  /* 0x0000011000000947 */ /* 0x000fea0003800000 */
[----:B------:R-:W-:-:S04]  /*bee0*/  IMAD.MOV.U32 R7, RZ, RZ, R20 ;  /* 0x000000ffff077224 */ /* 0x000fc800078e0014 */
.L_x_4200:
[----:B------:R-:W-:-:S04]  /*bef0*/  IMAD R4, R0, c[0x0][0x10], R7 ;  /* 0x0000040000047a24 */ /* 0x000fc800078e0207 */
[----:B------:R-:W-:-:S05]  /*bf00*/  IMAD R4, R4, c[0x0][0x0], R23 ;  /* 0x0000000004047a24 */ /* 0x000fca00078e0217 */
[----:B------:R-:W-:-:S04]  /*bf10*/  IADD3 R4, P0, R4, c[0x0][0x550], RZ ;  /* 0x0001540004047a10 */ /* 0x000fc80007f1e0ff */
[----:B------:R-:W-:-:S05]  /*bf20*/  IADD3.X R5, RZ, c[0x0][0x554], RZ, P0, !PT ;  /* 0x00015500ff057a10 */ /* 0x000fca00007fe4ff */
[----:B------:R-:W2:Y:S01]  /*bf30*/  LDG.E.S8 R4, [R4.64] ;  /* 0x0000002404047981 */ /* 0x000ea2000c1e1300 */
[----:B------:R-:W-:Y:S02]  /*bf40*/  LOP3.LUT P3, RZ, R17, 0xff, RZ, 0xc0, !PT ;  /* 0x000000ff11ff7812 */ /* 0x000fe4000786c0ff */
[----:B------:R-:W-:Y:S02]  /*bf50*/  IADD3 R7, R7, c[0x0][0x4], RZ ;  /* 0x0000010007077a10 */ /* 0x000fe40007ffe0ff */
[----:B------:R-:W-:Y:S02]  /*bf60*/  PRMT R17, RZ, 0x7610, R17 ;  /* 0x00007610ff117816 */ /* 0x000fe40000000011 */
        /* <DEDUP_REMOVED lines=8> */
.L_x_4199:
[----:B------:R-:W-:Y:S05]  /*bff0*/  BSYNC B0 ;  /* 0x0000000000007941 */ /* 0x000fea0003800000 */
.L_x_4194:
[----:B------:R-:W-:Y:S01]  /*c000*/  IMAD R0, R20, c[0x0][0x0], R23 ;  /* 0x0000000014007a24 */ /* 0x000fe200078e0217 */
[----:B------:R-:W-:Y:S02]  /*c010*/  ULDC UR4, c[0x0][0x4] ;  /* 0x0000010000047ab9 */ /* 0x000fe40000000800 */
[----:B------:R-:W-:Y:S02]  /*c020*/  USHF.R.U32.HI UR4, URZ, 0x1, UR4 ;  /* 0x000000013f047899 */ /* 0x000fe40008011604 */
[----:B------:R1:W-:Y:S04]  /*c030*/  STS.U8 [R0+0x10], R17 ;  /* 0x0000101100007388 */ /* 0x0003e80000000000 */
[----:B------:R-:W-:-:S13]  /*c040*/  ISETP.NE.AND P0, PT, RZ, UR4, PT ;  /* 0x00000004ff007c0c */ /* 0x000fda000bf05270 */
[----:B------:R-:W-:Y:S05]  /*c050*/  @!P0 BRA `(.L_x_4201) ;  /* 0x0000017000008947 */ /* 0x000fea0003800000 */
[----:B-1----:R-:W-:-:S04]  /*c060*/  IMAD.U32 R5, RZ, RZ, UR4 ;  /* 0x00000004ff057e24 */ /* 0x002fc8000f8e00ff */
.L_x_4204:
        /* <DEDUP_REMOVED lines=19> */
.L_x_4203:
[----:B------:R-:W-:Y:S05]  /*c1a0*/  BSYNC B0 ;  /* 0x0000000000007941 */ /* 0x000fea0003800000 */
.L_x_4202:
[----:B------:R-:W-:Y:S01]  /*c1b0*/  MOV R5, R6 ;  /* 0x0000000600057202 */ /* 0x000fe20000000f00 */
[----:B------:R-:W-:Y:S05]  /*c1c0*/  @P3 BRA `(.L_x_4204) ;  /* 0xfffffea000003947 */ /* 0x000fea000383ffff */
.L_x_4201:
        /* <DEDUP_REMOVED lines=13> */
.L_x_4209:
[----:B------:R-:W-:Y:S01]  /*c2a0*/  IMAD.IADD R5, R23, 0x1, R4 ;  /* 0x0000000117057824 */ /* 0x000fe200078e0204 */
[----:B------:R-:W-:Y:S04]  /*c2b0*/  BAR.SYNC.DEFER_BLOCKING 0x0 ;  /* 0x0000000000007b1d */ /* 0x000fe80000010000 */
[----:B------:R-:W-:Y:S02]  /*c2c0*/  ISETP.GE.U32.AND P0, PT, R5, c[0x0][0x0], PT ;  /* 0x0000000005007a0c */ /* 0x000fe40003f06070 */
[----:B------:R-:W-:Y:S02]  /*c2d0*/  BSSY B0, `(.L_x_4207) ;  /* 0x000000e000007945 */ /* 0x000fe40003800000 */
[----:B------:R-:W-:-:S13]  /*c2e0*/  ISETP.GE.U32.OR P0, PT, R23, R4, P0 ;  /* 0x000000041700720c */ /* 0x000fda0000706470 */
[----:B0-----:R-:W-:Y:S05]  /*c2f0*/  @P0 BRA `(.L_x_4208) ;  /* 0x000000b000000947 */ /* 0x001fea0003800000 */
[----:B------:R-:W-:Y:S02]  /*c300*/  IADD3 R7, R0, R4, RZ ;  /* 0x0000000400077210 */ /* 0x000fe40007ffe0ff */
[----:B------:R-:W-:Y:S02]  /*c310*/  LOP3.LUT P2, RZ, R17, 0xff, RZ, 0xc0, !PT ;  /* 0x000000ff11ff7812 */ /* 0x000fe4000784c0ff */
[----:B0-----:R-:W-:Y:S01]  /*c320*/  PRMT R17, RZ, 0x7610, R17 ;  /* 0x00007610ff117816 */ /* 0x001fe20000000011 */
        /* <DEDUP_REMOVED lines=8> */
.L_x_4208:
[----:B------:R-:W-:Y:S05]  /*c3b0*/  BSYNC B0 ;  /* 0x0000000000007941 */ /* 0x000fea0003800000 */
.L_x_4207:
[----:B------:R-:W-:-:S04]  /*c3c0*/  SHF.R.S32.HI R4, RZ, 0x1, R4 ;  /* 0x00000001ff047819 */ /* 0x000fc80000011404 */
[----:B------:R-:W-:-:S13]  /*c3d0*/  ISETP.GE.AND P0, PT, R4, 0x20, PT ;  /* 0x000000200400780c */ /* 0x000fda0003f06270 */
[----:B------:R-:W-:Y:S05]  /*c3e0*/  @P0 BRA `(.L_x_4209) ;  /* 0xfffffeb000000947 */ /* 0x000fea000383ffff */
[----:B------:R-:W-:-:S04]  /*c3f0*/  IMAD.MOV.U32 R4, RZ, RZ, 0x20 ;  /* 0x00000020ff047424 */ /* 0x000fc800078e00ff */
.L_x_4206:
[----:B-1----:R-:W-:Y:S01]  /*c400*/  BAR.SYNC.DEFER_BLOCKING 0x0 ;  /* 0x0000000000007b1d */ /* 0x002fe20000010000 */
[----:B------:R-:W-:-:S13]  /*c410*/  ISETP.GE.AND P0, PT, R4, 0x2, PT ;  /* 0x000000020400780c */ /* 0x000fda0003f06270 */
[----:B------:R-:W-:Y:S05]  /*c420*/  @!P0 BRA `(.L_x_4205) ;  /* 0x0000010000008947 */ /* 0x000fea0003800000 */
[----:B------:R-:W-:Y:S02]  /*c430*/  IMAD.MOV.U32 R5, RZ, RZ, 0x1 ;  /* 0x00000001ff057424 */ /* 0x000fe400078e00ff */
.L_x_4210:
[C---:B0-----:R-:W-:Y:S02]  /*c440*/  LOP3.LUT R0, R17.reuse, 0xffff, RZ, 0xc0, !PT ;  /* 0x0000ffff11007812 */ /* 0x041fe400078ec0ff */
[----:B------:R-:W-:Y:S02]  /*c450*/  LOP3.LUT P3, RZ, R17, 0xff, RZ, 0xc0, !PT ;  /* 0x000000ff11ff7812 */ /* 0x000fe4000786c0ff */
[----:B------:R-:W-:Y:S02]  /*c460*/  PRMT R0, R0, 0x8880, RZ ;  /* 0x0000888000007816 */ /* 0x000fe400000000ff */
[----:B------:R-:W-:-:S04]  /*c470*/  PRMT R17, RZ, 0x7610, R17 ;  /* 0x00007610ff117816 */ /* 0x000fc80000000011 */
        /* <DEDUP_REMOVED lines=11> */
.L_x_4205:
        /* <DEDUP_REMOVED lines=11> */
[----:B--2---:R-:W-:Y:S02]  /*c5e0*/  ISETP.NE.AND P1, PT, R0, RZ, PT ;  /* 0x000000ff0000720c */ /* 0x004fe40003f25270 */
[----:B0-----:R-:W-:Y:S02]  /*c5f0*/  F2FP.BF16.PACK_AB R0, RZ, R17 ;  /* 0x00000011ff00723e */ /* 0x001fe400000010ff */
[----:B------:R-:W-:-:S09]  /*c600*/  PRMT R17, RZ, 0x7610, R17 ;  /* 0x00007610ff117816 */ /* 0x000fd20000000011 */
[----:B------:R-:W-:-:S04]  /*c610*/  @P1 PRMT R0, RZ, 0x5410, R0 ;  /* 0x00005410ff001816 */ /* 0x000fc80000000000 */
[----:B------:R-:W-:-:S04]  /*c620*/  @P1 FSETP.NEU.FTZ.AND P0, PT, R0, RZ, PT ;  /* 0x000000ff0000120b */ /* 0x000fc80003f1d000 */
[----:B------:R-:W-:-:S04]  /*c630*/  @P1 SEL R0, RZ, 0x1, !P0 ;  /* 0x00000001ff001807 */ /* 0x000fc80004000000 */
[----:B------:R-:W-:Y:S02]  /*c640*/  @P1 PRMT R17, R0, 0x7610, R17 ;  /* 0x0000761000111816 */ /* 0x000fe40000000011 */
.L_x_4212:
        /* <DEDUP_REMOVED lines=23> */
.L_x_4214:
[----:B------:R-:W-:Y:S02]  /*c7c0*/  IADD3 R16, P1, R16, c[0x0][0x538], RZ ;  /* 0x00014e0010107a10 */ /* 0x000fe40007f3e0ff */
[----:B------:R-:W-:-:S03]  /*c7d0*/  LOP3.LUT P0, RZ, R17, 0xff, RZ, 0xc0, !PT ;  /* 0x000000ff11ff7812 */ /* 0x000fc6000780c0ff */
[----:B------:R-:W-:Y:S01]  /*c7e0*/  IMAD.X R17, RZ, RZ, c[0x0][0x53c], P1 ;  /* 0x00014f00ff117624 */ /* 0x000fe200008e06ff */
[----:B------:R-:W-:-:S05]  /*c7f0*/  SEL R3, RZ, 0x1, !P0 ;  /* 0x00000001ff037807 */ /* 0x000fca0004000000 */
[----:B------:R-:W-:Y:S01]  /*c800*/  STG.E.U8 [R16.64], R3 ;  /* 0x0000000310007986 */ /* 0x000fe2000c101124 */
[----:B------:R-:W-:Y:S05]  /*c810*/  EXIT ;  /* 0x000000000000794d */ /* 0x000fea0003800000 */
.L_x_4213:
[----:B------:R-:W-:Y:S01]  /*c820*/  STG.E.U8 [R2.64], R17 ;  /* 0x0000001102007986 */ /* 0x000fe2000c101124 */
[----:B------:R-:W-:Y:S05]  /*c830*/  EXIT ;  /* 0x000000000000794d */ /* 0x000fea0003800000 */
.L_x_4211:
        /* <DEDUP_REMOVED lines=15> */
.L_x_4215:
        /* <DEDUP_REMOVED lines=23> */
.L_x_4217:
[----:B------:R-:W-:Y:S02]  /*caa0*/  IADD3 R16, P1, R16, c[0x0][0x538], RZ ;  /* 0x00014e0010107a10 */ /* 0x000fe40007f3e0ff */
[----:B------:R-:W-:-:S03]  /*cab0*/  LOP3.LUT P0, RZ, R17, 0xff, RZ, 0xc0, !PT ;  /* 0x000000ff11ff7812 */ /* 0x000fc6000780c0ff */
[----:B------:R-:W-:Y:S01]  /*cac0*/  IMAD.X R17, RZ, RZ, c[0x0][0x53c], P1 ;  /* 0x00014f00ff117624 */ /* 0x000fe200008e06ff */
[----:B------:R-:W-:-:S05]  /*cad0*/  SEL R3, RZ, 0x1, !P0 ;  /* 0x00000001ff037807 */ /* 0x000fca0004000000 */
[----:B------:R-:W-:Y:S01]  /*cae0*/  STG.E.U8 [R16.64], R3 ;  /* 0x0000000310007986 */ /* 0x000fe2000c101124 */
[----:B------:R-:W-:Y:S05]  /*caf0*/  EXIT ;  /* 0x000000000000794d */ /* 0x000fea0003800000 */
.L_x_4216:
[----:B------:R-:W-:-:S04]  /*cb00*/  LOP3.LUT P0, RZ, R17, 0xff, RZ, 0xc0, !PT ;  /* 0x000000ff11ff7812 */ /* 0x000fc8000780c0ff */
[----:B------:R-:W-:-:S05]  /*cb10*/  SEL R5, RZ, 0x1, !P0 ;  /* 0x00000001ff057807 */ /* 0x000fca0004000000 */
[----:B------:R-:W-:Y:S01]  /*cb20*/  STG.E.U8 [R2.64], R5 ;  /* 0x0000000502007986 */ /* 0x000fe2000c101124 */
[----:B------:R-:W-:Y:S05]  /*cb30*/  EXIT ;  /* 0x000000000000794d */ /* 0x000fea0003800000 */
.L_x_4186:
        /* <DEDUP_REMOVED lines=18> */
[----:B--2---:R-:W-:Y:S02]  /*cc60*/  ISETP.NE.AND P1, PT, R0, RZ, PT ;  /* 0x000000ff0000720c */ /* 0x004fe40003f25270 */
[----:B0-----:R-:W-:Y:S02]  /*cc70*/  F2FP.BF16.PACK_AB R0, RZ, R19 ;  /* 0x00000013ff00723e */ /* 0x001fe400000010ff */
[----:B------:R-:W-:-:S09]  /*cc80*/  PRMT R19, RZ, 0x7610, R19 ;  /* 0x00007610ff137816 */ /* 0x000fd20000000013 */
[----:B------:R-:W-:-:S04]  /*cc90*/  @P1 PRMT R0, RZ, 0x5410, R0 ;  /* 0x00005410ff001816 */ /* 0x000fc80000000000 */
[----:B------:R-:W-:-:S04]  /*cca0*/  @P1 FSETP.NEU.FTZ.AND P0, PT, R0, RZ, PT ;  /* 0x000000ff0000120b */ /* 0x000fc80003f1d000 */
[----:B------:R-:W-:-:S04]  /*ccb0*/  @P1 SEL R0, RZ, 0x1, !P0 ;  /* 0x00000001ff001807 */ /* 0x000fc80004000000 */
[----:B------:R-:W-:Y:S02]  /*ccc0*/  @P1 PRMT R19, R0, 0x7610, R19 ;  /* 0x0000761000131816 */ /* 0x000fe40000000013 */
.L_x_4219:
        /* <DEDUP_REMOVED lines=23> */
.L_x_4221:
[----:B------:R-:W-:Y:S02]  /*ce40*/  IADD3 R18, P1, R18, c[0x0][0x538], RZ ;  /* 0x00014e0012127a10 */ /* 0x000fe40007f3e0ff */
[----:B------:R-:W-:-:S03]  /*ce50*/  LOP3.LUT P0, RZ, R19, 0xff, RZ, 0xc0, !PT ;  /* 0x000000ff13ff7812 */ /* 0x000fc6000780c0ff */
[----:B0-----:R-:W-:Y:S01]  /*ce60*/  IMAD.X R19, RZ, RZ, c[0x0][0x53c], P1 ;  /* 0x00014f00ff137624 */ /* 0x001fe200008e06ff */
[----:B------:R-:W-:-:S05]  /*ce70*/  SEL R3, RZ, 0x1, !P0 ;  /* 0x00000001ff037807 */ /* 0x000fca0004000000 */
[----:B------:R-:W-:Y:S01]  /*ce80*/  STG.E.U8 [R18.64], R3 ;  /* 0x0000000312007986 */ /* 0x000fe2000c101124 */
[----:B------:R-:W-:Y:S05]  /*ce90*/  EXIT ;  /* 0x000000000000794d */ /* 0x000fea0003800000 */
.L_x_4220:
[----:B------:R-:W-:Y:S01]  /*cea0*/  STG.E.U8 [R2.64], R19 ;  /* 0x0000001302007986 */ /* 0x000fe2000c101124 */
[----:B------:R-:W-:Y:S05]  /*ceb0*/  EXIT ;  /* 0x000000000000794d */ /* 0x000fea0003800000 */
.L_x_4218:
        /* <DEDUP_REMOVED lines=14> */
[----:B------:R-:W-:-:S04]  /*cfa0*/  @P1 PRMT R19, R0, 0x7610, R19 ;  /* 0x0000761000131816 */ /* 0x000fc80000000013 */
.L_x_4222:
        /* <DEDUP_REMOVED lines=25> */
.L_x_4224:
[----:B------:R-:W-:-:S05]  /*d140*/  IADD3 R18, P0, R18, c[0x0][0x538], RZ ;  /* 0x00014e0012127a10 */ /* 0x000fca0007f1e0ff */
[----:B0-----:R-:W-:-:S05]  /*d150*/  IMAD.X R19, RZ, RZ, c[0x0][0x53c], P0 ;  /* 0x00014f00ff137624 */ /* 0x001fca00000e06ff */
[----:B------:R-:W-:Y:S01]  /*d160*/  STG.E.U8 [R18.64], R16 ;  /* 0x0000001012007986 */ /* 0x000fe2000c101124 */
[----:B------:R-:W-:Y:S05]  /*d170*/  EXIT ;  /* 0x000000000000794d */ /* 0x000fea0003800000 */
.L_x_4223:
[----:B------:R-:W-:Y:S01]  /*d180*/  STG.E.U8 [R2.64], R16 ;  /* 0x0000001002007986 */ /* 0x000fe2000c101124 */
[----:B------:R-:W-:Y:S05]  /*d190*/  EXIT ;  /* 0x000000000000794d */ /* 0x000fea0003800000 */
.L_x_4225:
        /* <DEDUP_REMOVED lines=14> */
.L_x_7652:


//--------------------- .text._ZN2at6native13reduce_kernelILi256ELi2ENS0_8ReduceOpIN3c108BFloat16ENS0_14func_wrapper_tIbZZZNS0_15and_kernel_cudaERNS_14TensorIteratorEENKUlvE_clEvENKUlvE9_clEvEUlbS4_E_EEjbLi4ELi4EEEEEvT1_ --------------------------
	.section	.text._ZN2at6native13reduce_kernelILi256ELi2ENS0_8ReduceOpIN3c108BFloat16ENS0_14func_wrapper_tIbZZZNS0_15and_kernel_cudaERNS_14TensorIteratorEENKUlvE_clEvENKUlvE9_clEvEUlbS4_E_EEjbLi4ELi4EEEEEvT1_,"ax",@progbits
	.sectioninfo	@"SHI_REGISTERS=32"
	.align	128
        .global         _ZN2at6native13reduce_kernelILi256ELi2ENS0_8ReduceOpIN3c108BFloat16ENS0_14func_wrapper_tIbZZZNS0_15and_kernel_cudaERNS_14TensorIteratorEENKUlvE_clEvENKUlvE9_clEvEUlbS4_E_EEjbLi4ELi4EEEEEvT1_
        .type           _ZN2at6native13reduce_kernelILi256ELi2ENS0_8ReduceOpIN3c108BFloat16ENS0_14func_wrapper_tIbZZZNS0_15and_kernel_cudaERNS_14TensorIteratorEENKUlvE_clEvENKUlvE9_clEvEUlbS4_E_EEjbLi4ELi4EEEEEvT1_,@function
        .size           _ZN2at6native13reduce_kernelILi256ELi2ENS0_8ReduceOpIN3c108BFloat16ENS0_14func_wrapper_tIbZZZNS0_15and_kernel_cudaERNS_14TensorIteratorEENKUlvE_clEvENKUlvE9_clEvEUlbS4_E_EEjbLi4ELi4EEEEEvT1_,(.L_x_7653 - _ZN2at6native13reduce_kernelILi256ELi2ENS0_8ReduceOpIN3c108BFloat16ENS0_14func_wrapper_tIbZZZNS0_15and_kernel_cudaERNS_14TensorIteratorEENKUlvE_clEvENKUlvE9_clEvEUlbS4_E_EEjbLi4ELi4EEEEEvT1_)
        .other          _ZN2at6native13reduce_kernelILi256ELi2ENS0_8ReduceOpIN3c108BFloat16ENS0_14func_wrapper_tIbZZZNS0_15and_kernel_cudaERNS_14TensorIteratorEENKUlvE_clEvENKUlvE9_clEvEUlbS4_E_EEjbLi4ELi4EEEEEvT1_,@"STO_CUDA_ENTRY STV_DEFAULT"
_ZN2at6native13reduce_kernelILi256ELi2ENS0_8ReduceOpIN3c108BFloat16ENS0_14func_wrapper_tIbZZZNS0_15and_kernel_cudaERNS_14TensorIteratorEENKUlvE_clEvENKUlvE9_clEvEUlbS4_E_EEjbLi4ELi4EEEEEvT1_:
.text._ZN2at6native13reduce_kernelILi256ELi2ENS0_8ReduceOpIN3c108BFloat16ENS0_14func_wrapper_tIbZZZNS0_15and_kernel_cudaERNS_14TensorIteratorEENKUlvE_clEvENKUlvE9_clEvEUlbS4_E_EEjbLi4ELi4EEEEEvT1_:
        /* <DEDUP_REMOVED lines=209> */
.L_x_4226:
        /* <DEDUP_REMOVED lines=61> */
.L_x_4235:
[----:B------:R-:W-:Y:S05]  /*10e0*/  BSYNC B2 ;  /* 0x0000000000027941 */ /* 0x000fea0003800000 */
.L_x_4234:
        /* <DEDUP_REMOVED lines=15> */
.L_x_4233:
[----:B------:R-:W-:Y:S05]  /*11e0*/  BSYNC B1 ;  /* 0x0000000000017941 */ /* 0x000fea0003800000 */
.L_x_4232:
[C---:B------:R-:W-:Y:S02]  /*11f0*/  IADD3 R7, P0, -R8.reuse, 0x4, RZ ;  /* 0x0000000408077810 */ /* 0x040fe40007f1e1ff */
[----:B------:R-:W-:Y:S02]  /*1200*/  IADD3 R5, R8, c[0x0][0x168], RZ ;  /* 0x00005a0008057a10 */ /* 0x000fe40007ffe0ff */
[----:B------:R-:W-:Y:S01]  /*1210*/  LEA R18, P1, R7, R18, 0x1 ;  /* 0x0000001207127211 */ /* 0x000fe200078208ff */
[----:B------:R-:W-:Y:S01]  /*1220*/  IMAD.X R0, RZ, RZ, -0x1, P0 ;  /* 0xffffffffff007424 */ /* 0x000fe200000e06ff */
[----:B------:R-:W-:-:S04]  /*1230*/  IADD3 R5, R5, -0x4, RZ ;  /* 0xfffffffc05057810 */ /* 0x000fc80007ffe0ff */
[----:B------:R-:W-:Y:S02]  /*1240*/  LEA.HI.X R19, R7, R19, R0, 0x1, P1 ;  /* 0x0000001307137211 */ /* 0x000fe400008f0c00 */
.L_x_4231:
[----:B------:R-:W-:Y:S05]  /*1250*/  BSYNC B0 ;  /* 0x0000000000007941 */ /* 0x000fea0003800000 */
.L_x_4230:
        /* <DEDUP_REMOVED lines=13> */
.L_x_4238:
[----:B------:R-:W-:-:S06]  /*1330*/  IMAD.WIDE.U32 R6, R9, 0x8, R18 ;  /* 0x0000000809067825 */ /* 0x000fcc00078e0012 */
[----:B------:R-:W2:Y:S01]  /*1340*/  LDG.E.64 R6, [R6.64] ;  /* 0x0000002406067981 */ /* 0x000ea2000c1e1b00 */
[----:B------:R-:W-:Y:S02]  /*1350*/  LOP3.LUT P4, RZ, R3, 0xff, RZ, 0xc0, !PT ;  /* 0x000000ff03ff7812 */ /* 0x000fe4000788c0ff */
[----:B------:R-:W-:Y:S02]  /*1360*/  LOP3.LUT P5, RZ, R8, 0xff, RZ, 0xc0, !PT ;  /* 0x000000ff08ff7812 */ /* 0x000fe400078ac0ff */
[----:B------:R-:W-:Y:S02]  /*1370*/  LOP3.LUT P3, RZ, R4, 0xff, RZ, 0xc0, !PT ;  /* 0x000000ff04ff7812 */ /* 0x000fe4000786c0ff */
[----:B------:R-:W-:Y:S02]  /*1380*/  LOP3.LUT P2, RZ, R10, 0xff, RZ, 0xc0, !PT ;  /* 0x000000ff0aff7812 */ /* 0x000fe4000784c0ff */
[----:B------:R-:W-:Y:S02]  /*1390*/  IADD3 R9, R9, c[0x0][0x170], RZ ;  /* 0x00005c0009097a10 */ /* 0x000fe40007ffe0ff */
[----:B------:R-:W-:-:S02]  /*13a0*/  PRMT R3, RZ, 0x7610, R3 ;  /* 0x00007610ff037816 */ /* 0x000fc40000000003 */
        /* <DEDUP_REMOVED lines=16> */
[----:B------:R-:W-:Y:S02]  /*14b0*/  PRMT R0, RZ, 0x5410, RZ ;  /* 0x00005410ff007816 */ /* 0x000fe400000000ff */
[----:B------:R-:W-:-:S02]  /*14c0*/  @P3 PRMT R4, R10, 0x7610, R4 ;  /* 0x000076100a043816 */ /* 0x000fc40000000004 */
[----:B------:R-:W-:-:S04]  /*14d0*/  @P2 PRMT R0, R7, 0x7610, R0 ;  /* 0x0000761007002816 */ /* 0x000fc80000000000 */
[----:B------:R-:W-:-:S04]  /*14e0*/  @P5 PRMT R0, R0, 0x5410, R6 ;  /* 0x0000541000005816 */ /* 0x000fc80000000006 */
[C---:B------:R-:W-:Y:S02]  /*14f0*/  PRMT R10, R0.reuse, 0x7610, R10 ;  /* 0x00007610000a7816 */ /* 0x040fe4000000000a */
[----:B------:R-:W-:Y:S01]  /*1500*/  PRMT R8, R0, 0x7632, R8 ;  /* 0x0000763200087816 */ /* 0x000fe20000000008 */
[----:B------:R-:W-:Y:S05]  /*1510*/  @!P6 BRA `(.L_x_4238) ;  /* 0xfffffe100000e947 */ /* 0x000fea000383ffff */
.L_x_4237:
[----:B------:R-:W-:Y:S05]  /*1520*/  BSYNC B0 ;  /* 0x0000000000007941 */ /* 0x000fea0003800000 */
.L_x_4236:
        /* <DEDUP_REMOVED lines=8> */
.L_x_4240:
[----:B------:R-:W-:Y:S05]  /*15b0*/  BSYNC B0 ;  /* 0x0000000000007941 */ /* 0x000fea0003800000 */
.L_x_4239:
        /* <DEDUP_REMOVED lines=16> */
.L_x_4242:
[----:B------:R-:W-:Y:S05]  /*16c0*/  BSYNC B0 ;  /* 0x0000000000007941 */ /* 0x000fea0003800000 */
.L_x_4241:
[----:B------:R-:W0:Y:S01]  /*16d0*/  I2F.S8 R5, R0.B2 ;  /* 0x2000000000057306 */ /* 0x000e220000001400 */
[----:B------:R-:W-:Y:S02]  /*16e0*/  LOP3.LUT P1, RZ, R3, 0xff, RZ, 0xc0, !PT ;  /* 0x000000ff03ff7812 */ /* 0x000fe4000782c0ff */
[----:B------:R-:W-:Y:S02]  /*16f0*/  PRMT R3, RZ, 0x7610, R3 ;  /* 0x00007610ff037816 */ /* 0x000fe40000000003 */
        /* <DEDUP_REMOVED lines=15> */
[----:B------:R-:W-:-:S11]  /*17f0*/  PRMT R3, RZ, 0x7610, R3 ;  /* 0x00007610ff037816 */ /* 0x000fd60000000003 */
[----:B------:R-:W-:Y:S05]  /*1800*/  @!P0 BRA `(.L_x_4228) ;  /* 0x000099d000008947 */ /* 0x000fea0003800000 */
[----:B------:R-:W0:Y:S02]  /*1810*/  I2F.S8 R0, R0 ;  /* 0x0000000000007306 */ /* 0x000e240000001400 */
[----:B0-----:R-:W-:-:S04]  /*1820*/  F2FP.BF16.PACK_AB R4, RZ, R0 ;  /* 0x00000000ff04723e */ /* 0x001fc800000010ff */
[----:B------:R-:W-:-:S04]  /*1830*/  PRMT R0, RZ, 0x5410, R4 ;  /* 0x00005410ff007816 */ /* 0x000fc80000000004 */
[----:B------:R-:W-:-:S04]  /*1840*/  FSETP.NEU.FTZ.AND P0, PT, R0, RZ, PT ;  /* 0x000000ff0000720b */ /* 0x000fc80003f1d000 */
[----:B------:R-:W-:Y:S01]  /*1850*/  SEL R18, RZ, 0x1, !P0 ;  /* 0x00000001ff127807 */ /* 0x000fe20004000000 */
[----:B------:R-:W-:Y:S05]  /*1860*/  BRA `(.L_x_4228) ;  /* 0x0000997000007947 */ /* 0x000fea0003800000 */
.L_x_4229:
        /* <DEDUP_REMOVED lines=16> */
[----:B------:R-:W-:Y:S02]  /*1970*/  PRMT R0, R0, 0x5410, R21 ;  /* 0x0000541000007816 */ /* 0x000fe40000000015 */
        /* <DEDUP_REMOVED lines=15> */
.L_x_4251:
        /* <DEDUP_REMOVED lines=211> */
.L_x_4247:
[----:B------:R-:W-:-:S04]  /*27a0*/  LOP3.LUT R5, R13, 0xfffffffc, RZ, 0xc0, !PT ;  /* 0xfffffffc0d057812 */ /* 0x000fc800078ec0ff */
[----:B------:R-:W-:-:S05]  /*27b0*/  IADD3 R4, P1, R18, R5, RZ ;  /* 0x0000000512047210 */ /* 0x000fca0007f3e0ff */
[----:B------:R-:W-:-:S05]  /*27c0*/  IMAD.X R5, RZ, RZ, R19, P1 ;  /* 0x000000ffff057224 */ /* 0x000fca00008e0613 */
[----:B------:R-:W2:Y:S01]  /*27d0*/  LDG.E R4, [R4.64] ;  /* 0x0000002404047981 */ /* 0x000ea2000c1e1900 */
[----:B------:R-:W-:Y:S02]  /*27e0*/  IADD3 R25, R25, c[0x0][0x170], RZ ;  /* 0x00005c0019197a10 */ /* 0x000fe40007ffe0ff */
[--C-:B--2---:R-:W-:Y:S02]  /*27f0*/  PRMT R22, R22, 0x5410, R4.reuse ;  /* 0x0000541016167816 */ /* 0x104fe40000000004 */
[----:B------:R-:W-:Y:S01]  /*2800*/  PRMT R24, R24, 0x7610, R4 ;  /* 0x0000761018187816 */ /* 0x000fe20000000004 */
        /* <DEDUP_REMOVED lines=220> */
.L_x_4248:
        /* <DEDUP_REMOVED lines=10> */
[----:B------:R-:W-:Y:S01]  /*3670*/  MOV R4, RZ ;  /* 0x000000ff00047202 */ /* 0x000fe20000000f00 */
[----:B------:R-:W-:Y:S02]  /*3680*/  IMAD.MOV.U32 R5, RZ, RZ, R13 ;  /* 0x000000ffff057224 */ /* 0x000fe400078e000d */
        /* <DEDUP_REMOVED lines=207> */
.L_x_4249:
        /* <DEDUP_REMOVED lines=11> */
[----:B------:R-:W-:Y:S02]  /*4430*/  SHF.R.U32.HI R5, RZ, c[0x0][0x1b0], R4 ;  /* 0x00006c00ff057a19 */ /* 0x000fe40000011604 */
[----:B------:R-:W-:Y:S02]  /*4440*/  MOV R4, RZ ;  /* 0x000000ff00047202 */ /* 0x000fe40000000f00 */
[----:B------:R-:W-:Y:S01]  /*4450*/  ISETP.NE.AND P1, PT, R10, 0x2, PT ;  /* 0x000000020a00780c */ /* 0x000fe20003f25270 */
        /* <DEDUP_REMOVED lines=202> */
.L_x_4250:
[----:B------:R-:W-:-:S04]  /*5100*/  LOP3.LUT R5, R11, 0xfffffffc, RZ, 0xc0, !PT ;  /* 0xfffffffc0b057812 */ /* 0x000fc800078ec0ff */
[----:B------:R-:W-:-:S05]  /*5110*/  IADD3 R4, P1, R18, R5, RZ ;  /* 0x0000000512047210 */ /* 0x000fca0007f3e0ff */
[----:B------:R-:W-:-:S06]  /*5120*/  IMAD.X R5, RZ, RZ, R19, P1 ;  /* 0x000000ffff057224 */ /* 0x000fcc00008e0613 */
[----:B------:R0:W2:Y:S01]  /*5130*/  LDG.E R5, [R4.64] ;  /* 0x0000002404057981 */ /* 0x0000a2000c1e1900 */
[----:B------:R-:W-:Y:S01]  /*5140*/  LOP3.LUT P2, RZ, R7, 0xff, RZ, 0xc0, !PT ;  /* 0x000000ff07ff7812 */ /* 0x000fe2000784c0ff */
[----:B------:R-:W-:Y:S01]  /*5150*/  IMAD.MOV.U32 R10, RZ, RZ, c[0x0][0x170] ;  /* 0x00005c00ff0a7624 */ /* 0x000fe200078e00ff */
[----:B------:R-:W-:Y:S02]  /*5160*/  LOP3.LUT P1, RZ, R12, 0xff, RZ, 0xc0, !PT ;  /* 0x000000ff0cff7812 */ /* 0x000fe4000782c0ff */
[----:B------:R-:W-:Y:S02]  /*5170*/  LOP3.LUT P6, RZ, R8, 0xff, RZ, 0xc0, !PT ;  /* 0x000000ff08ff7812 */ /* 0x000fe400078cc0ff */
[----:B------:R-:W-:Y:S02]  /*5180*/  LOP3.LUT P4, RZ, R6, 0xff, RZ, 0xc0, !PT ;  /* 0x000000ff06ff7812 */ /* 0x000fe4000788c0ff */
[----:B------:R-:W-:Y:S02]  /*5190*/  PRMT R7, RZ, 0x7610, R7 ;  /* 0x00007610ff077816 */ /* 0x000fe40000000007 */
[----:B------:R-:W-:-:S02]  /*51a0*/  PRMT R8, RZ, 0x7610, R8 ;  /* 0x00007610ff087816 */ /* 0x000fc40000000008 */
[----:B------:R-:W-:Y:S02]  /*51b0*/  PRMT R21, RZ, 0x7610, R21 ;  /* 0x00007610ff157816 */ /* 0x000fe40000000015 */
[----:B0-----:R-:W-:-:S03]  /*51c0*/  @P2 PRMT R4, RZ, 0x7610, R22 ;  /* 0x00007610ff042816 */ /* 0x001fc60000000016 */
[----:B------:R-:W-:Y:S02]  /*51d0*/  @P6 PRMT R26, RZ, 0x7610, R26 ;  /* 0x00007610ff1a6816 */ /* 0x000fe4000000001a */
[----:B------:R-:W-:Y:S02]  /*51e0*/  @P2 FSETP.NEU.FTZ.AND P3, PT, R4, RZ, PT ;  /* 0x000000ff0400220b */ /* 0x000fe40003f7d000 */
[----:B------:R-:W-:Y:S02]  /*51f0*/  @P1 PRMT R4, RZ, 0x7610, R24 ;  /* 0x00007610ff041816 */ /* 0x000fe40000000018 */
[----:B------:R-:W-:Y:S02]  /*5200*/  @P2 SEL R6, RZ, 0x1, !P3 ;  /* 0x00000001ff062807 */ /* 0x000fe40005800000 */
[----:B------:R-:W-:Y:S02]  /*5210*/  @P1 FSETP.NEU.FTZ.AND P5, PT, R4, RZ, PT ;  /* 0x000000ff0400120b */ /* 0x000fe40003fbd000 */
[----:B------:R-:W-:-:S02]  /*5220*/  LOP3.LUT P3, RZ, R9, 0xff, RZ, 0xc0, !PT ;  /* 0x000000ff09ff7812 */ /* 0x000fc4000786c0ff */
[----:B------:R-:W-:Y:S02]  /*5230*/  @P2 PRMT R7, R6, 0x7610, R7 ;  /* 0x0000761006072816 */ /* 0x000fe40000000007 */
[----:B------:R-:W-:Y:S02]  /*5240*/  @P1 SEL R6, RZ, 0x1, !P5 ;  /* 0x00000001ff061807 */ /* 0x000fe40006800000 */
[----:B------:R-:W-:Y:S02]  /*5250*/  @P6 FSETP.NEU.FTZ.AND P5, PT, R26, RZ, PT ;  /* 0x000000ff1a00620b */ /* 0x000fe40003fbd000 */
[----:B------:R-:W-:Y:S02]  /*5260*/  LOP3.LUT P2, RZ, R3, 0xff, RZ, 0xc0, !PT ;  /* 0x000000ff03ff7812 */ /* 0x000fe4000784c0ff */
[----:B------:R-:W-:Y:S02]  /*5270*/  PRMT R4, RZ, 0x7610, R4 ;  /* 0x00007610ff047816 */ /* 0x000fe40000000004 */
[----:B------:R-:W-:-:S02]  /*5280*/  @P6 SEL R3, RZ, 0x1, !P5 ;  /* 0x00000001ff036807 */ /* 0x000fc40006800000 */
[----:B------:R-:W-:Y:S02]  /*5290*/  @P4 PRMT R27, RZ, 0x7610, R27 ;  /* 0x00007610ff1b4816 */ /* 0x000fe4000000001b */
[----:B------:R-:W-:Y:S01]  /*52a0*/  @P1 PRMT R4, R6, 0x7610, R4 ;  /* 0x0000761006041816 */ /* 0x000fe20000000004 */
[----:B------:R-:W-:Y:S01]  /*52b0*/  IMAD.MOV.U32 R6, RZ, RZ, c[0x0][0x170] ;  /* 0x00005c00ff067624 */ /* 0x000fe200078e00ff */
[----:B------:R-:W-:Y:S02]  /*52c0*/  @P4 FSETP.NEU.FTZ.AND P5, PT, R27, RZ, PT ;  /* 0x000000ff1b00420b */ /* 0x000fe40003fbd000 */
[----:B------:R-:W-:Y:S01]  /*52d0*/  @P6 PRMT R8, R3, 0x7610, R8 ;  /* 0x0000761003086816 */ /* 0x000fe20000000008 */
[----:B------:R-:W-:Y:S01]  /*52e0*/  IMAD R25, R6, 0x2, R25 ;  /* 0x0000000206197824 */ /* 0x000fe200078e0219 */
[----:B------:R-:W-:Y:S02]  /*52f0*/  @P3 PRMT R3, RZ, 0x5410, R24 ;  /* 0x00005410ff033816 */ /* 0x000fe40000000018 */
[----:B------:R-:W-:-:S02]  /*5300*/  LOP3.LUT P6, RZ, R0, 0xff, RZ, 0xc0, !PT ;  /* 0x000000ff00ff7812 */ /* 0x000fc400078cc0ff */
[----:B------:R-:W-:Y:S02]  /*5310*/  PRMT R0, R0, 0x5410, RZ ;  /* 0x0000541000007816 */ /* 0x000fe400000000ff */
[----:B------:R-:W-:Y:S02]  /*5320*/  @P4 SEL R9, RZ, 0x1, !P5 ;  /* 0x00000001ff094807 */ /* 0x000fe40006800000 */
[----:B------:R-:W-:Y:S02]  /*5330*/  @P3 FSETP.NEU.FTZ.AND P5, PT, R3, RZ, PT ;  /* 0x000000ff0300320b */ /* 0x000fe40003fbd000 */
[----:B------:R-:W-:Y:S02]  /*5340*/  @P2 PRMT R3, RZ, 0x5410, R22 ;  /* 0x00005410ff032816 */ /* 0x000fe40000000016 */
[----:B------:R-:W-:Y:S02]  /*5350*/  @P4 PRMT R0, R0, 0x5410, R9 ;  /* 0x0000541000004816 */ /* 0x000fe40000000009 */
[----:B------:R-:W-:-:S02]  /*5360*/  LOP3.LUT P1, RZ, R20, 0xff, RZ, 0xc0, !PT ;  /* 0x000000ff14ff7812 */ /* 0x000fc4000782c0ff */
[----:B------:R-:W-:Y:S02]  /*5370*/  PRMT R9, RZ, 0x7610, R9 ;  /* 0x00007610ff097816 */ /* 0x000fe40000000009 */
[----:B------:R-:W-:Y:S02]  /*5380*/  @P3 SEL R6, RZ, 0x1, !P5 ;  /* 0x00000001ff063807 */ /* 0x000fe40006800000 */
[----:B------:R-:W-:Y:S02]  /*5390*/  IADD3 R25, R25, c[0x0][0x170], RZ ;  /* 0x00005c0019197a10 */ /* 0x000fe40007ffe0ff */
[----:B------:R-:W-:Y:S02]  /*53a0*/  @P2 FSETP.NEU.FTZ.AND P4, PT, R3, RZ, PT ;  /* 0x000000ff0300220b */ /* 0x000fe40003f9d000 */
[----:B------:R-:W-:Y:S01]  /*53b0*/  @P3 PRMT R9, R6, 0x7610, R9 ;  /* 0x0000761006093816 */ /* 0x000fe20000000009 */
[----:B------:R-:W-:Y:S01]  /*53c0*/  IMAD R3, R10, 0x3, R25 ;  /* 0x000000030a037824 */ /* 0x000fe200078e0219 */
[----:B------:R-:W-:-:S02]  /*53d0*/  PRMT R6, R6, 0x5410, RZ ;  /* 0x0000541006067816 */ /* 0x000fc400000000ff */
[----:B------:R-:W-:Y:S02]  /*53e0*/  PRMT R20, RZ, 0x7610, R20 ;  /* 0x00007610ff147816 */ /* 0x000fe40000000014 */
[----:B------:R-:W-:Y:S02]  /*53f0*/  PRMT R12, R4, 0x7610, R12 ;  /* 0x00007610040c7816 */ /* 0x000fe4000000000c */
[--C-:B--2---:R-:W-:Y:S02]  /*5400*/  PRMT R28, R28, 0x7610, R5.reuse ;  /* 0x000076101c1c7816 */ /* 0x104fe40000000005 */
[----:B------:R-:W-:Y:S02]  /*5410*/  PRMT R29, R29, 0x5410, R5 ;  /* 0x000054101d1d7816 */ /* 0x000fe40000000005 */
[----:B------:R-:W-:Y:S02]  /*5420*/  @P2 SEL R5, RZ, 0x1, !P4 ;  /* 0x00000001ff052807 */ /* 0x000fe40006000000 */
[----:B------:R-:W-:-:S02]  /*5430*/  @P6 PRMT R28, RZ, 0x7610, R28 ;  /* 0x00007610ff1c6816 */ /* 0x000fc4000000001c */
[----:B------:R-:W-:Y:S02]  /*5440*/  @P2 PRMT R6, R6, 0x5410, R5 ;  /* 0x0000541006062816 */ /* 0x000fe40000000005 */
[----:B------:R-:W-:Y:S02]  /*5450*/  ISETP.GE.U32.AND P2, PT, R3, c[0x0][0x168], PT ;  /* 0x00005a0003007a0c */ /* 0x000fe40003f46070 */
[----:B------:R-:W-:Y:S02]  /*5460*/  @P6 FSETP.NEU.FTZ.AND P5, PT, R28, RZ, PT ;  /* 0x000000ff1c00620b */ /* 0x000fe40003fbd000 */
[----:B------:R-:W-:Y:S02]  /*5470*/  @P1 PRMT R29, RZ, 0x7610, R29 ;  /* 0x00007610ff1d1816 */ /* 0x000fe4000000001d */
[----:B------:R-:W-:Y:S02]  /*5480*/  @P6 SEL R11, RZ, 0x1, !P5 ;  /* 0x00000001ff0b6807 */ /* 0x000fe40006800000 */
[----:B------:R-:W-:-:S02]  /*5490*/  @P1 FSETP.NEU.FTZ.AND P3, PT, R29, RZ, PT ;  /* 0x000000ff1d00120b */ /* 0x000fc40003f7d000 */
[----:B------:R-:W-:Y:S02]  /*54a0*/  @P6 PRMT R21, R11, 0x7610, R21 ;  /* 0x000076100b156816 */ /* 0x000fe40000000015 */
[----:B------:R-:W-:Y:S02]  /*54b0*/  @P1 SEL R10, RZ, 0x1, !P3 ;  /* 0x00000001ff0a1807 */ /* 0x000fe40005800000 */
[----:B------:R-:W-:Y:S02]  /*54c0*/  PRMT R3, R6, 0x7632, R3 ;  /* 0x0000763206037816 */ /* 0x000fe40000000003 */
[----:B------:R-:W-:Y:S02]  /*54d0*/  PRMT R6, R0, 0x7632, R6 ;  /* 0x0000763200067816 */ /* 0x000fe40000000006 */
[----:B------:R-:W-:Y:S02]  /*54e0*/  @P1 PRMT R20, R10, 0x7610, R20 ;  /* 0x000076100a141816 */ /* 0x000fe40000000014 */
[----:B------:R-:W-:Y:S01]  /*54f0*/  PRMT R0, R21, 0x7610, R0 ;  /* 0x0000761015007816 */ /* 0x000fe20000000000 */
[----:B------:R-:W-:Y:S01]  /*5500*/  @P2 CALL.REL.NOINC `(.L_x_4246) ;  /* 0x0000001000002944 */ /* 0x000fe20003c00000 */
[----:B------:R-:W-:Y:S05]  /*5510*/  BRA `(.L_x_4251) ;  /* 0xffffc55000007947 */ /* 0x000fea000383ffff */
.L_x_4246:
[----:B------:R-:W-:Y:S05]  /*5520*/  BSYNC B0 ;  /* 0x0000000000007941 */ /* 0x000fea0003800000 */
.L_x_4245:
[----:B------:R-:W-:Y:S01]  /*5530*/  ISETP.GE.U32.AND P0, PT, R25, c[0x0][0x168], PT ;  /* 0x00005a0019007a0c */ /* 0x000fe20003f06070 */
[----:B------:R-:W-:Y:S01]  /*5540*/  BSSY B0, `(.L_x_4252) ;  /* 0x0000347000007945 */ /* 0x000fe20003800000 */
[----:B------:R-:W-:-:S02]  /*5550*/  PRMT R6, R6, 0x7632, R6 ;  /* 0x0000763206067816 */ /* 0x000fc40000000006 */
[----:B------:R-:W-:-:S09]  /*5560*/  PRMT R5, R0, 0x7632, R5 ;  /* 0x0000763200057816 */ /* 0x000fd20000000005 */
        /* <DEDUP_REMOVED lines=203> */
.L_x_4254:
        /* <DEDUP_REMOVED lines=209> */
.L_x_4255:
        /* <DEDUP_REMOVED lines=209> */
.L_x_4256:
        /* <DEDUP_REMOVED lines=209> */
.L_x_4257:
[----:B------:R-:W-:-:S04]  /*8950*/  LOP3.LUT R3, R3, 0xfffffffc, RZ, 0xc0, !PT ;  /* 0xfffffffc03037812 */ /* 0x000fc800078ec0ff */
[----:B------:R-:W-:-:S05]  /*8960*/  IADD3 R10, P1, R18, R3, RZ ;  /* 0x00000003120a7210 */ /* 0x000fca0007f3e0ff */
[----:B------:R-:W-:-:S05]  /*8970*/  IMAD.X R11, RZ, RZ, R19, P1 ;  /* 0x000000ffff0b7224 */ /* 0x000fca00008e0613 */
[----:B------:R-:W2:Y:S02]  /*8980*/  LDG.E R10, [R10.64] ;  /* 0x000000240a0a7981 */ /* 0x000ea4000c1e1900 */
[--C-:B--2---:R-:W-:Y:S02]  /*8990*/  PRMT R29, R29, 0x5410, R10.reuse ;  /* 0x000054101d1d7816 */ /* 0x104fe4000000000a */
[----:B------:R-:W-:Y:S02]  /*89a0*/  PRMT R28, R28, 0x7610, R10 ;  /* 0x000076101c1c7816 */ /* 0x000fe4000000000a */
.L_x_4253:
[----:B------:R-:W-:Y:S05]  /*89b0*/  BSYNC B0 ;  /* 0x0000000000007941 */ /* 0x000fea0003800000 */
.L_x_4252:
[----:B------:R-:W-:Y:S01]  /*89c0*/  BSSY B0, `(.L_x_4258) ;  /* 0x0000047000007945 */ /* 0x000fe20003800000 */
[----:B------:R-:W-:Y:S05]  /*89d0*/  @P0 BRA `(.L_x_4259) ;  /* 0x0000045000000947 */ /* 0x000fea0003800000 */
[----:B------:R-:W-:Y:S02]  /*89e0*/  LOP3.LUT P3, RZ, R4, 0xff, RZ, 0xc0, !PT ;  /* 0x000000ff04ff7812 */ /* 0x000fe4000786c0ff */
[----:B------:R-:W-:Y:S02]  /*89f0*/  LOP3.LUT P2, RZ, R7, 0xff, RZ, 0xc0, !PT ;  /* 0x000000ff07ff7812 */ /* 0x000fe4000784c0ff */
[----:B------:R-:W-:Y:S02]  /*8a00*/  IADD3 R25, R25, c[0x0][0x170], RZ ;  /* 0x00005c0019197a10 */ /* 0x000fe40007ffe0ff */
[----:B------:R-:W-:-:S02]  /*8a10*/  PRMT R3, RZ, 0x7610, R3 ;  /* 0x00007610ff037816 */ /* 0x000fc40000000003 */
[----:B------:R-:W-:-:S05]  /*8a20*/  PRMT R7, RZ, 0x7610, R7 ;  /* 0x00007610ff077816 */ /* 0x000fca0000000007 */
[----:B------:R-:W-:-:S04]  /*8a30*/  @P3 PRMT R0, RZ, 0x7610, R24 ;  /* 0x00007610ff003816 */ /* 0x000fc80000000018 */
[----:B------:R-:W-:Y:S02]  /*8a40*/  @P3 FSETP.NEU.FTZ.AND P1, PT, R0, RZ, PT ;  /* 0x000000ff0000320b */ /* 0x000fe40003f3d000 */
[----:B------:R-:W-:Y:S02]  /*8a50*/  @P2 PRMT R0, RZ, 0x7610, R22 ;  /* 0x00007610ff002816 */ /* 0x000fe40000000016 */
[----:B------:R-:W-:Y:S02]  /*8a60*/  @P3 SEL R4, RZ, 0x1, !P1 ;  /* 0x00000001ff043807 */ /* 0x000fe40004800000 */
[----:B------:R-:W-:Y:S02]  /*8a70*/  ISETP.GE.U32.AND P1, PT, R25, c[0x0][0x168], PT ;  /* 0x00005a0019007a0c */ /* 0x000fe40003f26070 */
[----:B------:R-:W-:Y:S02]  /*8a80*/  @P2 FSETP.NEU.FTZ.AND P0, PT, R0, RZ, PT ;  /* 0x000000ff0000220b */ /* 0x000fe40003f1d000 */
[----:B------:R-:W-:-:S02]  /*8a90*/  @P3 PRMT R3, R4, 0x7610, R3 ;  /* 0x0000761004033816 */ /* 0x000fc40000000003 */
[----:B------:R-:W-:Y:S02]  /*8aa0*/  @P2 SEL R0, RZ, 0x1, !P0 ;  /* 0x00000001ff002807 */ /* 0x000fe40004000000 */
[----:B------:R-:W-:Y:S02]  /*8ab0*/  PRMT R4, R3, 0x7610, R4 ;  /* 0x0000761003047816 */ /* 0x000fe40000000004 */
[----:B------:R-:W-:-:S03]  /*8ac0*/  @P2 PRMT R7, R0, 0x7610, R7 ;  /* 0x0000761000072816 */ /* 0x000fc60000000007 */
[----:B------:R-:W-:Y:S05]  /*8ad0*/  @P1 BRA `(.L_x_4259) ;  /* 0x0000035000001947 */ /* 0x000fea0003800000 */
[----:B------:R-:W-:Y:S02]  /*8ae0*/  LOP3.LUT P3, RZ, R5, 0xff, RZ, 0xc0, !PT ;  /* 0x000000ff05ff7812 */ /* 0x000fe4000786c0ff */
[----:B------:R-:W-:Y:S02]  /*8af0*/  LOP3.LUT P2, RZ, R8, 0xff, RZ, 0xc0, !PT ;  /* 0x000000ff08ff7812 */ /* 0x000fe4000784c0ff */
[----:B------:R-:W-:Y:S02]  /*8b00*/  IADD3 R0, R25, c[0x0][0x170], RZ ;  /* 0x00005c0019007a10 */ /* 0x000fe40007ffe0ff */
[----:B------:R-:W-:Y:S02]  /*8b10*/  PRMT R3, R3, 0x5410, RZ ;  /* 0x0000541003037816 */ /* 0x000fe400000000ff */
[----:B------:R-:W-:Y:S02]  /*8b20*/  ISETP.GE.U32.AND P4, PT, R0, c[0x0][0x168], PT ;  /* 0x00005a0000007a0c */ /* 0x000fe40003f86070 */
[----:B------:R-:W-:-:S03]  /*8b30*/  PRMT R8, RZ, 0x7610, R8 ;  /* 0x00007610ff087816 */ /* 0x000fc60000000008 */
[----:B------:R-:W-:Y:S02]  /*8b40*/  @P3 PRMT R27, RZ, 0x7610, R27 ;  /* 0x00007610ff1b3816 */ /* 0x000fe4000000001b */
[----:B------:R-:W-:Y:S02]  /*8b50*/  @P2 PRMT R26, RZ, 0x7610, R26 ;  /* 0x00007610ff1a2816 */ /* 0x000fe4000000001a */
[----:B------:R-:W-:Y:S02]  /*8b60*/  @P3 FSETP.NEU.FTZ.AND P1, PT, R27, RZ, PT ;  /* 0x000000ff1b00320b */ /* 0x000fe40003f3d000 */
[----:B------:R-:W-:Y:S02]  /*8b70*/  @P2 FSETP.NEU.FTZ.AND P0, PT, R26, RZ, PT ;  /* 0x000000ff1a00220b */ /* 0x000fe40003f1d000 */
[----:B------:R-:W-:Y:S02]  /*8b80*/  @P3 SEL R5, RZ, 0x1, !P1 ;  /* 0x00000001ff053807 */ /* 0x000fe40004800000 */
[----:B------:R-:W-:-:S02]  /*8b90*/  @P2 SEL R4, RZ, 0x1, !P0 ;  /* 0x00000001ff042807 */ /* 0x000fc40004000000 */
[--C-:B------:R-:W-:Y:S02]  /*8ba0*/  @P3 PRMT R3, R3, 0x5410, R5.reuse ;  /* 0x0000541003033816 */ /* 0x100fe40000000005 */
[----:B------:R-:W-:Y:S02]  /*8bb0*/  @P2 PRMT R8, R4, 0x7610, R8 ;  /* 0x0000761004082816 */ /* 0x000fe40000000008 */
[C---:B------:R-:W-:Y:S02]  /*8bc0*/  PRMT R4, R3.reuse, 0x7610, R4 ;  /* 0x0000761003047816 */ /* 0x040fe40000000004 */
[----:B------:R-:W-:Y:S01]  /*8bd0*/  PRMT R5, R3, 0x7632, R5 ;  /* 0x0000763203057816 */ /* 0x000fe20000000005 */
[----:B------:R-:W-:Y:S05]  /*8be0*/  @P4 BRA `(.L_x_4259) ;  /* 0x0000024000004947 */ /* 0x000fea0003800000 */
[----:B------:R-:W-:Y:S02]  /*8bf0*/  LOP3.LUT P2, RZ, R9, 0xff, RZ, 0xc0, !PT ;  /* 0x000000ff09ff7812 */ /* 0x000fe4000784c0ff */
[----:B------:R-:W-:Y:S02]  /*8c00*/  LOP3.LUT P3, RZ, R6, 0xff, RZ, 0xc0, !PT ;  /* 0x000000ff06ff7812 */ /* 0x000fe4000786c0ff */
[----:B------:R-:W-:-:S02]  /*8c10*/  IADD3 R0, R0, c[0x0][0x170], RZ ;  /* 0x00005c0000007a10 */ /* 0x000fc40007ffe0ff */
[----:B------:R-:W-:Y:S02]  /*8c20*/  PRMT R4, R4, 0x5410, RZ ;  /* 0x0000541004047816 */ /* 0x000fe400000000ff */
[----:B------:R-:W-:-:S05]  /*8c30*/  PRMT R9, RZ, 0x7610, R9 ;  /* 0x00007610ff097816 */ /* 0x000fca0000000009 */
[----:B------:R-:W-:Y:S02]  /*8c40*/  @P2 PRMT R24, RZ, 0x5410, R24 ;  /* 0x00005410ff182816 */ /* 0x000fe40000000018 */
[----:B------:R-:W-:Y:S02]  /*8c50*/  @P3 PRMT R22, RZ, 0x5410, R22 ;  /* 0x00005410ff163816 */ /* 0x000fe40000000016 */
[----:B------:R-:W-:Y:S02]  /*8c60*/  @P2 FSETP.NEU.FTZ.AND P0, PT, R24, RZ, PT ;  /* 0x000000ff1800220b */ /* 0x000fe40003f1d000 */
[----:B------:R-:W-:Y:S02]  /*8c70*/  @P3 FSETP.NEU.FTZ.AND P1, PT, R22, RZ, PT ;  /* 0x000000ff1600320b */ /* 0x000fe40003f3d000 */
[----:B------:R-:W-:Y:S02]  /*8c80*/  @P2 SEL R5, RZ, 0x1, !P0 ;  /* 0x00000001ff052807 */ /* 0x000fe40004000000 */
[----:B------:R-:W-:-:S02]  /*8c90*/  ISETP.GE.U32.AND P0, PT, R0, c[0x0][0x168], PT ;  /* 0x00005a0000007a0c */ /* 0x000fc40003f06070 */
[----:B------:R-:W-:Y:S02]  /*8ca0*/  @P3 SEL R6, RZ, 0x1, !P1 ;  /* 0x00000001ff063807 */ /* 0x000fe40004800000 */
[----:B------:R-:W-:Y:S02]  /*8cb0*/  @P2 PRMT R9, R5, 0x7610, R9 ;  /* 0x0000761005092816 */ /* 0x000fe40000000009 */
[----:B------:R-:W-:Y:S02]  /*8cc0*/  @P3 PRMT R4, R4, 0x5410, R6 ;  /* 0x0000541004043816 */ /* 0x000fe40000000006 */
[C---:B------:R-:W-:Y:S02]  /*8cd0*/  PRMT R5, R3.reuse, 0x7632, R5 ;  /* 0x0000763203057816 */ /* 0x040fe40000000005 */
[----:B------:R-:W-:-:S04]  /*8ce0*/  PRMT R4, R3, 0x7610, R4 ;  /* 0x0000761003047816 */ /* 0x000fc80000000004 */
[----:B------:R-:W-:Y:S01]  /*8cf0*/  PRMT R6, R4, 0x7632, R6 ;  /* 0x0000763204067816 */ /* 0x000fe20000000006 */
[----:B------:R-:W-:Y:S05]  /*8d00*/  @P0 BRA `(.L_x_4259) ;  /* 0x0000012000000947 */ /* 0x000fea0003800000 */
[----:B------:R-:W-:Y:S02]  /*8d10*/  LOP3.LUT P3, RZ, R21, 0xff, RZ, 0xc0, !PT ;  /* 0x000000ff15ff7812 */ /* 0x000fe4000786c0ff */
[----:B------:R-:W-:Y:S02]  /*8d20*/  LOP3.LUT P2, RZ, R20, 0xff, RZ, 0xc0, !PT ;  /* 0x000000ff14ff7812 */ /* 0x000fe4000784c0ff */
[----:B------:R-:W-:Y:S02]  /*8d30*/  PRMT R6, R4, 0x7632, R6 ;  /* 0x0000763204067816 */ /* 0x000fe40000000006 */
[----:B------:R-:W-:Y:S02]  /*8d40*/  PRMT R5, R3, 0x7632, R5 ;  /* 0x0000763203057816 */ /* 0x000fe40000000005 */
[----:B------:R-:W-:Y:S02]  /*8d50*/  PRMT R20, RZ, 0x7610, R20 ;  /* 0x00007610ff147816 */ /* 0x000fe40000000014 */
[----:B------:R-:W-:-:S03]  /*8d60*/  PRMT R21, RZ, 0x7610, R21 ;  /* 0x00007610ff157816 */ /* 0x000fc60000000015 */
[----:B------:R-:W-:Y:S02]  /*8d70*/  @P3 PRMT R28, RZ, 0x7610, R28 ;  /* 0x00007610ff1c3816 */ /* 0x000fe4000000001c */
[----:B------:R-:W-:Y:S02]  /*8d80*/  @P2 PRMT R29, RZ, 0x7610, R29 ;  /* 0x00007610ff1d2816 */ /* 0x000fe4000000001d */
[----:B------:R-:W-:Y:S02]  /*8d90*/  @P3 FSETP.NEU.FTZ.AND P1, PT, R28, RZ, PT ;  /* 0x000000ff1c00320b */ /* 0x000fe40003f3d000 */
[----:B------:R-:W-:Y:S02]  /*8da0*/  @P2 FSETP.NEU.FTZ.AND P0, PT, R29, RZ, PT ;  /* 0x000000ff1d00220b */ /* 0x000fe40003f1d000 */
[----:B------:R-:W-:Y:S02]  /*8db0*/  @P3 PRMT R6, R4, 0x7632, R6 ;  /* 0x0000763204063816 */ /* 0x000fe40000000006 */
[----:B------:R-:W-:-:S02]  /*8dc0*/  PRMT R4, R3, 0x7610, R4 ;  /* 0x0000761003047816 */ /* 0x000fc40000000004 */
[----:B------:R-:W-:Y:S02]  /*8dd0*/  @P2 SEL R0, RZ, 0x1, !P0 ;  /* 0x00000001ff002807 */ /* 0x000fe40004000000 */
[----:B------:R-:W-:Y:S02]  /*8de0*/  @P3 SEL R10, RZ, 0x1, !P1 ;  /* 0x00000001ff0a3807 */ /* 0x000fe40004800000 */
[C---:B------:R-:W-:Y:S02]  /*8df0*/  @P3 PRMT R5, R3.reuse, 0x7632, R5 ;  /* 0x0000763203053816 */ /* 0x040fe40000000005 */
[----:B------:R-:W-:Y:S02]  /*8e00*/  @P3 PRMT R4, R3, 0x7610, R4 ;  /* 0x0000761003043816 */ /* 0x000fe40000000004 */
[----:B------:R-:W-:Y:S02]  /*8e10*/  @P2 PRMT R20, R0, 0x7610, R20 ;  /* 0x0000761000142816 */ /* 0x000fe40000000014 */
[----:B------:R-:W-:-:S02]  /*8e20*/  @P3 PRMT R21, R10, 0x7610, R21 ;  /* 0x000076100a153816 */ /* 0x000fc40000000015 */
.L_x_4259:
[----:B------:R-:W-:Y:S05]  /*8e30*/  BSYNC B0 ;  /* 0x0000000000007941 */ /* 0x000fea0003800000 */
.L_x_4258:
[----:B------:R-:W0:Y:S01]  /*8e40*/  I2F.S8 R8, R8 ;  /* 0x0000000800087306 */ /* 0x000e220000001400 */
[----:B------:R-:W-:-:S02]  /*8e50*/  LOP3.LUT P1, RZ, R7, 0xff, RZ, 0xc0, !PT ;  /* 0x000000ff07ff7812 */ /* 0x000fc4000782c0ff */
[----:B------:R-:W-:Y:S02]  /*8e60*/  LOP3.LUT P2, RZ, R4, 0xff, RZ, 0xc0, !PT ;  /* 0x000000ff04ff7812 */ /* 0x000fe4000784c0ff */
[----:B------:R-:W-:Y:S02]  /*8e70*/  PRMT R0, RZ, 0x7610, R0 ;  /* 0x00007610ff007816 */ /* 0x000fe40000000000 */
[----:B------:R-:W-:Y:S01]  /*8e80*/  PRMT R18, RZ, 0x7610, R18 ;  /* 0x00007610ff127816 */ /* 0x000fe20000000012 */
[----:B------:R-:W1:Y:S01]  /*8e90*/  I2F.S8 R5, R5 ;  /* 0x0000000500057306 */ /* 0x000e620000001400 */
[----:B0-----:R-:W-:-:S07]  /*8ea0*/  F2FP.BF16.PACK_AB R3, RZ, R8 ;  /* 0x00000008ff03723e */ /* 0x001fce00000010ff */
[----:B------:R-:W0:Y:S01]  /*8eb0*/  I2F.S8 R9, R9 ;  /* 0x0000000900097306 */ /* 0x000e220000001400 */
[----:B------:R-:W-:-:S04]  /*8ec0*/  @P1 PRMT R3, RZ, 0x5410, R3 ;  /* 0x00005410ff031816 */ /* 0x000fc80000000003 */
[----:B------:R-:W-:-:S03]  /*8ed0*/  @P1 FSETP.NEU.FTZ.AND P0, PT, R3, RZ, PT ;  /* 0x000000ff0300120b */ /* 0x000fc60003f1d000 */
[----:B------:R-:W-:Y:S01]  /*8ee0*/  I2F.S8 R6, R6 ;  /* 0x0000000600067306 */ /* 0x000fe20000001400 */
[----:B------:R-:W-:-:S04]  /*8ef0*/  @P1 SEL R0, RZ, 0x1, !P0 ;  /* 0x00000001ff001807 */ /* 0x000fc80004000000 */
[----:B------:R-:W-:-:S03]  /*8f00*/  PRMT R3, R0, 0x9910, RZ ;  /* 0x0000991000037816 */ /* 0x000fc600000000ff */
[----:B------:R-:W2:Y:S01]  /*8f10*/  I2F.S8 R20, R20 ;  /* 0x0000001400147306 */ /* 0x000ea20000001400 */
[----:B-1----:R-:W-:Y:S02]  /*8f20*/  F2FP.BF16.PACK_AB R0, RZ, R5 ;  /* 0x00000005ff00723e */ /* 0x002fe400000010ff */
[----:B------:R-:W-:Y:S02]  /*8f30*/  ISETP.NE.AND P1, PT, R3, RZ, PT ;  /* 0x000000ff0300720c */ /* 0x000fe40003f25270 */
[----:B------:R-:W-:Y:S02]  /*8f40*/  @P2 PRMT R0, RZ, 0x5410, R0 ;  /* 0x00005410ff002816 */ /* 0x000fe40000000000 */
[----:B0-----:R-:W-:Y:S02]  /*8f50*/  F2FP.BF16.PACK_AB R4, RZ, R9 ;  /* 0x00000009ff04723e */ /* 0x001fe400000010ff */
[----:B------:R-:W-:Y:S02]  /*8f60*/  @P2 FSETP.NEU.FTZ.AND P0, PT, R0, RZ, PT ;  /* 0x000000ff0000220b */ /* 0x000fe40003f1d000 */
[----:B------:R-:W-:-:S02]  /*8f70*/  PRMT R0, RZ, 0x7610, R0 ;  /* 0x00007610ff007816 */ /* 0x000fc40000000000 */
[----:B------:R-:W-:-:S04]  /*8f80*/  @P2 SEL R0, RZ, 0x1, !P0 ;  /* 0x00000001ff002807 */ /* 0x000fc80004000000 */
[----:B------:R-:W-:Y:S02]  /*8f90*/  PRMT R3, R0, 0x9910, RZ ;  /* 0x0000991000037816 */ /* 0x000fe400000000ff */
[----:B------:R-:W-:Y:S02]  /*8fa0*/  @P1 PRMT R0, RZ, 0x5410, R4 ;  /* 0x00005410ff001816 */ /* 0x000fe40000000004 */
[----:B------:R-:W-:Y:S02]  /*8fb0*/  ISETP.NE.AND P2, PT, R3, RZ, PT ;  /* 0x000000ff0300720c */ /* 0x000fe40003f45270 */
[----:B------:R-:W-:Y:S02]  /*8fc0*/  @P1 FSETP.NEU.FTZ.AND P0, PT, R0, RZ, PT ;  /* 0x000000ff0000120b */ /* 0x000fe40003f1d000 */
[----:B------:R-:W-:Y:S02]  /*8fd0*/  PRMT R0, RZ, 0x7610, R0 ;  /* 0x00007610ff007816 */ /* 0x000fe40000000000 */
[----:B------:R-:W-:-:S02]  /*8fe0*/  @P1 SEL R0, RZ, 0x1, !P0 ;  /* 0x00000001ff001807 */ /* 0x000fc40004000000 */
[----:B--2---:R-:W-:Y:S02]  /*8ff0*/  F2FP.BF16.PACK_AB R4, RZ, R20 ;  /* 0x00000014ff04723e */ /* 0x004fe400000010ff */
[----:B------:R-:W-:Y:S02]  /*9000*/  PRMT R3, R0, 0x9910, RZ ;  /* 0x0000991000037816 */ /* 0x000fe400000000ff */
[----:B------:R-:W-:Y:S02]  /*9010*/  F2FP.BF16.PACK_AB R0, RZ, R6 ;  /* 0x00000006ff00723e */ /* 0x000fe400000010ff */
[----:B------:R-:W-:Y:S02]  /*9020*/  ISETP.NE.AND P1, PT, R3, RZ, PT ;  /* 0x000000ff0300720c */ /* 0x000fe40003f25270 */
[----:B------:R-:W-:-:S04]  /*9030*/  @P2 PRMT R0, RZ, 0x5410, R0 ;  /* 0x00005410ff002816 */ /* 0x000fc80000000000 */
[----:B------:R-:W-:Y:S02]  /*9040*/  @P2 FSETP.NEU.FTZ.AND P0, PT, R0, RZ, PT ;  /* 0x000000ff0000220b */ /* 0x000fe40003f1d000 */
[----:B------:R-:W-:Y:S02]  /*9050*/  PRMT R0, RZ, 0x7610, R0 ;  /* 0x00007610ff007816 */ /* 0x000fe40000000000 */
[----:B------:R-:W-:-:S04]  /*9060*/  @P2 SEL R0, RZ, 0x1, !P0 ;  /* 0x00000001ff002807 */ /* 0x000fc80004000000 */
[----:B------:R-:W-:Y:S02]  /*9070*/  PRMT R3, R0, 0x9910, RZ ;  /* 0x0000991000037816 */ /* 0x000fe400000000ff */
[----:B------:R-:W-:Y:S02]  /*9080*/  @P1 PRMT R0, RZ, 0x5410, R4 ;  /* 0x00005410ff001816 */ /* 0x000fe40000000004 */
[----:B------:R-:W-:Y:S02]  /*9090*/  ISETP.NE.AND P2, PT, R3, RZ, PT ;  /* 0x000000ff0300720c */ /* 0x000fe40003f45270 */
[----:B------:R-:W-:Y:S02]  /*90a0*/  @P1 FSETP.NEU.FTZ.AND P0, PT, R0, RZ, PT ;  /* 0x000000ff0000120b */ /* 0x000fe40003f1d000 */
[----:B------:R-:W-:Y:S02]  /*90b0*/  PRMT R3, RZ, 0x7610, R3 ;  /* 0x00007610ff037816 */ /* 0x000fe40000000003 */
[----:B------:R-:W-:-:S04]  /*90c0*/  @P1 SEL R0, RZ, 0x1, !P0 ;  /* 0x00000001ff001807 */ /* 0x000fc80004000000 */
[----:B------:R-:W-:-:S03]  /*90d0*/  @P1 PRMT R18, R0, 0x7610, R18 ;  /* 0x0000761000121816 */ /* 0x000fc60000000012 */
[----:B------:R-:W-:Y:S05]  /*90e0*/  @!P2 BRA `(.L_x_4228) ;  /* 0x000020f00000a947 */ /* 0x000fea0003800000 */
[----:B------:R-:W0:Y:S02]  /*90f0*/  I2F.S8 R21, R21 ;  /* 0x0000001500157306 */ /* 0x000e240000001400 */
[----:B0-----:R-:W-:-:S04]  /*9100*/  F2FP.BF16.PACK_AB R0, RZ, R21 ;  /* 0x00000015ff00723e */ /* 0x001fc800000010ff */
[----:B------:R-:W-:-:S04]  /*9110*/  PRMT R0, RZ, 0x5410, R0 ;  /* 0x00005410ff007816 */ /* 0x000fc80000000000 */
[----:B------:R-:W-:-:S04]  /*9120*/  FSETP.NEU.FTZ.AND P0, PT, R0, RZ, PT ;  /* 0x000000ff0000720b */ /* 0x000fc80003f1d000 */
[----:B------:R-:W-:Y:S01]  /*9130*/  SEL R3, RZ, 0x1, !P0 ;  /* 0x00000001ff037807 */ /* 0x000fe20004000000 */
[----:B------:R-:W-:Y:S05]  /*9140*/  BRA `(.L_x_4228) ;  /* 0x0000209000007947 */ /* 0x000fea0003800000 */
.L_x_4244:
[----:B------:R-:W-:Y:S01]  /*9150*/  ISETP.GE.U32.AND P0, PT, R0, c[0x0][0x168], PT ;  /* 0x00005a0000007a0c */ /* 0x000fe20003f06070 */
[----:B------:R-:W-:Y:S01]  /*9160*/  BSSY B0, `(.L_x_4260) ;  /* 0x0000064000007945 */ /* 0x000fe20003800000 */
[--C-:B------:R-:W-:Y:S02]  /*9170*/  PRMT R8, R8, 0x5410, R21.reuse ;  /* 0x0000541008087816 */ /* 0x100fe40000000015 */
[--C-:B------:R-:W-:Y:S02]  /*9180*/  PRMT R9, R9, 0x5410, R21.reuse ;  /* 0x0000541009097816 */ /* 0x100fe40000000015 */
[----:B------:R-:W-:Y:S02]  /*9190*/  PRMT R10, R10, 0x5410, R21 ;  /* 0x000054100a0a7816 */ /* 0x000fe40000000015 */
        /* <DEDUP_REMOVED lines=13> */
.L_x_4262:
        /* <DEDUP_REMOVED lines=15> */
[----:B0-----:R-:W-:-:S05]  /*9360*/  SHF.R.U32.HI R5, RZ, 0x1, R22 ;  /* 0x00000001ff057819 */ /* 0x001fca0000011616 */
[----:B------:R-:W-:Y:S01]  /*9370*/  IMAD.WIDE.U32 R4, R5, 0x4, R18 ;  /* 0x0000000405047825 */ /* 0x000fe200078e0012 */
[----:B------:R3:W4:Y:S05]  /*9380*/  LDG.E R21, [R20.64] ;  /* 0x0000002414157981 */ /* 0x00072a000c1e1900 */
[----:B------:R0:W5:Y:S01]  /*9390*/  LDG.E R4, [R4.64] ;  /* 0x0000002404047981 */ /* 0x000162000c1e1900 */
[----:B------:R-:W-:Y:S02]  /*93a0*/  LOP3.LUT P0, RZ, R0, 0xff, RZ, 0xc0, !PT ;  /* 0x000000ff00ff7812 */ /* 0x000fe4000780c0ff */
[----:B------:R-:W-:Y:S02]  /*93b0*/  LOP3.LUT P5, RZ, R11, 0xff, RZ, 0xc0, !PT ;  /* 0x000000ff0bff7812 */ /* 0x000fe400078ac0ff */
[----:B------:R-:W-:-:S02]  /*93c0*/  LOP3.LUT P6, RZ, R3, 0xff, RZ, 0xc0, !PT ;  /* 0x000000ff03ff7812 */ /* 0x000fc400078cc0ff */
[C---:B------:R-:W-:Y:S02]  /*93d0*/  LOP3.LUT P4, RZ, R10.reuse, 0xff, RZ, 0xc0, !PT ;  /* 0x000000ff0aff7812 */ /* 0x040fe4000788c0ff */
[----:B------:R-:W-:Y:S02]  /*93e0*/  PRMT R0, RZ, 0x7610, R0 ;  /* 0x00007610ff007816 */ /* 0x000fe40000000000 */
[----:B------:R-:W-:Y:S02]  /*93f0*/  PRMT R10, R10, 0x5410, RZ ;  /* 0x000054100a0a7816 */ /* 0x000fe400000000ff */
[----:B------:R-:W-:Y:S02]  /*9400*/  LOP3.LUT P2, RZ, R9, 0xff, RZ, 0xc0, !PT ;  /* 0x000000ff09ff7812 */ /* 0x000fe4000784c0ff */
[----:B------:R-:W-:Y:S01]  /*9410*/  LOP3.LUT P3, RZ, R6, 0xff, RZ, 0xc0, !PT ;  /* 0x000000ff06ff7812 */ /* 0x000fe2000786c0ff */
[----:B------:R-:W-:Y:S01]  /*9420*/  IMAD.MOV.U32 R6, RZ, RZ, c[0x0][0x170] ;  /* 0x00005c00ff067624 */ /* 0x000fe200078e00ff */
[----:B------:R-:W-:-:S02]  /*9430*/  IADD3 R25, R25, c[0x0][0x170], RZ ;  /* 0x00005c0019197a10 */ /* 0x000fc40007ffe0ff */
[----:B------:R-:W-:-:S03]  /*9440*/  PRMT R9, R9, 0x5410, RZ ;  /* 0x0000541009097816 */ /* 0x000fc600000000ff */
[----:B0-----:R-:W-:Y:S01]  /*9450*/  IMAD R5, R6, 0x3, R25 ;  /* 0x0000000306057824 */ /* 0x001fe200078e0219 */
[--C-:B--2---:R-:W-:Y:S02]  /*9460*/  PRMT R13, R13, 0x5410, R15.reuse ;  /* 0x000054100d0d7816 */ /* 0x104fe4000000000f */
[----:B------:R-:W-:Y:S02]  /*9470*/  @P5 PRMT R15, RZ, 0x7610, R15 ;  /* 0x00007610ff0f5816 */ /* 0x000fe4000000000f */
[----:B------:R-:W-:-:S04]  /*9480*/  @P0 PRMT R13, RZ, 0x7610, R13 ;  /* 0x00007610ff0d0816 */ /* 0x000fc8000000000d */
[----:B------:R-:W-:Y:S02]  /*9490*/  @P0 FSETP.NEU.FTZ.AND P1, PT, R13, RZ, PT ;  /* 0x000000ff0d00020b */ /* 0x000fe40003f3d000 */
[----:B---3--:R-:W-:Y:S02]  /*94a0*/  PRMT R20, R20, 0x5410, R12 ;  /* 0x0000541014147816 */ /* 0x008fe4000000000c */
[----:B------:R-:W-:Y:S02]  /*94b0*/  @P0 SEL R3, RZ, 0x1, !P1 ;  /* 0x00000001ff030807 */ /* 0x000fe40004800000 */
[----:B------:R-:W-:Y:S02]  /*94c0*/  @P5 FSETP.NEU.FTZ.AND P1, PT, R15, RZ, PT ;  /* 0x000000ff0f00520b */ /* 0x000fe40003f3d000 */
[----:B------:R-:W-:Y:S02]  /*94d0*/  @P0 PRMT R0, R3, 0x7610, R0 ;  /* 0x0000761003000816 */ /* 0x000fe40000000000 */
[----:B------:R-:W-:-:S02]  /*94e0*/  @P5 SEL R3, RZ, 0x1, !P1 ;  /* 0x00000001ff035807 */ /* 0x000fc40004800000 */
[----:B------:R-:W-:Y:S02]  /*94f0*/  @P6 PRMT R20, RZ, 0x7610, R20 ;  /* 0x00007610ff146816 */ /* 0x000fe40000000014 */
[----:B------:R-:W-:Y:S02]  /*9500*/  PRMT R22, R22, 0x7610, R12 ;  /* 0x0000761016167816 */ /* 0x000fe4000000000c */
[----:B------:R-:W-:Y:S02]  /*9510*/  @P5 PRMT R10, R10, 0x5410, R3 ;  /* 0x000054100a0a5816 */ /* 0x000fe40000000003 */
[----:B------:R-:W-:Y:S02]  /*9520*/  @P6 FSETP.NEU.FTZ.AND P5, PT, R20, RZ, PT ;  /* 0x000000ff1400620b */ /* 0x000fe40003fbd000 */
[----:B------:R-:W-:Y:S02]  /*9530*/  @P4 PRMT R22, RZ, 0x7610, R22 ;  /* 0x00007610ff164816 */ /* 0x000fe40000000016 */
[----:B------:R-:W-:-:S02]  /*9540*/  LOP3.LUT P0, RZ, R8, 0xff, RZ, 0xc0, !PT ;  /* 0x000000ff08ff7812 */ /* 0x000fc4000780c0ff */
[----:B------:R-:W-:Y:S02]  /*9550*/  LOP3.LUT P1, RZ, R7, 0xff, RZ, 0xc0, !PT ;  /* 0x000000ff07ff7812 */ /* 0x000fe4000782c0ff */
[----:B------:R-:W-:Y:S02]  /*9560*/  @P6 SEL R7, RZ, 0x1, !P5 ;  /* 0x00000001ff076807 */ /* 0x000fe40006800000 */
[----:B------:R-:W-:Y:S02]  /*9570*/  @P4 FSETP.NEU.FTZ.AND P5, PT, R22, RZ, PT ;  /* 0x000000ff1600420b */ /* 0x000fe40003fbd000 */
[--C-:B----4-:R-:W-:Y:S02]  /*9580*/  PRMT R26, R26, 0x7610, R21.reuse ;  /* 0x000076101a1a7816 */ /* 0x110fe40000000015 */
[----:B------:R-:W-:Y:S02]  /*9590*/  @P4 SEL R6, RZ, 0x1, !P5 ;  /* 0x00000001ff064807 */ /* 0x000fe40006800000 */
[----:B------:R-:W-:-:S02]  /*95a0*/  PRMT R24, R24, 0x5410, R21 ;  /* 0x0000541018187816 */ /* 0x000fc40000000015 */
[----:B------:R-:W-:Y:S02]  /*95b0*/  @P2 PRMT R26, RZ, 0x7610, R26 ;  /* 0x00007610ff1a2816 */ /* 0x000fe4000000001a */
[----:B-----5:R-:W-:Y:S02]  /*95c0*/  PRMT R12, R12, 0x7610, R4 ;  /* 0x000076100c0c7816 */ /* 0x020fe40000000004 */
[----:B------:R-:W-:Y:S02]  /*95d0*/  PRMT R3, RZ, 0x7610, R3 ;  /* 0x00007610ff037816 */ /* 0x000fe40000000003 */
[----:B------:R-:W-:Y:S02]  /*95e0*/  @P4 PRMT R9, R9, 0x5410, R6 ;  /* 0x0000541009094816 */ /* 0x000fe40000000006 */
[----:B------:R-:W-:Y:S02]  /*95f0*/  @P3 PRMT R24, RZ, 0x7610, R24 ;  /* 0x00007610ff183816 */ /* 0x000fe40000000018 */
[----:B------:R-:W-:-:S02]  /*9600*/  @P2 FSETP.NEU.FTZ.AND P4, PT, R26, RZ, PT ;  /* 0x000000ff1a00220b */ /* 0x000fc40003f9d000 */
[----:B------:R-:W-:Y:S02]  /*9610*/  PRMT R11, R11, 0x5410, R4 ;  /* 0x000054100b0b7816 */ /* 0x000fe40000000004 */
[----:B------:R-:W-:Y:S02]  /*9620*/  @P0 PRMT R12, RZ, 0x7610, R12 ;  /* 0x00007610ff0c0816 */ /* 0x000fe4000000000c */
[----:B------:R-:W-:Y:S02]  /*9630*/  ISETP.GE.U32.AND P5, PT, R5, c[0x0][0x168], PT ;  /* 0x00005a0005007a0c */ /* 0x000fe40003fa6070 */
[----:B------:R-:W-:Y:S02]  /*9640*/  @P6 PRMT R3, R7, 0x7610, R3 ;  /* 0x0000761007036816 */ /* 0x000fe40000000003 */
[----:B------:R-:W-:Y:S02]  /*9650*/  @P3 FSETP.NEU.FTZ.AND P6, PT, R24, RZ, PT ;  /* 0x000000ff1800320b */ /* 0x000fe40003fdd000 */
[----:B------:R-:W-:-:S02]  /*9660*/  @P2 SEL R5, RZ, 0x1, !P4 ;  /* 0x00000001ff052807 */ /* 0x000fc40006000000 */
[----:B------:R-:W-:Y:S02]  /*9670*/  @P1 PRMT R11, RZ, 0x7610, R11 ;  /* 0x00007610ff0b1816 */ /* 0x000fe4000000000b */
[----:B------:R-:W-:Y:S02]  /*9680*/  @P0 FSETP.NEU.FTZ.AND P4, PT, R12, RZ, PT ;  /* 0x000000ff0c00020b */ /* 0x000fe40003f9d000 */
[----:B------:R-:W-:Y:S02]  /*9690*/  @P3 SEL R4, RZ, 0x1, !P6 ;  /* 0x00000001ff043807 */ /* 0x000fe40007000000 */
[----:B------:R-:W-:Y:S02]  /*96a0*/  PRMT R8, R8, 0x5410, RZ ;  /* 0x0000541008087816 */ /* 0x000fe400000000ff */
[----:B------:R-:W-:Y:S02]  /*96b0*/  @P1 FSETP.NEU.FTZ.AND P6, PT, R11, RZ, PT ;  /* 0x000000ff0b00120b */ /* 0x000fe40003fdd000 */
[----:B------:R-:W-:-:S02]  /*96c0*/  PRMT R21, RZ, 0x7610, R21 ;  /* 0x00007610ff157816 */ /* 0x000fc40000000015 */
[----:B------:R-:W-:Y:S02]  /*96d0*/  @P0 SEL R28, RZ, 0x1, !P4 ;  /* 0x00000001ff1c0807 */ /* 0x000fe40006000000 */
[----:B------:R-:W-:Y:S02]  /*96e0*/  @P2 PRMT R8, R8, 0x5410, R5 ;  /* 0x0000541008082816 */ /* 0x000fe40000000005 */
[----:B------:R-:W-:Y:S02]  /*96f0*/  PRMT R6, RZ, 0x7610, R6 ;  /* 0x00007610ff067816 */ /* 0x000fe40000000006 */
[----:B------:R-:W-:Y:S02]  /*9700*/  PRMT R7, RZ, 0x7610, R7 ;  /* 0x00007610ff077816 */ /* 0x000fe40000000007 */
[----:B------:R-:W-:Y:S02]  /*9710*/  @P1 SEL R27, RZ, 0x1, !P6 ;  /* 0x00000001ff1b1807 */ /* 0x000fe40007000000 */
[----:B------:R-:W-:-:S02]  /*9720*/  @P0 PRMT R21, R28, 0x7610, R21 ;  /* 0x000076101c150816 */ /* 0x000fc40000000015 */
[----:B------:R-:W-:Y:S02]  /*9730*/  PRMT R11, R10, 0x7632, R11 ;  /* 0x000076320a0b7816 */ /* 0x000fe4000000000b */
[----:B------:R-:W-:Y:S02]  /*9740*/  PRMT R10, R9, 0x7632, R10 ;  /* 0x00007632090a7816 */ /* 0x000fe4000000000a */
[----:B------:R-:W-:Y:S02]  /*9750*/  PRMT R9, R8, 0x7632, R9 ;  /* 0x0000763208097816 */ /* 0x000fe40000000009 */
[----:B------:R-:W-:Y:S02]  /*9760*/  @P3 PRMT R6, R4, 0x7610, R6 ;  /* 0x0000761004063816 */ /* 0x000fe40000000006 */
[----:B------:R-:W-:Y:S02]  /*9770*/  @P1 PRMT R7, R27, 0x7610, R7 ;  /* 0x000076101b071816 */ /* 0x000fe40000000007 */
[----:B------:R-:W-:Y:S01]  /*9780*/  PRMT R8, R21, 0x7610, R8 ;  /* 0x0000761015087816 */ /* 0x000fe20000000008 */
[----:B------:R-:W-:Y:S05]  /*9790*/  @!P5 BRA `(.L_x_4262) ;  /* 0xfffffad00000d947 */ /* 0x000fea000383ffff */
.L_x_4261:
[----:B------:R-:W-:Y:S05]  /*97a0*/  BSYNC B0 ;  /* 0x0000000000007941 */ /* 0x000fea0003800000 */
.L_x_4260:
[----:B------:R-:W-:Y:S01]  /*97b0*/  ISETP.GE.U32.AND P1, PT, R25, c[0x0][0x168], PT ;  /* 0x00005a0019007a0c */ /* 0x000fe20003f26070 */
[----:B------:R-:W-:Y:S01]  /*97c0*/  BSSY B0, `(.L_x_4263) ;  /* 0x0000025000007945 */ /* 0x000fe20003800000 */
[----:B------:R-:W-:-:S02]  /*97d0*/  PRMT R8, R8, 0x7632, R8 ;  /* 0x0000763208087816 */ /* 0x000fc40000000008 */
[----:B------:R-:W-:Y:S02]  /*97e0*/  PRMT R9, R9, 0x7632, R9 ;  /* 0x0000763209097816 */ /* 0x000fe40000000009 */
[----:B------:R-:W-:-:S07]  /*97f0*/  PRMT R10, R10, 0x7632, R10 ;  /* 0x000076320a0a7816 */ /* 0x000fce000000000a */
        /* <DEDUP_REMOVED lines=29> */
[--C-:B--2---:R-:W-:Y:S02]  /*99d0*/  PRMT R24, R24, 0x5410, R4.reuse ;  /* 0x0000541018187816 */ /* 0x104fe40000000004 */
[----:B------:R-:W-:Y:S02]  /*99e0*/  PRMT R26, R26, 0x7610, R4 ;  /* 0x000076101a1a7816 */ /* 0x000fe40000000004 */
[----:B---3--:R-:W-:-:S02]  /*99f0*/  @!P0 PRMT R11, R11, 0x5410, R18 ;  /* 0x000054100b0b8816 */ /* 0x008fc40000000012 */
[----:B------:R-:W-:Y:S02]  /*9a00*/  @!P0 PRMT R12, R12, 0x7610, R18 ;  /* 0x000076100c0c8816 */ /* 0x000fe40000000012 */
.L_x_4264:
[----:B------:R-:W-:Y:S05]  /*9a10*/  BSYNC B0 ;  /* 0x0000000000007941 */ /* 0x000fea0003800000 */
.L_x_4263:
[----:B------:R-:W-:Y:S01]  /*9a20*/  BSSY B0, `(.L_x_4265) ;  /* 0x0000047000007945 */ /* 0x000fe20003800000 */
[----:B------:R-:W-:Y:S05]  /*9a30*/  @P1 BRA `(.L_x_4266) ;  /* 0x0000045000001947 */ /* 0x000fea0003800000 */
[----:B------:R-:W-:Y:S02]  /*9a40*/  LOP3.LUT P3, RZ, R10, 0xff, RZ, 0xc0, !PT ;  /* 0x000000ff0aff7812 */ /* 0x000fe4000786c0ff */
[----:B------:R-:W-:Y:S02]  /*9a50*/  LOP3.LUT P2, RZ, R0, 0xff, RZ, 0xc0, !PT ;  /* 0x000000ff00ff7812 */ /* 0x000fe4000784c0ff */
[----:B------:R-:W-:Y:S02]  /*9a60*/  IADD3 R4, R25, c[0x0][0x170], RZ ;  /* 0x00005c0019047a10 */ /* 0x000fe40007ffe0ff */
[----:B------:R-:W-:Y:S02]  /*9a70*/  PRMT R5, RZ, 0x7610, R5 ;  /* 0x00007610ff057816 */ /* 0x000fe40000000005 */
        /* <DEDUP_REMOVED lines=10> */
[----:B------:R-:W-:-:S05]  /*9b20*/  PRMT R10, R5, 0x7610, R10 ;  /* 0x00007610050a7816 */ /* 0x000fca000000000a */
        /* <DEDUP_REMOVED lines=31> */
[--C-:B------:R-:W-:Y:S02]  /*9d20*/  @P3 PRMT R8, R8, 0x5410, R10.reuse ;  /* 0x0000541008083816 */ /* 0x100fe4000000000a */
        /* <DEDUP_REMOVED lines=9> */
[----:B------:R-:W-:Y:S02]  /*9dc0*/  PRMT R7, RZ, 0x7610, R7 ;  /* 0x00007610ff077816 */ /* 0x000fe40000000007 */
[----:B------:R-:W-:Y:S02]  /*9dd0*/  PRMT R21, RZ, 0x7610, R21 ;  /* 0x00007610ff157816 */ /* 0x000fe40000000015 */
[----:B------:R-:W-:-:S02]  /*9de0*/  @P3 PRMT R12, RZ, 0x7610, R12 ;  /* 0x00007610ff0c3816 */ /* 0x000fc4000000000c */
[----:B------:R-:W-:Y:S02]  /*9df0*/  @P2 PRMT R11, RZ, 0x7610, R11 ;  /* 0x00007610ff0b2816 */ /* 0x000fe4000000000b */
[----:B------:R-:W-:Y:S02]  /*9e00*/  @P3 FSETP.NEU.FTZ.AND P1, PT, R12, RZ, PT ;  /* 0x000000ff0c00320b */ /* 0x000fe40003f3d000 */
[----:B------:R-:W-:Y:S02]  /*9e10*/  @P2 FSETP.NEU.FTZ.AND P0, PT, R11, RZ, PT ;  /* 0x000000ff0b00220b */ /* 0x000fe40003f1d000 */
[----:B------:R-:W-:Y:S02]  /*9e20*/  @P3 SEL R11, RZ, 0x1, !P1 ;  /* 0x00000001ff0b3807 */ /* 0x000fe40004800000 */
[----:B------:R-:W-:Y:S02]  /*9e30*/  @P2 SEL R4, RZ, 0x1, !P0 ;  /* 0x00000001ff042807 */ /* 0x000fe40004000000 */
[----:B------:R-:W-:-:S02]  /*9e40*/  @P3 PRMT R8, R8, 0x7632, R8 ;  /* 0x0000763208083816 */ /* 0x000fc40000000008 */
[C---:B------:R-:W-:Y:S02]  /*9e50*/  @P3 PRMT R9, R5.reuse, 0x7632, R9 ;  /* 0x0000763205093816 */ /* 0x040fe40000000009 */
[----:B------:R-:W-:Y:S02]  /*9e60*/  @P3 PRMT R10, R5, 0x7610, R10 ;  /* 0x00007610050a3816 */ /* 0x000fe4000000000a */
[----:B------:R-:W-:Y:S02]  /*9e70*/  @P2 PRMT R7, R4, 0x7610, R7 ;  /* 0x0000761004072816 */ /* 0x000fe40000000007 */
[----:B------:R-:W-:Y:S02]  /*9e80*/  @P3 PRMT R21, R11, 0x7610, R21 ;  /* 0x000076100b153816 */ /* 0x000fe40000000015 */
.L_x_4266:
[----:B------:R-:W-:Y:S05]  /*9e90*/  BSYNC B0 ;  /* 0x0000000000007941 */ /* 0x000fea0003800000 */
.L_x_4265:
[----:B------:R-:W0:Y:S01]  /*9ea0*/  I2F.S8 R3, R3 ;  /* 0x0000000300037306 */ /* 0x000e220000001400 */
[----:B------:R-:W-:Y:S02]  /*9eb0*/  LOP3.LUT P2, RZ, R0, 0xff, RZ, 0xc0, !PT ;  /* 0x000000ff00ff7812 */ /* 0x000fe4000784c0ff */
[----:B------:R-:W-:Y:S02]  /*9ec0*/  LOP3.LUT P1, RZ, R10, 0xff, RZ, 0xc0, !PT ;  /* 0x000000ff0aff7812 */ /* 0x000fe4000782c0ff */
[----:B------:R-:W-:-:S02]  /*9ed0*/  PRMT R0, RZ, 0x7610, R0 ;  /* 0x00007610ff007816 */ /* 0x000fc40000000000 */
        /* <DEDUP_REMOVED lines=45> */
.L_x_4243:
        /* <DEDUP_REMOVED lines=23> */
.L_x_4269:
[----:B------:R-:W-:-:S05]  /*a320*/  SHF.R.U32.HI R27, RZ, 0x1, R8 ;  /* 0x00000001ff1b7819 */ /* 0x000fca0000011608 */
[----:B------:R-:W-:Y:S01]  /*a330*/  IMAD.WIDE.U32 R26, R27, 0x4, R18 ;  /* 0x000000041b1a7825 */ /* 0x000fe200078e0012 */
[----:B------:R-:W-:-:S04]  /*a340*/  IADD3 R8, R8, c[0x0][0x170], RZ ;  /* 0x00005c0008087a10 */ /* 0x000fc80007ffe0ff */
[----:B------:R-:W2:Y:S01]  /*a350*/  LDG.E R20, [R26.64] ;  /* 0x000000241a147981 */ /* 0x000ea2000c1e1900 */
[----:B------:R-:W-:-:S05]  /*a360*/  SHF.R.U32.HI R25, RZ, 0x1, R8 ;  /* 0x00000001ff197819 */ /* 0x000fca0000011608 */
[----:B------:R-:W-:Y:S01]  /*a370*/  IMAD.WIDE.U32 R24, R25, 0x4, R18 ;  /* 0x0000000419187825 */ /* 0x000fe200078e0012 */
[----:B------:R-:W-:-:S05]  /*a380*/  IADD3 R8, R8, c[0x0][0x170], RZ ;  /* 0x00005c0008087a10 */ /* 0x000fca0007ffe0ff */
[----:B------:R-:W3:Y:S01]  /*a390*/  LDG.E R24, [R24.64] ;  /* 0x0000002418187981 */ /* 0x000ee2000c1e1900 */
[----:B------:R-:W-:Y:S02]  /*a3a0*/  SHF.R.U32.HI R5, RZ, 0x1, R8 ;  /* 0x00000001ff057819 */ /* 0x000fe40000011608 */
[----:B------:R-:W-:-:S03]  /*a3b0*/  IADD3 R11, R8, c[0x0][0x170], RZ ;  /* 0x00005c00080b7a10 */ /* 0x000fc60007ffe0ff */
[----:B------:R-:W-:Y:S01]  /*a3c0*/  IMAD.WIDE.U32 R4, R5, 0x4, R18 ;  /* 0x0000000405047825 */ /* 0x000fe200078e0012 */
[----:B------:R-:W-:-:S05]  /*a3d0*/  SHF.R.U32.HI R9, RZ, 0x1, R11 ;  /* 0x00000001ff097819 */ /* 0x000fca000001160b */
[----:B------:R-:W-:Y:S01]  /*a3e0*/  IMAD.WIDE.U32 R8, R9, 0x4, R18 ;  /* 0x0000000409087825 */ /* 0x000fe200078e0012 */
[----:B------:R0:W4:Y:S05]  /*a3f0*/  LDG.E R4, [R4.64] ;  /* 0x0000002404047981 */ /* 0x00012a000c1e1900 */
[----:B------:R1:W5:Y:S01]  /*a400*/  LDG.E R9, [R8.64] ;  /* 0x0000002408097981 */ /* 0x000362000c1e1900 */
[----:B------:R-:W-:Y:S02]  /*a410*/  LOP3.LUT P0, RZ, R0, 0xff, RZ, 0xc0, !PT ;  /* 0x000000ff00ff7812 */ /* 0x000fe4000780c0ff */
[----:B------:R-:W-:Y:S02]  /*a420*/  LOP3.LUT P5, RZ, R13, 0xff, RZ, 0xc0, !PT ;  /* 0x000000ff0dff7812 */ /* 0x000fe400078ac0ff */
[----:B------:R-:W-:Y:S01]  /*a430*/  LOP3.LUT P6, RZ, R3, 0xff, RZ, 0xc0, !PT ;  /* 0x000000ff03ff7812 */ /* 0x000fe200078cc0ff */
[----:B0-----:R-:W-:Y:S01]  /*a440*/  IMAD.MOV.U32 R5, RZ, RZ, c[0x0][0x170] ;  /* 0x00005c00ff057624 */ /* 0x001fe200078e00ff */
[----:B------:R-:W-:-:S02]  /*a450*/  LOP3.LUT P4, RZ, R21, 0xff, RZ, 0xc0, !PT ;  /* 0x000000ff15ff7812 */ /* 0x000fc4000788c0ff */
[----:B------:R-:W-:Y:S02]  /*a460*/  PRMT R0, RZ, 0x7610, R0 ;  /* 0x00007610ff007816 */ /* 0x000fe40000000000 */
[----:B------:R-:W-:Y:S02]  /*a470*/  PRMT R12, RZ, 0x7610, R12 ;  /* 0x00007610ff0c7816 */ /* 0x000fe4000000000c */
[----:B------:R-:W-:Y:S02]  /*a480*/  LOP3.LUT P2, RZ, R10, 0xff, RZ, 0xc0, !PT ;  /* 0x000000ff0aff7812 */ /* 0x000fe4000784c0ff */
[----:B------:R-:W-:Y:S02]  /*a490*/  LOP3.LUT P3, RZ, R6, 0xff, RZ, 0xc0, !PT ;  /* 0x000000ff06ff7812 */ /* 0x000fe4000786c0ff */
[----:B-1----:R-:W-:Y:S02]  /*a4a0*/  IADD3 R8, R11, c[0x0][0x170], RZ ;  /* 0x00005c000b087a10 */ /* 0x002fe40007ffe0ff */
[----:B------:R-:W-:-:S02]  /*a4b0*/  PRMT R11, RZ, 0x7610, R11 ;  /* 0x00007610ff0b7816 */ /* 0x000fc4000000000b */
[----:B------:R-:W-:Y:S01]  /*a4c0*/  PRMT R10, R10, 0x5410, RZ ;  /* 0x000054100a0a7816 */ /* 0x000fe200000000ff */
[----:B------:R-:W-:Y:S01]  /*a4d0*/  IMAD R5, R5, 0x3, R8 ;  /* 0x0000000305057824 */ /* 0x000fe200078e0208 */
[--C-:B--2---:R-:W-:Y:S02]  /*a4e0*/  PRMT R15, R15, 0x5410, R20.reuse ;  /* 0x000054100f0f7816 */ /* 0x104fe40000000014 */
[----:B------:R-:W-:Y:S02]  /*a4f0*/  @P5 PRMT R20, RZ, 0x7610, R20 ;  /* 0x00007610ff145816 */ /* 0x000fe40000000014 */
[----:B------:R-:W-:-:S04]  /*a500*/  @P0 PRMT R15, RZ, 0x7610, R15 ;  /* 0x00007610ff0f0816 */ /* 0x000fc8000000000f */
[----:B------:R-:W-:-:S04]  /*a510*/  @P0 FSETP.NEU.FTZ.AND P1, PT, R15, RZ, PT ;  /* 0x000000ff0f00020b */ /* 0x000fc80003f3d000 */
[----:B------:R-:W-:Y:S02]  /*a520*/  @P0 SEL R3, RZ, 0x1, !P1 ;  /* 0x00000001ff030807 */ /* 0x000fe40004800000 */
[----:B------:R-:W-:Y:S02]  /*a530*/  @P5 FSETP.NEU.FTZ.AND P1, PT, R20, RZ, PT ;  /* 0x000000ff1400520b */ /* 0x000fe40003f3d000 */
[----:B---3--:R-:W-:Y:S02]  /*a540*/  PRMT R21, R21, 0x5410, R24 ;  /* 0x0000541015157816 */ /* 0x008fe40000000018 */
[----:B------:R-:W-:Y:S02]  /*a550*/  @P0 PRMT R0, R3, 0x7610, R0 ;  /* 0x0000761003000816 */ /* 0x000fe40000000000 */
[----:B------:R-:W-:Y:S02]  /*a560*/  @P5 SEL R3, RZ, 0x1, !P1 ;  /* 0x00000001ff035807 */ /* 0x000fe40004800000 */
[----:B------:R-:W-:-:S02]  /*a570*/  @P6 PRMT R21, RZ, 0x7610, R21 ;  /* 0x00007610ff156816 */ /* 0x000fc40000000015 */
[----:B------:R-:W-:Y:S02]  /*a580*/  PRMT R22, R22, 0x7610, R24 ;  /* 0x0000761016167816 */ /* 0x000fe40000000018 */
[----:B------:R-:W-:Y:S02]  /*a590*/  @P5 PRMT R12, R3, 0x7610, R12 ;  /* 0x00007610030c5816 */ /* 0x000fe4000000000c */
[----:B------:R-:W-:Y:S02]  /*a5a0*/  @P6 FSETP.NEU.FTZ.AND P5, PT, R21, RZ, PT ;  /* 0x000000ff1500620b */ /* 0x000fe40003fbd000 */
[----:B------:R-:W-:Y:S02]  /*a5b0*/  @P4 PRMT R22, RZ, 0x7610, R22 ;  /* 0x00007610ff164816 */ /* 0x000fe40000000016 */
[----:B------:R-:W-:Y:S02]  /*a5c0*/  LOP3.LUT P0, RZ, R14, 0xff, RZ, 0xc0, !PT ;  /* 0x000000ff0eff7812 */ /* 0x000fe4000780c0ff */
[----:B------:R-:W-:-:S02]  /*a5d0*/  @P6 SEL R6, RZ, 0x1, !P5 ;  /* 0x00000001ff066807 */ /* 0x000fc40006800000 */
[----:B------:R-:W-:Y:S02]  /*a5e0*/  @P4 FSETP.NEU.FTZ.AND P5, PT, R22, RZ, PT ;  /* 0x000000ff1600420b */ /* 0x000fe40003fbd000 */
[----:B------:R-:W-:Y:S02]  /*a5f0*/  LOP3.LUT P1, RZ, R7, 0xff, RZ, 0xc0, !PT ;  /* 0x000000ff07ff7812 */ /* 0x000fe4000782c0ff */
[--C-:B----4-:R-:W-:Y:S02]  /*a600*/  PRMT R25, R25, 0x7610, R4.reuse ;  /* 0x0000761019197816 */ /* 0x110fe40000000004 */
[----:B------:R-:W-:Y:S02]  /*a610*/  @P4 SEL R7, RZ, 0x1, !P5 ;  /* 0x00000001ff074807 */ /* 0x000fe40006800000 */
[----:B------:R-:W-:Y:S02]  /*a620*/  PRMT R24, R24, 0x5410, R4 ;  /* 0x0000541018187816 */ /* 0x000fe40000000004 */
[----:B------:R-:W-:-:S02]  /*a630*/  @P2 PRMT R25, RZ, 0x7610, R25 ;  /* 0x00007610ff192816 */ /* 0x000fc40000000019 */
[----:B-----5:R-:W-:Y:S02]  /*a640*/  PRMT R14, R14, 0x7610, R9 ;  /* 0x000076100e0e7816 */ /* 0x020fe40000000009 */
[----:B------:R-:W-:Y:S02]  /*a650*/  PRMT R3, RZ, 0x7610, R3 ;  /* 0x00007610ff037816 */ /* 0x000fe40000000003 */
[----:B------:R-:W-:Y:S02]  /*a660*/  @P4 PRMT R11, R7, 0x7610, R11 ;  /* 0x00007610070b4816 */ /* 0x000fe4000000000b */
[----:B------:R-:W-:Y:S02]  /*a670*/  @P3 PRMT R24, RZ, 0x7610, R24 ;  /* 0x00007610ff183816 */ /* 0x000fe40000000018 */
[----:B------:R-:W-:Y:S02]  /*a680*/  @P2 FSETP.NEU.FTZ.AND P4, PT, R25, RZ, PT ;  /* 0x000000ff1900220b */ /* 0x000fe40003f9d000 */
[----:B------:R-:W-:-:S02]  /*a690*/  PRMT R13, R13, 0x5410, R9 ;  /* 0x000054100d0d7816 */ /* 0x000fc40000000009 */
[----:B------:R-:W-:Y:S02]  /*a6a0*/  @P0 PRMT R14, RZ, 0x7610, R14 ;  /* 0x00007610ff0e0816 */ /* 0x000fe4000000000e */
[----:B------:R-:W-:Y:S02]  /*a6b0*/  ISETP.GE.U32.AND P5, PT, R5, c[0x0][0x168], PT ;  /* 0x00005a0005007a0c */ /* 0x000fe40003fa6070 */
[----:B------:R-:W-:Y:S02]  /*a6c0*/  @P6 PRMT R3, R6, 0x7610, R3 ;  /* 0x0000761006036816 */ /* 0x000fe40000000003 */
[----:B------:R-:W-:Y:S02]  /*a6d0*/  @P3 FSETP.NEU.FTZ.AND P6, PT, R24, RZ, PT ;  /* 0x000000ff1800320b */ /* 0x000fe40003fdd000 */
[----:B------:R-:W-:Y:S02]  /*a6e0*/  @P2 SEL R5, RZ, 0x1, !P4 ;  /* 0x00000001ff052807 */ /* 0x000fe40006000000 */
[----:B------:R-:W-:-:S02]  /*a6f0*/  @P1 PRMT R13, RZ, 0x7610, R13 ;  /* 0x00007610ff0d1816 */ /* 0x000fc4000000000d */
[----:B------:R-:W-:Y:S02]  /*a700*/  @P0 FSETP.NEU.FTZ.AND P4, PT, R14, RZ, PT ;  /* 0x000000ff0e00020b */ /* 0x000fe40003f9d000 */
[----:B------:R-:W-:Y:S02]  /*a710*/  @P3 SEL R4, RZ, 0x1, !P6 ;  /* 0x00000001ff043807 */ /* 0x000fe40007000000 */
[----:B------:R-:W-:Y:S02]  /*a720*/  @P1 FSETP.NEU.FTZ.AND P6, PT, R13, RZ, PT ;  /* 0x000000ff0d00120b */ /* 0x000fe40003fdd000 */
[----:B------:R-:W-:Y:S02]  /*a730*/  PRMT R9, RZ, 0x7610, R9 ;  /* 0x00007610ff097816 */ /* 0x000fe40000000009 */
[----:B------:R-:W-:Y:S02]  /*a740*/  @P0 SEL R27, RZ, 0x1, !P4 ;  /* 0x00000001ff1b0807 */ /* 0x000fe40006000000 */
[----:B------:R-:W-:-:S02]  /*a750*/  PRMT R6, RZ, 0x7610, R6 ;  /* 0x00007610ff067816 */ /* 0x000fc40000000006 */
[----:B------:R-:W-:Y:S02]  /*a760*/  PRMT R7, RZ, 0x7610, R7 ;  /* 0x00007610ff077816 */ /* 0x000fe40000000007 */
[----:B------:R-:W-:Y:S02]  /*a770*/  @P1 SEL R26, RZ, 0x1, !P6 ;  /* 0x00000001ff1a1807 */ /* 0x000fe40007000000 */
[----:B------:R-:W-:Y:S02]  /*a780*/  @P2 PRMT R10, R10, 0x5410, R5 ;  /* 0x000054100a0a2816 */ /* 0x000fe40000000005 */
[----:B------:R-:W-:Y:S02]  /*a790*/  @P0 PRMT R9, R27, 0x7610, R9 ;  /* 0x000076101b090816 */ /* 0x000fe40000000009 */
[----:B------:R-:W-:Y:S02]  /*a7a0*/  @P3 PRMT R6, R4, 0x7610, R6 ;  /* 0x0000761004063816 */ /* 0x000fe40000000006 */
[----:B------:R-:W-:-:S02]  /*a7b0*/  @P1 PRMT R7, R26, 0x7610, R7 ;  /* 0x000076101a071816 */ /* 0x000fc40000000007 */
[----:B------:R-:W-:Y:S02]  /*a7c0*/  PRMT R13, R12, 0x7610, R13 ;  /* 0x000076100c0d7816 */ /* 0x000fe4000000000d */
[----:B------:R-:W-:Y:S02]  /*a7d0*/  PRMT R21, R11, 0x7610, R21 ;  /* 0x000076100b157816 */ /* 0x000fe40000000015 */
[----:B------:R-:W-:Y:S02]  /*a7e0*/  PRMT R10, R10, 0x7632, R10 ;  /* 0x000076320a0a7816 */ /* 0x000fe4000000000a */
[----:B------:R-:W-:Y:S01]  /*a7f0*/  PRMT R14, R9, 0x7610, R14 ;  /* 0x00007610090e7816 */ /* 0x000fe2000000000e */
[----:B------:R-:W-:Y:S05]  /*a800*/  @!P5 BRA `(.L_x_4269) ;  /* 0xfffffb100000d947 */ /* 0x000fea000383ffff */
.L_x_4268:
[----:B------:R-:W-:Y:S05]  /*a810*/  BSYNC B0 ;  /* 0x0000000000007941 */ /* 0x000fea0003800000 */
.L_x_4267:
        /* <DEDUP_REMOVED lines=32> */
.L_x_4271:
[----:B------:R-:W-:Y:S05]  /*aa20*/  BSYNC B0 ;  /* 0x0000000000007941 */ /* 0x000fea0003800000 */
.L_x_4270:
[----:B------:R-:W-:Y:S01]  /*aa30*/  BSSY B0, `(.L_x_4272) ;  /* 0x0000047000007945 */ /* 0x000fe20003800000 */
[----:B------:R-:W-:Y:S05]  /*aa40*/  @P1 BRA `(.L_x_4273) ;  /* 0x0000045000001947 */ /* 0x000fea0003800000 */
[----:B------:R-:W-:Y:S02]  /*aa50*/  LOP3.LUT P3, RZ, R12, 0xff, RZ, 0xc0, !PT ;  /* 0x000000ff0cff7812 */ /* 0x000fe4000786c0ff */
[----:B------:R-:W-:-:S02]  /*aa60*/  LOP3.LUT P2, RZ, R0, 0xff, RZ, 0xc0, !PT ;  /* 0x000000ff00ff7812 */ /* 0x000fc4000784c0ff */
        /* <DEDUP_REMOVED lines=26> */
[----:B------:R-:W-:Y:S02]  /*ac10*/  @P3 PRMT R5, R5, 0x5410, R11 ;  /* 0x0000541005053816 */ /* 0x000fe4000000000b */
[----:B------:R-:W-:Y:S02]  /*ac20*/  @P2 PRMT R3, R8, 0x7610, R3 ;  /* 0x0000761008032816 */ /* 0x000fe40000000003 */
[C---:B------:R-:W-:Y:S02]  /*ac30*/  PRMT R12, R5.reuse, 0x7610, R12 ;  /* 0x00007610050c7816 */ /* 0x040fe4000000000c */
[----:B------:R-:W-:Y:S01]  /*ac40*/  PRMT R11, R5, 0x7632, R11 ;  /* 0x00007632050b7816 */ /* 0x000fe2000000000b */
[----:B------:R-:W-:Y:S05]  /*ac50*/  @P4 BRA `(.L_x_4273) ;  /* 0x0000024000004947 */ /* 0x000fea0003800000 */
[----:B------:R-:W-:Y:S02]  /*ac60*/  LOP3.LUT P2, RZ, R6, 0xff, RZ, 0xc0, !PT ;  /* 0x000000ff06ff7812 */ /* 0x000fe4000784c0ff */
[----:B------:R-:W-:Y:S02]  /*ac70*/  LOP3.LUT P3, RZ, R10, 0xff, RZ, 0xc0, !PT ;  /* 0x000000ff0aff7812 */ /* 0x000fe4000786c0ff */
[----:B------:R-:W-:-:S02]  /*ac80*/  IADD3 R4, R4, c[0x0][0x170], RZ ;  /* 0x00005c0004047a10 */ /* 0x000fc40007ffe0ff */
[----:B------:R-:W-:Y:S02]  /*ac90*/  PRMT R8, RZ, 0x7610, R8 ;  /* 0x00007610ff087816 */ /* 0x000fe40000000008 */
[----:B------:R-:W-:Y:S02]  /*aca0*/  PRMT R6, RZ, 0x7610, R6 ;  /* 0x00007610ff067816 */ /* 0x000fe40000000006 */
[----:B------:R-:W-:-:S03]  /*acb0*/  PRMT R12, R5, 0x7610, R12 ;  /* 0x00007610050c7816 */ /* 0x000fc6000000000c */
        /* <DEDUP_REMOVED lines=17> */
[----:B------:R-:W-:-:S02]  /*add0*/  PRMT R7, RZ, 0x7610, R7 ;  /* 0x00007610ff077816 */ /* 0x000fc40000000007 */
[----:B------:R-:W-:Y:S02]  /*ade0*/  PRMT R9, RZ, 0x7610, R9 ;  /* 0x00007610ff097816 */ /* 0x000fe40000000009 */
[----:B------:R-:W-:Y:S02]  /*adf0*/  @P3 PRMT R14, RZ, 0x7610, R14 ;  /* 0x00007610ff0e3816 */ /* 0x000fe4000000000e */
[----:B------:R-:W-:Y:S02]  /*ae00*/  @P2 PRMT R13, RZ, 0x7610, R13 ;  /* 0x00007610ff0d2816 */ /* 0x000fe4000000000d */
[----:B------:R-:W-:Y:S02]  /*ae10*/  @P3 FSETP.NEU.FTZ.AND P1, PT, R14, RZ, PT ;  /* 0x000000ff0e00320b */ /* 0x000fe40003f3d000 */
[----:B------:R-:W-:Y:S02]  /*ae20*/  @P2 FSETP.NEU.FTZ.AND P0, PT, R13, RZ, PT ;  /* 0x000000ff0d00220b */ /* 0x000fe40003f1d000 */
[----:B------:R-:W-:-:S02]  /*ae30*/  @P3 PRMT R10, R8, 0x7610, R10 ;  /* 0x00007610080a3816 */ /* 0x000fc4000000000a */
[----:B------:R-:W-:Y:S02]  /*ae40*/  @P2 SEL R4, RZ, 0x1, !P0 ;  /* 0x00000001ff042807 */ /* 0x000fe40004000000 */
[----:B------:R-:W-:Y:S02]  /*ae50*/  @P3 SEL R8, RZ, 0x1, !P1 ;  /* 0x00000001ff083807 */ /* 0x000fe40004800000 */
[C---:B------:R-:W-:Y:S02]  /*ae60*/  @P3 PRMT R11, R5.reuse, 0x7632, R11 ;  /* 0x00007632050b3816 */ /* 0x040fe4000000000b */
[----:B------:R-:W-:Y:S02]  /*ae70*/  @P3 PRMT R12, R5, 0x7610, R12 ;  /* 0x00007610050c3816 */ /* 0x000fe4000000000c */
[----:B------:R-:W-:Y:S02]  /*ae80*/  @P2 PRMT R7, R4, 0x7610, R7 ;  /* 0x0000761004072816 */ /* 0x000fe40000000007 */
[----:B------:R-:W-:-:S02]  /*ae90*/  @P3 PRMT R9, R8, 0x7610, R9 ;  /* 0x0000761008093816 */ /* 0x000fc40000000009 */
.L_x_4273:
[----:B------:R-:W-:Y:S05]  /*aea0*/  BSYNC B0 ;  /* 0x0000000000007941 */ /* 0x000fea0003800000 */
.L_x_4272:
[----:B------:R-:W0:Y:S01]  /*aeb0*/  I2F.S8 R3, R3 ;  /* 0x0000000300037306 */ /* 0x000e220000001400 */
[----:B------:R-:W-:-:S02]  /*aec0*/  LOP3.LUT P3, RZ, R0, 0xff, RZ, 0xc0, !PT ;  /* 0x000000ff00ff7812 */ /* 0x000fc4000786c0ff */
[----:B------:R-:W-:Y:S02]  /*aed0*/  LOP3.LUT P2, RZ, R12, 0xff, RZ, 0xc0, !PT ;  /* 0x000000ff0cff7812 */ /* 0x000fe4000784c0ff */
[----:B------:R-:W-:Y:S02]  /*aee0*/  PRMT R4, RZ, 0x7610, R4 ;  /* 0x00007610ff047816 */ /* 0x000fe40000000004 */
[----:B------:R-:W-:Y:S01]  /*aef0*/  PRMT R18, RZ, 0x7610, R18 ;  /* 0x00007610ff127816 */ /* 0x000fe20000000012 */
[----:B------:R-:W1:Y:S01]  /*af00*/  I2F.S8 R11, R11 ;  /* 0x0000000b000b7306 */ /* 0x000e620000001400 */
[----:B0-----:R-:W-:-:S07]  /*af10*/  F2FP.BF16.PACK_AB R0, RZ, R3 ;  /* 0x00000003ff00723e */ /* 0x001fce00000010ff */
[----:B------:R-:W-:Y:S01]  /*af20*/  I2F.S8 R6, R6 ;  /* 0x0000000600067306 */ /* 0x000fe20000001400 */
[----:B------:R-:W-:Y:S02]  /*af30*/  @P3 PRMT R0, RZ, 0x5410, R0 ;  /* 0x00005410ff003816 */ /* 0x000fe40000000000 */
[----:B-1----:R-:W-:-:S05]  /*af40*/  F2FP.BF16.PACK_AB R5, RZ, R11 ;  /* 0x0000000bff05723e */ /* 0x002fca00000010ff */
[----:B------:R-:W0:Y:S01]  /*af50*/  I2F.S8 R10, R10 ;  /* 0x0000000a000a7306 */ /* 0x000e220000001400 */
[----:B------:R-:W-:Y:S02]  /*af60*/  @P3 FSETP.NEU.FTZ.AND P0, PT, R0, RZ, PT ;  /* 0x000000ff0000320b */ /* 0x000fe40003f1d000 */
[----:B------:R-:W-:Y:S02]  /*af70*/  @P2 PRMT R3, RZ, 0x5410, R5 ;  /* 0x00005410ff032816 */ /* 0x000fe40000000005 */
[----:B------:R-:W-:Y:S02]  /*af80*/  @P3 SEL R4, RZ, 0x1, !P0 ;  /* 0x00000001ff043807 */ /* 0x000fe40004000000 */
[----:B------:R-:W-:Y:S01]  /*af90*/  @P2 FSETP.NEU.FTZ.AND P1, PT, R3, RZ, PT ;  /* 0x000000ff0300220b */ /* 0x000fe20003f3d000 */
[----:B------:R-:W1:Y:S01]  /*afa0*/  I2F.S8 R7, R7 ;  /* 0x0000000700077306 */ /* 0x000e620000001400 */
[----:B------:R-:W-:Y:S02]  /*afb0*/  PRMT R0, RZ, 0x7610, R0 ;  /* 0x00007610ff007816 */ /* 0x000fe40000000000 */
[----:B------:R-:W-:-:S02]  /*afc0*/  @P2 SEL R0, RZ, 0x1, !P1 ;  /* 0x00000001ff002807 */ /* 0x000fc40004800000 */
        /* <DEDUP_REMOVED lines=8> */
[----:B------:R-:W-:-:S04]  /*b050*/  @P3 PRMT R3, RZ, 0x5410, R3 ;  /* 0x00005410ff033816 */ /* 0x000fc80000000003 */
[----:B------:R-:W-:Y:S02]  /*b060*/  @P2 PRMT R0, RZ, 0x5410, R0 ;  /* 0x00005410ff002816 */ /* 0x000fe40000000000 */
[----:B------:R-:W-:Y:S02]  /*b070*/  @P3 FSETP.NEU.FTZ.AND P1, PT, R3, RZ, PT ;  /* 0x000000ff0300320b */ /* 0x000fe40003f3d000 */
[----:B------:R-:W-:Y:S02]  /*b080*/  @P2 FSETP.NEU.FTZ.AND P0, PT, R0, RZ, PT ;  /* 0x000000ff0000220b */ /* 0x000fe40003f1d000 */
[----:B------:R-:W-:Y:S02]  /*b090*/  PRMT R3, RZ, 0x7610, R3 ;  /* 0x00007610ff037816 */ /* 0x000fe40000000003 */
[----:B------:R-:W-:Y:S02]  /*b0a0*/  PRMT R0, RZ, 0x7610, R0 ;  /* 0x00007610ff007816 */ /* 0x000fe40000000000 */
[----:B------:R-:W-:-:S02]  /*b0b0*/  @P2 SEL R3, RZ, 0x1, !P0 ;  /* 0x00000001ff032807 */ /* 0x000fc40004000000 */
[----:B------:R-:W-:Y:S02]  /*b0c0*/  @P3 SEL R0, RZ, 0x1, !P1 ;  /* 0x00000001ff003807 */ /* 0x000fe40004800000 */
[----:B------:R-:W-:Y:S02]  /*b0d0*/  PRMT R3, R3, 0x9910, RZ ;  /* 0x0000991003037816 */ /* 0x000fe400000000ff */
[----:B------:R-:W-:-:S03]  /*b0e0*/  PRMT R4, R0, 0x9910, RZ ;  /* 0x0000991000047816 */ /* 0x000fc600000000ff */
[----:B------:R-:W-:Y:S02]  /*b0f0*/  IMAD.MOV.U32 R0, RZ, RZ, R3 ;  /* 0x000000ffff007224 */ /* 0x000fe400078e0003 */
[----:B------:R-:W-:-:S03]  /*b100*/  IMAD.MOV.U32 R3, RZ, RZ, R4 ;  /* 0x000000ffff037224 */ /* 0x000fc600078e0004 */
[----:B------:R-:W-:Y:S02]  /*b110*/  ISETP.NE.AND P2, PT, R0, RZ, PT ;  /* 0x000000ff0000720c */ /* 0x000fe40003f45270 */
[----:B------:R-:W-:Y:S02]  /*b120*/  ISETP.NE.AND P3, PT, R3, RZ, PT ;  /* 0x000000ff0300720c */ /* 0x000fe40003f65270 */
[----:B-1----:R-:W-:Y:S02]  /*b130*/  F2FP.BF16.PACK_AB R0, RZ, R7 ;  /* 0x00000007ff00723e */ /* 0x002fe400000010ff */
[----:B--2---:R-:W-:-:S07]  /*b140*/  F2FP.BF16.PACK_AB R3, RZ, R9 ;  /* 0x00000009ff03723e */ /* 0x004fce00000010ff */
[----:B------:R-:W-:Y:S02]  /*b150*/  @P2 PRMT R0, RZ, 0x5410, R0 ;  /* 0x00005410ff002816 */ /* 0x000fe40000000000 */
[----:B------:R-:W-:Y:S02]  /*b160*/  @P3 PRMT R3, RZ, 0x5410, R3 ;  /* 0x00005410ff033816 */ /* 0x000fe40000000003 */
[----:B------:R-:W-:Y:S02]  /*b170*/  @P2 FSETP.NEU.FTZ.AND P0, PT, R0, RZ, PT ;  /* 0x000000ff0000220b */ /* 0x000fe40003f1d000 */
[----:B------:R-:W-:Y:S02]  /*b180*/  @P3 FSETP.NEU.FTZ.AND P1, PT, R3, RZ, PT ;  /* 0x000000ff0300320b */ /* 0x000fe40003f3d000 */
[----:B------:R-:W-:Y:S02]  /*b190*/  PRMT R3, RZ, 0x7610, R3 ;  /* 0x00007610ff037816 */ /* 0x000fe40000000003 */
[----:B------:R-:W-:-:S02]  /*b1a0*/  @P2 SEL R0, RZ, 0x1, !P0 ;  /* 0x00000001ff002807 */ /* 0x000fc40004000000 */
[----:B------:R-:W-:Y:S02]  /*b1b0*/  @P3 SEL R4, RZ, 0x1, !P1 ;  /* 0x00000001ff043807 */ /* 0x000fe40004800000 */
[----:B------:R-:W-:Y:S02]  /*b1c0*/  @P2 PRMT R18, R0, 0x7610, R18 ;  /* 0x0000761000122816 */ /* 0x000fe40000000012 */
[----:B------:R-:W-:Y:S02]  /*b1d0*/  @P3 PRMT R3, R4, 0x7610, R3 ;  /* 0x0000761004033816 */ /* 0x000fe40000000003 */
.L_x_4228:
[----:B------:R-:W-:Y:S05]  /*b1e0*/  BSYNC B6 ;  /* 0x0000000000067941 */ /* 0x000fea0003800000 */
.L_x_4227:
        /* <DEDUP_REMOVED lines=12> */
.L_x_4277:
        /* <DEDUP_REMOVED lines=12> */
[----:B------:R-:W-:Y:S01]  /*b370*/  IMAD.SHL.U32 R7, R4, 0x2, RZ ;  /* 0x0000000204077824 */ /* 0x000fe200078e00ff */
[----:B------:R-:W-:-:S05]  /*b380*/  PRMT R18, RZ, 0x7610, R18 ;  /* 0x00007610ff127816 */ /* 0x000fca0000000012 */
[----:B------:R-:W0:Y:S02]  /*b390*/  LDS.U16 R7, [R7+0x10] ;  /* 0x0000100007077984 */ /* 0x000e240000000400 */
[----:B0-----:R-:W-:Y:S01]  /*b3a0*/  PRMT R5, R7, 0x7771, RZ ;  /* 0x0000777107057816 */ /* 0x001fe200000000ff */
[----:B------:R-:W0:Y:S08]  /*b3b0*/  I2F.S8 R4, R7 ;  /* 0x0000000700047306 */ /* 0x000e300000001400 */
[----:B------:R-:W1:Y:S01]  /*b3c0*/  I2F.S8 R5, R5 ;  /* 0x0000000500057306 */ /* 0x000e620000001400 */
[----:B0-----:R-:W-:-:S04]  /*b3d0*/  F2FP.BF16.PACK_AB R3, RZ, R4 ;  /* 0x00000004ff03723e */ /* 0x001fc800000010ff */
[----:B------:R-:W-:Y:S02]  /*b3e0*/  @P2 PRMT R3, RZ, 0x5410, R3 ;  /* 0x00005410ff032816 */ /* 0x000fe40000000003 */
[----:B-1----:R-:W-:Y:S02]  /*b3f0*/  F2FP.BF16.PACK_AB R4, RZ, R5 ;  /* 0x00000005ff04723e */ /* 0x002fe400000010ff */
[----:B------:R-:W-:Y:S02]  /*b400*/  @P2 FSETP.NEU.FTZ.AND P0, PT, R3, RZ, PT ;  /* 0x000000ff0300220b */ /* 0x000fe40003f1d000 */
[----:B------:R-:W-:Y:S02]  /*b410*/  @P3 PRMT R3, RZ, 0x5410, R4 ;  /* 0x00005410ff033816 */ /* 0x000fe40000000004 */
[----:B------:R-:W-:Y:S02]  /*b420*/  @P2 SEL R4, RZ, 0x1, !P0 ;  /* 0x00000001ff042807 */ /* 0x000fe40004000000 */
[----:B------:R-:W-:-:S02]  /*b430*/  @P3 FSETP.NEU.FTZ.AND P1, PT, R3, RZ, PT ;  /* 0x000000ff0300320b */ /* 0x000fc40003f3d000 */
[----:B------:R-:W-:Y:S02]  /*b440*/  PRMT R3, RZ, 0x7610, R3 ;  /* 0x00007610ff037816 */ /* 0x000fe40000000003 */
[----:B------:R-:W-:Y:S02]  /*b450*/  @P2 PRMT R18, R4, 0x7610, R18 ;  /* 0x0000761004122816 */ /* 0x000fe40000000012 */
[----:B------:R-:W-:-:S04]  /*b460*/  @P3 SEL R3, RZ, 0x1, !P1 ;  /* 0x00000001ff033807 */ /* 0x000fc80004800000 */
[----:B------:R-:W-:-:S05]  /*b470*/  PRMT R5, R3, 0x7604, R18 ;  /* 0x0000760403057816 */ /* 0x000fca0000000012 */
[----:B------:R0:W-:Y:S02]  /*b480*/  STS.U16 [R0], R5 ;  /* 0x0000000500007388 */ /* 0x0001e40000000400 */
.L_x_4276:
[----:B------:R-:W-:Y:S05]  /*b490*/  BSYNC B0 ;  /* 0x0000000000007941 */ /* 0x000fea0003800000 */
.L_x_4275:
[----:B0-----:R-:W-:Y:S01]  /*b4a0*/  MOV R5, R6 ;  /* 0x0000000600057202 */ /* 0x001fe20000000f00 */
[----:B------:R-:W-:Y:S05]  /*b4b0*/  @P4 BRA `(.L_x_4277) ;  /* 0xfffffdf000004947 */ /* 0x000fea000383ffff */
.L_x_4274:
        /* <DEDUP_REMOVED lines=16> */
.L_x_4282:
        /* <DEDUP_REMOVED lines=8> */
[----:B------:R-:W-:Y:S02]  /*b640*/  LOP3.LUT P2, RZ, R18, 0xff, RZ, 0xc0, !PT ;  /* 0x000000ff12ff7812 */ /* 0x000fe4000784c0ff */
[----:B------:R-:W-:Y:S02]  /*b650*/  LOP3.LUT P3, RZ, R3, 0xff, RZ, 0xc0, !PT ;  /* 0x000000ff03ff7812 */ /* 0x000fe4000786c0ff */
[----:B------:R-:W-:Y:S01]  /*b660*/  PRMT R18, RZ, 0x7610, R18 ;  /* 0x00007610ff127816 */ /* 0x000fe20000000012 */
[----:B------:R-:W0:Y:S02]  /*b670*/  LDS.U16 R0, [R0] ;  /* 0x0000000000007984 */ /* 0x000e240000000400 */
[----:B0-----:R-:W-:Y:S01]  /*b680*/  PRMT R6, R0, 0x7771, RZ ;  /* 0x0000777100067816 */ /* 0x001fe200000000ff */
[----:B------:R-:W0:Y:S08]  /*b690*/  I2F.S8 R5, R0 ;  /* 0x0000000000057306 */ /* 0x000e300000001400 */
[----:B------:R-:W1:Y:S01]  /*b6a0*/  I2F.S8 R6, R6 ;  /* 0x0000000600067306 */ /* 0x000e620000001400 */
[----:B0-----:R-:W-:-:S04]  /*b6b0*/  F2FP.BF16.PACK_AB R5, RZ, R5 ;  /* 0x00000005ff05723e */ /* 0x001fc800000010ff */
[----:B------:R-:W-:Y:S02]  /*b6c0*/  @P2 PRMT R0, RZ, 0x5410, R5 ;  /* 0x00005410ff002816 */ /* 0x000fe40000000005 */
[----:B-1----:R-:W-:Y:S02]  /*b6d0*/  F2FP.BF16.PACK_AB R3, RZ, R6 ;  /* 0x00000006ff03723e */ /* 0x002fe400000010ff */
[----:B------:R-:W-:Y:S02]  /*b6e0*/  @P2 FSETP.NEU.FTZ.AND P0, PT, R0, RZ, PT ;  /* 0x000000ff0000220b */ /* 0x000fe40003f1d000 */
[--C-:B------:R-:W-:Y:S02]  /*b6f0*/  @P3 PRMT R0, RZ, 0x5410, R3.reuse ;  /* 0x00005410ff003816 */ /* 0x100fe40000000003 */
[----:B------:R-:W-:Y:S02]  /*b700*/  PRMT R3, RZ, 0x7610, R3 ;  /* 0x00007610ff037816 */ /* 0x000fe40000000003 */
[----:B------:R-:W-:-:S02]  /*b710*/  @P3 FSETP.NEU.FTZ.AND P1, PT, R0, RZ, PT ;  /* 0x000000ff0000320b */ /* 0x000fc40003f3d000 */
[----:B------:R-:W-:Y:S02]  /*b720*/  @P2 SEL R0, RZ, 0x1, !P0 ;  /* 0x00000001ff002807 */ /* 0x000fe40004000000 */
[----:B------:R-:W-:Y:S02]  /*b730*/  @P3 SEL R3, RZ, 0x1, !P1 ;  /* 0x00000001ff033807 */ /* 0x000fe40004800000 */
[----:B------:R-:W-:-:S04]  /*b740*/  @P2 PRMT R18, R0, 0x7610, R18 ;  /* 0x0000761000122816 */ /* 0x000fc80000000012 */
[----:B------:R-:W-:-:S05]  /*b750*/  PRMT R0, R3, 0x7604, R18 ;  /* 0x0000760403007816 */ /* 0x000fca0000000012 */
[----:B------:R0:W-:Y:S02]  /*b760*/  STS.U16 [R7], R0 ;  /* 0x0000000007007388 */ /* 0x0001e40000000400 */
.L_x_4281:
[----:B------:R-:W-:Y:S05]  /*b770*/  BSYNC B0 ;  /* 0x0000000000007941 */ /* 0x000fea0003800000 */
.L_x_4280:
[----:B------:R-:W-:-:S04]  /*b780*/  SHF.R.S32.HI R4, RZ, 0x1, R4 ;  /* 0x00000001ff047819 */ /* 0x000fc80000011404 */
[----:B------:R-:W-:-:S13]  /*b790*/  ISETP.GE.AND P0, PT, R4, 0x20, PT ;  /* 0x000000200400780c */ /* 0x000fda0003f06270 */
[----:B------:R-:W-:Y:S05]  /*b7a0*/  @P0 BRA `(.L_x_4282) ;  /* 0xfffffe1000000947 */ /* 0x000fea000383ffff */
[----:B0-----:R-:W-:-:S05]  /*b7b0*/  IMAD.MOV.U32 R0, RZ, RZ, 0x20 ;  /* 0x00000020ff007424 */ /* 0x001fca00078e00ff */
.L_x_4279:
[----:B------:R-:W-:Y:S01]  /*b7c0*/  ISETP.GE.AND P0, PT, R0, 0x2, PT ;  /* 0x000000020000780c */ /* 0x000fe20003f06270 */
[----:B------:R-:W-:Y:S01]  /*b7d0*/  WARPSYNC 0xffffffff ;  /* 0xffffffff00007948 */ /* 0x000fe20003800000 */
[----:B------:R-:W-:Y:S11]  /*b7e0*/  BAR.SYNC.DEFER_BLOCKING 0x0 ;  /* 0x0000000000007b1d */ /* 0x000ff60000010000 */
[----:B------:R-:W-:Y:S05]  /*b7f0*/  @!P0 BRA `(.L_x_4278) ;  /* 0x000001e000008947 */ /* 0x000fea0003800000 */
[----:B------:R-:W-:Y:S01]  /*b800*/  PRMT R4, R3, 0x7610, R4 ;  /* 0x0000761003047816 */ /* 0x000fe20000000004 */
[----:B------:R-:W-:-:S03]  /*b810*/  IMAD.MOV.U32 R5, RZ, RZ, 0x1 ;  /* 0x00000001ff057424 */ /* 0x000fc600078e00ff */
.L_x_4283:
[----:B------:R-:W-:Y:S02]  /*b820*/  LOP3.LUT R6, R4, 0xffff, RZ, 0xc0, !PT ;  /* 0x0000ffff04067812 */ /* 0x000fe400078ec0ff */
[----:B------:R-:W-:-:S02]  /*b830*/  LOP3.LUT R3, R18, 0xffff, RZ, 0xc0, !PT ;  /* 0x0000ffff12037812 */ /* 0x000fc400078ec0ff */
[----:B------:R-:W-:Y:S02]  /*b840*/  PRMT R8, R6, 0x8880, RZ ;  /* 0x0000888006087816 */ /* 0x000fe400000000ff */
[----:B------:R-:W-:Y:S02]  /*b850*/  PRMT R6, R3, 0x8880, RZ ;  /* 0x0000888003067816 */ /* 0x000fe400000000ff */
[----:B------:R-:W-:Y:S02]  /*b860*/  LOP3.LUT P3, RZ, R4, 0xff, RZ, 0xc0, !PT ;  /* 0x000000ff04ff7812 */ /* 0x000fe4000786c0ff */
[----:B------:R-:W0:Y:S01]  /*b870*/  SHFL.DOWN PT, R8, R8, R5, 0x1f ;  /* 0x08001f0508087589 */ /* 0x000e2200000e0000 */
[----:B------:R-:W-:Y:S02]  /*b880*/  LOP3.LUT P2, RZ, R18, 0xff, RZ, 0xc0, !PT ;  /* 0x000000ff12ff7812 */ /* 0x000fe4000784c0ff */
[----:B------:R-:W-:Y:S01]  /*b890*/  PRMT R18, RZ, 0x7610, R18 ;  /* 0x00007610ff127816 */ /* 0x000fe20000000012 */
[----:B------:R1:W2:Y:S02]  /*b8a0*/  SHFL.DOWN PT, R6, R6, R5, 0x1f ;  /* 0x08001f0506067589 */ /* 0x0002a400000e0000 */
[----:B-1----:R-:W-:Y:S01]  /*b8b0*/  IMAD.SHL.U32 R5, R5, 0x2, RZ ;  /* 0x0000000205057824 */ /* 0x002fe200078e00ff */
[----:B0-----:R-:W-:-:S02]  /*b8c0*/  ISETP.NE.AND P1, PT, R8, RZ, PT ;  /* 0x000000ff0800720c */ /* 0x001fc40003f25270 */
[----:B--2---:R-:W-:Y:S02]  /*b8d0*/  ISETP.NE.AND P0, PT, R6, RZ, PT ;  /* 0x000000ff0600720c */ /* 0x004fe40003f05270 */
[----:B------:R-:W-:Y:S02]  /*b8e0*/  FSEL R4, RZ, 1, !P1 ;  /* 0x3f800000ff047808 */ /* 0x000fe40004800000 */
[----:B------:R-:W-:Y:S02]  /*b8f0*/  FSEL R3, RZ, 1, !P0 ;  /* 0x3f800000ff037808 */ /* 0x000fe40004000000 */
[----:B------:R-:W-:Y:S02]  /*b900*/  F2FP.BF16.PACK_AB R7, RZ, R4 ;  /* 0x00000004ff07723e */ /* 0x000fe400000010ff */
[----:B------:R-:W-:Y:S02]  /*b910*/  F2FP.BF16.PACK_AB R4, RZ, R3 ;  /* 0x00000003ff04723e */ /* 0x000fe400000010ff */
[----:B------:R-:W-:-:S04]  /*b920*/  @P3 PRMT R3, RZ, 0x5410, R7 ;  /* 0x00005410ff033816 */ /* 0x000fc80000000007 */
[----:B------:R-:W-:Y:S02]  /*b930*/  @P3 FSETP.NEU.FTZ.AND P1, PT, R3, RZ, PT ;  /* 0x000000ff0300320b */ /* 0x000fe40003f3d000 */
[----:B------:R-:W-:Y:S02]  /*b940*/  @P2 PRMT R3, RZ, 0x5410, R4 ;  /* 0x00005410ff032816 */ /* 0x000fe40000000004 */
[----:B------:R-:W-:Y:S02]  /*b950*/  @P3 SEL R6, RZ, 0x1, !P1 ;  /* 0x00000001ff063807 */ /* 0x000fe40004800000 */
[----:B------:R-:W-:Y:S02]  /*b960*/  ISETP.GE.AND P1, PT, R5, R0, PT ;  /* 0x000000000500720c */ /* 0x000fe40003f26270 */
[----:B------:R-:W-:Y:S02]  /*b970*/  @P2 FSETP.NEU.FTZ.AND P0, PT, R3, RZ, PT ;  /* 0x000000ff0300220b */ /* 0x000fe40003f1d000 */
[----:B------:R-:W-:-:S02]  /*b980*/  PRMT R3, RZ, 0x7610, R3 ;  /* 0x00007610ff037816 */ /* 0x000fc40000000003 */
[----:B------:R-:W-:Y:S02]  /*b990*/  @P2 SEL R4, RZ, 0x1, !P0 ;  /* 0x00000001ff042807 */ /* 0x000fe40004000000 */
[----:B------:R-:W-:Y:S02]  /*b9a0*/  @P3 PRMT R3, R6, 0x7610, R3 ;  /* 0x0000761006033816 */ /* 0x000fe40000000003 */
[----:B------:R-:W-:Y:S02]  /*b9b0*/  @P2 PRMT R18, R4, 0x7610, R18 ;  /* 0x0000761004122816 */ /* 0x000fe40000000012 */
[----:B------:R-:W-:Y:S01]  /*b9c0*/  PRMT R4, R3, 0x7610, R4 ;  /* 0x0000761003047816 */ /* 0x000fe20000000004 */
[----:B------:R-:W-:Y:S05]  /*b9d0*/  @!P1 BRA `(.L_x_4283) ;  /* 0xfffffe4000009947 */ /* 0x000fea000383ffff */
.L_x_4278:
[----:B------:R-:W-:Y:S01]  /*b9e0*/  ISETP.NE.AND P1, PT, RZ, c[0x0][0x338], PT ;  /* 0x0000ce00ff007a0c */ /* 0x000fe20003f25270 */
[----:B------:R-:W-:Y:S01]  /*b9f0*/  HFMA2.MMA R22, -RZ, RZ, 0, 0 ;  /* 0x00000000ff167435 */ /* 0x000fe200000001ff */
[----:B------:R-:W-:-:S11]  /*ba00*/  IMAD.MOV.U32 R19, RZ, RZ, RZ ;  /* 0x000000ffff137224 */ /* 0x000fd600078e00ff */
        /* <DEDUP_REMOVED lines=200> */
.L_x_4284:
        /* <DEDUP_REMOVED lines=200> */
.L_x_4285:
        /* <DEDUP_REMOVED lines=214> */
.L_x_4287:
        /* <DEDUP_REMOVED lines=200> */
.L_x_4288:
        /* <DEDUP_REMOVED lines=11> */
.L_x_4290:
[----:B------:R-:W-:Y:S05]  /*eda0*/  BSYNC B0 ;  /* 0x0000000000007941 */ /* 0x000fea0003800000 */
.L_x_4289:
        /* <DEDUP_REMOVED lines=13> */
.L_x_4292:
[----:B------:R-:W-:Y:S05]  /*ee80*/  BSYNC B0 ;  /* 0x0000000000007941 */ /* 0x000fea0003800000 */
.L_x_4291:
        /* <DEDUP_REMOVED lines=14> */
[----:B------:R-:W-:Y:S01]  /*ef70*/  MOV R7, 0x4 ;  /* 0x0000000400077802 */ /* 0x000fe20000000f00 */
[----:B------:R-:W0:Y:S04]  /*ef80*/  FLO.U32 R8, UR4 ;  /* 0x0000000400087d00 */ /* 0x000e2800080e0000 */
[----:B------:R-:W-:-:S04]  /*ef90*/  IMAD.WIDE.U32 R6, R0, R7, c[0x0][0x558] ;  /* 0x0001560000067625 */ /* 0x000fc800078e0007 */
        /* <DEDUP_REMOVED lines=14> */
.L_x_4294:
[----:B------:R-:W-:Y:S05]  /*f080*/  BSYNC B0 ;  /* 0x0000000000007941 */ /* 0x000fea0003800000 */
.L_x_4293:
        /* <DEDUP_REMOVED lines=22> */
.L_x_4299:
[----:B------:R-:W-:Y:S02]  /*f1f0*/  IMAD.MOV.U32 R7, RZ, RZ, 0x2 ;  /* 0x00000002ff077424 */ /* 0x000fe400078e00ff */
[----:B------:R-:W-:-:S04]  /*f200*/  IMAD R6, R0, c[0x0][0x10], R9 ;  /* 0x0000040000067a24 */ /* 0x000fc800078e0209 */
[----:B------:R-:W-:-:S05]  /*f210*/  IMAD.WIDE.U32 R6, R6, R7, c[0x0][0x550] ;  /* 0x0001540006067625 */ /* 0x000fca00078e0007 */
[----:B------:R-:W2:Y:S04]  /*f220*/  LDG.E.U8 R8, [R6.64+0x1] ;  /* 0x0000012406087981 */ /* 0x000ea8000c1e1100 */
[----:B------:R-:W3:Y:S01]  /*f230*/  LDG.E.S8 R3, [R6.64] ;  /* 0x0000002406037981 */ /* 0x000ee2000c1e1300 */
[----:B------:R-:W-:Y:S01]  /*f240*/  LOP3.LUT P4, RZ, R10, 0xff, RZ, 0xc0, !PT ;  /* 0x000000ff0aff7812 */ /* 0x000fe2000788c0ff */
[----:B------:R-:W-:Y:S01]  /*f250*/  IMAD.MOV.U32 R14, RZ, RZ, c[0x0][0x0] ;  /* 0x00000000ff0e7624 */ /* 0x000fe200078e00ff */
[----:B------:R-:W-:Y:S02]  /*f260*/  LOP3.LUT P3, RZ, R18, 0xff, RZ, 0xc0, !PT ;  /* 0x000000ff12ff7812 */ /* 0x000fe4000786c0ff */
[----:B------:R-:W-:Y:S01]  /*f270*/  PRMT R18, RZ, 0x7610, R18 ;  /* 0x00007610ff127816 */ /* 0x000fe20000000012 */
[----:B------:R-:W-:Y:S01]  /*f280*/  IMAD R9, R14, c[0x0][0x4], R9 ;  /* 0x000001000e097a24 */ /* 0x000fe200078e0209 */
[----:B--2---:R-:W0:Y:S08]  /*f290*/  I2F.S8 R8, R8 ;  /* 0x0000000800087306 */ /* 0x004e300000001400 */
[----:B---3--:R-:W1:Y:S01]  /*f2a0*/  I2F.S16 R3, R3 ;  /* 0x0000000300037306 */ /* 0x008e620000101400 */
[----:B0-----:R-:W-:-:S02]  /*f2b0*/  F2FP.BF16.PACK_AB R10, RZ, R8 ;  /* 0x00000008ff0a723e */ /* 0x001fc400000010ff */
[----:B-1----:R-:W-:Y:S02]  /*f2c0*/  F2FP.BF16.PACK_AB R7, RZ, R3 ;  /* 0x00000003ff07723e */ /* 0x002fe400000010ff */
[----:B------:R-:W-:-:S04]  /*f2d0*/  @P4 PRMT R3, RZ, 0x5410, R10 ;  /* 0x00005410ff034816 */ /* 0x000fc8000000000a */
[----:B------:R-:W-:Y:S02]  /*f2e0*/  @P4 FSETP.NEU.FTZ.AND P2, PT, R3, RZ, PT ;  /* 0x000000ff0300420b */ /* 0x000fe40003f5d000 */
[----:B------:R-:W-:Y:S02]  /*f2f0*/  @P3 PRMT R3, RZ, 0x5410, R7 ;  /* 0x00005410ff033816 */ /* 0x000fe40000000007 */
[----:B------:R-:W-:Y:S02]  /*f300*/  @P4 SEL R7, RZ, 0x1, !P2 ;  /* 0x00000001ff074807 */ /* 0x000fe40005000000 */
[----:B------:R-:W-:Y:S02]  /*f310*/  ISETP.GE.U32.AND P2, PT, R9, c[0x0][0x178], PT ;  /* 0x00005e0009007a0c */ /* 0x000fe40003f46070 */
[----:B------:R-:W-:Y:S02]  /*f320*/  @P3 FSETP.NEU.FTZ.AND P0, PT, R3, RZ, PT ;  /* 0x000000ff0300320b */ /* 0x000fe40003f1d000 */
[----:B------:R-:W-:-:S02]  /*f330*/  PRMT R3, RZ, 0x7610, R3 ;  /* 0x00007610ff037816 */ /* 0x000fc40000000003 */
[----:B------:R-:W-:Y:S02]  /*f340*/  @P3 SEL R6, RZ, 0x1, !P0 ;  /* 0x00000001ff063807 */ /* 0x000fe40004000000 */
[----:B------:R-:W-:Y:S02]  /*f350*/  @P4 PRMT R3, R7, 0x7610, R3 ;  /* 0x0000761007034816 */ /* 0x000fe40000000003 */
[----:B------:R-:W-:Y:S02]  /*f360*/  @P3 PRMT R18, R6, 0x7610, R18 ;  /* 0x0000761006123816 */ /* 0x000fe40000000012 */
[----:B------:R-:W-:Y:S01]  /*f370*/  PRMT R10, R3, 0x7610, R10 ;  /* 0x00007610030a7816 */ /* 0x000fe2000000000a */
[----:B------:R-:W-:Y:S05]  /*f380*/  @!P2 BRA `(.L_x_4299) ;  /* 0xfffffe600000a947 */ /* 0x000fea000383ffff */
.L_x_4298:
[----:B------:R-:W-:Y:S05]  /*f390*/  BSYNC B1 ;  /* 0x0000000000017941 */ /* 0x000fea0003800000 */
.L_x_4297:
[----:B------:R-:W-:Y:S05]  /*f3a0*/  BRA `(.L_x_4300) ;  /* 0x000001f000007947 */ /* 0x000fea0003800000 */
.L_x_4296:
[----:B------:R-:W-:Y:S02]  /*f3b0*/  ISETP.GE.U32.AND P0, PT, R2, c[0x0][0x178], PT ;  /* 0x00005e0002007a0c */ /* 0x000fe40003f06070 */
[----:B------:R-:W-:-:S11]  /*f3c0*/  PRMT R3, R18, 0x7610, R3 ;  /* 0x0000761012037816 */ /* 0x000fd60000000003 */
[----:B------:R-:W-:Y:S05]  /*f3d0*/  @P0 BRA `(.L_x_4300) ;  /* 0x000001c000000947 */ /* 0x000fea0003800000 */
[----:B------:R-:W-:Y:S01]  /*f3e0*/  PRMT R10, R18, 0x7610, R10 ;  /* 0x00007610120a7816 */ /* 0x000fe2000000000a */
[----:B------:R-:W-:-:S04]  /*f3f0*/  IMAD.MOV.U32 R9, RZ, RZ, R2 ;  /* 0x000000ffff097224 */ /* 0x000fc800078e0002 */
.L_x_4301:
        /* <DEDUP_REMOVED lines=9> */
[----:B------:R-:W-:Y:S01]  /*f490*/  PRMT R18, RZ, 0x7610, R18 ;  /* 0x00007610ff127816 */ /* 0x000fe20000000012 */
[----:B--2---:R-:W0:Y:S08]  /*f4a0*/  I2F.S8 R3, R3 ;  /* 0x0000000300037306 */ /* 0x004e300000001400 */
[----:B---3--:R-:W1:Y:S01]  /*f4b0*/  I2F.S16 R8, R8 ;  /* 0x0000000800087306 */ /* 0x008e620000101400 */
[----:B0-----:R-:W-:-:S04]  /*f4c0*/  F2FP.BF16.PACK_AB R10, RZ, R3 ;  /* 0x00000003ff0a723e */ /* 0x001fc800000010ff */
[----:B------:R-:W-:Y:S02]  /*f4d0*/  @P3 PRMT R3, RZ, 0x5410, R10 ;  /* 0x00005410ff033816 */ /* 0x000fe4000000000a */
[----:B-1----:R-:W-:Y:S02]  /*f4e0*/  F2FP.BF16.PACK_AB R7, RZ, R8 ;  /* 0x00000008ff07723e */ /* 0x002fe400000010ff */
[----:B------:R-:W-:Y:S02]  /*f4f0*/  @P3 FSETP.NEU.FTZ.AND P2, PT, R3, RZ, PT ;  /* 0x000000ff0300320b */ /* 0x000fe40003f5d000 */
[----:B------:R-:W-:Y:S02]  /*f500*/  @P4 PRMT R3, RZ, 0x5410, R7 ;  /* 0x00005410ff034816 */ /* 0x000fe40000000007 */
[----:B------:R-:W-:Y:S02]  /*f510*/  @P3 SEL R7, RZ, 0x1, !P2 ;  /* 0x00000001ff073807 */ /* 0x000fe40005000000 */
[----:B------:R-:W-:-:S02]  /*f520*/  ISETP.GE.U32.AND P2, PT, R9, c[0x0][0x178], PT ;  /* 0x00005e0009007a0c */ /* 0x000fc40003f46070 */
[----:B------:R-:W-:Y:S02]  /*f530*/  @P4 FSETP.NEU.FTZ.AND P0, PT, R3, RZ, PT ;  /* 0x000000ff0300420b */ /* 0x000fe40003f1d000 */
[----:B------:R-:W-:Y:S02]  /*f540*/  PRMT R3, RZ, 0x7610, R3 ;  /* 0x00007610ff037816 */ /* 0x000fe40000000003 */
[----:B------:R-:W-:Y:S02]  /*f550*/  @P4 SEL R6, RZ, 0x1, !P0 ;  /* 0x00000001ff064807 */ /* 0x000fe40004000000 */
[----:B------:R-:W-:Y:S02]  /*f560*/  @P3 PRMT R3, R7, 0x7610, R3 ;  /* 0x0000761007033816 */ /* 0x000fe40000000003 */
[----:B------:R-:W-:Y:S02]  /*f570*/  @P4 PRMT R18, R6, 0x7610, R18 ;  /* 0x0000761006124816 */ /* 0x000fe40000000012 */
[----:B------:R-:W-:Y:S01]  /*f580*/  PRMT R10, R3, 0x7610, R10 ;  /* 0x00007610030a7816 */ /* 0x000fe2000000000a */
[----:B------:R-:W-:Y:S05]  /*f590*/  @!P2 BRA `(.L_x_4301) ;  /* 0xfffffe600000a947 */ /* 0x000fea000383ffff */
.L_x_4300:
[----:B------:R-:W-:Y:S05]  /*f5a0*/  BSYNC B0 ;  /* 0x0000000000007941 */ /* 0x000fea0003800000 */
.L_x_4295:
        /* <DEDUP_REMOVED lines=10> */
.L_x_4305:
        /* <DEDUP_REMOVED lines=11> */
[----:B------:R-:W-:Y:S02]  /*f700*/  SHF.L.U32 R9, R6, 0x1, RZ ;  /* 0x0000000106097819 */ /* 0x000fe400000006ff */
[----:B------:R-:W-:-:S04]  /*f710*/  PRMT R18, RZ, 0x7610, R18 ;  /* 0x00007610ff127816 */ /* 0x000fc80000000012 */
        /* <DEDUP_REMOVED lines=16> */
.L_x_4304:
[----:B------:R-:W-:Y:S05]  /*f820*/  BSYNC B0 ;  /* 0x0000000000007941 */ /* 0x000fea0003800000 */
.L_x_4303:
[----:B0-----:R-:W-:Y:S01]  /*f830*/  IMAD.MOV.U32 R7, RZ, RZ, R8 ;  /* 0x000000ffff077224 */ /* 0x001fe200078e0008 */
[----:B------:R-:W-:Y:S05]  /*f840*/  @P5 BRA `(.L_x_4305) ;  /* 0xfffffe0000005947 */ /* 0x000fea000383ffff */
.L_x_4302:
        /* <DEDUP_REMOVED lines=14> */
.L_x_4310:
        /* <DEDUP_REMOVED lines=26> */
.L_x_4309:
[----:B------:R-:W-:Y:S05]  /*fad0*/  BSYNC B0 ;  /* 0x0000000000007941 */ /* 0x000fea0003800000 */
.L_x_4308:
[----:B------:R-:W-:-:S04]  /*fae0*/  SHF.R.S32.HI R2, RZ, 0x1, R2 ;  /* 0x00000001ff027819 */ /* 0x000fc80000011402 */
[----:B------:R-:W-:-:S13]  /*faf0*/  ISETP.GE.AND P0, PT, R2, 0x20, PT ;  /* 0x000000200200780c */ /* 0x000fda0003f06270 */
[----:B------:R-:W-:Y:S05]  /*fb00*/  @P0 BRA `(.L_x_4310) ;  /* 0xfffffe2000000947 */ /* 0x000fea000383ffff */
[----:B------:R-:W-:-:S04]  /*fb10*/  IMAD.MOV.U32 R2, RZ, RZ, 0x20 ;  /* 0x00000020ff027424 */ /* 0x000fc800078e00ff */
.L_x_4307:
[----:B0-----:R-:W-:Y:S01]  /*fb20*/  BAR.SYNC.DEFER_BLOCKING 0x0 ;  /* 0x0000000000007b1d */ /* 0x001fe20000010000 */
[----:B------:R-:W-:-:S13]  /*fb30*/  ISETP.GE.AND P0, PT, R2, 0x2, PT ;  /* 0x000000020200780c */ /* 0x000fda0003f06270 */
[----:B------:R-:W-:Y:S05]  /*fb40*/  @!P0 BRA `(.L_x_4306) ;  /* 0x000001e000008947 */ /* 0x000fea0003800000 */
[----:B------:R-:W-:Y:S01]  /*fb50*/  PRMT R0, R3, 0x7610, R0 ;  /* 0x0000761003007816 */ /* 0x000fe20000000000 */
[----:B------:R-:W-:-:S03]  /*fb60*/  IMAD.MOV.U32 R7, RZ, RZ, 0x1 ;  /* 0x00000001ff077424 */ /* 0x000fc600078e00ff */
.L_x_4311:
[----:B------:R-:W-:Y:S02]  /*fb70*/  LOP3.LUT R6, R0, 0xffff, RZ, 0xc0, !PT ;  /* 0x0000ffff00067812 */ /* 0x000fe400078ec0ff */
[----:B------:R-:W-:Y:S02]  /*fb80*/  LOP3.LUT R3, R18, 0xffff, RZ, 0xc0, !PT ;  /* 0x0000ffff12037812 */ /* 0x000fe400078ec0ff */
[----:B------:R-:W-:Y:S02]  /*fb90*/  PRMT R8, R6, 0x8880, RZ ;  /* 0x0000888006087816 */ /* 0x000fe400000000ff */
[----:B------:R-:W-:Y:S02]  /*fba0*/  PRMT R6, R3, 0x8880, RZ ;  /* 0x0000888003067816 */ /* 0x000fe400000000ff */
[----:B------:R-:W-:Y:S02]  /*fbb0*/  LOP3.LUT P0, RZ, R0, 0xff, RZ, 0xc0, !PT ;  /* 0x000000ff00ff7812 */ /* 0x000fe4000780c0ff */
[----:B------:R-:W0:Y:S01]  /*fbc0*/  SHFL.DOWN PT, R8, R8, R7, 0x1f ;  /* 0x08001f0708087589 */ /* 0x000e2200000e0000 */
[----:B------:R-:W-:-:S02]  /*fbd0*/  LOP3.LUT P2, RZ, R18, 0xff, RZ, 0xc0, !PT ;  /* 0x000000ff12ff7812 */ /* 0x000fc4000784c0ff */
[----:B------:R-:W-:Y:S01]  /*fbe0*/  PRMT R18, RZ, 0x7610, R18 ;  /* 0x00007610ff127816 */ /* 0x000fe20000000012 */
[----:B------:R1:W2:Y:S02]  /*fbf0*/  SHFL.DOWN PT, R6, R6, R7, 0x1f ;  /* 0x08001f0706067589 */ /* 0x0002a400000e0000 */
[----:B-1----:R-:W-:Y:S02]  /*fc00*/  SHF.L.U32 R7, R7, 0x1, RZ ;  /* 0x0000000107077819 */ /* 0x002fe400000006ff */
[----:B0-----:R-:W-:Y:S02]  /*fc10*/  ISETP.NE.AND P4, PT, R8, RZ, PT ;  /* 0x000000ff0800720c */ /* 0x001fe40003f85270 */
[----:B--2---:R-:W-:Y:S02]  /*fc20*/  ISETP.NE.AND P3, PT, R6, RZ, PT ;  /* 0x000000ff0600720c */ /* 0x004fe40003f65270 */
[----:B------:R-:W-:Y:S02]  /*fc30*/  FSEL R3, RZ, 1, !P4 ;  /* 0x3f800000ff037808 */ /* 0x000fe40006000000 */
[----:B------:R-:W-:-:S02]  /*fc40*/  FSEL R0, RZ, 1, !P3 ;  /* 0x3f800000ff007808 */ /* 0x000fc40005800000 */
[----:B------:R-:W-:Y:S02]  /*fc50*/  F2FP.BF16.PACK_AB R9, RZ, R3 ;  /* 0x00000003ff09723e */ /* 0x000fe400000010ff */
[----:B------:R-:W-:Y:S02]  /*fc60*/  F2FP.BF16.PACK_AB R3, RZ, R0 ;  /* 0x00000000ff03723e */ /* 0x000fe400000010ff */
[----:B------:R-:W-:-:S04]  /*fc70*/  @P0 PRMT R0, RZ, 0x5410, R9 ;  /* 0x00005410ff000816 */ /* 0x000fc80000000009 */
[----:B------:R-:W-:Y:S02]  /*fc80*/  @P0 FSETP.NEU.FTZ.AND P4, PT, R0, RZ, PT ;  /* 0x000000ff0000020b */ /* 0x000fe40003f9d000 */
[--C-:B------:R-:W-:Y:S02]  /*fc90*/  @P2 PRMT R0, RZ, 0x5410, R3.reuse ;  /* 0x00005410ff002816 */ /* 0x100fe40000000003 */
        /* <DEDUP_REMOVED lines=9> */
.L_x_4306:
        /* <DEDUP_REMOVED lines=13> */
[----:B------:R-:W-:-:S07]  /*fe00*/  PRMT R19, RZ, 0x7610, R19 ;  /* 0x00007610ff137816 */ /* 0x000fce0000000013 */
[----:B------:R-:W0:Y:S01]  /*fe10*/  I2F.S8 R3, R3 ;  /* 0x0000000300037306 */ /* 0x000e220000001400 */
[----:B--2---:R-:W-:Y:S02]  /*fe20*/  ISETP.NE.AND P2, PT, R2, RZ, PT ;  /* 0x000000ff0200720c */ /* 0x004fe40003f45270 */
[----:B0-----:R-:W-:Y:S02]  /*fe30*/  F2FP.BF16.PACK_AB R2, RZ, R3 ;  /* 0x00000003ff02723e */ /* 0x001fe400000010ff */
[----:B---3--:R-:W-:Y:S02]  /*fe40*/  ISETP.NE.AND P3, PT, R0, RZ, PT ;  /* 0x000000ff0000720c */ /* 0x008fe40003f65270 */
[----:B------:R-:W-:Y:S02]  /*fe50*/  F2FP.BF16.PACK_AB R0, RZ, R18 ;  /* 0x00000012ff00723e */ /* 0x000fe400000010ff */
[----:B------:R-:W-:-:S05]  /*fe60*/  PRMT R18, RZ, 0x7610, R18 ;  /* 0x00007610ff127816 */ /* 0x000fca0000000012 */
[----:B------:R-:W-:-:S04]  /*fe70*/  @P2 PRMT R0, RZ, 0x5410, R0 ;  /* 0x00005410ff002816 */ /* 0x000fc80000000000 */
[----:B------:R-:W-:Y:S02]  /*fe80*/  @P3 PRMT R2, RZ, 0x5410, R2 ;  /* 0x00005410ff023816 */ /* 0x000fe40000000002 */
[----:B------:R-:W-:Y:S02]  /*fe90*/  @P2 FSETP.NEU.FTZ.AND P0, PT, R0, RZ, PT ;  /* 0x000000ff0000220b */ /* 0x000fe40003f1d000 */
[----:B------:R-:W-:Y:S02]  /*fea0*/  @P3 FSETP.NEU.FTZ.AND P1, PT, R2, RZ, PT ;  /* 0x000000ff0200320b */ /* 0x000fe40003f3d000 */
[----:B------:R-:W-:Y:S02]  /*feb0*/  @P2 SEL R0, RZ, 0x1, !P0 ;  /* 0x00000001ff002807 */ /* 0x000fe40004000000 */
[----:B------:R-:W-:Y:S02]  /*fec0*/  @P3 SEL R2, RZ, 0x1, !P1 ;  /* 0x00000001ff023807 */ /* 0x000fe40004800000 */
[----:B------:R-:W-:-:S02]  /*fed0*/  @P2 PRMT R18, R0, 0x7610, R18 ;  /* 0x0000761000122816 */ /* 0x000fc40000000012 */
[----:B------:R-:W-:Y:S02]  /*fee0*/  @P3 PRMT R19, R2, 0x7610, R19 ;  /* 0x0000761002133816 */ /* 0x000fe40000000013 */
.L_x_4313:
        /* <DEDUP_REMOVED lines=24> */
.L_x_4315:
        /* <DEDUP_REMOVED lines=8> */
[----:B------:R-:W-:Y:S01]  /*100f0*/  HFMA2.MMA R13, -RZ, RZ, 0, 0 ;  /* 0x00000000ff0d7435 */ /* 0x000fe200000001ff */
[----:B------:R-:W-:Y:S02]  /*10100*/  IMAD.MOV.U32 R4, RZ, RZ, c[0x4][0x640] ;  /* 0x01019000ff047624 */ /* 0x000fe400078e00ff */
[----:B------:R-:W-:-:S02]  /*10110*/  IMAD.MOV.U32 R5, RZ, RZ, c[0x4][0x644] ;  /* 0x01019100ff057624 */ /* 0x000fc400078e00ff */
[----:B------:R-:W0:Y:S01]  /*10120*/  LDC.64 R2, c[0x4][R2] ;  /* 0x0100000002027b82 */ /* 0x000e220000000a00 */
[----:B------:R-:W-:Y:S02]  /*10130*/  IMAD.MOV.U32 R6, RZ, RZ, c[0x4][0x630] ;  /* 0x01018c00ff067624 */ /* 0x000fe400078e00ff */
[----:B------:R-:W-:Y:S02]  /*10140*/  IMAD.MOV.U32 R7, RZ, RZ, c[0x4][0x634] ;  /* 0x01018d00ff077624 */ /* 0x000fe400078e00ff */
[----:B------:R-:W-:Y:S02]  /*10150*/  IMAD.MOV.U32 R8, RZ, RZ, 0x2ef ;  /* 0x000002efff087424 */ /* 0x000fe400078e00ff */
[----:B------:R-:W-:Y:S02]  /*10160*/  IMAD.MOV.U32 R10, RZ, RZ, c[0x4][0x248] ;  /* 0x01009200ff0a7624 */ /* 0x000fe400078e00ff */
[----:B------:R-:W-:Y:S02]  /*10170*/  IMAD.MOV.U32 R11, RZ, RZ, c[0x4][0x24c] ;  /* 0x01009300ff0b7624 */ /* 0x000fe400078e00ff */
[----:B------:R-:W-:-:S02]  /*10180*/  IMAD.MOV.U32 R12, RZ, RZ, 0x1 ;  /* 0x00000001ff0c7424 */ /* 0x000fc400078e00ff */
        /* <DEDUP_REMOVED lines=8> */
.L_x_4316:
[----:B------:R-:W-:Y:S02]  /*10210*/  IADD3 R16, P1, R16, c[0x0][0x538], RZ ;  /* 0x00014e0010107a10 */ /* 0x000fe40007f3e0ff */
[----:B------:R-:W-:-:S03]  /*10220*/  LOP3.LUT P0, RZ, R19, 0xff, RZ, 0xc0, !PT ;  /* 0x000000ff13ff7812 */ /* 0x000fc6000780c0ff */
[----:B------:R-:W-:Y:S01]  /*10230*/  IMAD.X R17, RZ, RZ, c[0x0][0x53c], P1 ;  /* 0x00014f00ff117624 */ /* 0x000fe200008e06ff */
[----:B0-----:R-:W-:-:S05]  /*10240*/  SEL R3, RZ, 0x1, !P0 ;  /* 0x00000001ff037807 */ /* 0x001fca0004000000 */
[----:B------:R-:W-:Y:S01]  /*10250*/  STG.E.U8 [R16.64], R3 ;  /* 0x0000000310007986 */ /* 0x000fe2000c101124 */
[----:B------:R-:W-:Y:S05]  /*10260*/  EXIT ;  /* 0x000000000000794d */ /* 0x000fea0003800000 */
.L_x_4314:
[----:B------:R-:W-:Y:S04]  /*10270*/  STG.E.U8 [R4.64], R18 ;  /* 0x0000001204007986 */ /* 0x000fe8000c101124 */
[----:B------:R-:W-:Y:S01]  /*10280*/  STG.E.U8 [R4.64+0x1], R19 ;  /* 0x0000011304007986 */ /* 0x000fe2000c101124 */
[----:B------:R-:W-:Y:S05]  /*10290*/  EXIT ;  /* 0x000000000000794d */ /* 0x000fea0003800000 */
.L_x_4312:
        /* <DEDUP_REMOVED lines=27> */
.L_x_4317:
        /* <DEDUP_REMOVED lines=24> */
.L_x_4319:
        /* <DEDUP_REMOVED lines=26> */
.L_x_4320:
[----:B------:R-:W-:Y:S02]  /*10770*/  IADD3 R16, P1, R16, c[0x0][0x538], RZ ;  /* 0x00014e0010107a10 */ /* 0x000fe40007f3e0ff */
[----:B------:R-:W-:-:S03]  /*10780*/  LOP3.LUT P0, RZ, R19, 0xff, RZ, 0xc0, !PT ;  /* 0x000000ff13ff7812 */ /* 0x000fc6000780c0ff */
[----:B------:R-:W-:Y:S01]  /*10790*/  IMAD.X R17, RZ, RZ, c[0x0][0x53c], P1 ;  /* 0x00014f00ff117624 */ /* 0x000fe200008e06ff */
[----:B0-----:R-:W-:-:S05]  /*107a0*/  SEL R3, RZ, 0x1, !P0 ;  /* 0x00000001ff037807 */ /* 0x001fca0004000000 */
[----:B------:R-:W-:Y:S01]  /*107b0*/  STG.E.U8 [R16.64], R3 ;  /* 0x0000000310007986 */ /* 0x000fe2000c101124 */
[----:B------:R-:W-:Y:S05]  /*107c0*/  EXIT ;  /* 0x000000000000794d */ /* 0x000fea0003800000 */
.L_x_4318:
[----:B------:R-:W-:Y:S02]  /*107d0*/  LOP3.LUT P0, RZ, R18, 0xff, RZ, 0xc0, !PT ;  /* 0x000000ff12ff7812 */ /* 0x000fe4000780c0ff */
[----:B------:R-:W-:Y:S02]  /*107e0*/  LOP3.LUT P1, RZ, R19, 0xff, RZ, 0xc0, !PT ;  /* 0x000000ff13ff7812 */ /* 0x000fe4000782c0ff */
[----:B------:R-:W-:Y:S02]  /*107f0*/  SEL R3, RZ, 0x1, !P0 ;  /* 0x00000001ff037807 */ /* 0x000fe40004000000 */
[----:B------:R-:W-:-:S03]  /*10800*/  SEL R9, RZ, 0x1, !P1 ;  /* 0x00000001ff097807 */ /* 0x000fc60004800000 */
[----:B------:R-:W-:Y:S04]  /*10810*/  STG.E.U8 [R4.64], R3 ;  /* 0x0000000304007986 */ /* 0x000fe8000c101124 */
[----:B------:R-:W-:Y:S01]  /*10820*/  STG.E.U8 [R6.64], R9 ;  /* 0x0000000906007986 */ /* 0x000fe2000c101124 */
[----:B------:R-:W-:Y:S05]  /*10830*/  EXIT ;  /* 0x000000000000794d */ /* 0x000fea0003800000 */
.L_x_4286:
        /* <DEDUP_REMOVED lines=35> */
.L_x_4322:
        /* <DEDUP_REMOVED lines=24> */
.L_x_4324:
        /* <DEDUP_REMOVED lines=26> */
.L_x_4325:
[----:B------:R-:W-:Y:S02]  /*10d90*/  IADD3 R2, P1, R19, c[0x0][0x538], RZ ;  /* 0x00014e0013027a10 */ /* 0x000fe40007f3e0ff */
[----:B------:R-:W-:-:S03]  /*10da0*/  LOP3.LUT P0, RZ, R16, 0xff, RZ, 0xc0, !PT ;  /* 0x000000ff10ff7812 */ /* 0x000fc6000780c0ff */
[----:B0-----:R-:W-:Y:S01]  /*10db0*/  IMAD.X R3, RZ, RZ, c[0x0][0x53c], P1 ;  /* 0x00014f00ff037624 */ /* 0x001fe200008e06ff */
[----:B------:R-:W-:-:S05]  /*10dc0*/  SEL R5, RZ, 0x1, !P0 ;  /* 0x00000001ff057807 */ /* 0x000fca0004000000 */
[----:B------:R-:W-:Y:S01]  /*10dd0*/  STG.E.U8 [R2.64], R5 ;  /* 0x0000000502007986 */ /* 0x000fe2000c101124 */
[----:B------:R-:W-:Y:S05]  /*10de0*/  EXIT ;  /* 0x000000000000794d */ /* 0x000fea0003800000 */
.L_x_4323:
[----:B------:R-:W-:Y:S04]  /*10df0*/  STG.E.U8 [R4.64], R18 ;  /* 0x0000001204007986 */ /* 0x000fe8000c101124 */
[----:B------:R-:W-:Y:S01]  /*10e00*/  STG.E.U8 [R4.64+0x1], R16 ;  /* 0x0000011004007986 */ /* 0x000fe2000c101124 */
[----:B------:R-:W-:Y:S05]  /*10e10*/  EXIT ;  /* 0x000000000000794d */ /* 0x000fea0003800000 */
.L_x_4321:
        /* <DEDUP_REMOVED lines=27> */
.L_x_4326:
        /* <DEDUP_REMOVED lines=24> */
.L_x_4328:
        /* <DEDUP_REMOVED lines=26> */
.L_x_4329:
[----:B------:R-:W-:Y:S02]  /*112f0*/  IADD3 R2, P1, R19, c[0x0][0x538], RZ ;  /* 0x00014e0013027a10 */ /* 0x000fe40007f3e0ff */
[----:B------:R-:W-:-:S03]  /*11300*/  LOP3.LUT P0, RZ, R16, 0xff, RZ, 0xc0, !PT ;  /* 0x000000ff10ff7812 */ /* 0x000fc6000780c0ff */
[----:B0-----:R-:W-:Y:S01]  /*11310*/  IMAD.X R3, RZ, RZ, c[0x0][0x53c], P1 ;  /* 0x00014f00ff037624 */ /* 0x001fe200008e06ff */
[----:B------:R-:W-:-:S05]  /*11320*/  SEL R5, RZ, 0x1, !P0 ;  /* 0x00000001ff057807 */ /* 0x000fca0004000000 */
[----:B------:R-:W-:Y:S01]  /*11330*/  STG.E.U8 [R2.64], R5 ;  /* 0x0000000502007986 */ /* 0x000fe2000c101124 */
[----:B------:R-:W-:Y:S05]  /*11340*/  EXIT ;  /* 0x000000000000794d */ /* 0x000fea0003800000 */
.L_x_4327:
[----:B------:R-:W-:Y:S02]  /*11350*/  LOP3.LUT P0, RZ, R18, 0xff, RZ, 0xc0, !PT ;  /* 0x000000ff12ff7812 */ /* 0x000fe4000780c0ff */
[----:B------:R-:W-:Y:S02]  /*11360*/  LOP3.LUT P1, RZ, R16, 0xff, RZ, 0xc0, !PT ;  /* 0x000000ff10ff7812 */ /* 0x000fe4000782c0ff */
[----:B------:R-:W-:Y:S02]  /*11370*/  SEL R3, RZ, 0x1, !P0 ;  /* 0x00000001ff037807 */ /* 0x000fe40004000000 */
[----:B------:R-:W-:-:S03]  /*11380*/  SEL R9, RZ, 0x1, !P1 ;  /* 0x00000001ff097807 */ /* 0x000fc60004800000 */
[----:B------:R-:W-:Y:S04]  /*11390*/  STG.E.U8 [R4.64], R3 ;  /* 0x0000000304007986 */ /* 0x000fe8000c101124 */
[----:B------:R-:W-:Y:S01]  /*113a0*/  STG.E.U8 [R6.64], R9 ;  /* 0x0000000906007986 */ /* 0x000fe2000c101124 */
[----:B------:R-:W-:Y:S05]  /*113b0*/  EXIT ;  /* 0x000000000000794d */ /* 0x000fea0003800000 */
.L_x_4330:
        /* <DEDUP_REMOVED lines=12> */
.L_x_7653:


//--------------------- .text._ZN2at6native13reduce_kernelILi128ELi4ENS0_8ReduceOpIN3c108BFloat16ENS0_14func_wrapper_tIbZZZNS0_15and_kernel_cudaERNS_14TensorIteratorEENKUlvE_clEvENKUlvE9_clEvEUlbS4_E_EEjbLi4ELi4EEEEEvT1_ --------------------------
	.section	.text._ZN2at6native13reduce_kernelILi128ELi4ENS0_8ReduceOpIN3c108BFloat16ENS0_14func_wrapper_tIbZZZNS0_15and_kernel_cudaERNS_14TensorIteratorEENKUlvE_clEvENKUlvE9_clEvEUlbS4_E_EEjbLi4ELi4EEEEEvT1_,"ax",@progbits
	.sectioninfo	@"SHI_REGISTERS=48"
	.align	128
        .global         _ZN2at6native13reduce_kernelILi128ELi4ENS0_8ReduceOpIN3c108BFloat16ENS0_14func_wrapper_tIbZZZNS0_15and_kernel_cudaERNS_14TensorIteratorEENKUlvE_clEvENKUlvE9_clEvEUlbS4_E_EEjbLi4ELi4EEEEEvT1_
        .type           _ZN2at6native13reduce_kernelILi128ELi4ENS0_8ReduceOpIN3c108BFloat16ENS0_14func_wrapper_tIbZZZNS0_15and_kernel_cudaERNS_14TensorIteratorEENKUlvE_clEvENKUlvE9_clEvEUlbS4_E_EEjbLi4ELi4EEEEEvT1_,@function
        .size           _ZN2at6native13reduce_kernelILi128ELi4ENS0_8ReduceOpIN3c108BFloat16ENS0_14func_wrapper_tIbZZZNS0_15and_kernel_cudaERNS_14TensorIteratorEENKUlvE_clEvENKUlvE9_clEvEUlbS4_E_EEjbLi4ELi4EEEEEvT1_,(.L_x_7654 - _ZN2at6native13reduce_kernelILi128ELi4ENS0_8ReduceOpIN3c108BFloat16ENS0_14func_wrapper_tIbZZZNS0_15and_kernel_cudaERNS_14TensorIteratorEENKUlvE_clEvENKUlvE9_clEvEUlbS4_E_EEjbLi4ELi4EEEEEvT1_)
        .other          _ZN2at6native13reduce_kernelILi128ELi4ENS0_8ReduceOpIN3c108BFloat16ENS0_14func_wrapper_tIbZZZNS0_15and_kernel_cudaERNS_14TensorIteratorEENKUlvE_clEvENKUlvE9_clEvEUlbS4_E_EEjbLi4ELi4EEEEEvT1_,@"STO_CUDA_ENTRY STV_DEFAULT"
_ZN2at6native13reduce_kernelILi128ELi4ENS0_8ReduceOpIN3c108BFloat16ENS0_14func_wrapper_tIbZZZNS0_15and_kernel_cudaERNS_14TensorIteratorEENKUlvE_clEvENKUlvE9_clEvEUlbS4_E_EEjbLi4ELi4EEEEEvT1_:
.text._ZN2at6native13reduce_kernelILi128ELi4ENS0_8ReduceOpIN3c108BFloat16ENS0_14func_wrapper_tIbZZZNS0_15and_kernel_cudaERNS_14TensorIteratorEENKUlvE_clEvENKUlvE9_clEvEUlbS4_E_EEjbLi4ELi4EEEEEvT1_:
        /* <DEDUP_REMOVED lines=213> */
.L_x_4331:
        /* <DEDUP_REMOVED lines=51> */
.L_x_4340:
[----:B------:R-:W-:Y:S05]  /*1080*/  BSYNC B2 ;  /* 0x0000000000027941 */ /* 0x000fea0003800000 */
.L_x_4339:
[----:B------:R-:W-:-:S04]  /*1090*/  PRMT R4, R4, 0x9910, RZ ;  /* 0x0000991004047816 */ /* 0x000fc800000000ff */
[----:B------:R-:W-:-:S13]  /*10a0*/  ISETP.NE.AND P0, PT, R4, RZ, PT ;  /* 0x000000ff0400720c */ /* 0x000fda0003f05270 */
[----:B------:R-:W-:Y:S05]  /*10b0*/  @!P0 BRA `(.L_x_4338) ;  /* 0x000000c000008947 */ /* 0x000fea0003800000 */
[----:B------:R-:W-:-:S04]  /*10c0*/  PRMT R0, R0, 0x9910, RZ ;  /* 0x0000991000007816 */ /* 0x000fc800000000ff */
[----:B------:R-:W-:Y:S02]  /*10d0*/  ISETP.NE.AND P0, PT, R0, RZ, PT ;  /* 0x000000ff0000720c */ /* 0x000fe40003f05270 */
[----:B------:R-:W-:-:S11]  /*10e0*/  PRMT R0, RZ, 0x7610, R0 ;  /* 0x00007610ff007816 */ /* 0x000fd60000000000 */
        /* <DEDUP_REMOVED lines=9> */
.L_x_4338:
[----:B------:R-:W-:Y:S05]  /*1180*/  BSYNC B1 ;  /* 0x0000000000017941 */ /* 0x000fea0003800000 */
.L_x_4337:
[C---:B------:R-:W-:Y:S02]  /*1190*/  IADD3 R5, P0, -R7.reuse, 0x4, RZ ;  /* 0x0000000407057810 */ /* 0x040fe40007f1e1ff */
[----:B------:R-:W-:Y:S02]  /*11a0*/  IADD3 R4, R7, c[0x0][0x168], RZ ;  /* 0x00005a0007047a10 */ /* 0x000fe40007ffe0ff */
[----:B------:R-:W-:Y:S01]  /*11b0*/  LEA R18, P1, R5, R18, 0x1 ;  /* 0x0000001205127211 */ /* 0x000fe200078208ff */
[----:B------:R-:W-:Y:S01]  /*11c0*/  IMAD.X R6, RZ, RZ, -0x1, P0 ;  /* 0xffffffffff067424 */ /* 0x000fe200000e06ff */
[----:B------:R-:W-:-:S04]  /*11d0*/  IADD3 R4, R4, -0x4, RZ ;  /* 0xfffffffc04047810 */ /* 0x000fc80007ffe0ff */
[----:B------:R-:W-:Y:S02]  /*11e0*/  LEA.HI.X R19, R5, R19, R6, 0x1, P1 ;  /* 0x0000001305137211 */ /* 0x000fe400008f0c06 */
.L_x_4336:
[----:B------:R-:W-:Y:S05]  /*11f0*/  BSYNC B0 ;  /* 0x0000000000007941 */ /* 0x000fea0003800000 */
.L_x_4335:
[----:B------:R-:W-:Y:S01]  /*1200*/  IMAD R6, R2, c[0x0][0x17c], RZ ;  /* 0x00005f0002067a24 */ /* 0x000fe200078e02ff */
[----:B------:R-:W-:Y:S01]  /*1210*/  PRMT R3, R3, 0x5410, R3 ;  /* 0x0000541003037816 */ /* 0x000fe20000000003 */
[----:B------:R-:W-:Y:S01]  /*1220*/  BSSY B0, `(.L_x_4341) ;  /* 0x000002d000007945 */ /* 0x000fe20003800000 */
[----:B------:R-:W-:Y:S01]  /*1230*/  ISETP.NE.AND P0, PT, RZ, c[0x0][0x180], PT ;  /* 0x00006000ff007a0c */ /* 0x000fe20003f05270 */
[C-C-:B------:R-:W-:Y:S01]  /*1240*/  IMAD R5, R23.reuse, c[0x0][0x180], R6.reuse ;  /* 0x0000600017057a24 */ /* 0x140fe200078e0206 */
        /* <DEDUP_REMOVED lines=10> */
.L_x_4343:
[----:B------:R-:W-:-:S06]  /*12f0*/  IMAD.WIDE.U32 R6, R9, 0x8, R18 ;  /* 0x0000000809067825 */ /* 0x000fcc00078e0012 */
[----:B------:R-:W2:Y:S01]  /*1300*/  LDG.E.64 R6, [R6.64] ;  /* 0x0000002406067981 */ /* 0x000ea2000c1e1b00 */
[----:B------:R-:W-:Y:S02]  /*1310*/  LOP3.LUT P4, RZ, R0, 0xff, RZ, 0xc0, !PT ;  /* 0x000000ff00ff7812 */ /* 0x000fe4000788c0ff */
[----:B------:R-:W-:Y:S02]  /*1320*/  LOP3.LUT P5, RZ, R3, 0xff, RZ, 0xc0, !PT ;  /* 0x000000ff03ff7812 */ /* 0x000fe400078ac0ff */
[----:B------:R-:W-:Y:S02]  /*1330*/  LOP3.LUT P3, RZ, R5, 0xff, RZ, 0xc0, !PT ;  /* 0x000000ff05ff7812 */ /* 0x000fe4000786c0ff */
[----:B------:R-:W-:Y:S02]  /*1340*/  LOP3.LUT P2, RZ, R8, 0xff, RZ, 0xc0, !PT ;  /* 0x000000ff08ff7812 */ /* 0x000fe4000784c0ff */
[----:B------:R-:W-:-:S04]  /*1350*/  IADD3 R9, R9, c[0x0][0x170], RZ ;  /* 0x00005c0009097a10 */ /* 0x000fc80007ffe0ff */
[----:B------:R-:W-:Y:S02]  /*1360*/  LEA R5, R9, 0x3, 0x2 ;  /* 0x0000000309057811 */ /* 0x000fe400078e10ff */
[----:B--2---:R-:W-:-:S04]  /*1370*/  @P4 PRMT R0, RZ, 0x5410, R6 ;  /* 0x00005410ff004816 */ /* 0x004fc80000000006 */
[----:B------:R-:W-:Y:S02]  /*1380*/  @P4 FSETP.NEU.FTZ.AND P6, PT, R0, RZ, PT ;  /* 0x000000ff0000420b */ /* 0x000fe40003fdd000 */
[----:B------:R-:W-:Y:S02]  /*1390*/  @P5 PRMT R0, RZ, 0x7610, R6 ;  /* 0x00007610ff005816 */ /* 0x000fe40000000006 */
[----:B------:R-:W-:Y:S02]  /*13a0*/  @P4 SEL R3, RZ, 0x1, !P6 ;  /* 0x00000001ff034807 */ /* 0x000fe40007000000 */
[----:B------:R-:W-:Y:S02]  /*13b0*/  @P5 FSETP.NEU.FTZ.AND P6, PT, R0, RZ, PT ;  /* 0x000000ff0000520b */ /* 0x000fe40003fdd000 */
[----:B------:R-:W-:Y:S02]  /*13c0*/  @P3 PRMT R0, RZ, 0x5410, R7 ;  /* 0x00005410ff003816 */ /* 0x000fe40000000007 */
[----:B------:R-:W-:-:S02]  /*13d0*/  @P5 SEL R8, RZ, 0x1, !P6 ;  /* 0x00000001ff085807 */ /* 0x000fc40007000000 */
[----:B------:R-:W-:Y:S02]  /*13e0*/  @P3 FSETP.NEU.FTZ.AND P6, PT, R0, RZ, PT ;  /* 0x000000ff0000320b */ /* 0x000fe40003fdd000 */
[----:B------:R-:W-:Y:S02]  /*13f0*/  @P2 PRMT R0, RZ, 0x7610, R7 ;  /* 0x00007610ff002816 */ /* 0x000fe40000000007 */
[----:B------:R-:W-:Y:S02]  /*1400*/  @P3 SEL R7, RZ, 0x1, !P6 ;  /* 0x00000001ff073807 */ /* 0x000fe40007000000 */
[----:B------:R-:W-:Y:S02]  /*1410*/  @P2 FSETP.NEU.FTZ.AND P6, PT, R0, RZ, PT ;  /* 0x000000ff0000220b */ /* 0x000fe40003fdd000 */
[----:B------:R-:W-:Y:S02]  /*1420*/  PRMT R3, R3, 0x5410, RZ ;  /* 0x0000541003037816 */ /* 0x000fe400000000ff */
[----:B------:R-:W-:-:S02]  /*1430*/  @P2 SEL R10, RZ, 0x1, !P6 ;  /* 0x00000001ff0a2807 */ /* 0x000fc40007000000 */
[----:B------:R-:W-:Y:S02]  /*1440*/  ISETP.GE.U32.AND P6, PT, R5, R4, PT ;  /* 0x000000040500720c */ /* 0x000fe40003fc6070 */
[----:B------:R-:W-:Y:S02]  /*1450*/  PRMT R6, RZ, 0x7610, R6 ;  /* 0x00007610ff067816 */ /* 0x000fe40000000006 */
[----:B------:R-:W-:Y:S02]  /*1460*/  PRMT R0, RZ, 0x7610, R0 ;  /* 0x00007610ff007816 */ /* 0x000fe40000000000 */
[----:B------:R-:W-:Y:S02]  /*1470*/  @P2 PRMT R3, R3, 0x5410, R10 ;  /* 0x0000541003032816 */ /* 0x000fe4000000000a */
[----:B------:R-:W-:Y:S02]  /*1480*/  PRMT R5, RZ, 0x7610, R5 ;  /* 0x00007610ff057816 */ /* 0x000fe40000000005 */
[----:B------:R-:W-:-:S02]  /*1490*/  @P5 PRMT R6, R8, 0x7610, R6 ;  /* 0x0000761008065816 */ /* 0x000fc40000000006 */
[C---:B------:R-:W-:Y:S02]  /*14a0*/  @P4 PRMT R0, R3.reuse, 0x7610, R0 ;  /* 0x0000761003004816 */ /* 0x040fe40000000000 */
[----:B------:R-:W-:Y:S02]  /*14b0*/  PRMT R8, R3, 0x7632, R8 ;  /* 0x0000763203087816 */ /* 0x000fe40000000008 */
[----:B------:R-:W-:Y:S02]  /*14c0*/  @P3 PRMT R5, R7, 0x7610, R5 ;  /* 0x0000761007053816 */ /* 0x000fe40000000005 */
[----:B------:R-:W-:Y:S01]  /*14d0*/  PRMT R3, R6, 0x7610, R3 ;  /* 0x0000761006037816 */ /* 0x000fe20000000003 */
[----:B------:R-:W-:Y:S05]  /*14e0*/  @!P6 BRA `(.L_x_4343) ;  /* 0xfffffe000000e947 */ /* 0x000fea000383ffff */
.L_x_4342:
[----:B------:R-:W-:Y:S05]  /*14f0*/  BSYNC B0 ;  /* 0x0000000000007941 */ /* 0x000fea0003800000 */
.L_x_4341:
[----:B------:R-:W-:Y:S01]  /*1500*/  BSSY B0, `(.L_x_4344) ;  /* 0x0000009000007945 */ /* 0x000fe20003800000 */
[----:B------:R-:W-:Y:S01]  /*1510*/  PRMT R3, RZ, 0x7610, R3 ;  /* 0x00007610ff037816 */ /* 0x000fe20000000003 */
[----:B------:R-:W-:Y:S05]  /*1520*/  @P0 BRA P1, `(.L_x_4345) ;  /* 0x0000006000000947 */ /* 0x000fea0000800000 */
[----:B------:R-:W-:Y:S01]  /*1530*/  ISETP.NE.AND P0, PT, RZ, c[0x0][0x184], PT ;  /* 0x00006100ff007a0c */ /* 0x000fe20003f05270 */
[----:B------:R-:W-:-:S05]  /*1540*/  IMAD.MOV.U32 R7, RZ, RZ, 0x1 ;  /* 0x00000001ff077424 */ /* 0x000fca00078e00ff */
[----:B------:R-:W-:-:S07]  /*1550*/  PRMT R3, R7, 0x7610, R3 ;  /* 0x0000761007037816 */ /* 0x000fce0000000003 */
[----:B------:R-:W-:-:S04]  /*1560*/  @P0 ISETP.NE.AND P1, PT, R24, RZ, PT ;  /* 0x000000ff1800020c */ /* 0x000fc80003f25270 */
[----:B------:R-:W-:-:S04]  /*1570*/  @P0 SEL R7, RZ, 0x1, P1 ;  /* 0x00000001ff070807 */ /* 0x000fc80000800000 */
[----:B------:R-:W-:Y:S02]  /*1580*/  @P0 PRMT R3, R7, 0x7610, R3 ;  /* 0x0000761007030816 */ /* 0x000fe40000000003 */
.L_x_4345:
[----:B------:R-:W-:Y:S05]  /*1590*/  BSYNC B0 ;  /* 0x0000000000007941 */ /* 0x000fea0003800000 */
.L_x_4344:
        /* <DEDUP_REMOVED lines=16> */
.L_x_4347:
[----:B------:R-:W-:Y:S05]  /*16a0*/  BSYNC B0 ;  /* 0x0000000000007941 */ /* 0x000fea0003800000 */
.L_x_4346:
[----:B------:R-:W0:Y:S01]  /*16b0*/  I2F.S8 R6, R6 ;  /* 0x0000000600067306 */ /* 0x000e220000001400 */
[----:B------:R-:W-:Y:S02]  /*16c0*/  LOP3.LUT P1, RZ, R0, 0xff, RZ, 0xc0, !PT ;  /* 0x000000ff00ff7812 */ /* 0x000fe4000782c0ff */
[----:B------:R-:W-:Y:S02]  /*16d0*/  PRMT R0, RZ, 0x7610, R0 ;  /* 0x00007610ff007816 */ /* 0x000fe40000000000 */
[----:B------:R-:W-:Y:S02]  /*16e0*/  PRMT R25, RZ, 0x7610, R25 ;  /* 0x00007610ff197816 */ /* 0x000fe40000000019 */
[----:B------:R-:W-:Y:S01]  /*16f0*/  PRMT R8, RZ, 0x7610, R8 ;  /* 0x00007610ff087816 */ /* 0x000fe20000000008 */
[----:B------:R-:W1:Y:S01]  /*1700*/  I2F.S8 R5, R5 ;  /* 0x0000000500057306 */ /* 0x000e620000001400 */
[----:B------:R-:W-:Y:S02]  /*1710*/  PRMT R18, RZ, 0x7610, R18 ;  /* 0x00007610ff127816 */ /* 0x000fe40000000012 */
[----:B0-----:R-:W-:-:S05]  /*1720*/  F2FP.BF16.PACK_AB R4, RZ, R6 ;  /* 0x00000006ff04723e */ /* 0x001fca00000010ff */
[----:B------:R-:W0:Y:S01]  /*1730*/  I2F.S8 R3, R3.B2 ;  /* 0x2000000300037306 */ /* 0x000e220000001400 */
        /* <DEDUP_REMOVED lines=17> */
[----:B------:R-:W-:Y:S01]  /*1850*/  PRMT R0, RZ, 0x7610, R0 ;  /* 0x00007610ff007816 */ /* 0x000fe20000000000 */
[----:B------:R-:W-:Y:S05]  /*1860*/  BRA `(.L_x_4333) ;  /* 0x0000be9000007947 */ /* 0x000fea0003800000 */
.L_x_4334:
[----:B------:R-:W-:Y:S02]  /*1870*/  IMAD.MOV.U32 R24, RZ, RZ, c[0x0][0x2d4] ;  /* 0x0000b500ff187624 */ /* 0x000fe400078e00ff */
        /* <DEDUP_REMOVED lines=16> */
[C---:B------:R-:W-:Y:S02]  /*1980*/  PRMT R21, R28.reuse, 0x7610, R21 ;  /* 0x000076101c157816 */ /* 0x040fe40000000015 */
        /* <DEDUP_REMOVED lines=28> */
.L_x_4356:
        /* <DEDUP_REMOVED lines=211> */
.L_x_4352:
[----:B------:R-:W-:-:S04]  /*2880*/  LOP3.LUT R5, R25, 0xfffffff8, RZ, 0xc0, !PT ;  /* 0xfffffff819057812 */ /* 0x000fc800078ec0ff */
[----:B------:R-:W-:-:S05]  /*2890*/  IADD3 R4, P1, R18, R5, RZ ;  /* 0x0000000512047210 */ /* 0x000fca0007f3e0ff */
[----:B------:R-:W-:-:S06]  /*28a0*/  IMAD.X R5, RZ, RZ, R19, P1 ;  /* 0x000000ffff057224 */ /* 0x000fcc00008e0613 */
[----:B------:R-:W2:Y:S01]  /*28b0*/  LDG.E.64 R4, [R4.64] ;  /* 0x0000002404047981 */ /* 0x000ea2000c1e1b00 */
[----:B------:R-:W-:Y:S02]  /*28c0*/  IADD3 R29, R29, c[0x0][0x170], RZ ;  /* 0x00005c001d1d7a10 */ /* 0x000fe40007ffe0ff */
[--C-:B--2---:R-:W-:Y:S02]  /*28d0*/  PRMT R30, R5, 0x5432, R4.reuse ;  /* 0x00005432051e7816 */ /* 0x104fe40000000004 */
[----:B------:R-:W-:Y:S02]  /*28e0*/  PRMT R31, R31, 0x7610, R4 ;  /* 0x000076101f1f7816 */ /* 0x000fe40000000004 */
        /* <DEDUP_REMOVED lines=210> */
.L_x_4353:
[----:B------:R-:W-:-:S04]  /*3610*/  LOP3.LUT R21, R21, 0xfffffff8, RZ, 0xc0, !PT ;  /* 0xfffffff815157812 */ /* 0x000fc800078ec0ff */
[----:B------:R-:W-:-:S05]  /*3620*/  IADD3 R24, P1, R18, R21, RZ ;  /* 0x0000001512187210 */ /* 0x000fca0007f3e0ff */
[----:B------:R-:W-:-:S05]  /*3630*/  IMAD.X R25, RZ, RZ, R19, P1 ;  /* 0x000000ffff197224 */ /* 0x000fca00008e0613 */
[----:B------:R-:W2:Y:S01]  /*3640*/  LDG.E.64 R4, [R24.64] ;  /* 0x0000002418047981 */ /* 0x000ea2000c1e1b00 */
[----:B------:R-:W-:Y:S01]  /*3650*/  IMAD.MOV.U32 R21, RZ, RZ, RZ ;  /* 0x000000ffff157224 */ /* 0x000fe200078e00ff */
[--C-:B--2---:R-:W-:Y:S02]  /*3660*/  PRMT R34, R34, 0x5410, R4.reuse ;  /* 0x0000541022227816 */ /* 0x104fe40000000004 */
[----:B------:R-:W-:Y:S01]  /*3670*/  PRMT R37, R37, 0x7610, R4 ;  /* 0x0000761025257816 */ /* 0x000fe20000000004 */
[----:B------:R-:W-:Y:S01]  /*3680*/  IMAD.MOV.U32 R4, RZ, RZ, RZ ;  /* 0x000000ffff047224 */ /* 0x000fe200078e00ff */
[----:B------:R-:W-:Y:S02]  /*3690*/  PRMT R36, R36, 0x5410, R5 ;  /* 0x0000541024247816 */ /* 0x000fe40000000005 */
        /* <DEDUP_REMOVED lines=221> */
.L_x_4354:
[----:B------:R-:W-:-:S04]  /*4470*/  LOP3.LUT R5, R4, 0xfffffff8, RZ, 0xc0, !PT ;  /* 0xfffffff804057812 */ /* 0x000fc800078ec0ff */
[----:B------:R-:W-:-:S05]  /*4480*/  IADD3 R4, P1, R18, R5, RZ ;  /* 0x0000000512047210 */ /* 0x000fca0007f3e0ff */
[----:B------:R-:W-:-:S06]  /*4490*/  IMAD.X R5, RZ, RZ, R19, P1 ;  /* 0x000000ffff057224 */ /* 0x000fcc00008e0613 */
[----:B------:R-:W2:Y:S02]  /*44a0*/  LDG.E.64 R4, [R4.64] ;  /* 0x0000002404047981 */ /* 0x000ea4000c1e1b00 */
[--C-:B--2---:R-:W-:Y:S02]  /*44b0*/  PRMT R35, R35, 0x5410, R4.reuse ;  /* 0x0000541023237816 */ /* 0x104fe40000000004 */
[----:B------:R-:W-:Y:S02]  /*44c0*/  PRMT R41, R41, 0x7610, R4 ;  /* 0x0000761029297816 */ /* 0x000fe40000000004 */
[--C-:B------:R-:W-:Y:S02]  /*44d0*/  PRMT R40, R40, 0x5410, R5.reuse ;  /* 0x0000541028287816 */ /* 0x100fe40000000005 */
        /* <DEDUP_REMOVED lines=210> */
.L_x_4355:
[----:B------:R-:W-:-:S04]  /*5200*/  LOP3.LUT R5, R21, 0xfffffff8, RZ, 0xc0, !PT ;  /* 0xfffffff815057812 */ /* 0x000fc800078ec0ff */
[----:B------:R-:W-:-:S05]  /*5210*/  IADD3 R4, P1, R18, R5, RZ ;  /* 0x0000000512047210 */ /* 0x000fca0007f3e0ff */
[----:B------:R-:W-:-:S06]  /*5220*/  IMAD.X R5, RZ, RZ, R19, P1 ;  /* 0x000000ffff057224 */ /* 0x000fcc00008e0613 */
[----:B------:R-:W2:Y:S01]  /*5230*/  LDG.E.64 R4, [R4.64] ;  /* 0x0000002404047981 */ /* 0x000ea2000c1e1b00 */
[----:B------:R-:W-:Y:S02]  /*5240*/  LOP3.LUT P3, RZ, R9, 0xff, RZ, 0xc0, !PT ;  /* 0x000000ff09ff7812 */ /* 0x000fe4000786c0ff */
[----:B------:R-:W-:Y:S02]  /*5250*/  LOP3.LUT P4, RZ, R0, 0xff, RZ, 0xc0, !PT ;  /* 0x000000ff00ff7812 */ /* 0x000fe4000788c0ff */
[----:B------:R-:W-:Y:S02]  /*5260*/  LOP3.LUT P5, RZ, R10, 0xff, RZ, 0xc0, !PT ;  /* 0x000000ff0aff7812 */ /* 0x000fe400078ac0ff */
[----:B------:R-:W-:Y:S02]  /*5270*/  LOP3.LUT P1, RZ, R3, 0xff, RZ, 0xc0, !PT ;  /* 0x000000ff03ff7812 */ /* 0x000fe4000782c0ff */
[----:B------:R-:W-:Y:S02]  /*5280*/  PRMT R9, RZ, 0x7610, R9 ;  /* 0x00007610ff097816 */ /* 0x000fe40000000009 */
[----:B------:R-:W-:-:S02]  /*5290*/  PRMT R21, RZ, 0x7610, R21 ;  /* 0x00007610ff157816 */ /* 0x000fc40000000015 */
[----:B------:R-:W-:Y:S02]  /*52a0*/  PRMT R28, RZ, 0x7610, R28 ;  /* 0x00007610ff1c7816 */ /* 0x000fe4000000001c */
[----:B------:R-:W-:Y:S02]  /*52b0*/  @P3 PRMT R0, RZ, 0x7610, R30 ;  /* 0x00007610ff003816 */ /* 0x000fe4000000001e */
[----:B------:R-:W-:Y:S02]  /*52c0*/  @P4 PRMT R31, RZ, 0x7610, R31 ;  /* 0x00007610ff1f4816 */ /* 0x000fe4000000001f */
[----:B------:R-:W-:Y:S02]  /*52d0*/  @P3 FSETP.NEU.FTZ.AND P2, PT, R0, RZ, PT ;  /* 0x000000ff0000320b */ /* 0x000fe40003f5d000 */
[----:B------:R-:W-:Y:S02]  /*52e0*/  @P4 FSETP.NEU.FTZ.AND P6, PT, R31, RZ, PT ;  /* 0x000000ff1f00420b */ /* 0x000fe40003fdd000 */
[----:B------:R-:W-:-:S02]  /*52f0*/  @P3 SEL R0, RZ, 0x1, !P2 ;  /* 0x00000001ff003807 */ /* 0x000fc40005000000 */
[----:B------:R-:W-:Y:S02]  /*5300*/  LOP3.LUT P2, RZ, R11, 0xff, RZ, 0xc0, !PT ;  /* 0x000000ff0bff7812 */ /* 0x000fe4000784c0ff */
[----:B------:R-:W-:Y:S02]  /*5310*/  @P5 PRMT R3, RZ, 0x7610, R32 ;  /* 0x00007610ff035816 */ /* 0x000fe40000000020 */
[----:B------:R-:W-:Y:S02]  /*5320*/  @P4 SEL R10, RZ, 0x1, !P6 ;  /* 0x00000001ff0a4807 */ /* 0x000fe40007000000 */
[----:B------:R-:W-:Y:S02]  /*5330*/  @P3 PRMT R9, R0, 0x7610, R9 ;  /* 0x0000761000093816 */ /* 0x000fe40000000009 */
[----:B------:R-:W-:Y:S02]  /*5340*/  @P5 FSETP.NEU.FTZ.AND P6, PT, R3, RZ, PT ;  /* 0x000000ff0300520b */ /* 0x000fe40003fdd000 */
[----:B------:R-:W-:-:S02]  /*5350*/  LOP3.LUT P3, RZ, R6, 0xff, RZ, 0xc0, !PT ;  /* 0x000000ff06ff7812 */ /* 0x000fc4000786c0ff */
[----:B------:R-:W-:Y:S02]  /*5360*/  @P1 PRMT R3, RZ, 0x5410, R30 ;  /* 0x00005410ff031816 */ /* 0x000fe4000000001e */
[----:B------:R-:W-:Y:S02]  /*5370*/  PRMT R0, R0, 0x5410, RZ ;  /* 0x0000541000007816 */ /* 0x000fe400000000ff */
[----:B------:R-:W-:Y:S02]  /*5380*/  @P5 SEL R6, RZ, 0x1, !P6 ;  /* 0x00000001ff065807 */ /* 0x000fe40007000000 */
[----:B------:R-:W-:Y:S02]  /*5390*/  @P1 FSETP.NEU.FTZ.AND P6, PT, R3, RZ, PT ;  /* 0x000000ff0300120b */ /* 0x000fe40003fdd000 */
[--C-:B------:R-:W-:Y:S02]  /*53a0*/  @P4 PRMT R0, R0, 0x5410, R10.reuse ;  /* 0x0000541000004816 */ /* 0x100fe4000000000a */
[----:B------:R-:W-:-:S02]  /*53b0*/  PRMT R10, RZ, 0x7610, R10 ;  /* 0x00007610ff0a7816 */ /* 0x000fc4000000000a */
[----:B------:R-:W-:Y:S02]  /*53c0*/  LOP3.LUT P4, RZ, R12, 0xff, RZ, 0xc0, !PT ;  /* 0x000000ff0cff7812 */ /* 0x000fe4000788c0ff */
[----:B------:R-:W-:Y:S02]  /*53d0*/  PRMT R11, R11, 0x5410, RZ ;  /* 0x000054100b0b7816 */ /* 0x000fe400000000ff */
[----:B------:R-:W-:Y:S02]  /*53e0*/  @P1 SEL R3, RZ, 0x1, !P6 ;  /* 0x00000001ff031807 */ /* 0x000fe40007000000 */
[----:B------:R-:W-:Y:S02]  /*53f0*/  @P2 PRMT R34, RZ, 0x7610, R34 ;  /* 0x00007610ff222816 */ /* 0x000fe40000000022 */
[----:B------:R-:W-:Y:S02]  /*5400*/  @P5 PRMT R10, R6, 0x7610, R10 ;  /* 0x00007610060a5816 */ /* 0x000fe4000000000a */
[----:B------:R-:W-:-:S02]  /*5410*/  @P2 FSETP.NEU.FTZ.AND P6, PT, R34, RZ, PT ;  /* 0x000000ff2200220b */ /* 0x000fc40003fdd000 */
[----:B------:R-:W-:Y:S02]  /*5420*/  @P1 PRMT R11, R11, 0x5410, R3 ;  /* 0x000054100b0b1816 */ /* 0x000fe40000000003 */
[----:B------:R-:W-:Y:S02]  /*5430*/  LOP3.LUT P5, RZ, R7, 0xff, RZ, 0xc0, !PT ;  /* 0x000000ff07ff7812 */ /* 0x000fe400078ac0ff */
[----:B------:R-:W-:Y:S02]  /*5440*/  @P3 PRMT R37, RZ, 0x7610, R37 ;  /* 0x00007610ff253816 */ /* 0x000fe40000000025 */
[----:B------:R-:W-:Y:S02]  /*5450*/  PRMT R11, RZ, 0x7610, R11 ;  /* 0x00007610ff0b7816 */ /* 0x000fe4000000000b */
[----:B------:R-:W-:Y:S02]  /*5460*/  @P2 SEL R3, RZ, 0x1, !P6 ;  /* 0x00000001ff032807 */ /* 0x000fe40007000000 */
[----:B------:R-:W-:-:S02]  /*5470*/  @P3 FSETP.NEU.FTZ.AND P6, PT, R37, RZ, PT ;  /* 0x000000ff2500320b */ /* 0x000fc40003fdd000 */
[----:B------:R-:W-:Y:S02]  /*5480*/  @P2 PRMT R11, R3, 0x7610, R11 ;  /* 0x00007610030b2816 */ /* 0x000fe4000000000b */
[----:B------:R-:W-:Y:S02]  /*5490*/  LOP3.LUT P1, RZ, R13, 0xff, RZ, 0xc0, !PT ;  /* 0x000000ff0dff7812 */ /* 0x000fe4000782c0ff */
[----:B------:R-:W-:Y:S02]  /*54a0*/  PRMT R7, R7, 0x5410, RZ ;  /* 0x0000541007077816 */ /* 0x000fe400000000ff */
[----:B------:R-:W-:Y:S02]  /*54b0*/  @P3 SEL R3, RZ, 0x1, !P6 ;  /* 0x00000001ff033807 */ /* 0x000fe40007000000 */
[----:B------:R-:W-:Y:S02]  /*54c0*/  @P4 PRMT R36, RZ, 0x7610, R36 ;  /* 0x00007610ff244816 */ /* 0x000fe40000000024 */
[----:B------:R-:W-:-:S02]  /*54d0*/  @P3 PRMT R7, R7, 0x5410, R3 ;  /* 0x0000541007073816 */ /* 0x000fc40000000003 */
[----:B------:R-:W-:Y:S02]  /*54e0*/  @P4 FSETP.NEU.FTZ.AND P6, PT, R36, RZ, PT ;  /* 0x000000ff2400420b */ /* 0x000fe40003fdd000 */
[----:B------:R-:W-:Y:S01]  /*54f0*/  LOP3.LUT P2, RZ, R8, 0xff, RZ, 0xc0, !PT ;  /* 0x000000ff08ff7812 */ /* 0x000fe2000784c0ff */
[----:B------:R-:W-:Y:S01]  /*5500*/  IMAD.MOV.U32 R8, RZ, RZ, c[0x0][0x170] ;  /* 0x00005c00ff087624 */ /* 0x000fe200078e00ff */
[----:B------:R-:W-:Y:S02]  /*5510*/  @P5 PRMT R3, RZ, 0x5410, R32 ;  /* 0x00005410ff035816 */ /* 0x000fe40000000020 */
[----:B------:R-:W-:Y:S01]  /*5520*/  @P4 SEL R6, RZ, 0x1, !P6 ;  /* 0x00000001ff064807 */ /* 0x000fe20007000000 */
[----:B------:R-:W-:Y:S01]  /*5530*/  IMAD R29, R8, 0x2, R29 ;  /* 0x00000002081d7824 */ /* 0x000fe200078e021d */
[----:B------:R-:W-:Y:S02]  /*5540*/  @P5 FSETP.NEU.FTZ.AND P6, PT, R3, RZ, PT ;  /* 0x000000ff0300520b */ /* 0x000fe40003fdd000 */
[----:B------:R-:W-:-:S02]  /*5550*/  PRMT R12, RZ, 0x7610, R12 ;  /* 0x00007610ff0c7816 */ /* 0x000fc4000000000c */
[----:B------:R-:W-:Y:S02]  /*5560*/  LOP3.LUT P3, RZ, R22, 0xff, RZ, 0xc0, !PT ;  /* 0x000000ff16ff7812 */ /* 0x000fe4000786c0ff */
[----:B------:R-:W-:Y:S02]  /*5570*/  PRMT R13, R13, 0x5410, RZ ;  /* 0x000054100d0d7816 */ /* 0x000fe400000000ff */
[----:B------:R-:W-:Y:S02]  /*5580*/  @P5 SEL R3, RZ, 0x1, !P6 ;  /* 0x00000001ff035807 */ /* 0x000fe40007000000 */
[----:B------:R-:W-:Y:S02]  /*5590*/  @P1 PRMT R35, RZ, 0x7610, R35 ;  /* 0x00007610ff231816 */ /* 0x000fe40000000023 */
[----:B------:R-:W-:Y:S02]  /*55a0*/  @P4 PRMT R12, R6, 0x7610, R12 ;  /* 0x00007610060c4816 */ /* 0x000fe4000000000c */
[----:B------:R-:W-:-:S02]  /*55b0*/  @P1 FSETP.NEU.FTZ.AND P6, PT, R35, RZ, PT ;  /* 0x000000ff2300120b */ /* 0x000fc40003fdd000 */
[----:B------:R-:W-:Y:S02]  /*55c0*/  LOP3.LUT P4, RZ, R14, 0xff, RZ, 0xc0, !PT ;  /* 0x000000ff0eff7812 */ /* 0x000fe4000788c0ff */
[----:B------:R-:W-:Y:S02]  /*55d0*/  @P5 PRMT R13, R13, 0x5410, R3 ;  /* 0x000054100d0d5816 */ /* 0x000fe40000000003 */
[----:B------:R-:W-:Y:S02]  /*55e0*/  @P2 PRMT R41, RZ, 0x7610, R41 ;  /* 0x00007610ff292816 */ /* 0x000fe40000000029 */
[----:B------:R-:W-:Y:S02]  /*55f0*/  PRMT R13, RZ, 0x7610, R13 ;  /* 0x00007610ff0d7816 */ /* 0x000fe4000000000d */
[----:B------:R-:W-:Y:S02]  /*5600*/  @P1 SEL R3, RZ, 0x1, !P6 ;  /* 0x00000001ff031807 */ /* 0x000fe40007000000 */
[----:B------:R-:W-:-:S02]  /*5610*/  @P2 FSETP.NEU.FTZ.AND P6, PT, R41, RZ, PT ;  /* 0x000000ff2900220b */ /* 0x000fc40003fdd000 */
[----:B------:R-:W-:Y:S02]  /*5620*/  @P1 PRMT R13, R3, 0x7610, R13 ;  /* 0x00007610030d1816 */ /* 0x000fe4000000000d */
[----:B------:R-:W-:Y:S02]  /*5630*/  @P3 PRMT R40, RZ, 0x7610, R40 ;  /* 0x00007610ff283816 */ /* 0x000fe40000000028 */
[----:B------:R-:W-:Y:S02]  /*5640*/  @P2 SEL R3, RZ, 0x1, !P6 ;  /* 0x00000001ff032807 */ /* 0x000fe40007000000 */
[----:B------:R-:W-:Y:S02]  /*5650*/  LOP3.LUT P1, RZ, R15, 0xff, RZ, 0xc0, !PT ;  /* 0x000000ff0fff7812 */ /* 0x000fe4000782c0ff */
[----:B------:R-:W-:Y:S02]  /*5660*/  @P3 FSETP.NEU.FTZ.AND P6, PT, R40, RZ, PT ;  /* 0x000000ff2800320b */ /* 0x000fe40003fdd000 */
[----:B------:R-:W-:-:S02]  /*5670*/  @P2 PRMT R21, R3, 0x7610, R21 ;  /* 0x0000761003152816 */ /* 0x000fc40000000015 */
[----:B------:R-:W-:Y:S02]  /*5680*/  @P4 PRMT R42, RZ, 0x7610, R42 ;  /* 0x00007610ff2a4816 */ /* 0x000fe4000000002a */
[----:B------:R-:W-:Y:S02]  /*5690*/  LOP3.LUT P2, RZ, R20, 0xff, RZ, 0xc0, !PT ;  /* 0x000000ff14ff7812 */ /* 0x000fe4000784c0ff */
[----:B------:R-:W-:Y:S02]  /*56a0*/  @P3 SEL R3, RZ, 0x1, !P6 ;  /* 0x00000001ff033807 */ /* 0x000fe40007000000 */
[----:B------:R-:W-:Y:S02]  /*56b0*/  LOP3.LUT P5, RZ, R26, 0xff, RZ, 0xc0, !PT ;  /* 0x000000ff1aff7812 */ /* 0x000fe400078ac0ff */
[----:B------:R-:W-:Y:S02]  /*56c0*/  @P4 FSETP.NEU.FTZ.AND P6, PT, R42, RZ, PT ;  /* 0x000000ff2a00420b */ /* 0x000fe40003fdd000 */
[----:B------:R-:W-:-:S02]  /*56d0*/  PRMT R22, RZ, 0x7610, R22 ;  /* 0x00007610ff167816 */ /* 0x000fc40000000016 */
[----:B------:R-:W-:Y:S02]  /*56e0*/  PRMT R14, R14, 0x5410, RZ ;  /* 0x000054100e0e7816 */ /* 0x000fe400000000ff */
[----:B------:R-:W-:Y:S02]  /*56f0*/  @P4 SEL R6, RZ, 0x1, !P6 ;  /* 0x00000001ff064807 */ /* 0x000fe40007000000 */
[----:B------:R-:W-:Y:S02]  /*5700*/  @P3 PRMT R22, R3, 0x7610, R22 ;  /* 0x0000761003163816 */ /* 0x000fe40000000016 */
[----:B------:R-:W-:Y:S02]  /*5710*/  IADD3 R29, R29, c[0x0][0x170], RZ ;  /* 0x00005c001d1d7a10 */ /* 0x000fe40007ffe0ff */
[----:B------:R-:W-:Y:S02]  /*5720*/  LOP3.LUT P3, RZ, R27, 0xff, RZ, 0xc0, !PT ;  /* 0x000000ff1bff7812 */ /* 0x000fe4000786c0ff */
[----:B------:R-:W-:-:S02]  /*5730*/  @P4 PRMT R14, R14, 0x5410, R6 ;  /* 0x000054100e0e4816 */ /* 0x000fc40000000006 */
[----:B------:R-:W-:Y:S02]  /*5740*/  PRMT R8, R8, 0x5410, RZ ;  /* 0x0000541008087816 */ /* 0x000fe400000000ff */
[----:B------:R-:W-:Y:S02]  /*5750*/  PRMT R27, RZ, 0x7610, R27 ;  /* 0x00007610ff1b7816 */ /* 0x000fe4000000001b */
[----:B------:R-:W-:Y:S02]  /*5760*/  PRMT R26, RZ, 0x7610, R26 ;  /* 0x00007610ff1a7816 */ /* 0x000fe4000000001a */
[----:B------:R-:W-:Y:S02]  /*5770*/  PRMT R7, R13, 0x7632, R7 ;  /* 0x000076320d077816 */ /* 0x000fe40000000007 */
[----:B------:R-:W-:Y:S02]  /*5780*/  PRMT R14, R14, 0x7632, R14 ;  /* 0x000076320e0e7816 */ /* 0x000fe4000000000e */
[----:B------:R-:W-:-:S02]  /*5790*/  PRMT R0, R0, 0x7632, R0 ;  /* 0x0000763200007816 */ /* 0x000fc40000000000 */
[C---:B--2---:R-:W-:Y:S02]  /*57a0*/  PRMT R34, R4.reuse, 0x7632, R34 ;  /* 0x0000763204227816 */ /* 0x044fe40000000022 */
[----:B------:R-:W-:Y:S02]  /*57b0*/  PRMT R37, R5, 0x7632, R37 ;  /* 0x0000763205257816 */ /* 0x000fe40000000025 */
[----:B------:R-:W-:Y:S02]  /*57c0*/  @P1 PRMT R3, RZ, 0x5410, R34 ;  /* 0x00005410ff031816 */ /* 0x000fe40000000022 */
[----:B------:R-:W-:Y:S01]  /*57d0*/  PRMT R31, R4, 0x7610, R31 ;  /* 0x00007610041f7816 */ /* 0x000fe2000000001f */
[----:B------:R-:W-:Y:S01]  /*57e0*/  IMAD.MOV.U32 R4, RZ, RZ, c[0x0][0x170] ;  /* 0x00005c00ff047624 */ /* 0x000fe200078e00ff */
[----:B------:R-:W-:Y:S02]  /*57f0*/  @P1 FSETP.NEU.FTZ.AND P4, PT, R3, RZ, PT ;  /* 0x000000ff0300120b */ /* 0x000fe40003f9d000 */
[----:B------:R-:W-:-:S02]  /*5800*/  @P2 PRMT R3, RZ, 0x5410, R37 ;  /* 0x00005410ff032816 */ /* 0x000fc40000000025 */
[----:B------:R-:W-:Y:S01]  /*5810*/  PRMT R36, R5, 0x7610, R36 ;  /* 0x0000761005247816 */ /* 0x000fe20000000024 */
[----:B------:R-:W-:Y:S01]  /*5820*/  IMAD R5, R4, 0x3, R29 ;  /* 0x0000000304057824 */ /* 0x000fe200078e021d */
[----:B------:R-:W-:Y:S02]  /*5830*/  @P5 PRMT R4, RZ, 0x5410, R31 ;  /* 0x00005410ff045816 */ /* 0x000fe4000000001f */
[----:B------:R-:W-:Y:S02]  /*5840*/  @P2 FSETP.NEU.FTZ.AND P6, PT, R3, RZ, PT ;  /* 0x000000ff0300220b */ /* 0x000fe40003fdd000 */
[----:B------:R-:W-:Y:S02]  /*5850*/  @P1 SEL R3, RZ, 0x1, !P4 ;  /* 0x00000001ff031807 */ /* 0x000fe40006000000 */
[----:B------:R-:W-:Y:S02]  /*5860*/  @P5 FSETP.NEU.FTZ.AND P4, PT, R4, RZ, PT ;  /* 0x000000ff0400520b */ /* 0x000fe40003f9d000 */
[----:B------:R-:W-:-:S02]  /*5870*/  @P2 SEL R4, RZ, 0x1, !P6 ;  /* 0x00000001ff042807 */ /* 0x000fc40007000000 */
[----:B------:R-:W-:Y:S02]  /*5880*/  ISETP.GE.U32.AND P6, PT, R5, c[0x0][0x168], PT ;  /* 0x00005a0005007a0c */ /* 0x000fe40003fc6070 */
[----:B------:R-:W-:Y:S02]  /*5890*/  @P3 PRMT R6, RZ, 0x5410, R36 ;  /* 0x00005410ff063816 */ /* 0x000fe40000000024 */
[----:B------:R-:W-:Y:S02]  /*58a0*/  @P5 SEL R5, RZ, 0x1, !P4 ;  /* 0x00000001ff055807 */ /* 0x000fe40006000000 */
[----:B------:R-:W-:Y:S02]  /*58b0*/  @P3 FSETP.NEU.FTZ.AND P4, PT, R6, RZ, PT ;  /* 0x000000ff0600320b */ /* 0x000fe40003f9d000 */
[----:B------:R-:W-:Y:S02]  /*58c0*/  @P1 PRMT R8, R8, 0x5410, R3 ;  /* 0x0000541008081816 */ /* 0x000fe40000000003 */
[----:B------:R-:W-:-:S02]  /*58d0*/  @P3 SEL R6, RZ, 0x1, !P4 ;  /* 0x00000001ff063807 */ /* 0x000fc40006000000 */
[----:B------:R-:W-:Y:S02]  /*58e0*/  @P2 PRMT R28, R4, 0x7610, R28 ;  /* 0x00007610041c2816 */ /* 0x000fe4000000001c */
[----:B------:R-:W-:Y:S02]  /*58f0*/  PRMT R8, R21, 0x7610, R8 ;  /* 0x0000761015087816 */ /* 0x000fe40000000008 */
[----:B------:R-:W-:Y:S02]  /*5900*/  @P3 PRMT R27, R6, 0x7610, R27 ;  /* 0x00007610061b3816 */ /* 0x000fe4000000001b */
[----:B------:R-:W-:Y:S02]  /*5910*/  @P5 PRMT R26, R5, 0x7610, R26 ;  /* 0x00007610051a5816 */ /* 0x000fe4000000001a */
[----:B------:R-:W-:Y:S02]  /*5920*/  PRMT R6, R7, 0x7632, R6 ;  /* 0x0000763207067816 */ /* 0x000fe40000000006 */
[----:B------:R-:W-:-:S02]  /*5930*/  PRMT R3, R11, 0x7632, R3 ;  /* 0x000076320b037816 */ /* 0x000fc40000000003 */
[----:B------:R-:W-:Y:S02]  /*5940*/  PRMT R20, R28, 0x7610, R20 ;  /* 0x000076101c147816 */ /* 0x000fe40000000014 */
[----:B------:R-:W-:Y:S01]  /*5950*/  PRMT R15, R8, 0x7632, R15 ;  /* 0x00007632080f7816 */ /* 0x000fe2000000000f */
[----:B------:R-:W-:Y:S01]  /*5960*/  @P6 CALL.REL.NOINC `(.L_x_4351) ;  /* 0x0000001000006944 */ /* 0x000fe20003c00000 */
[----:B------:R-:W-:Y:S05]  /*5970*/  BRA `(.L_x_4356) ;  /* 0xffffc1d000007947 */ /* 0x000fea000383ffff */
.L_x_4351:
[----:B------:R-:W-:Y:S05]  /*5980*/  BSYNC B0 ;  /* 0x0000000000007941 */ /* 0x000fea0003800000 */
.L_x_4350:
[----:B------:R-:W-:Y:S01]  /*5990*/  ISETP.GE.U32.AND P0, PT, R29, c[0x0][0x168], PT ;  /* 0x00005a001d007a0c */ /* 0x000fe20003f06070 */
[----:B------:R-:W-:Y:S01]  /*59a0*/  BSSY B0, `(.L_x_4357) ;  /* 0x0000353000007945 */ /* 0x000fe20003800000 */
[----:B------:R-:W-:Y:S02]  /*59b0*/  PRMT R7, R14, 0x7632, R7 ;  /* 0x000076320e077816 */ /* 0x000fe40000000007 */
[----:B------:R-:W-:Y:S02]  /*59c0*/  PRMT R8, R8, 0x7632, R8 ;  /* 0x0000763208087816 */ /* 0x000fe40000000008 */
[----:B------:R-:W-:Y:S02]  /*59d0*/  PRMT R6, R21, 0x7610, R6 ;  /* 0x0000761015067816 */ /* 0x000fe40000000006 */
[----:B------:R-:W-:-:S02]  /*59e0*/  PRMT R5, R13, 0x7632, R5 ;  /* 0x000076320d057816 */ /* 0x000fc40000000005 */
        /* <DEDUP_REMOVED lines=8> */
[----:B------:R-:W-:-:S04]  /*5a70*/  IMAD.MOV.U32 R15, RZ, RZ, R29 ;  /* 0x000000ffff0f7224 */ /* 0x000fc800078e001d */
        /* <DEDUP_REMOVED lines=197> */
.L_x_4359:
        /* <DEDUP_REMOVED lines=210> */
.L_x_4360:
        /* <DEDUP_REMOVED lines=211> */
.L_x_4361:
        /* <DEDUP_REMOVED lines=211> */
.L_x_4362:
        /* <DEDUP_REMOVED lines=8> */
.L_x_4358:
[----:B------:R-:W-:Y:S05]  /*8ed0*/  BSYNC B0 ;  /* 0x0000000000007941 */ /* 0x000fea0003800000 */
.L_x_4357:
[----:B------:R-:W-:Y:S01]  /*8ee0*/  BSSY B0, `(.L_x_4363) ;  /* 0x0000084000007945 */ /* 0x000fe20003800000 */
[----:B------:R-:W-:Y:S05]  /*8ef0*/  @P0 BRA `(.L_x_4364) ;  /* 0x0000082000000947 */ /* 0x000fea0003800000 */
[----:B------:R-:W-:Y:S02]  /*8f00*/  LOP3.LUT P1, RZ, R9, 0xff, RZ, 0xc0, !PT ;  /* 0x000000ff09ff7812 */ /* 0x000fe4000782c0ff */
[----:B------:R-:W-:-:S02]  /*8f10*/  LOP3.LUT P2, RZ, R0, 0xff, RZ, 0xc0, !PT ;  /* 0x000000ff00ff7812 */ /* 0x000fc4000784c0ff */
[----:B------:R-:W-:Y:S02]  /*8f20*/  LOP3.LUT P0, RZ, R10, 0xff, RZ, 0xc0, !PT ;  /* 0x000000ff0aff7812 */ /* 0x000fe4000780c0ff */
[----:B------:R-:W-:Y:S02]  /*8f30*/  LOP3.LUT P3, RZ, R3, 0xff, RZ, 0xc0, !PT ;  /* 0x000000ff03ff7812 */ /* 0x000fe4000786c0ff */
[----:B------:R-:W-:Y:S02]  /*8f40*/  IADD3 R29, R29, c[0x0][0x170], RZ ;  /* 0x00005c001d1d7a10 */ /* 0x000fe40007ffe0ff */
[----:B------:R-:W-:Y:S02]  /*8f50*/  PRMT R3, R3, 0x5410, RZ ;  /* 0x0000541003037816 */ /* 0x000fe400000000ff */
[----:B------:R-:W-:Y:S02]  /*8f60*/  PRMT R14, RZ, 0x7610, R14 ;  /* 0x00007610ff0e7816 */ /* 0x000fe4000000000e */
[----:B------:R-:W-:-:S02]  /*8f70*/  @P1 PRMT R0, RZ, 0x7610, R30 ;  /* 0x00007610ff001816 */ /* 0x000fc4000000001e */
[----:B------:R-:W-:Y:S02]  /*8f80*/  PRMT R9, RZ, 0x7610, R9 ;  /* 0x00007610ff097816 */ /* 0x000fe40000000009 */
[----:B------:R-:W-:Y:S02]  /*8f90*/  @P1 FSETP.NEU.FTZ.AND P6, PT, R0, RZ, PT ;  /* 0x000000ff0000120b */ /* 0x000fe40003fdd000 */
[----:B------:R-:W-:Y:S02]  /*8fa0*/  @P2 PRMT R0, RZ, 0x7610, R31 ;  /* 0x00007610ff002816 */ /* 0x000fe4000000001f */
[----:B------:R-:W-:Y:S02]  /*8fb0*/  @P3 PRMT R30, RZ, 0x5410, R30 ;  /* 0x00005410ff1e3816 */ /* 0x000fe4000000001e */
[----:B------:R-:W-:Y:S02]  /*8fc0*/  @P2 FSETP.NEU.FTZ.AND P4, PT, R0, RZ, PT ;  /* 0x000000ff0000220b */ /* 0x000fe40003f9d000 */
[----:B------:R-:W-:-:S02]  /*8fd0*/  @P0 PRMT R0, RZ, 0x7610, R32 ;  /* 0x00007610ff000816 */ /* 0x000fc40000000020 */
[----:B------:R-:W-:Y:S02]  /*8fe0*/  @P2 SEL R15, RZ, 0x1, !P4 ;  /* 0x00000001ff0f2807 */ /* 0x000fe40006000000 */
[----:B------:R-:W-:Y:S02]  /*8ff0*/  @P0 FSETP.NEU.FTZ.AND P5, PT, R0, RZ, PT ;  /* 0x000000ff0000020b */ /* 0x000fe40003fbd000 */
[----:B------:R-:W-:Y:S02]  /*9000*/  @P1 SEL R0, RZ, 0x1, !P6 ;  /* 0x00000001ff001807 */ /* 0x000fe40007000000 */
[----:B------:R-:W-:Y:S02]  /*9010*/  @P3 FSETP.NEU.FTZ.AND P6, PT, R30, RZ, PT ;  /* 0x000000ff1e00320b */ /* 0x000fe40003fdd000 */
[----:B------:R-:W-:Y:S02]  /*9020*/  ISETP.GE.U32.AND P4, PT, R29, c[0x0][0x168], PT ;  /* 0x00005a001d007a0c */ /* 0x000fe40003f86070 */
[----:B------:R-:W-:-:S02]  /*9030*/  @P3 SEL R19, RZ, 0x1, !P6 ;  /* 0x00000001ff133807 */ /* 0x000fc40007000000 */
[----:B------:R-:W-:Y:S02]  /*9040*/  @P2 PRMT R3, R3, 0x5410, R15 ;  /* 0x0000541003032816 */ /* 0x000fe4000000000f */
[----:B------:R-:W-:Y:S02]  /*9050*/  @P3 PRMT R14, R19, 0x7610, R14 ;  /* 0x00007610130e3816 */ /* 0x000fe4000000000e */
[----:B------:R-:W-:Y:S02]  /*9060*/  PRMT R10, RZ, 0x7610, R10 ;  /* 0x00007610ff0a7816 */ /* 0x000fe4000000000a */
[----:B------:R-:W-:Y:S02]  /*9070*/  @P0 SEL R18, RZ, 0x1, !P5 ;  /* 0x00000001ff120807 */ /* 0x000fe40006800000 */
[----:B------:R-:W-:Y:S02]  /*9080*/  PRMT R3, R14, 0x7610, R3 ;  /* 0x000076100e037816 */ /* 0x000fe40000000003 */
[----:B------:R-:W-:-:S02]  /*9090*/  @P1 PRMT R9, R0, 0x7610, R9 ;  /* 0x0000761000091816 */ /* 0x000fc40000000009 */
[----:B------:R-:W-:Y:S02]  /*90a0*/  @P0 PRMT R10, R18, 0x7610, R10 ;  /* 0x00007610120a0816 */ /* 0x000fe4000000000a */
[----:B------:R-:W-:Y:S01]  /*90b0*/  PRMT R0, R3, 0x7632, R0 ;  /* 0x0000763203007816 */ /* 0x000fe20000000000 */
[----:B------:R-:W-:Y:S05]  /*90c0*/  @P4 BRA `(.L_x_4364) ;  /* 0x0000065000004947 */ /* 0x000fea0003800000 */
[----:B------:R-:W-:Y:S02]  /*90d0*/  LOP3.LUT P4, RZ, R11, 0xff, RZ, 0xc0, !PT ;  /* 0x000000ff0bff7812 */ /* 0x000fe4000788c0ff */
[----:B------:R-:W-:Y:S02]  /*90e0*/  LOP3.LUT P2, RZ, R4, 0xff, RZ, 0xc0, !PT ;  /* 0x000000ff04ff7812 */ /* 0x000fe4000784c0ff */
[----:B------:R-:W-:Y:S02]  /*90f0*/  LOP3.LUT P1, RZ, R12, 0xff, RZ, 0xc0, !PT ;  /* 0x000000ff0cff7812 */ /* 0x000fe4000782c0ff */
[----:B------:R-:W-:Y:S02]  /*9100*/  LOP3.LUT P0, RZ, R5, 0xff, RZ, 0xc0, !PT ;  /* 0x000000ff05ff7812 */ /* 0x000fe4000780c0ff */
[----:B------:R-:W-:-:S02]  /*9110*/  PRMT R11, RZ, 0x7610, R11 ;  /* 0x00007610ff0b7816 */ /* 0x000fc4000000000b */
[----:B------:R-:W-:Y:S02]  /*9120*/  IADD3 R29, R29, c[0x0][0x170], RZ ;  /* 0x00005c001d1d7a10 */ /* 0x000fe40007ffe0ff */
[----:B------:R-:W-:Y:S02]  /*9130*/  PRMT R5, R5, 0x5410, RZ ;  /* 0x0000541005057816 */ /* 0x000fe400000000ff */
[----:B------:R-:W-:Y:S02]  /*9140*/  @P4 PRMT R0, RZ, 0x7610, R34 ;  /* 0x00007610ff004816 */ /* 0x000fe40000000022 */
[----:B------:R-:W-:Y:S02]  /*9150*/  PRMT R12, RZ, 0x7610, R12 ;  /* 0x00007610ff0c7816 */ /* 0x000fe4000000000c */
[----:B------:R-:W-:Y:S02]  /*9160*/  @P4 FSETP.NEU.FTZ.AND P5, PT, R0, RZ, PT ;  /* 0x000000ff0000420b */ /* 0x000fe40003fbd000 */
[----:B------:R-:W-:-:S02]  /*9170*/  @P2 PRMT R0, RZ, 0x7610, R37 ;  /* 0x00007610ff002816 */ /* 0x000fc40000000025 */
[----:B------:R-:W-:Y:S02]  /*9180*/  @P4 SEL R4, RZ, 0x1, !P5 ;  /* 0x00000001ff044807 */ /* 0x000fe40006800000 */
[----:B------:R-:W-:Y:S02]  /*9190*/  @P2 FSETP.NEU.FTZ.AND P3, PT, R0, RZ, PT ;  /* 0x000000ff0000220b */ /* 0x000fe40003f7d000 */
[----:B------:R-:W-:Y:S02]  /*91a0*/  @P1 PRMT R0, RZ, 0x7610, R36 ;  /* 0x00007610ff001816 */ /* 0x000fe40000000024 */
[----:B------:R-:W-:Y:S02]  /*91b0*/  @P4 PRMT R11, R4, 0x7610, R11 ;  /* 0x00007610040b4816 */ /* 0x000fe4000000000b */
[----:B------:R-:W-:Y:S02]  /*91c0*/  @P1 FSETP.NEU.FTZ.AND P5, PT, R0, RZ, PT ;  /* 0x000000ff0000120b */ /* 0x000fe40003fbd000 */
[----:B------:R-:W-:-:S02]  /*91d0*/  PRMT R4, R4, 0x5410, RZ ;  /* 0x0000541004047816 */ /* 0x000fc400000000ff */
[----:B------:R-:W-:Y:S02]  /*91e0*/  @P2 SEL R0, RZ, 0x1, !P3 ;  /* 0x00000001ff002807 */ /* 0x000fe40005800000 */
[----:B------:R-:W-:Y:S02]  /*91f0*/  @P0 PRMT R32, RZ, 0x5410, R32 ;  /* 0x00005410ff200816 */ /* 0x000fe40000000020 */
[----:B------:R-:W-:Y:S02]  /*9200*/  @P2 PRMT R4, R4, 0x5410, R0 ;  /* 0x0000541004042816 */ /* 0x000fe40000000000 */
[----:B------:R-:W-:Y:S02]  /*9210*/  ISETP.GE.U32.AND P2, PT, R29, c[0x0][0x168], PT ;  /* 0x00005a001d007a0c */ /* 0x000fe40003f46070 */
[----:B------:R-:W-:Y:S02]  /*9220*/  @P0 FSETP.NEU.FTZ.AND P6, PT, R32, RZ, PT ;  /* 0x000000ff2000020b */ /* 0x000fe40003fdd000 */
[----:B------:R-:W-:-:S02]  /*9230*/  @P1 SEL R15, RZ, 0x1, !P5 ;  /* 0x00000001ff0f1807 */ /* 0x000fc40006800000 */
[----:B------:R-:W-:Y:S02]  /*9240*/  @P0 SEL R18, RZ, 0x1, !P6 ;  /* 0x00000001ff120807 */ /* 0x000fe40007000000 */
[----:B------:R-:W-:Y:S02]  /*9250*/  PRMT R3, R14, 0x7610, R3 ;  /* 0x000076100e037816 */ /* 0x000fe40000000003 */
[----:B------:R-:W-:Y:S02]  /*9260*/  @P0 PRMT R5, R5, 0x5410, R18 ;  /* 0x0000541005050816 */ /* 0x000fe40000000012 */
[----:B------:R-:W-:Y:S02]  /*9270*/  @P1 PRMT R12, R15, 0x7610, R12 ;  /* 0x000076100f0c1816 */ /* 0x000fe4000000000c */
        /* <DEDUP_REMOVED lines=9> */
[----:B------:R-:W-:-:S02]  /*9310*/  PRMT R13, RZ, 0x7610, R13 ;  /* 0x00007610ff0d7816 */ /* 0x000fc4000000000d */
[----:B------:R-:W-:Y:S02]  /*9320*/  ISETP.GE.U32.AND P0, PT, R0, c[0x0][0x168], PT ;  /* 0x00005a0000007a0c */ /* 0x000fe40003f06070 */
[----:B------:R-:W-:Y:S02]  /*9330*/  @P4 PRMT R35, RZ, 0x7610, R35 ;  /* 0x00007610ff234816 */ /* 0x000fe40000000023 */
[----:B------:R-:W-:Y:S02]  /*9340*/  @P3 PRMT R41, RZ, 0x7610, R41 ;  /* 0x00007610ff293816 */ /* 0x000fe40000000029 */
[----:B------:R-:W-:Y:S02]  /*9350*/  @P4 FSETP.NEU.FTZ.AND P6, PT, R35, RZ, PT ;  /* 0x000000ff2300420b */ /* 0x000fe40003fdd000 */
[----:B------:R-:W-:Y:S02]  /*9360*/  @P3 FSETP.NEU.FTZ.AND P5, PT, R41, RZ, PT ;  /* 0x000000ff2900320b */ /* 0x000fe40003fbd000 */
[----:B------:R-:W-:-:S02]  /*9370*/  @P4 SEL R0, RZ, 0x1, !P6 ;  /* 0x00000001ff004807 */ /* 0x000fc40007000000 */
[----:B------:R-:W-:Y:S02]  /*9380*/  @P1 PRMT R42, RZ, 0x7610, R42 ;  /* 0x00007610ff2a1816 */ /* 0x000fe4000000002a */
[----:B------:R-:W-:Y:S02]  /*9390*/  @P3 SEL R6, RZ, 0x1, !P5 ;  /* 0x00000001ff063807 */ /* 0x000fe40006800000 */
[----:B------:R-:W-:Y:S02]  /*93a0*/  @P2 PRMT R40, RZ, 0x7610, R40 ;  /* 0x00007610ff282816 */ /* 0x000fe40000000028 */
[----:B------:R-:W-:Y:S02]  /*93b0*/  @P1 FSETP.NEU.FTZ.AND P5, PT, R42, RZ, PT ;  /* 0x000000ff2a00120b */ /* 0x000fe40003fbd000 */
[----:B------:R-:W-:Y:S02]  /*93c0*/  PRMT R0, R0, 0x5410, RZ ;  /* 0x0000541000007816 */ /* 0x000fe400000000ff */
[----:B------:R-:W-:-:S02]  /*93d0*/  PRMT R6, R6, 0x5410, RZ ;  /* 0x0000541006067816 */ /* 0x000fc400000000ff */
[----:B------:R-:W-:Y:S02]  /*93e0*/  @P2 FSETP.NEU.FTZ.AND P6, PT, R40, RZ, PT ;  /* 0x000000ff2800220b */ /* 0x000fe40003fdd000 */
[----:B------:R-:W-:Y:S02]  /*93f0*/  @P1 SEL R15, RZ, 0x1, !P5 ;  /* 0x00000001ff0f1807 */ /* 0x000fe40006800000 */
[C---:B------:R-:W-:Y:S02]  /*9400*/  @P4 PRMT R13, R0.reuse, 0x7610, R13 ;  /* 0x00007610000d4816 */ /* 0x040fe4000000000d */
[----:B------:R-:W-:Y:S02]  /*9410*/  @P3 PRMT R0, R0, 0x5410, R6 ;  /* 0x0000541000003816 */ /* 0x000fe40000000006 */
[----:B------:R-:W-:Y:S02]  /*9420*/  PRMT R3, R14, 0x7610, R3 ;  /* 0x000076100e037816 */ /* 0x000fe40000000003 */
[----:B------:R-:W-:-:S02]  /*9430*/  PRMT R22, RZ, 0x7610, R22 ;  /* 0x00007610ff167816 */ /* 0x000fc40000000016 */
[----:B------:R-:W-:Y:S02]  /*9440*/  @P2 SEL R7, RZ, 0x1, !P6 ;  /* 0x00000001ff072807 */ /* 0x000fe40007000000 */
[----:B------:R-:W-:Y:S02]  /*9450*/  @P1 PRMT R6, R6, 0x5410, R15 ;  /* 0x0000541006061816 */ /* 0x000fe4000000000f */
[----:B------:R-:W-:Y:S02]  /*9460*/  PRMT R0, R3, 0x7632, R0 ;  /* 0x0000763203007816 */ /* 0x000fe40000000000 */
[----:B------:R-:W-:Y:S02]  /*9470*/  @P2 PRMT R22, R7, 0x7610, R22 ;  /* 0x0000761007162816 */ /* 0x000fe40000000016 */
        /* <DEDUP_REMOVED lines=12> */
[----:B------:R-:W-:Y:S02]  /*9540*/  @P6 PRMT R34, RZ, 0x5410, R34 ;  /* 0x00005410ff226816 */ /* 0x000fe40000000022 */
[----:B------:R-:W-:Y:S02]  /*9550*/  @P0 PRMT R7, R6, 0x7632, R7 ;  /* 0x0000763206070816 */ /* 0x000fe40000000007 */
[----:B------:R-:W-:Y:S02]  /*9560*/  @P0 PRMT R6, R0, 0x7632, R6 ;  /* 0x0000763200060816 */ /* 0x000fe40000000006 */
[----:B------:R-:W-:-:S02]  /*9570*/  @P6 FSETP.NEU.FTZ.AND P5, PT, R34, RZ, PT ;  /* 0x000000ff2200620b */ /* 0x000fc40003fbd000 */
[----:B------:R-:W-:Y:S02]  /*9580*/  PRMT R0, R3, 0x7632, R0 ;  /* 0x0000763203007816 */ /* 0x000fe40000000000 */
[----:B------:R-:W-:Y:S02]  /*9590*/  @P1 PRMT R31, RZ, 0x5410, R31 ;  /* 0x00005410ff1f1816 */ /* 0x000fe4000000001f */
[----:B------:R-:W-:Y:S02]  /*95a0*/  @P2 PRMT R36, RZ, 0x5410, R36 ;  /* 0x00005410ff242816 */ /* 0x000fe40000000024 */
[----:B------:R-:W-:Y:S02]  /*95b0*/  @P0 PRMT R37, RZ, 0x5410, R37 ;  /* 0x00005410ff250816 */ /* 0x000fe40000000025 */
[----:B------:R-:W-:Y:S02]  /*95c0*/  @P0 PRMT R3, R14, 0x7610, R3 ;  /* 0x000076100e030816 */ /* 0x000fe40000000003 */
[----:B------:R-:W-:-:S02]  /*95d0*/  PRMT R14, RZ, 0x7610, R14 ;  /* 0x00007610ff0e7816 */ /* 0x000fc4000000000e */
[----:B------:R-:W-:Y:S02]  /*95e0*/  @P6 SEL R14, RZ, 0x1, !P5 ;  /* 0x00000001ff0e6807 */ /* 0x000fe40006800000 */
[----:B------:R-:W-:Y:S02]  /*95f0*/  @P1 FSETP.NEU.FTZ.AND P3, PT, R31, RZ, PT ;  /* 0x000000ff1f00120b */ /* 0x000fe40003f7d000 */
[----:B------:R-:W-:Y:S02]  /*9600*/  @P2 FSETP.NEU.FTZ.AND P4, PT, R36, RZ, PT ;  /* 0x000000ff2400220b */ /* 0x000fe40003f9d000 */
[----:B------:R-:W-:Y:S02]  /*9610*/  @P0 FSETP.NEU.FTZ.AND P5, PT, R37, RZ, PT ;  /* 0x000000ff2500020b */ /* 0x000fe40003fbd000 */
[----:B------:R-:W-:Y:S02]  /*9620*/  PRMT R5, R5, 0x7632, R5 ;  /* 0x0000763205057816 */ /* 0x000fe40000000005 */
[----:B------:R-:W-:-:S02]  /*9630*/  PRMT R4, R4, 0x7632, R4 ;  /* 0x0000763204047816 */ /* 0x000fc40000000004 */
[----:B------:R-:W-:Y:S02]  /*9640*/  PRMT R26, RZ, 0x7610, R26 ;  /* 0x00007610ff1a7816 */ /* 0x000fe4000000001a */
[----:B------:R-:W-:Y:S02]  /*9650*/  PRMT R27, RZ, 0x7610, R27 ;  /* 0x00007610ff1b7816 */ /* 0x000fe4000000001b */
[----:B------:R-:W-:Y:S02]  /*9660*/  PRMT R28, RZ, 0x7610, R28 ;  /* 0x00007610ff1c7816 */ /* 0x000fe4000000001c */
[----:B------:R-:W-:Y:S02]  /*9670*/  @P1 SEL R15, RZ, 0x1, !P3 ;  /* 0x00000001ff0f1807 */ /* 0x000fe40005800000 */
[----:B------:R-:W-:Y:S02]  /*9680*/  @P2 SEL R18, RZ, 0x1, !P4 ;  /* 0x00000001ff122807 */ /* 0x000fe40006000000 */
[----:B------:R-:W-:-:S02]  /*9690*/  @P0 SEL R19, RZ, 0x1, !P5 ;  /* 0x00000001ff130807 */ /* 0x000fc40006800000 */
[----:B------:R-:W-:Y:S02]  /*96a0*/  PRMT R8, R14, 0x7610, R8 ;  /* 0x000076100e087816 */ /* 0x000fe40000000008 */
[----:B------:R-:W-:Y:S02]  /*96b0*/  @P0 PRMT R5, R5, 0x7632, R5 ;  /* 0x0000763205050816 */ /* 0x000fe40000000005 */
[----:B------:R-:W-:Y:S02]  /*96c0*/  @P0 PRMT R4, R4, 0x7632, R4 ;  /* 0x0000763204040816 */ /* 0x000fe40000000004 */
[----:B------:R-:W-:Y:S02]  /*96d0*/  @P0 PRMT R0, R3, 0x7632, R0 ;  /* 0x0000763203000816 */ /* 0x000fe40000000000 */
[----:B------:R-:W-:Y:S02]  /*96e0*/  @P1 PRMT R26, R15, 0x7610, R26 ;  /* 0x000076100f1a1816 */ /* 0x000fe4000000001a */
[----:B------:R-:W-:-:S02]  /*96f0*/  @P2 PRMT R27, R18, 0x7610, R27 ;  /* 0x00007610121b2816 */ /* 0x000fc4000000001b */
[----:B------:R-:W-:Y:S02]  /*9700*/  @P0 PRMT R28, R19, 0x7610, R28 ;  /* 0x00007610131c0816 */ /* 0x000fe4000000001c */
[----:B------:R-:W-:Y:S02]  /*9710*/  @P0 PRMT R8, R14, 0x7610, R8 ;  /* 0x000076100e080816 */ /* 0x000fe40000000008 */
.L_x_4364:
[----:B------:R-:W-:Y:S05]  /*9720*/  BSYNC B0 ;  /* 0x0000000000007941 */ /* 0x000fea0003800000 */
.L_x_4363:
[----:B------:R-:W0:Y:S01]  /*9730*/  I2F.S8 R11, R11 ;  /* 0x0000000b000b7306 */ /* 0x000e220000001400 */
[----:B------:R-:W-:Y:S02]  /*9740*/  LOP3.LUT P6, RZ, R9, 0xff, RZ, 0xc0, !PT ;  /* 0x000000ff09ff7812 */ /* 0x000fe400078cc0ff */
[----:B------:R-:W-:Y:S02]  /*9750*/  LOP3.LUT P1, RZ, R0, 0xff, RZ, 0xc0, !PT ;  /* 0x000000ff00ff7812 */ /* 0x000fe4000782c0ff */
[----:B------:R-:W-:Y:S02]  /*9760*/  LOP3.LUT P2, RZ, R10, 0xff, RZ, 0xc0, !PT ;  /* 0x000000ff0aff7812 */ /* 0x000fe4000784c0ff */
[----:B------:R-:W-:Y:S01]  /*9770*/  LOP3.LUT P0, RZ, R3, 0xff, RZ, 0xc0, !PT ;  /* 0x000000ff03ff7812 */ /* 0x000fe2000780c0ff */
[----:B------:R-:W1:Y:S01]  /*9780*/  I2F.S8 R4, R4 ;  /* 0x0000000400047306 */ /* 0x000e620000001400 */
[----:B------:R-:W-:-:S02]  /*9790*/  PRMT R25, RZ, 0x7610, R25 ;  /* 0x00007610ff197816 */ /* 0x000fc40000000019 */
[----:B------:R-:W-:-:S05]  /*97a0*/  PRMT R18, RZ, 0x7610, R18 ;  /* 0x00007610ff127816 */ /* 0x000fca0000000012 */
[----:B------:R-:W2:Y:S01]  /*97b0*/  I2F.S8 R12, R12 ;  /* 0x0000000c000c7306 */ /* 0x000ea20000001400 */
[----:B0-----:R-:W-:-:S04]  /*97c0*/  F2FP.BF16.PACK_AB R0, RZ, R11 ;  /* 0x0000000bff00723e */ /* 0x001fc800000010ff */
[----:B------:R-:W-:-:S03]  /*97d0*/  @P6 PRMT R0, RZ, 0x5410, R0 ;  /* 0x00005410ff006816 */ /* 0x000fc60000000000 */
[----:B------:R-:W0:Y:S01]  /*97e0*/  I2F.S8 R5, R5 ;  /* 0x0000000500057306 */ /* 0x000e220000001400 */
[----:B-1----:R-:W-:Y:S02]  /*97f0*/  F2FP.BF16.PACK_AB R3, RZ, R4 ;  /* 0x00000004ff03723e */ /* 0x002fe400000010ff */
[----:B------:R-:W-:Y:S02]  /*9800*/  @P6 FSETP.NEU.FTZ.AND P5, PT, R0, RZ, PT ;  /* 0x000000ff0000620b */ /* 0x000fe40003fbd000 */
[--C-:B------:R-:W-:Y:S02]  /*9810*/  @P1 PRMT R0, RZ, 0x5410, R3.reuse ;  /* 0x00005410ff001816 */ /* 0x100fe40000000003 */
[----:B------:R-:W-:Y:S01]  /*9820*/  PRMT R3, RZ, 0x7610, R3 ;  /* 0x00007610ff037816 */ /* 0x000fe20000000003 */
[----:B------:R-:W1:Y:S01]  /*9830*/  I2F.S8 R13, R13 ;  /* 0x0000000d000d7306 */ /* 0x000e620000001400 */
[----:B--2---:R-:W-:Y:S02]  /*9840*/  F2FP.BF16.PACK_AB R12, RZ, R12 ;  /* 0x0000000cff0c723e */ /* 0x004fe400000010ff */
[----:B------:R-:W-:-:S02]  /*9850*/  @P1 FSETP.NEU.FTZ.AND P3, PT, R0, RZ, PT ;  /* 0x000000ff0000120b */ /* 0x000fc40003f7d000 */
[----:B------:R-:W-:Y:S02]  /*9860*/  @P2 PRMT R0, RZ, 0x5410, R12 ;  /* 0x00005410ff002816 */ /* 0x000fe4000000000c */
[----:B------:R-:W-:Y:S01]  /*9870*/  @P6 SEL R3, RZ, 0x1, !P5 ;  /* 0x00000001ff036807 */ /* 0x000fe20006800000 */
[----:B------:R-:W2:Y:S01]  /*9880*/  I2F.S8 R6, R6 ;  /* 0x0000000600067306 */ /* 0x000ea20000001400 */
[----:B0-----:R-:W-:Y:S02]  /*9890*/  F2FP.BF16.PACK_AB R5, RZ, R5 ;  /* 0x00000005ff05723e */ /* 0x001fe400000010ff */
[----:B------:R-:W-:Y:S02]  /*98a0*/  @P2 FSETP.NEU.FTZ.AND P4, PT, R0, RZ, PT ;  /* 0x000000ff0000220b */ /* 0x000fe40003f9d000 */
[----:B------:R-:W-:Y:S02]  /*98b0*/  @P0 PRMT R0, RZ, 0x5410, R5 ;  /* 0x00005410ff000816 */ /* 0x000fe40000000005 */
[----:B------:R-:W-:Y:S01]  /*98c0*/  PRMT R5, R3, 0x9910, RZ ;  /* 0x0000991003057816 */ /* 0x000fe200000000ff */
[----:B------:R-:W0:Y:S01]  /*98d0*/  I2F.S8 R22, R22 ;  /* 0x0000001600167306 */ /* 0x000e220000001400 */
[----:B------:R-:W-:-:S02]  /*98e0*/  @P0 FSETP.NEU.FTZ.AND P5, PT, R0, RZ, PT ;  /* 0x000000ff0000020b */ /* 0x000fc40003fbd000 */
[----:B------:R-:W-:Y:S02]  /*98f0*/  PRMT R0, RZ, 0x7610, R0 ;  /* 0x00007610ff007816 */ /* 0x000fe40000000000 */
[----:B------:R-:W-:Y:S02]  /*9900*/  @P1 SEL R0, RZ, 0x1, !P3 ;  /* 0x00000001ff001807 */ /* 0x000fe40005800000 */
[----:B------:R-:W-:Y:S01]  /*9910*/  PRMT R3, RZ, 0x7610, R3 ;  /* 0x00007610ff037816 */ /* 0x000fe20000000003 */
[----:B------:R-:W3:Y:S01]  /*9920*/  I2F.S8 R7, R7 ;  /* 0x0000000700077306 */ /* 0x000ee20000001400 */
[----:B------:R-:W-:Y:S02]  /*9930*/  @P0 SEL R3, RZ, 0x1, !P5 ;  /* 0x00000001ff030807 */ /* 0x000fe40006800000 */
[----:B------:R-:W-:Y:S02]  /*9940*/  ISETP.NE.AND P1, PT, R5, RZ, PT ;  /* 0x000000ff0500720c */ /* 0x000fe40003f25270 */
[----:B------:R-:W-:-:S02]  /*9950*/  PRMT R4, RZ, 0x7610, R4 ;  /* 0x00007610ff047816 */ /* 0x000fc40000000004 */
[----:B------:R-:W-:Y:S01]  /*9960*/  PRMT R0, R0, 0x9910, RZ ;  /* 0x0000991000007816 */ /* 0x000fe200000000ff */
[----:B------:R-:W4:Y:S01]  /*9970*/  I2F.S8 R26, R26 ;  /* 0x0000001a001a7306 */ /* 0x000f220000001400 */
[----:B------:R-:W-:Y:S02]  /*9980*/  @P2 SEL R4, RZ, 0x1, !P4 ;  /* 0x00000001ff042807 */ /* 0x000fe40006000000 */
        /* <DEDUP_REMOVED lines=8> */
[----:B------:R-:W-:Y:S02]  /*9a10*/  @P1 PRMT R0, RZ, 0x5410, R13 ;  /* 0x00005410ff001816 */ /* 0x000fe4000000000d */
[----:B--2---:R-:W-:Y:S01]  /*9a20*/  F2FP.BF16.PACK_AB R6, RZ, R6 ;  /* 0x00000006ff06723e */ /* 0x004fe200000010ff */
[----:B------:R-:W2:Y:S01]  /*9a30*/  I2F.S8 R27, R27 ;  /* 0x0000001b001b7306 */ /* 0x000ea20000001400 */
[----:B------:R-:W-:Y:S02]  /*9a40*/  @P1 FSETP.NEU.FTZ.AND P6, PT, R0, RZ, PT ;  /* 0x000000ff0000120b */ /* 0x000fe40003fdd000 */
[----:B------:R-:W-:Y:S02]  /*9a50*/  @P5 PRMT R0, RZ, 0x5410, R6 ;  /* 0x00005410ff005816 */ /* 0x000fe40000000006 */
[----:B0-----:R-:W-:-:S02]  /*9a60*/  F2FP.BF16.PACK_AB R22, RZ, R22 ;  /* 0x00000016ff16723e */ /* 0x001fc400000010ff */
[----:B------:R-:W-:Y:S02]  /*9a70*/  @P5 FSETP.NEU.FTZ.AND P4, PT, R0, RZ, PT ;  /* 0x000000ff0000520b */ /* 0x000fe40003f9d000 */
[----:B------:R-:W-:Y:S02]  /*9a80*/  @P3 PRMT R0, RZ, 0x5410, R22 ;  /* 0x00005410ff003816 */ /* 0x000fe40000000016 */
[----:B------:R-:W-:Y:S02]  /*9a90*/  PRMT R3, RZ, 0x7610, R3 ;  /* 0x00007610ff037816 */ /* 0x000fe40000000003 */
[----:B------:R-:W-:Y:S02]  /*9aa0*/  @P3 FSETP.NEU.FTZ.AND P2, PT, R0, RZ, PT ;  /* 0x000000ff0000320b */ /* 0x000fe40003f5d000 */
[----:B------:R-:W-:Y:S02]  /*9ab0*/  PRMT R0, RZ, 0x7610, R0 ;  /* 0x00007610ff007816 */ /* 0x000fe40000000000 */
[----:B------:R-:W-:-:S02]  /*9ac0*/  @P1 SEL R3, RZ, 0x1, !P6 ;  /* 0x00000001ff031807 */ /* 0x000fc40007000000 */
[----:B------:R-:W-:Y:S02]  /*9ad0*/  @P5 SEL R0, RZ, 0x1, !P4 ;  /* 0x00000001ff005807 */ /* 0x000fe40006000000 */
[----:B---3--:R-:W-:Y:S02]  /*9ae0*/  F2FP.BF16.PACK_AB R4, RZ, R7 ;  /* 0x00000007ff04723e */ /* 0x008fe400000010ff */
[----:B------:R-:W-:Y:S02]  /*9af0*/  PRMT R3, R3, 0x9910, RZ ;  /* 0x0000991003037816 */ /* 0x000fe400000000ff */
[----:B------:R-:W-:Y:S02]  /*9b00*/  PRMT R5, R0, 0x9910, RZ ;  /* 0x0000991000057816 */ /* 0x000fe400000000ff */
[----:B------:R-:W-:Y:S02]  /*9b10*/  @P0 PRMT R4, RZ, 0x5410, R4 ;  /* 0x00005410ff040816 */ /* 0x000fe40000000004 */
[----:B------:R-:W-:Y:S01]  /*9b20*/  ISETP.NE.AND P1, PT, R3, RZ, PT ;  /* 0x000000ff0300720c */ /* 0x000fe20003f25270 */
[----:B------:R-:W-:Y:S01]  /*9b30*/  IMAD.MOV.U32 R3, RZ, RZ, R5 ;  /* 0x000000ffff037224 */ /* 0x000fe200078e0005 */
[----:B------:R-:W-:-:S02]  /*9b40*/  @P0 FSETP.NEU.FTZ.AND P6, PT, R4, RZ, PT ;  /* 0x000000ff0400020b */ /* 0x000fc40003fdd000 */
[----:B------:R-:W-:Y:S02]  /*9b50*/  PRMT R4, RZ, 0x7610, R4 ;  /* 0x00007610ff047816 */ /* 0x000fe40000000004 */
[----:B------:R-:W-:Y:S02]  /*9b60*/  @P3 SEL R4, RZ, 0x1, !P2 ;  /* 0x00000001ff043807 */ /* 0x000fe40005000000 */
[----:B------:R-:W-:Y:S02]  /*9b70*/  PRMT R0, RZ, 0x7610, R0 ;  /* 0x00007610ff007816 */ /* 0x000fe40000000000 */
[----:B------:R-:W-:Y:S02]  /*9b80*/  @P0 SEL R0, RZ, 0x1, !P6 ;  /* 0x00000001ff000807 */ /* 0x000fe40007000000 */
[----:B------:R-:W-:Y:S02]  /*9b90*/  ISETP.NE.AND P4, PT, R3, RZ, PT ;  /* 0x000000ff0300720c */ /* 0x000fe40003f85270 */
[----:B------:R-:W-:-:S02]  /*9ba0*/  PRMT R4, R4, 0x9910, RZ ;  /* 0x0000991004047816 */ /* 0x000fc400000000ff */
[----:B------:R-:W-:Y:S02]  /*9bb0*/  PRMT R0, R0, 0x9910, RZ ;  /* 0x0000991000007816 */ /* 0x000fe400000000ff */
[----:B----4-:R-:W-:Y:S02]  /*9bc0*/  F2FP.BF16.PACK_AB R26, RZ, R26 ;  /* 0x0000001aff1a723e */ /* 0x010fe400000010ff */
[----:B------:R-:W-:Y:S02]  /*9bd0*/  ISETP.NE.AND P5, PT, R4, RZ, PT ;  /* 0x000000ff0400720c */ /* 0x000fe40003fa5270 */
[----:B------:R-:W-:Y:S02]  /*9be0*/  ISETP.NE.AND P6, PT, R0, RZ, PT ;  /* 0x000000ff0000720c */ /* 0x000fe40003fc5270 */
[----:B------:R-:W-:Y:S02]  /*9bf0*/  @P1 PRMT R0, RZ, 0x5410, R26 ;  /* 0x00005410ff001816 */ /* 0x000fe4000000001a */
[----:B-1----:R-:W-:-:S02]  /*9c00*/  F2FP.BF16.PACK_AB R8, RZ, R8 ;  /* 0x00000008ff08723e */ /* 0x002fc400000010ff */
[----:B------:R-:W-:Y:S02]  /*9c10*/  @P1 FSETP.NEU.FTZ.AND P0, PT, R0, RZ, PT ;  /* 0x000000ff0000120b */ /* 0x000fe40003f1d000 */
[--C-:B------:R-:W-:Y:S02]  /*9c20*/  @P4 PRMT R0, RZ, 0x5410, R8.reuse ;  /* 0x00005410ff004816 */ /* 0x100fe40000000008 */
[----:B--2---:R-:W-:Y:S02]  /*9c30*/  F2FP.BF16.PACK_AB R27, RZ, R27 ;  /* 0x0000001bff1b723e */ /* 0x004fe400000010ff */
[----:B------:R-:W-:Y:S02]  /*9c40*/  @P4 FSETP.NEU.FTZ.AND P2, PT, R0, RZ, PT ;  /* 0x000000ff0000420b */ /* 0x000fe40003f5d000 */
[----:B------:R-:W-:Y:S02]  /*9c50*/  @P5 PRMT R0, RZ, 0x5410, R27 ;  /* 0x00005410ff005816 */ /* 0x000fe4000000001b */
[----:B------:R-:W-:-:S02]  /*9c60*/  PRMT R8, RZ, 0x7610, R8 ;  /* 0x00007610ff087816 */ /* 0x000fc40000000008 */
[----:B------:R-:W-:Y:S02]  /*9c70*/  @P5 FSETP.NEU.FTZ.AND P3, PT, R0, RZ, PT ;  /* 0x000000ff0000520b */ /* 0x000fe40003f7d000 */
[----:B------:R-:W-:Y:S02]  /*9c80*/  @P1 SEL R0, RZ, 0x1, !P0 ;  /* 0x00000001ff001807 */ /* 0x000fe40004000000 */
[----:B------:R-:W-:Y:S02]  /*9c90*/  @P4 SEL R3, RZ, 0x1, !P2 ;  /* 0x00000001ff034807 */ /* 0x000fe40005000000 */
[----:B------:R-:W-:Y:S02]  /*9ca0*/  @P5 SEL R4, RZ, 0x1, !P3 ;  /* 0x00000001ff045807 */ /* 0x000fe40005800000 */
[----:B------:R-:W-:Y:S02]  /*9cb0*/  @P1 PRMT R25, R0, 0x7610, R25 ;  /* 0x0000761000191816 */ /* 0x000fe40000000019 */
[----:B------:R-:W-:-:S02]  /*9cc0*/  @P4 PRMT R8, R3, 0x7610, R8 ;  /* 0x0000761003084816 */ /* 0x000fc40000000008 */
[----:B------:R-:W-:Y:S02]  /*9cd0*/  @P5 PRMT R18, R4, 0x7610, R18 ;  /* 0x0000761004125816 */ /* 0x000fe40000000012 */
[----:B------:R-:W-:Y:S01]  /*9ce0*/  PRMT R0, RZ, 0x7610, R0 ;  /* 0x00007610ff007816 */ /* 0x000fe20000000000 */
[----:B------:R-:W-:Y:S05]  /*9cf0*/  @!P6 BRA `(.L_x_4333) ;  /* 0x00003a000000e947 */ /* 0x000fea0003800000 */
[----:B------:R-:W0:Y:S02]  /*9d00*/  I2F.S8 R28, R28 ;  /* 0x0000001c001c7306 */ /* 0x000e240000001400 */
[----:B0-----:R-:W-:-:S04]  /*9d10*/  F2FP.BF16.PACK_AB R0, RZ, R28 ;  /* 0x0000001cff00723e */ /* 0x001fc800000010ff */
[----:B------:R-:W-:-:S04]  /*9d20*/  PRMT R0, RZ, 0x5410, R0 ;  /* 0x00005410ff007816 */ /* 0x000fc80000000000 */
[----:B------:R-:W-:-:S04]  /*9d30*/  FSETP.NEU.FTZ.AND P0, PT, R0, RZ, PT ;  /* 0x000000ff0000720b */ /* 0x000fc80003f1d000 */
[----:B------:R-:W-:Y:S01]  /*9d40*/  SEL R0, RZ, 0x1, !P0 ;  /* 0x00000001ff007807 */ /* 0x000fe20004000000 */
[----:B------:R-:W-:Y:S05]  /*9d50*/  BRA `(.L_x_4333) ;  /* 0x000039a000007947 */ /* 0x000fea0003800000 */
.L_x_4349:
[----:B------:R-:W-:Y:S01]  /*9d60*/  ISETP.GE.U32.AND P0, PT, R0, c[0x0][0x168], PT ;  /* 0x00005a0000007a0c */ /* 0x000fe20003f06070 */
[----:B------:R-:W-:Y:S01]  /*9d70*/  BSSY B0, `(.L_x_4365) ;  /* 0x00000ad000007945 */ /* 0x000fe20003800000 */
[C-C-:B------:R-:W-:Y:S02]  /*9d80*/  PRMT R20, R28.reuse, 0x5410, R28.reuse ;  /* 0x000054101c147816 */ /* 0x140fe4000000001c */
[----:B------:R-:W-:Y:S02]  /*9d90*/  PRMT R21, R28, 0x7610, R21 ;  /* 0x000076101c157816 */ /* 0x000fe40000000015 */
[--C-:B------:R-:W-:Y:S02]  /*9da0*/  PRMT R22, R22, 0x5410, R28.reuse ;  /* 0x0000541016167816 */ /* 0x100fe4000000001c */
[C-C-:B------:R-:W-:Y:S02]  /*9db0*/  PRMT R4, R28.reuse, 0x5410, R28.reuse ;  /* 0x000054101c047816 */ /* 0x140fe4000000001c */
        /* <DEDUP_REMOVED lines=24> */
.L_x_4367:
        /* <DEDUP_REMOVED lines=19> */
[----:B------:R-:W-:Y:S02]  /*a070*/  LOP3.LUT P1, RZ, R9, 0xff, RZ, 0xc0, !PT ;  /* 0x000000ff09ff7812 */ /* 0x000fe4000782c0ff */
[----:B------:R-:W-:Y:S02]  /*a080*/  LOP3.LUT P2, RZ, R33, 0xff, RZ, 0xc0, !PT ;  /* 0x000000ff21ff7812 */ /* 0x000fe4000784c0ff */
[----:B------:R-:W-:Y:S02]  /*a090*/  LOP3.LUT P3, RZ, R8, 0xff, RZ, 0xc0, !PT ;  /* 0x000000ff08ff7812 */ /* 0x000fe4000786c0ff */
[----:B------:R-:W-:Y:S02]  /*a0a0*/  LOP3.LUT P4, RZ, R30, 0xff, RZ, 0xc0, !PT ;  /* 0x000000ff1eff7812 */ /* 0x000fe4000788c0ff */
[----:B------:R-:W-:Y:S02]  /*a0b0*/  LOP3.LUT P6, RZ, R7, 0xff, RZ, 0xc0, !PT ;  /* 0x000000ff07ff7812 */ /* 0x000fe400078cc0ff */
[----:B------:R-:W-:-:S02]  /*a0c0*/  PRMT R9, RZ, 0x7610, R9 ;  /* 0x00007610ff097816 */ /* 0x000fc40000000009 */
[----:B------:R-:W-:Y:S02]  /*a0d0*/  PRMT R8, RZ, 0x7610, R8 ;  /* 0x00007610ff087816 */ /* 0x000fe40000000008 */
[----:B------:R-:W-:Y:S02]  /*a0e0*/  IADD3 R29, R29, c[0x0][0x170], RZ ;  /* 0x00005c001d1d7a10 */ /* 0x000fe40007ffe0ff */
[----:B------:R-:W-:Y:S02]  /*a0f0*/  PRMT R28, RZ, 0x7610, R28 ;  /* 0x00007610ff1c7816 */ /* 0x000fe4000000001c */
[--C-:B--2---:R-:W-:Y:S02]  /*a100*/  PRMT R33, R33, 0x5410, R12.reuse ;  /* 0x0000541021217816 */ /* 0x104fe4000000000c */
[----:B------:R-:W-:Y:S02]  /*a110*/  PRMT R30, R30, 0x7610, R12 ;  /* 0x000076101e1e7816 */ /* 0x000fe4000000000c */
[----:B------:R-:W-:-:S02]  /*a120*/  @P1 PRMT R33, RZ, 0x7610, R33 ;  /* 0x00007610ff211816 */ /* 0x000fc40000000021 */
[----:B------:R-:W-:Y:S02]  /*a130*/  @P2 PRMT R30, RZ, 0x7610, R30 ;  /* 0x00007610ff1e2816 */ /* 0x000fe4000000001e */
[----:B------:R-:W-:Y:S02]  /*a140*/  @P1 FSETP.NEU.FTZ.AND P0, PT, R33, RZ, PT ;  /* 0x000000ff2100120b */ /* 0x000fe40003f1d000 */
[----:B------:R-:W-:Y:S02]  /*a150*/  @P2 FSETP.NEU.FTZ.AND P5, PT, R30, RZ, PT ;  /* 0x000000ff1e00220b */ /* 0x000fe40003fbd000 */
[----:B------:R-:W-:Y:S02]  /*a160*/  @P1 SEL R7, RZ, 0x1, !P0 ;  /* 0x00000001ff071807 */ /* 0x000fe40004000000 */
[C---:B------:R-:W-:Y:S02]  /*a170*/  LOP3.LUT P0, RZ, R32.reuse, 0xff, RZ, 0xc0, !PT ;  /* 0x000000ff20ff7812 */ /* 0x040fe4000780c0ff */
[----:B------:R-:W-:-:S02]  /*a180*/  PRMT R32, R32, 0x5410, R13 ;  /* 0x0000541020207816 */ /* 0x000fc4000000000d */
[----:B------:R-:W-:Y:S02]  /*a190*/  @P1 PRMT R9, R7, 0x7610, R9 ;  /* 0x0000761007091816 */ /* 0x000fe40000000009 */
[----:B------:R-:W-:Y:S02]  /*a1a0*/  @P3 PRMT R32, RZ, 0x7610, R32 ;  /* 0x00007610ff203816 */ /* 0x000fe40000000020 */
[----:B------:R-:W-:Y:S02]  /*a1b0*/  LOP3.LUT P1, RZ, R6, 0xff, RZ, 0xc0, !PT ;  /* 0x000000ff06ff7812 */ /* 0x000fe4000782c0ff */
[----:B------:R-:W-:Y:S02]  /*a1c0*/  PRMT R34, R34, 0x7610, R13 ;  /* 0x0000761022227816 */ /* 0x000fe4000000000d */
[----:B------:R-:W-:Y:S02]  /*a1d0*/  PRMT R6, R6, 0x5410, RZ ;  /* 0x0000541006067816 */ /* 0x000fe400000000ff */
[----:B------:R-:W-:-:S02]  /*a1e0*/  @P2 SEL R7, RZ, 0x1, !P5 ;  /* 0x00000001ff072807 */ /* 0x000fc40006800000 */
[----:B------:R-:W-:Y:S02]  /*a1f0*/  @P3 FSETP.NEU.FTZ.AND P5, PT, R32, RZ, PT ;  /* 0x000000ff2000320b */ /* 0x000fe40003fbd000 */
[----:B------:R-:W-:Y:S02]  /*a200*/  @P4 PRMT R34, RZ, 0x7610, R34 ;  /* 0x00007610ff224816 */ /* 0x000fe40000000022 */
[----:B------:R-:W-:Y:S02]  /*a210*/  @P2 PRMT R6, R6, 0x5410, R7 ;  /* 0x0000541006062816 */ /* 0x000fe40000000007 */
[C---:B------:R-:W-:Y:S02]  /*a220*/  LOP3.LUT P2, RZ, R25.reuse, 0xff, RZ, 0xc0, !PT ;  /* 0x000000ff19ff7812 */ /* 0x040fe4000784c0ff */
[----:B------:R-:W-:Y:S02]  /*a230*/  @P3 SEL R7, RZ, 0x1, !P5 ;  /* 0x00000001ff073807 */ /* 0x000fe40006800000 */
[----:B---3--:R-:W-:-:S02]  /*a240*/  PRMT R25, R25, 0x5410, R20 ;  /* 0x0000541019197816 */ /* 0x008fc40000000014 */
[----:B------:R-:W-:Y:S02]  /*a250*/  @P4 FSETP.NEU.FTZ.AND P5, PT, R34, RZ, PT ;  /* 0x000000ff2200420b */ /* 0x000fe40003fbd000 */
[----:B------:R-:W-:Y:S02]  /*a260*/  @P3 PRMT R8, R7, 0x7610, R8 ;  /* 0x0000761007083816 */ /* 0x000fe40000000008 */
[C---:B------:R-:W-:Y:S02]  /*a270*/  LOP3.LUT P3, RZ, R5.reuse, 0xff, RZ, 0xc0, !PT ;  /* 0x000000ff05ff7812 */ /* 0x040fe4000786c0ff */
[----:B------:R-:W-:Y:S02]  /*a280*/  @P6 PRMT R25, RZ, 0x7610, R25 ;  /* 0x00007610ff196816 */ /* 0x000fe40000000019 */
[----:B------:R-:W-:Y:S02]  /*a290*/  PRMT R5, R5, 0x5410, RZ ;  /* 0x0000541005057816 */ /* 0x000fe400000000ff */
[----:B------:R-:W-:-:S02]  /*a2a0*/  @P4 SEL R7, RZ, 0x1, !P5 ;  /* 0x00000001ff074807 */ /* 0x000fc40006800000 */
[----:B------:R-:W-:Y:S02]  /*a2b0*/  PRMT R37, R37, 0x7610, R20 ;  /* 0x0000761025257816 */ /* 0x000fe40000000014 */
[----:B------:R-:W-:Y:S02]  /*a2c0*/  @P6 FSETP.NEU.FTZ.AND P5, PT, R25, RZ, PT ;  /* 0x000000ff1900620b */ /* 0x000fe40003fbd000 */
[----:B------:R-:W-:Y:S02]  /*a2d0*/  @P4 PRMT R5, R5, 0x5410, R7 ;  /* 0x0000541005054816 */ /* 0x000fe40000000007 */
[C---:B------:R-:W-:Y:S02]  /*a2e0*/  LOP3.LUT P4, RZ, R31.reuse, 0xff, RZ, 0xc0, !PT ;  /* 0x000000ff1fff7812 */ /* 0x040fe4000788c0ff */
[----:B------:R-:W-:Y:S02]  /*a2f0*/  @P0 PRMT R37, RZ, 0x7610, R37 ;  /* 0x00007610ff250816 */ /* 0x000fe40000000025 */
[----:B------:R-:W-:-:S02]  /*a300*/  PRMT R31, R31, 0x5410, R21 ;  /* 0x000054101f1f7816 */ /* 0x000fc40000000015 */
[----:B------:R-:W-:Y:S02]  /*a310*/  PRMT R7, RZ, 0x7610, R7 ;  /* 0x00007610ff077816 */ /* 0x000fe40000000007 */
[----:B------:R-:W-:Y:S02]  /*a320*/  @P6 SEL R12, RZ, 0x1, !P5 ;  /* 0x00000001ff0c6807 */ /* 0x000fe40006800000 */
[----:B------:R-:W-:Y:S02]  /*a330*/  @P0 FSETP.NEU.FTZ.AND P5, PT, R37, RZ, PT ;  /* 0x000000ff2500020b */ /* 0x000fe40003fbd000 */
[----:B------:R-:W-:Y:S02]  /*a340*/  @P1 PRMT R31, RZ, 0x7610, R31 ;  /* 0x00007610ff1f1816 */ /* 0x000fe4000000001f */
[----:B------:R-:W-:Y:S02]  /*a350*/  @P6 PRMT R7, R12, 0x7610, R7 ;  /* 0x000076100c076816 */ /* 0x000fe40000000007 */
[----:B------:R-:W-:-:S02]  /*a360*/  PRMT R40, R40, 0x7610, R21 ;  /* 0x0000761028287816 */ /* 0x000fc40000000015 */
[C---:B------:R-:W-:Y:S02]  /*a370*/  LOP3.LUT P6, RZ, R4.reuse, 0xff, RZ, 0xc0, !PT ;  /* 0x000000ff04ff7812 */ /* 0x040fe400078cc0ff */
[----:B------:R-:W-:Y:S02]  /*a380*/  PRMT R4, R4, 0x5410, RZ ;  /* 0x0000541004047816 */ /* 0x000fe400000000ff */
[----:B------:R-:W-:Y:S02]  /*a390*/  @P0 SEL R12, RZ, 0x1, !P5 ;  /* 0x00000001ff0c0807 */ /* 0x000fe40006800000 */
[----:B------:R-:W-:Y:S02]  /*a3a0*/  @P1 FSETP.NEU.FTZ.AND P5, PT, R31, RZ, PT ;  /* 0x000000ff1f00120b */ /* 0x000fe40003fbd000 */
[----:B------:R-:W-:Y:S02]  /*a3b0*/  @P2 PRMT R40, RZ, 0x7610, R40 ;  /* 0x00007610ff282816 */ /* 0x000fe40000000028 */
[----:B----4-:R-:W-:-:S02]  /*a3c0*/  PRMT R39, R39, 0x5410, R26 ;  /* 0x0000541027277816 */ /* 0x010fc4000000001a */
[----:B------:R-:W-:Y:S02]  /*a3d0*/  @P0 PRMT R4, R4, 0x5410, R12 ;  /* 0x0000541004040816 */ /* 0x000fe4000000000c */
[----:B------:R-:W-:Y:S02]  /*a3e0*/  @P1 SEL R12, RZ, 0x1, !P5 ;  /* 0x00000001ff0c1807 */ /* 0x000fe40006800000 */
[----:B------:R-:W-:Y:S02]  /*a3f0*/  @P2 FSETP.NEU.FTZ.AND P5, PT, R40, RZ, PT ;  /* 0x000000ff2800220b */ /* 0x000fe40003fbd000 */
[----:B------:R-:W-:Y:S02]  /*a400*/  @P3 PRMT R39, RZ, 0x7610, R39 ;  /* 0x00007610ff273816 */ /* 0x000fe40000000027 */
[----:B------:R-:W-:Y:S02]  /*a410*/  PRMT R6, RZ, 0x7610, R6 ;  /* 0x00007610ff067816 */ /* 0x000fe40000000006 */
[----:B------:R-:W-:-:S02]  /*a420*/  LOP3.LUT P0, RZ, R11, 0xff, RZ, 0xc0, !PT ;  /* 0x000000ff0bff7812 */ /* 0x000fc4000780c0ff */
[----:B------:R-:W-:Y:S02]  /*a430*/  @P2 SEL R11, RZ, 0x1, !P5 ;  /* 0x00000001ff0b2807 */ /* 0x000fe40006800000 */
[----:B------:R-:W-:Y:S02]  /*a440*/  @P3 FSETP.NEU.FTZ.AND P5, PT, R39, RZ, PT ;  /* 0x000000ff2700320b */ /* 0x000fe40003fbd000 */
[----:B------:R-:W-:Y:S02]  /*a450*/  PRMT R41, R41, 0x7610, R26 ;  /* 0x0000761029297816 */ /* 0x000fe4000000001a */
[----:B------:R-:W-:Y:S02]  /*a460*/  @P1 PRMT R6, R12, 0x7610, R6 ;  /* 0x000076100c061816 */ /* 0x000fe40000000006 */
[----:B------:R-:W-:Y:S02]  /*a470*/  LOP3.LUT P1, RZ, R3, 0xff, RZ, 0xc0, !PT ;  /* 0x000000ff03ff7812 */ /* 0x000fe4000782c0ff */
[----:B------:R-:W-:-:S02]  /*a480*/  PRMT R5, RZ, 0x7610, R5 ;  /* 0x00007610ff057816 */ /* 0x000fc40000000005 */
[----:B------:R-:W-:Y:S02]  /*a490*/  @P3 SEL R3, RZ, 0x1, !P5 ;  /* 0x00000001ff033807 */ /* 0x000fe40006800000 */
[----:B------:R-:W-:Y:S02]  /*a4a0*/  @P4 PRMT R41, RZ, 0x7610, R41 ;  /* 0x00007610ff294816 */ /* 0x000fe40000000029 */
[----:B------:R-:W-:Y:S02]  /*a4b0*/  PRMT R42, R42, 0x5410, R27 ;  /* 0x000054102a2a7816 */ /* 0x000fe4000000001b */
[----:B------:R-:W-:Y:S02]  /*a4c0*/  @P3 PRMT R5, R3, 0x7610, R5 ;  /* 0x0000761003053816 */ /* 0x000fe40000000005 */
[----:B------:R-:W-:Y:S02]  /*a4d0*/  @P4 FSETP.NEU.FTZ.AND P3, PT, R41, RZ, PT ;  /* 0x000000ff2900420b */ /* 0x000fe40003f7d000 */
[----:B------:R-:W-:-:S02]  /*a4e0*/  @P6 PRMT R42, RZ, 0x7610, R42 ;  /* 0x00007610ff2a6816 */ /* 0x000fc4000000002a */
[C---:B------:R-:W-:Y:S02]  /*a4f0*/  LOP3.LUT P5, RZ, R22.reuse, 0xff, RZ, 0xc0, !PT ;  /* 0x000000ff16ff7812 */ /* 0x040fe400078ac0ff */
[----:B------:R-:W-:Y:S02]  /*a500*/  PRMT R22, R22, 0x5410, RZ ;  /* 0x0000541016167816 */ /* 0x000fe400000000ff */
[----:B------:R-:W-:Y:S02]  /*a510*/  @P4 SEL R3, RZ, 0x1, !P3 ;  /* 0x00000001ff034807 */ /* 0x000fe40005800000 */
[----:B------:R-:W-:Y:S02]  /*a520*/  PRMT R43, R43, 0x7610, R27 ;  /* 0x000076102b2b7816 */ /* 0x000fe4000000001b */
[----:B------:R-:W-:Y:S02]  /*a530*/  @P6 FSETP.NEU.FTZ.AND P3, PT, R42, RZ, PT ;  /* 0x000000ff2a00620b */ /* 0x000fe40003f7d000 */
[----:B------:R-:W-:-:S02]  /*a540*/  @P4 PRMT R22, R22, 0x5410, R3 ;  /* 0x0000541016164816 */ /* 0x000fc40000000003 */
[----:B------:R-:W-:Y:S02]  /*a550*/  PRMT R20, R20, 0x5410, RZ ;  /* 0x0000541014147816 */ /* 0x000fe400000000ff */
[----:B------:R-:W-:Y:S02]  /*a560*/  @P0 PRMT R43, RZ, 0x7610, R43 ;  /* 0x00007610ff2b0816 */ /* 0x000fe4000000002b */
[----:B------:R-:W-:Y:S02]  /*a570*/  @P6 SEL R3, RZ, 0x1, !P3 ;  /* 0x00000001ff036807 */ /* 0x000fe40005800000 */
[----:B------:R-:W-:Y:S02]  /*a580*/  LOP3.LUT P3, RZ, R10, 0xff, RZ, 0xc0, !PT ;  /* 0x000000ff0aff7812 */ /* 0x000fe4000786c0ff */
[----:B------:R-:W-:Y:S02]  /*a590*/  @P2 PRMT R20, R20, 0x5410, R11 ;  /* 0x0000541014142816 */ /* 0x000fe4000000000b */
[----:B------:R-:W-:-:S02]  /*a5a0*/  @P0 FSETP.NEU.FTZ.AND P4, PT, R43, RZ, PT ;  /* 0x000000ff2b00020b */ /* 0x000fc40003f9d000 */
[----:B------:R-:W-:Y:S01]  /*a5b0*/  LOP3.LUT P2, RZ, R0, 0xff, RZ, 0xc0, !PT ;  /* 0x000000ff00ff7812 */ /* 0x000fe2000784c0ff */
[----:B------:R-:W-:Y:S01]  /*a5c0*/  IMAD.MOV.U32 R0, RZ, RZ, c[0x0][0x170] ;  /* 0x00005c00ff007624 */ /* 0x000fe200078e00ff */
[--C-:B-----5:R-:W-:Y:S02]  /*a5d0*/  PRMT R36, R36, 0x7610, R14.reuse ;  /* 0x0000761024247816 */ /* 0x120fe4000000000e */
[----:B------:R-:W-:Y:S01]  /*a5e0*/  PRMT R21, RZ, 0x7610, R21 ;  /* 0x00007610ff157816 */ /* 0x000fe20000000015 */
[----:B------:R-:W-:Y:S01]  /*a5f0*/  IMAD R0, R0, 0x3, R29 ;  /* 0x0000000300007824 */ /* 0x000fe200078e021d */
[----:B------:R-:W-:Y:S02]  /*a600*/  @P0 SEL R10, RZ, 0x1, !P4 ;  /* 0x00000001ff0a0807 */ /* 0x000fe40006000000 */
[----:B------:R-:W-:Y:S02]  /*a610*/  PRMT R26, R26, 0x5410, R14 ;  /* 0x000054101a1a7816 */ /* 0x000fe4000000000e */
[----:B------:R-:W-:-:S02]  /*a620*/  @P5 PRMT R36, RZ, 0x7610, R36 ;  /* 0x00007610ff245816 */ /* 0x000fc40000000024 */
[----:B------:R-:W-:Y:S02]  /*a630*/  PRMT R38, R38, 0x7610, R15 ;  /* 0x0000761026267816 */ /* 0x000fe4000000000f */
        /* <DEDUP_REMOVED lines=22> */
[----:B------:R-:W-:-:S02]  /*a7a0*/  PRMT R31, R22, 0x7632, R31 ;  /* 0x00007632161f7816 */ /* 0x000fc4000000001f */
[----:B------:R-:W-:Y:S02]  /*a7b0*/  @P2 PRMT R0, R12, 0x7610, R0 ;  /* 0x000076100c002816 */ /* 0x000fe40000000000 */
[----:B------:R-:W-:Y:S02]  /*a7c0*/  PRMT R30, R5, 0x7632, R30 ;  /* 0x00007632051e7816 */ /* 0x000fe4000000001e */
[----:B------:R-:W-:Y:S02]  /*a7d0*/  PRMT R33, R6, 0x7632, R33 ;  /* 0x0000763206217816 */ /* 0x000fe40000000021 */
[----:B------:R-:W-:Y:S02]  /*a7e0*/  PRMT R25, R20, 0x7632, R25 ;  /* 0x0000763214197816 */ /* 0x000fe40000000019 */
[----:B------:R-:W-:Y:S02]  /*a7f0*/  PRMT R32, R4, 0x7632, R32 ;  /* 0x0000763204207816 */ /* 0x000fe40000000020 */
[----:B------:R-:W-:-:S02]  /*a800*/  PRMT R11, R21, 0x7610, R11 ;  /* 0x00007610150b7816 */ /* 0x000fc4000000000b */
[----:B------:R-:W-:Y:S02]  /*a810*/  PRMT R10, R28, 0x7610, R10 ;  /* 0x000076101c0a7816 */ /* 0x000fe4000000000a */
[----:B------:R-:W-:Y:S01]  /*a820*/  PRMT R22, R20, 0x7610, R22 ;  /* 0x0000761014167816 */ /* 0x000fe20000000016 */
[----:B------:R-:W-:Y:S05]  /*a830*/  @!P4 BRA `(.L_x_4367) ;  /* 0xfffff7000000c947 */ /* 0x000fea000383ffff */
.L_x_4366:
[----:B------:R-:W-:Y:S05]  /*a840*/  BSYNC B0 ;  /* 0x0000000000007941 */ /* 0x000fea0003800000 */
.L_x_4365:
[----:B------:R-:W-:Y:S01]  /*a850*/  ISETP.GE.U32.AND P1, PT, R29, c[0x0][0x168], PT ;  /* 0x00005a001d007a0c */ /* 0x000fe20003f26070 */
[----:B------:R-:W-:Y:S01]  /*a860*/  BSSY B0, `(.L_x_4368) ;  /* 0x000002f000007945 */ /* 0x000fe20003800000 */
[----:B------:R-:W-:Y:S02]  /*a870*/  PRMT R22, R22, 0x7632, R22 ;  /* 0x0000763216167816 */ /* 0x000fe40000000016 */
[----:B------:R-:W-:Y:S02]  /*a880*/  PRMT R12, R20, 0x7632, R12 ;  /* 0x00007632140c7816 */ /* 0x000fe4000000000c */
[----:B------:R-:W-:Y:S02]  /*a890*/  PRMT R10, R4, 0x7632, R10 ;  /* 0x00007632040a7816 */ /* 0x000fe4000000000a */
[----:B------:R-:W-:-:S02]  /*a8a0*/  PRMT R13, R5, 0x7632, R13 ;  /* 0x00007632050d7816 */ /* 0x000fc4000000000d */
        /* <DEDUP_REMOVED lines=26> */
[----:B------:R-:W-:Y:S02]  /*aa50*/  ISETP.GE.U32.AND P0, PT, R15, c[0x0][0x168], PT ;  /* 0x00005a000f007a0c */ /* 0x000fe40003f06070 */
[----:B------:R-:W-:-:S11]  /*aa60*/  SHF.R.U32.HI R39, RZ, 0x2, R27 ;  /* 0x00000002ff277819 */ /* 0x000fd6000001161b */
[----:B------:R-:W-:-:S05]  /*aa70*/  @!P0 IMAD R15, R24, R15, RZ ;  /* 0x0000000f180f8224 */ /* 0x000fca00078e02ff */
[----:B------:R-:W-:Y:S01]  /*aa80*/  @!P0 SHF.R.U32.HI R27, RZ, 0x2, R15 ;  /* 0x00000002ff1b8819 */ /* 0x000fe2000001160f */
[----:B------:R-:W-:-:S04]  /*aa90*/  IMAD.WIDE.U32 R14, R39, 0x8, R18 ;  /* 0x00000008270e7825 */ /* 0x000fc800078e0012 */
[----:B------:R-:W-:Y:S02]  /*aaa0*/  @!P0 IMAD.WIDE.U32 R18, R27, 0x8, R18 ;  /* 0x000000081b128825 */ /* 0x000fe400078e0012 */
        /* <DEDUP_REMOVED lines=10> */
.L_x_4369:
[----:B------:R-:W-:Y:S05]  /*ab50*/  BSYNC B0 ;  /* 0x0000000000007941 */ /* 0x000fea0003800000 */
.L_x_4368:
        /* <DEDUP_REMOVED lines=10> */
[----:B------:R-:W-:Y:S02]  /*ac00*/  @P1 PRMT R33, RZ, 0x7610, R33 ;  /* 0x00007610ff211816 */ /* 0x000fe40000000021 */
[----:B------:R-:W-:Y:S02]  /*ac10*/  @P2 FSETP.NEU.FTZ.AND P4, PT, R30, RZ, PT ;  /* 0x000000ff1e00220b */ /* 0x000fe40003f9d000 */
[----:B------:R-:W-:Y:S02]  /*ac20*/  @P1 FSETP.NEU.FTZ.AND P6, PT, R33, RZ, PT ;  /* 0x000000ff2100120b */ /* 0x000fe40003fdd000 */
[----:B------:R-:W-:Y:S02]  /*ac30*/  @P3 PRMT R34, RZ, 0x7610, R34 ;  /* 0x00007610ff223816 */ /* 0x000fe40000000022 */
[----:B------:R-:W-:Y:S02]  /*ac40*/  @P2 SEL R14, RZ, 0x1, !P4 ;  /* 0x00000001ff0e2807 */ /* 0x000fe40006000000 */
[----:B------:R-:W-:-:S02]  /*ac50*/  ISETP.GE.U32.AND P4, PT, R29, c[0x0][0x168], PT ;  /* 0x00005a001d007a0c */ /* 0x000fc40003f86070 */
[----:B------:R-:W-:Y:S02]  /*ac60*/  @P1 SEL R11, RZ, 0x1, !P6 ;  /* 0x00000001ff0b1807 */ /* 0x000fe40007000000 */
[----:B------:R-:W-:Y:S02]  /*ac70*/  @P0 PRMT R32, RZ, 0x7610, R32 ;  /* 0x00007610ff200816 */ /* 0x000fe40000000020 */
[----:B------:R-:W-:Y:S02]  /*ac80*/  @P3 FSETP.NEU.FTZ.AND P6, PT, R34, RZ, PT ;  /* 0x000000ff2200320b */ /* 0x000fe40003fdd000 */
[----:B------:R-:W-:Y:S02]  /*ac90*/  PRMT R11, R11, 0x5410, RZ ;  /* 0x000054100b0b7816 */ /* 0x000fe400000000ff */
[----:B------:R-:W-:Y:S02]  /*aca0*/  @P0 FSETP.NEU.FTZ.AND P5, PT, R32, RZ, PT ;  /* 0x000000ff2000020b */ /* 0x000fe40003fbd000 */
[----:B------:R-:W-:-:S02]  /*acb0*/  @P3 SEL R18, RZ, 0x1, !P6 ;  /* 0x00000001ff123807 */ /* 0x000fc40007000000 */
[----:B------:R-:W-:Y:S02]  /*acc0*/  @P2 PRMT R11, R11, 0x5410, R14 ;  /* 0x000054100b0b2816 */ /* 0x000fe4000000000e */
[----:B------:R-:W-:Y:S02]  /*acd0*/  PRMT R8, RZ, 0x7610, R8 ;  /* 0x00007610ff087816 */ /* 0x000fe40000000008 */
[----:B------:R-:W-:Y:S02]  /*ace0*/  @P0 SEL R15, RZ, 0x1, !P5 ;  /* 0x00000001ff0f0807 */ /* 0x000fe40006800000 */
[----:B------:R-:W-:Y:S02]  /*acf0*/  @P3 PRMT R13, R13, 0x5410, R18 ;  /* 0x000054100d0d3816 */ /* 0x000fe40000000012 */
[----:B------:R-:W-:Y:S02]  /*ad00*/  @P1 PRMT R9, R11, 0x7610, R9 ;  /* 0x000076100b091816 */ /* 0x000fe40000000009 */
[----:B------:R-:W-:-:S02]  /*ad10*/  @P0 PRMT R8, R15, 0x7610, R8 ;  /* 0x000076100f080816 */ /* 0x000fc40000000008 */
[----:B------:R-:W-:Y:S02]  /*ad20*/  PRMT R13, R13, 0x7632, R13 ;  /* 0x000076320d0d7816 */ /* 0x000fe4000000000d */
[----:B------:R-:W-:Y:S01]  /*ad30*/  PRMT R11, R11, 0x7632, R11 ;  /* 0x000076320b0b7816 */ /* 0x000fe2000000000b */
[----:B------:R-:W-:Y:S05]  /*ad40*/  @P4 BRA `(.L_x_4371) ;  /* 0x0000064000004947 */ /* 0x000fea0003800000 */
[----:B------:R-:W-:Y:S02]  /*ad50*/  LOP3.LUT P2, RZ, R10, 0xff, RZ, 0xc0, !PT ;  /* 0x000000ff0aff7812 */ /* 0x000fe4000784c0ff */
[----:B------:R-:W-:Y:S02]  /*ad60*/  LOP3.LUT P4, RZ, R7, 0xff, RZ, 0xc0, !PT ;  /* 0x000000ff07ff7812 */ /* 0x000fe4000788c0ff */
[----:B------:R-:W-:Y:S02]  /*ad70*/  LOP3.LUT P0, RZ, R12, 0xff, RZ, 0xc0, !PT ;  /* 0x000000ff0cff7812 */ /* 0x000fe4000780c0ff */
[----:B------:R-:W-:Y:S02]  /*ad80*/  LOP3.LUT P1, RZ, R6, 0xff, RZ, 0xc0, !PT ;  /* 0x000000ff06ff7812 */ /* 0x000fe4000782c0ff */
[----:B------:R-:W-:-:S02]  /*ad90*/  PRMT R10, R10, 0x5410, RZ ;  /* 0x000054100a0a7816 */ /* 0x000fc400000000ff */
[----:B------:R-:W-:Y:S02]  /*ada0*/  IADD3 R29, R29, c[0x0][0x170], RZ ;  /* 0x00005c001d1d7a10 */ /* 0x000fe40007ffe0ff */
[----:B------:R-:W-:Y:S02]  /*adb0*/  PRMT R7, RZ, 0x7610, R7 ;  /* 0x00007610ff077816 */ /* 0x000fe40000000007 */
[----:B------:R-:W-:Y:S02]  /*adc0*/  @P2 PRMT R37, RZ, 0x7610, R37 ;  /* 0x00007610ff252816 */ /* 0x000fe40000000025 */
[----:B------:R-:W-:Y:S02]  /*add0*/  @P4 PRMT R25, RZ, 0x7610, R25 ;  /* 0x00007610ff194816 */ /* 0x000fe40000000019 */
[----:B------:R-:W-:Y:S02]  /*ade0*/  @P2 FSETP.NEU.FTZ.AND P3, PT, R37, RZ, PT ;  /* 0x000000ff2500220b */ /* 0x000fe40003f7d000 */
[----:B------:R-:W-:-:S02]  /*adf0*/  @P0 PRMT R40, RZ, 0x7610, R40 ;  /* 0x00007610ff280816 */ /* 0x000fc40000000028 */
[----:B------:R-:W-:Y:S02]  /*ae00*/  @P2 SEL R14, RZ, 0x1, !P3 ;  /* 0x00000001ff0e2807 */ /* 0x000fe40005800000 */
[----:B------:R-:W-:Y:S02]  /*ae10*/  @P4 FSETP.NEU.FTZ.AND P5, PT, R25, RZ, PT ;  /* 0x000000ff1900420b */ /* 0x000fe40003fbd000 */
[----:B------:R-:W-:Y:S02]  /*ae20*/  @P2 PRMT R10, R10, 0x5410, R14 ;  /* 0x000054100a0a2816 */ /* 0x000fe4000000000e */
[----:B------:R-:W-:Y:S02]  /*ae30*/  ISETP.GE.U32.AND P2, PT, R29, c[0x0][0x168], PT ;  /* 0x00005a001d007a0c */ /* 0x000fe40003f46070 */
[----:B------:R-:W-:Y:S02]  /*ae40*/  @P1 PRMT R31, RZ, 0x7610, R31 ;  /* 0x00007610ff1f1816 */ /* 0x000fe4000000001f */
[----:B------:R-:W-:-:S02]  /*ae50*/  @P0 FSETP.NEU.FTZ.AND P6, PT, R40, RZ, PT ;  /* 0x000000ff2800020b */ /* 0x000fc40003fdd000 */
[----:B------:R-:W-:Y:S02]  /*ae60*/  @P4 SEL R6, RZ, 0x1, !P5 ;  /* 0x00000001ff064807 */ /* 0x000fe40006800000 */
[----:B------:R-:W-:Y:S02]  /*ae70*/  @P1 FSETP.NEU.FTZ.AND P5, PT, R31, RZ, PT ;  /* 0x000000ff1f00120b */ /* 0x000fe40003fbd000 */
[----:B------:R-:W-:Y:S02]  /*ae80*/  PRMT R12, R12, 0x5410, RZ ;  /* 0x000054100c0c7816 */ /* 0x000fe400000000ff */
[----:B------:R-:W-:Y:S02]  /*ae90*/  @P0 SEL R18, RZ, 0x1, !P6 ;  /* 0x00000001ff120807 */ /* 0x000fe40007000000 */
[----:B------:R-:W-:Y:S02]  /*aea0*/  @P4 PRMT R7, R6, 0x7610, R7 ;  /* 0x0000761006074816 */ /* 0x000fe40000000007 */
[----:B------:R-:W-:-:S02]  /*aeb0*/  PRMT R6, RZ, 0x7610, R6 ;  /* 0x00007610ff067816 */ /* 0x000fc40000000006 */
[----:B------:R-:W-:Y:S02]  /*aec0*/  @P1 SEL R15, RZ, 0x1, !P5 ;  /* 0x00000001ff0f1807 */ /* 0x000fe40006800000 */
[----:B------:R-:W-:Y:S02]  /*aed0*/  @P0 PRMT R12, R12, 0x5410, R18 ;  /* 0x000054100c0c0816 */ /* 0x000fe40000000012 */
[----:B------:R-:W-:Y:S02]  /*aee0*/  @P1 PRMT R6, R15, 0x7610, R6 ;  /* 0x000076100f061816 */ /* 0x000fe40000000006 */
        /* <DEDUP_REMOVED lines=10> */
[----:B------:R-:W-:-:S02]  /*af90*/  PRMT R14, RZ, 0x5410, RZ ;  /* 0x00005410ff0e7816 */ /* 0x000fc400000000ff */
[----:B------:R-:W-:Y:S02]  /*afa0*/  ISETP.GE.U32.AND P0, PT, R4, c[0x0][0x168], PT ;  /* 0x00005a0004007a0c */ /* 0x000fe40003f06070 */
[----:B------:R-:W-:Y:S02]  /*afb0*/  @P3 PRMT R41, RZ, 0x7610, R41 ;  /* 0x00007610ff293816 */ /* 0x000fe40000000029 */
[----:B------:R-:W-:Y:S02]  /*afc0*/  @P4 PRMT R39, RZ, 0x7610, R39 ;  /* 0x00007610ff274816 */ /* 0x000fe40000000027 */
[----:B------:R-:W-:Y:S02]  /*afd0*/  @P3 FSETP.NEU.FTZ.AND P5, PT, R41, RZ, PT ;  /* 0x000000ff2900320b */ /* 0x000fe40003fbd000 */
[----:B------:R-:W-:Y:S02]  /*afe0*/  @P1 PRMT R43, RZ, 0x7610, R43 ;  /* 0x00007610ff2b1816 */ /* 0x000fe4000000002b */
[----:B------:R-:W-:-:S02]  /*aff0*/  @P4 FSETP.NEU.FTZ.AND P6, PT, R39, RZ, PT ;  /* 0x000000ff2700420b */ /* 0x000fc40003fdd000 */
[----:B------:R-:W-:Y:S02]  /*b000*/  @P3 SEL R18, RZ, 0x1, !P5 ;  /* 0x00000001ff123807 */ /* 0x000fe40006800000 */
[----:B------:R-:W-:Y:S02]  /*b010*/  @P2 PRMT R42, RZ, 0x7610, R42 ;  /* 0x00007610ff2a2816 */ /* 0x000fe4000000002a */
[----:B------:R-:W-:Y:S02]  /*b020*/  @P1 FSETP.NEU.FTZ.AND P5, PT, R43, RZ, PT ;  /* 0x000000ff2b00120b */ /* 0x000fe40003fbd000 */
[----:B------:R-:W-:Y:S02]  /*b030*/  @P4 SEL R15, RZ, 0x1, !P6 ;  /* 0x00000001ff0f4807 */ /* 0x000fe40007000000 */
[----:B------:R-:W-:Y:S02]  /*b040*/  @P2 FSETP.NEU.FTZ.AND P6, PT, R42, RZ, PT ;  /* 0x000000ff2a00220b */ /* 0x000fe40003fdd000 */
[----:B------:R-:W-:-:S02]  /*b050*/  @P1 SEL R21, RZ, 0x1, !P5 ;  /* 0x00000001ff151807 */ /* 0x000fc40006800000 */
[----:B------:R-:W-:Y:S02]  /*b060*/  @P3 PRMT R14, R18, 0x7610, R14 ;  /* 0x00007610120e3816 */ /* 0x000fe4000000000e */
[----:B------:R-:W-:Y:S02]  /*b070*/  PRMT R5, RZ, 0x7610, R5 ;  /* 0x00007610ff057816 */ /* 0x000fe40000000005 */
[----:B------:R-:W-:Y:S02]  /*b080*/  PRMT R4, RZ, 0x7610, R4 ;  /* 0x00007610ff047816 */ /* 0x000fe40000000004 */
[----:B------:R-:W-:Y:S02]  /*b090*/  @P2 SEL R19, RZ, 0x1, !P6 ;  /* 0x00000001ff132807 */ /* 0x000fe40007000000 */
[----:B------:R-:W-:Y:S02]  /*b0a0*/  @P1 PRMT R14, R14, 0x5410, R21 ;  /* 0x000054100e0e1816 */ /* 0x000fe40000000015 */
[----:B------:R-:W-:-:S02]  /*b0b0*/  @P4 PRMT R5, R15, 0x7610, R5 ;  /* 0x000076100f054816 */ /* 0x000fc40000000005 */
[----:B------:R-:W-:Y:S02]  /*b0c0*/  @P2 PRMT R4, R19, 0x7610, R4 ;  /* 0x0000761013042816 */ /* 0x000fe40000000004 */
[----:B------:R-:W-:Y:S02]  /*b0d0*/  PRMT R12, R12, 0x7632, R12 ;  /* 0x000076320c0c7816 */ /* 0x000fe4000000000c */
[----:B------:R-:W-:Y:S02]  /*b0e0*/  PRMT R10, R10, 0x7632, R10 ;  /* 0x000076320a0a7816 */ /* 0x000fe4000000000a */
        /* <DEDUP_REMOVED lines=12> */
[----:B------:R-:W-:Y:S02]  /*b1b0*/  @P6 PRMT R36, RZ, 0x7610, R36 ;  /* 0x00007610ff246816 */ /* 0x000fe40000000024 */
[----:B------:R-:W-:Y:S02]  /*b1c0*/  @P0 PRMT R38, RZ, 0x7610, R38 ;  /* 0x00007610ff260816 */ /* 0x000fe40000000026 */
[----:B------:R-:W-:Y:S02]  /*b1d0*/  @P6 FSETP.NEU.FTZ.AND P5, PT, R36, RZ, PT ;  /* 0x000000ff2400620b */ /* 0x000fe40003fbd000 */
[----:B------:R-:W-:Y:S02]  /*b1e0*/  @P1 PRMT R26, RZ, 0x7610, R26 ;  /* 0x00007610ff1a1816 */ /* 0x000fe4000000001a */
[----:B------:R-:W-:-:S02]  /*b1f0*/  @P2 PRMT R35, RZ, 0x7610, R35 ;  /* 0x00007610ff232816 */ /* 0x000fc40000000023 */
[C---:B------:R-:W-:Y:S02]  /*b200*/  @P0 PRMT R21, R14.reuse, 0x7632, R21 ;  /* 0x000076320e150816 */ /* 0x040fe40000000015 */
[----:B------:R-:W-:Y:S02]  /*b210*/  @P0 PRMT R22, R14, 0x7610, R22 ;  /* 0x000076100e160816 */ /* 0x000fe40000000016 */
[----:B------:R-:W-:Y:S02]  /*b220*/  PRMT R14, RZ, 0x7610, R14 ;  /* 0x00007610ff0e7816 */ /* 0x000fe4000000000e */
[----:B------:R-:W-:Y:S02]  /*b230*/  @P6 SEL R14, RZ, 0x1, !P5 ;  /* 0x00000001ff0e6807 */ /* 0x000fe40006800000 */
[----:B------:R-:W-:Y:S02]  /*b240*/  @P1 FSETP.NEU.FTZ.AND P3, PT, R26, RZ, PT ;  /* 0x000000ff1a00120b */ /* 0x000fe40003f7d000 */
[----:B------:R-:W-:-:S02]  /*b250*/  @P2 FSETP.NEU.FTZ.AND P4, PT, R35, RZ, PT ;  /* 0x000000ff2300220b */ /* 0x000fc40003f9d000 */
[----:B------:R-:W-:Y:S02]  /*b260*/  @P0 FSETP.NEU.FTZ.AND P5, PT, R38, RZ, PT ;  /* 0x000000ff2600020b */ /* 0x000fe40003fbd000 */
[----:B------:R-:W-:Y:S02]  /*b270*/  PRMT R10, R10, 0x7632, R10 ;  /* 0x000076320a0a7816 */ /* 0x000fe4000000000a */
[----:B------:R-:W-:Y:S02]  /*b280*/  PRMT R13, R13, 0x7632, R13 ;  /* 0x000076320d0d7816 */ /* 0x000fe4000000000d */
[----:B------:R-:W-:Y:S02]  /*b290*/  PRMT R11, R11, 0x7632, R11 ;  /* 0x000076320b0b7816 */ /* 0x000fe4000000000b */
[----:B------:R-:W-:Y:S02]  /*b2a0*/  PRMT R3, RZ, 0x7610, R3 ;  /* 0x00007610ff037816 */ /* 0x000fe40000000003 */
[----:B------:R-:W-:-:S02]  /*b2b0*/  PRMT R0, RZ, 0x7610, R0 ;  /* 0x00007610ff007816 */ /* 0x000fc40000000000 */
[----:B------:R-:W-:Y:S02]  /*b2c0*/  PRMT R28, RZ, 0x7610, R28 ;  /* 0x00007610ff1c7816 */ /* 0x000fe4000000001c */
[----:B------:R-:W-:Y:S02]  /*b2d0*/  @P1 SEL R15, RZ, 0x1, !P3 ;  /* 0x00000001ff0f1807 */ /* 0x000fe40005800000 */
[----:B------:R-:W-:Y:S02]  /*b2e0*/  @P2 SEL R18, RZ, 0x1, !P4 ;  /* 0x00000001ff122807 */ /* 0x000fe40006000000 */
[----:B------:R-:W-:Y:S02]  /*b2f0*/  @P0 SEL R19, RZ, 0x1, !P5 ;  /* 0x00000001ff130807 */ /* 0x000fe40006800000 */
[----:B------:R-:W-:Y:S02]  /*b300*/  PRMT R20, R14, 0x7610, R20 ;  /* 0x000076100e147816 */ /* 0x000fe40000000014 */
[----:B------:R-:W-:-:S02]  /*b310*/  @P0 PRMT R12, R12, 0x7632, R12 ;  /* 0x000076320c0c0816 */ /* 0x000fc4000000000c */
[----:B------:R-:W-:Y:S02]  /*b320*/  @P0 PRMT R10, R10, 0x7632, R10 ;  /* 0x000076320a0a0816 */ /* 0x000fe4000000000a */
[----:B------:R-:W-:Y:S02]  /*b330*/  @P0 PRMT R13, R13, 0x7632, R13 ;  /* 0x000076320d0d0816 */ /* 0x000fe4000000000d */
[----:B------:R-:W-:Y:S02]  /*b340*/  @P0 PRMT R11, R11, 0x7632, R11 ;  /* 0x000076320b0b0816 */ /* 0x000fe4000000000b */
[----:B------:R-:W-:Y:S02]  /*b350*/  @P1 PRMT R3, R15, 0x7610, R3 ;  /* 0x000076100f031816 */ /* 0x000fe40000000003 */
[----:B------:R-:W-:Y:S02]  /*b360*/  @P2 PRMT R0, R18, 0x7610, R0 ;  /* 0x0000761012002816 */ /* 0x000fe40000000000 */
[----:B------:R-:W-:-:S02]  /*b370*/  @P0 PRMT R28, R19, 0x7610, R28 ;  /* 0x00007610131c0816 */ /* 0x000fc4000000001c */
[----:B------:R-:W-:Y:S02]  /*b380*/  @P0 PRMT R20, R14, 0x7610, R20 ;  /* 0x000076100e140816 */ /* 0x000fe40000000014 */
.L_x_4371:
[----:B------:R-:W-:Y:S05]  /*b390*/  BSYNC B0 ;  /* 0x0000000000007941 */ /* 0x000fea0003800000 */
.L_x_4370:
[----:B------:R-:W0:Y:S01]  /*b3a0*/  I2F.S8 R7, R7 ;  /* 0x0000000700077306 */ /* 0x000e220000001400 */
[----:B------:R-:W-:Y:S02]  /*b3b0*/  LOP3.LUT P6, RZ, R9, 0xff, RZ, 0xc0, !PT ;  /* 0x000000ff09ff7812 */ /* 0x000fe400078cc0ff */
[----:B------:R-:W-:Y:S02]  /*b3c0*/  LOP3.LUT P1, RZ, R11, 0xff, RZ, 0xc0, !PT ;  /* 0x000000ff0bff7812 */ /* 0x000fe4000782c0ff */
[----:B------:R-:W-:Y:S02]  /*b3d0*/  LOP3.LUT P2, RZ, R8, 0xff, RZ, 0xc0, !PT ;  /* 0x000000ff08ff7812 */ /* 0x000fe4000784c0ff */
[----:B------:R-:W-:Y:S01]  /*b3e0*/  LOP3.LUT P0, RZ, R13, 0xff, RZ, 0xc0, !PT ;  /* 0x000000ff0dff7812 */ /* 0x000fe2000780c0ff */
[----:B------:R-:W1:Y:S01]  /*b3f0*/  I2F.S8 R10, R10 ;  /* 0x0000000a000a7306 */ /* 0x000e620000001400 */
[----:B------:R-:W-:Y:S02]  /*b400*/  PRMT R25, RZ, 0x7610, R25 ;  /* 0x00007610ff197816 */ /* 0x000fe40000000019 */
[----:B------:R-:W-:-:S05]  /*b410*/  PRMT R18, RZ, 0x7610, R18 ;  /* 0x00007610ff127816 */ /* 0x000fca0000000012 */
[----:B------:R2:W3:Y:S01]  /*b420*/  I2F.S8 R14, R6 ;  /* 0x00000006000e7306 */ /* 0x0004e20000001400 */
[----:B0-----:R-:W-:Y:S02]  /*b430*/  F2FP.BF16.PACK_AB R8, RZ, R7 ;  /* 0x00000007ff08723e */ /* 0x001fe400000010ff */
[----:B------:R-:W-:-:S05]  /*b440*/  PRMT R7, RZ, 0x7610, R7 ;  /* 0x00007610ff077816 */ /* 0x000fca0000000007 */
[----:B------:R-:W0:Y:S01]  /*b450*/  I2F.S8 R12, R12 ;  /* 0x0000000c000c7306 */ /* 0x000e220000001400 */
[----:B-1----:R-:W-:Y:S02]  /*b460*/  F2FP.BF16.PACK_AB R9, RZ, R10 ;  /* 0x0000000aff09723e */ /* 0x002fe400000010ff */
[----:B--2---:R-:W-:-:S04]  /*b470*/  @P6 PRMT R6, RZ, 0x5410, R8 ;  /* 0x00005410ff066816 */ /* 0x004fc80000000008 */
[----:B------:R-:W-:Y:S01]  /*b480*/  @P6 FSETP.NEU.FTZ.AND P5, PT, R6, RZ, PT ;  /* 0x000000ff0600620b */ /* 0x000fe20003fbd000 */
[----:B------:R1:W-:Y:S01]  /*b490*/  I2F.S8 R8, R5 ;  /* 0x0000000500087306 */ /* 0x0003e20000001400 */
[----:B---3--:R-:W-:Y:S02]  /*b4a0*/  F2FP.BF16.PACK_AB R14, RZ, R14 ;  /* 0x0000000eff0e723e */ /* 0x008fe400000010ff */
[----:B------:R-:W-:Y:S02]  /*b4b0*/  PRMT R6, RZ, 0x7610, R6 ;  /* 0x00007610ff067816 */ /* 0x000fe40000000006 */
[----:B------:R-:W-:Y:S02]  /*b4c0*/  @P6 SEL R6, RZ, 0x1, !P5 ;  /* 0x00000001ff066807 */ /* 0x000fe40006800000 */
[----:B0-----:R-:W-:Y:S01]  /*b4d0*/  F2FP.BF16.PACK_AB R12, RZ, R12 ;  /* 0x0000000cff0c723e */ /* 0x001fe200000010ff */
[----:B------:R-:W0:Y:S01]  /*b4e0*/  I2F.S8 R22, R22 ;  /* 0x0000001600167306 */ /* 0x000e220000001400 */
[----:B-1----:R-:W-:-:S02]  /*b4f0*/  @P1 PRMT R5, RZ, 0x5410, R9 ;  /* 0x00005410ff051816 */ /* 0x002fc40000000009 */
[----:B------:R-:W-:Y:S02]  /*b500*/  PRMT R10, R6, 0x9910, RZ ;  /* 0x00009910060a7816 */ /* 0x000fe400000000ff */
[----:B------:R-:W-:Y:S02]  /*b510*/  @P1 FSETP.NEU.FTZ.AND P3, PT, R5, RZ, PT ;  /* 0x000000ff0500120b */ /* 0x000fe40003f7d000 */
[----:B------:R-:W-:Y:S01]  /*b520*/  @P2 PRMT R5, RZ, 0x5410, R14 ;  /* 0x00005410ff052816 */ /* 0x000fe2000000000e */
[----:B------:R1:W2:Y:S01]  /*b530*/  I2F.S8 R9, R4 ;  /* 0x0000000400097306 */ /* 0x0002a20000001400 */
[----:B------:R-:W-:Y:S02]  /*b540*/  PRMT R6, RZ, 0x7610, R6 ;  /* 0x00007610ff067816 */ /* 0x000fe40000000006 */
[----:B------:R-:W-:Y:S02]  /*b550*/  @P2 FSETP.NEU.FTZ.AND P4, PT, R5, RZ, PT ;  /* 0x000000ff0500220b */ /* 0x000fe40003f9d000 */
[----:B------:R-:W-:-:S02]  /*b560*/  @P0 PRMT R5, RZ, 0x5410, R12 ;  /* 0x00005410ff050816 */ /* 0x000fc4000000000c */
[----:B------:R-:W-:Y:S01]  /*b570*/  @P2 SEL R7, RZ, 0x1, !P4 ;  /* 0x00000001ff072807 */ /* 0x000fe20006000000 */
[----:B------:R-:W3:Y:S01]  /*b580*/  I2F.S8 R21, R21 ;  /* 0x0000001500157306 */ /* 0x000ee20000001400 */
[----:B------:R-:W-:Y:S02]  /*b590*/  @P0 FSETP.NEU.FTZ.AND P5, PT, R5, RZ, PT ;  /* 0x000000ff0500020b */ /* 0x000fe40003fbd000 */
[----:B------:R-:W-:Y:S02]  /*b5a0*/  PRMT R5, RZ, 0x7610, R5 ;  /* 0x00007610ff057816 */ /* 0x000fe40000000005 */
[----:B------:R-:W-:Y:S02]  /*b5b0*/  @P1 SEL R5, RZ, 0x1, !P3 ;  /* 0x00000001ff051807 */ /* 0x000fe40005800000 */
[----:B------:R-:W-:Y:S01]  /*b5c0*/  @P0 SEL R6, RZ, 0x1, !P5 ;  /* 0x00000001ff060807 */ /* 0x000fe20006800000 */
[----:B------:R-:W-:Y:S01]  /*b5d0*/  I2F.S8 R0, R0 ;  /* 0x0000000000007306 */ /* 0x000fe20000001400 */
[----:B------:R-:W-:-:S02]  /*b5e0*/  PRMT R5, R5, 0x9910, RZ ;  /* 0x0000991005057816 */ /* 0x000fc400000000ff */
[----:B-1----:R-:W-:Y:S02]  /*b5f0*/  PRMT R4, R7, 0x9910, RZ ;  /* 0x0000991007047816 */ /* 0x002fe400000000ff */
[----:B------:R-:W-:Y:S02]  /*b600*/  ISETP.NE.AND P5, PT, R5, RZ, PT ;  /* 0x000000ff0500720c */ /* 0x000fe40003fa5270 */
[----:B------:R-:W-:Y:S01]  /*b610*/  ISETP.NE.AND P1, PT, R10, RZ, PT ;  /* 0x000000ff0a00720c */ /* 0x000fe20003f25270 */
[----:B------:R-:W-:Y:S01]  /*b620*/  I2F.S8 R20, R20 ;  /* 0x0000001400147306 */ /* 0x000fe20000001400 */
[----:B------:R-:W-:Y:S02]  /*b630*/  PRMT R6, R6, 0x9910, RZ ;  /* 0x0000991006067816 */ /* 0x000fe400000000ff */
[----:B------:R-:W-:Y:S02]  /*b640*/  ISETP.NE.AND P3, PT, R4, RZ, PT ;  /* 0x000000ff0400720c */ /* 0x000fe40003f65270 */
[----:B0-----:R-:W-:Y:S01]  /*b650*/  F2FP.BF16.PACK_AB R22, RZ, R22 ;  /* 0x00000016ff16723e */ /* 0x001fe200000010ff */
[----:B------:R-:W-:Y:S01]  /*b660*/  IMAD.MOV.U32 R4, RZ, RZ, R6 ;  /* 0x000000ffff047224 */ /* 0x000fe200078e0006 */
[----:B------:R-:W-:Y:S01]  /*b670*/  F2FP.BF16.PACK_AB R8, RZ, R8 ;  /* 0x00000008ff08723e */ /* 0x000fe200000010ff */
[----:B------:R0:W1:Y:S01]  /*b680*/  I2F.S8 R6, R3 ;  /* 0x0000000300067306 */ /* 0x0000620000001400 */
[----:B--2---:R-:W-:-:S02]  /*b690*/  F2FP.BF16.PACK_AB R9, RZ, R9 ;  /* 0x00000009ff09723e */ /* 0x004fc400000010ff */
[----:B------:R-:W-:Y:S02]  /*b6a0*/  ISETP.NE.AND P0, PT, R4, RZ, PT ;  /* 0x000000ff0400720c */ /* 0x000fe40003f05270 */
[----:B------:R-:W-:Y:S02]  /*b6b0*/  @P1 PRMT R4, RZ, 0x5410, R8 ;  /* 0x00005410ff041816 */ /* 0x000fe40000000008 */
[----:B---3--:R-:W-:Y:S02]  /*b6c0*/  F2FP.BF16.PACK_AB R5, RZ, R21 ;  /* 0x00000015ff05723e */ /* 0x008fe400000010ff */
[----:B0-----:R-:W-:Y:S02]  /*b6d0*/  @P5 PRMT R3, RZ, 0x5410, R22 ;  /* 0x00005410ff035816 */ /* 0x001fe40000000016 */
[----:B------:R-:W-:Y:S02]  /*b6e0*/  @P1 FSETP.NEU.FTZ.AND P6, PT, R4, RZ, PT ;  /* 0x000000ff0400120b */ /* 0x000fe40003fdd000 */
[----:B------:R-:W-:-:S02]  /*b6f0*/  @P5 FSETP.NEU.FTZ.AND P4, PT, R3, RZ, PT ;  /* 0x000000ff0300520b */ /* 0x000fc40003f9d000 */
[----:B------:R-:W-:Y:S02]  /*b700*/  @P3 PRMT R3, RZ, 0x5410, R9 ;  /* 0x00005410ff033816 */ /* 0x000fe40000000009 */
[----:B------:R-:W-:Y:S02]  /*b710*/  PRMT R4, RZ, 0x7610, R4 ;  /* 0x00007610ff047816 */ /* 0x000fe40000000004 */
[----:B------:R-:W-:Y:S02]  /*b720*/  @P3 FSETP.NEU.FTZ.AND P2, PT, R3, RZ, PT ;  /* 0x000000ff0300320b */ /* 0x000fe40003f5d000 */
[----:B------:R-:W-:Y:S02]  /*b730*/  PRMT R3, RZ, 0x7610, R3 ;  /* 0x00007610ff037816 */ /* 0x000fe40000000003 */
[----:B------:R-:W-:Y:S02]  /*b740*/  @P1 SEL R4, RZ, 0x1, !P6 ;  /* 0x00000001ff041807 */ /* 0x000fe40007000000 */
[----:B------:R-:W-:-:S02]  /*b750*/  @P5 SEL R3, RZ, 0x1, !P4 ;  /* 0x00000001ff035807 */ /* 0x000fc40006000000 */
[----:B------:R-:W-:Y:S02]  /*b760*/  @P0 PRMT R5, RZ, 0x5410, R5 ;  /* 0x00005410ff050816 */ /* 0x000fe40000000005 */
[----:B------:R-:W-:Y:S02]  /*b770*/  PRMT R4, R4, 0x9910, RZ ;  /* 0x0000991004047816 */ /* 0x000fe400000000ff */
[----:B------:R-:W-:Y:S02]  /*b780*/  PRMT R7, R3, 0x9910, RZ ;  /* 0x0000991003077816 */ /* 0x000fe400000000ff */
[----:B------:R-:W-:Y:S02]  /*b790*/  @P0 FSETP.NEU.FTZ.AND P6, PT, R5, RZ, PT ;  /* 0x000000ff0500020b */ /* 0x000fe40003fdd000 */
[----:B------:R-:W-:Y:S01]  /*b7a0*/  ISETP.NE.AND P1, PT, R4, RZ, PT ;  /* 0x000000ff0400720c */ /* 0x000fe20003f25270 */
[----:B------:R-:W-:Y:S01]  /*b7b0*/  IMAD.MOV.U32 R4, RZ, RZ, R7 ;  /* 0x000000ffff047224 */ /* 0x000fe200078e0007 */
[----:B------:R-:W-:-:S02]  /*b7c0*/  PRMT R5, RZ, 0x7610, R5 ;  /* 0x00007610ff057816 */ /* 0x000fc40000000005 */
[----:B------:R-:W-:Y:S02]  /*b7d0*/  @P3 SEL R5, RZ, 0x1, !P2 ;  /* 0x00000001ff053807 */ /* 0x000fe40005000000 */
[----:B------:R-:W-:Y:S02]  /*b7e0*/  PRMT R3, RZ, 0x7610, R3 ;  /* 0x00007610ff037816 */ /* 0x000fe40000000003 */
[----:B------:R-:W-:Y:S02]  /*b7f0*/  @P0 SEL R3, RZ, 0x1, !P6 ;  /* 0x00000001ff030807 */ /* 0x000fe40007000000 */
[----:B------:R-:W-:Y:S02]  /*b800*/  ISETP.NE.AND P4, PT, R4, RZ, PT ;  /* 0x000000ff0400720c */ /* 0x000fe40003f85270 */
[----:B------:R-:W-:Y:S02]  /*b810*/  PRMT R5, R5, 0x9910, RZ ;  /* 0x0000991005057816 */ /* 0x000fe400000000ff */
[----:B------:R-:W-:-:S02]  /*b820*/  PRMT R3, R3, 0x9910, RZ ;  /* 0x0000991003037816 */ /* 0x000fc400000000ff */
[----:B-1----:R-:W-:Y:S02]  /*b830*/  F2FP.BF16.PACK_AB R6, RZ, R6 ;  /* 0x00000006ff06723e */ /* 0x002fe400000010ff */
[----:B------:R-:W-:Y:S02]  /*b840*/  ISETP.NE.AND P5, PT, R5, RZ, PT ;  /* 0x000000ff0500720c */ /* 0x000fe40003fa5270 */
[----:B------:R-:W-:Y:S02]  /*b850*/  ISETP.NE.AND P6, PT, R3, RZ, PT ;  /* 0x000000ff0300720c */ /* 0x000fe40003fc5270 */
[----:B------:R-:W-:Y:S02]  /*b860*/  F2FP.BF16.PACK_AB R3, RZ, R0 ;  /* 0x00000000ff03723e */ /* 0x000fe400000010ff */
[----:B------:R-:W-:Y:S02]  /*b870*/  @P1 PRMT R0, RZ, 0x5410, R6 ;  /* 0x00005410ff001816 */ /* 0x000fe40000000006 */
[----:B------:R-:W-:-:S02]  /*b880*/  F2FP.BF16.PACK_AB R20, RZ, R20 ;  /* 0x00000014ff14723e */ /* 0x000fc400000010ff */
[----:B------:R-:W-:Y:S02]  /*b890*/  @P1 FSETP.NEU.FTZ.AND P0, PT, R0, RZ, PT ;  /* 0x000000ff0000120b */ /* 0x000fe40003f1d000 */
[----:B------:R-:W-:Y:S02]  /*b8a0*/  @P4 PRMT R0, RZ, 0x5410, R20 ;  /* 0x00005410ff004816 */ /* 0x000fe40000000014 */
[----:B------:R-:W-:Y:S02]  /*b8b0*/  PRMT R8, RZ, 0x7610, R8 ;  /* 0x00007610ff087816 */ /* 0x000fe40000000008 */
[----:B------:R-:W-:Y:S02]  /*b8c0*/  @P4 FSETP.NEU.FTZ.AND P2, PT, R0, RZ, PT ;  /* 0x000000ff0000420b */ /* 0x000fe40003f5d000 */
[----:B------:R-:W-:Y:S02]  /*b8d0*/  @P5 PRMT R0, RZ, 0x5410, R3 ;  /* 0x00005410ff005816 */ /* 0x000fe40000000003 */
[----:B------:R-:W-:-:S02]  /*b8e0*/  @P4 SEL R3, RZ, 0x1, !P2 ;  /* 0x00000001ff034807 */ /* 0x000fc40005000000 */
[----:B------:R-:W-:Y:S02]  /*b8f0*/  @P5 FSETP.NEU.FTZ.AND P3, PT, R0, RZ, PT ;  /* 0x000000ff0000520b */ /* 0x000fe40003f7d000 */
[----:B------:R-:W-:Y:S02]  /*b900*/  @P1 SEL R0, RZ, 0x1, !P0 ;  /* 0x00000001ff001807 */ /* 0x000fe40004000000 */
[----:B------:R-:W-:Y:S02]  /*b910*/  @P5 SEL R4, RZ, 0x1, !P3 ;  /* 0x00000001ff045807 */ /* 0x000fe40005800000 */
[----:B------:R-:W-:Y:S02]  /*b920*/  @P1 PRMT R25, R0, 0x7610, R25 ;  /* 0x0000761000191816 */ /* 0x000fe40000000019 */
[----:B------:R-:W-:Y:S02]  /*b930*/  @P4 PRMT R8, R3, 0x7610, R8 ;  /* 0x0000761003084816 */ /* 0x000fe40000000008 */
[----:B------:R-:W-:-:S02]  /*b940*/  @P5 PRMT R18, R4, 0x7610, R18 ;  /* 0x0000761004125816 */ /* 0x000fc40000000012 */
        /* <DEDUP_REMOVED lines=8> */
.L_x_4348:
        /* <DEDUP_REMOVED lines=31> */
[----:B------:R-:W-:Y:S01]  /*bbc0*/  IMAD.U32 R4, RZ, RZ, UR4 ;  /* 0x00000004ff047e24 */ /* 0x000fe2000f8e00ff */
        /* <DEDUP_REMOVED lines=17> */
.L_x_4374:
        /* <DEDUP_REMOVED lines=23> */
[--C-:B--2---:R-:W-:Y:S02]  /*be50*/  PRMT R28, R28, 0x5410, R14.reuse ;  /* 0x000054101c1c7816 */ /* 0x104fe4000000000e */
[----:B------:R-:W-:Y:S02]  /*be60*/  PRMT R29, R29, 0x7610, R14 ;  /* 0x000076101d1d7816 */ /* 0x000fe4000000000e */
[----:B------:R-:W-:Y:S02]  /*be70*/  @P1 PRMT R28, RZ, 0x7610, R28 ;  /* 0x00007610ff1c1816 */ /* 0x000fe4000000001c */
[----:B------:R-:W-:-:S02]  /*be80*/  @P2 PRMT R29, RZ, 0x7610, R29 ;  /* 0x00007610ff1d2816 */ /* 0x000fc4000000001d */
[----:B------:R-:W-:Y:S02]  /*be90*/  @P1 FSETP.NEU.FTZ.AND P0, PT, R28, RZ, PT ;  /* 0x000000ff1c00120b */ /* 0x000fe40003f1d000 */
[----:B------:R-:W-:Y:S02]  /*bea0*/  @P2 FSETP.NEU.FTZ.AND P5, PT, R29, RZ, PT ;  /* 0x000000ff1d00220b */ /* 0x000fe40003fbd000 */
[----:B------:R-:W-:Y:S02]  /*beb0*/  @P1 SEL R8, RZ, 0x1, !P0 ;  /* 0x00000001ff081807 */ /* 0x000fe40004000000 */
[C---:B------:R-:W-:Y:S02]  /*bec0*/  LOP3.LUT P0, RZ, R31.reuse, 0xff, RZ, 0xc0, !PT ;  /* 0x000000ff1fff7812 */ /* 0x040fe4000780c0ff */
[----:B------:R-:W-:Y:S02]  /*bed0*/  PRMT R31, R31, 0x5410, R15 ;  /* 0x000054101f1f7816 */ /* 0x000fe4000000000f */
[----:B------:R-:W-:-:S02]  /*bee0*/  @P1 PRMT R10, R8, 0x7610, R10 ;  /* 0x00007610080a1816 */ /* 0x000fc4000000000a */
[----:B------:R-:W-:Y:S02]  /*bef0*/  @P3 PRMT R31, RZ, 0x7610, R31 ;  /* 0x00007610ff1f3816 */ /* 0x000fe4000000001f */
[----:B------:R-:W-:Y:S02]  /*bf00*/  LOP3.LUT P1, RZ, R7, 0xff, RZ, 0xc0, !PT ;  /* 0x000000ff07ff7812 */ /* 0x000fe4000782c0ff */
[----:B------:R-:W-:Y:S02]  /*bf10*/  PRMT R33, R33, 0x7610, R15 ;  /* 0x0000761021217816 */ /* 0x000fe4000000000f */
[----:B------:R-:W-:Y:S02]  /*bf20*/  PRMT R7, R7, 0x5410, RZ ;  /* 0x0000541007077816 */ /* 0x000fe400000000ff */
[----:B------:R-:W-:Y:S02]  /*bf30*/  @P2 SEL R8, RZ, 0x1, !P5 ;  /* 0x00000001ff082807 */ /* 0x000fe40006800000 */
[----:B------:R-:W-:-:S02]  /*bf40*/  @P3 FSETP.NEU.FTZ.AND P5, PT, R31, RZ, PT ;  /* 0x000000ff1f00320b */ /* 0x000fc40003fbd000 */
[----:B------:R-:W-:Y:S02]  /*bf50*/  @P4 PRMT R33, RZ, 0x7610, R33 ;  /* 0x00007610ff214816 */ /* 0x000fe40000000021 */
[----:B------:R-:W-:Y:S02]  /*bf60*/  @P2 PRMT R7, R7, 0x5410, R8 ;  /* 0x0000541007072816 */ /* 0x000fe40000000008 */
[----:B------:R-:W-:Y:S02]  /*bf70*/  @P3 SEL R8, RZ, 0x1, !P5 ;  /* 0x00000001ff083807 */ /* 0x000fe40006800000 */
[----:B---3--:R-:W-:Y:S02]  /*bf80*/  PRMT R32, R32, 0x5410, R24 ;  /* 0x0000541020207816 */ /* 0x008fe40000000018 */
[----:B------:R-:W-:Y:S02]  /*bf90*/  @P4 FSETP.NEU.FTZ.AND P5, PT, R33, RZ, PT ;  /* 0x000000ff2100420b */ /* 0x000fe40003fbd000 */
[----:B------:R-:W-:-:S02]  /*bfa0*/  @P3 PRMT R9, R8, 0x7610, R9 ;  /* 0x0000761008093816 */ /* 0x000fc40000000009 */
[----:B------:R-:W-:Y:S02]  /*bfb0*/  LOP3.LUT P3, RZ, R6, 0xff, RZ, 0xc0, !PT ;  /* 0x000000ff06ff7812 */ /* 0x000fe4000786c0ff */
[----:B------:R-:W-:Y:S02]  /*bfc0*/  @P6 PRMT R32, RZ, 0x7610, R32 ;  /* 0x00007610ff206816 */ /* 0x000fe40000000020 */
[----:B------:R-:W-:Y:S02]  /*bfd0*/  PRMT R14, RZ, 0x7610, R14 ;  /* 0x00007610ff0e7816 */ /* 0x000fe4000000000e */
[----:B------:R-:W-:Y:S02]  /*bfe0*/  @P4 SEL R6, RZ, 0x1, !P5 ;  /* 0x00000001ff064807 */ /* 0x000fe40006800000 */
[----:B------:R-:W-:Y:S02]  /*bff0*/  PRMT R34, R34, 0x7610, R24 ;  /* 0x0000761022227816 */ /* 0x000fe40000000018 */
[----:B------:R-:W-:-:S02]  /*c000*/  LOP3.LUT P2, RZ, R22, 0xff, RZ, 0xc0, !PT ;  /* 0x000000ff16ff7812 */ /* 0x000fc4000784c0ff */
[----:B------:R-:W-:Y:S02]  /*c010*/  @P6 FSETP.NEU.FTZ.AND P5, PT, R32, RZ, PT ;  /* 0x000000ff2000620b */ /* 0x000fe40003fbd000 */
[----:B------:R-:W-:Y:S02]  /*c020*/  @P4 PRMT R14, R6, 0x7610, R14 ;  /* 0x00007610060e4816 */ /* 0x000fe4000000000e */
[C---:B------:R-:W-:Y:S02]  /*c030*/  LOP3.LUT P4, RZ, R30.reuse, 0xff, RZ, 0xc0, !PT ;  /* 0x000000ff1eff7812 */ /* 0x040fe4000788c0ff */
[----:B------:R-:W-:Y:S02]  /*c040*/  @P0 PRMT R34, RZ, 0x7610, R34 ;  /* 0x00007610ff220816 */ /* 0x000fe40000000022 */
[----:B------:R-:W-:Y:S02]  /*c050*/  PRMT R30, R30, 0x5410, R25 ;  /* 0x000054101e1e7816 */ /* 0x000fe40000000019 */
[----:B------:R-:W-:-:S02]  /*c060*/  PRMT R8, RZ, 0x7610, R8 ;  /* 0x00007610ff087816 */ /* 0x000fc40000000008 */
[----:B------:R-:W-:Y:S02]  /*c070*/  @P6 SEL R6, RZ, 0x1, !P5 ;  /* 0x00000001ff066807 */ /* 0x000fe40006800000 */
[----:B------:R-:W-:Y:S02]  /*c080*/  @P0 FSETP.NEU.FTZ.AND P5, PT, R34, RZ, PT ;  /* 0x000000ff2200020b */ /* 0x000fe40003fbd000 */
[----:B------:R-:W-:Y:S02]  /*c090*/  @P1 PRMT R30, RZ, 0x7610, R30 ;  /* 0x00007610ff1e1816 */ /* 0x000fe4000000001e */
[----:B------:R-:W-:Y:S02]  /*c0a0*/  @P6 PRMT R8, R6, 0x7610, R8 ;  /* 0x0000761006086816 */ /* 0x000fe40000000008 */
[----:B------:R-:W-:Y:S02]  /*c0b0*/  PRMT R35, R35, 0x7610, R25 ;  /* 0x0000761023237816 */ /* 0x000fe40000000019 */
[----:B------:R-:W-:-:S02]  /*c0c0*/  LOP3.LUT P6, RZ, R5, 0xff, RZ, 0xc0, !PT ;  /* 0x000000ff05ff7812 */ /* 0x000fc400078cc0ff */
[----:B------:R-:W-:Y:S02]  /*c0d0*/  PRMT R5, R5, 0x5410, RZ ;  /* 0x0000541005057816 */ /* 0x000fe400000000ff */
[----:B------:R-:W-:Y:S02]  /*c0e0*/  @P0 SEL R6, RZ, 0x1, !P5 ;  /* 0x00000001ff060807 */ /* 0x000fe40006800000 */
[----:B------:R-:W-:Y:S02]  /*c0f0*/  @P1 FSETP.NEU.FTZ.AND P5, PT, R30, RZ, PT ;  /* 0x000000ff1e00120b */ /* 0x000fe40003fbd000 */
[----:B------:R-:W-:Y:S02]  /*c100*/  @P2 PRMT R35, RZ, 0x7610, R35 ;  /* 0x00007610ff232816 */ /* 0x000fe40000000023 */
[----:B------:R-:W-:Y:S02]  /*c110*/  @P0 PRMT R5, R5, 0x5410, R6 ;  /* 0x0000541005050816 */ /* 0x000fe40000000006 */
[----:B------:R-:W-:-:S02]  /*c120*/  PRMT R7, RZ, 0x7610, R7 ;  /* 0x00007610ff077816 */ /* 0x000fc40000000007 */
[----:B------:R-:W-:Y:S02]  /*c130*/  @P1 SEL R6, RZ, 0x1, !P5 ;  /* 0x00000001ff061807 */ /* 0x000fe40006800000 */
[----:B------:R-:W-:Y:S02]  /*c140*/  @P2 FSETP.NEU.FTZ.AND P5, PT, R35, RZ, PT ;  /* 0x000000ff2300220b */ /* 0x000fe40003fbd000 */
[----:B----4-:R-:W-:Y:S02]  /*c150*/  PRMT R39, R39, 0x5410, R26 ;  /* 0x0000541027277816 */ /* 0x010fe4000000001a */
[----:B------:R-:W-:Y:S02]  /*c160*/  LOP3.LUT P0, RZ, R12, 0xff, RZ, 0xc0, !PT ;  /* 0x000000ff0cff7812 */ /* 0x000fe4000780c0ff */
[C---:B------:R-:W-:Y:S02]  /*c170*/  @P1 PRMT R7, R6.reuse, 0x7610, R7 ;  /* 0x0000761006071816 */ /* 0x040fe40000000007 */
[----:B------:R-:W-:-:S02]  /*c180*/  PRMT R6, R6, 0x5410, RZ ;  /* 0x0000541006067816 */ /* 0x000fc400000000ff */
[----:B------:R-:W-:Y:S02]  /*c190*/  @P2 SEL R12, RZ, 0x1, !P5 ;  /* 0x00000001ff0c2807 */ /* 0x000fe40006800000 */
[----:B------:R-:W-:Y:S02]  /*c1a0*/  @P3 PRMT R39, RZ, 0x7610, R39 ;  /* 0x00007610ff273816 */ /* 0x000fe40000000027 */
[----:B------:R-:W-:Y:S02]  /*c1b0*/  @P2 PRMT R6, R6, 0x5410, R12 ;  /* 0x0000541006062816 */ /* 0x000fe4000000000c */
[----:B------:R-:W-:Y:S02]  /*c1c0*/  @P3 FSETP.NEU.FTZ.AND P5, PT, R39, RZ, PT ;  /* 0x000000ff2700320b */ /* 0x000fe40003fbd000 */
[----:B------:R-:W-:Y:S02]  /*c1d0*/  PRMT R40, R40, 0x7610, R26 ;  /* 0x0000761028287816 */ /* 0x000fe4000000001a */
[----:B------:R-:W-:-:S02]  /*c1e0*/  LOP3.LUT P1, RZ, R4, 0xff, RZ, 0xc0, !PT ;  /* 0x000000ff04ff7812 */ /* 0x000fc4000782c0ff */
[----:B------:R-:W-:Y:S02]  /*c1f0*/  PRMT R6, RZ, 0x7610, R6 ;  /* 0x00007610ff067816 */ /* 0x000fe40000000006 */
[----:B------:R-:W-:Y:S02]  /*c200*/  @P3 SEL R4, RZ, 0x1, !P5 ;  /* 0x00000001ff043807 */ /* 0x000fe40006800000 */
[----:B------:R-:W-:Y:S02]  /*c210*/  @P4 PRMT R40, RZ, 0x7610, R40 ;  /* 0x00007610ff284816 */ /* 0x000fe40000000028 */
[----:B------:R-:W-:Y:S02]  /*c220*/  PRMT R41, R41, 0x5410, R27 ;  /* 0x0000541029297816 */ /* 0x000fe4000000001b */
[----:B------:R-:W-:Y:S02]  /*c230*/  @P3 PRMT R6, R4, 0x7610, R6 ;  /* 0x0000761004063816 */ /* 0x000fe40000000006 */
[----:B------:R-:W-:-:S02]  /*c240*/  @P4 FSETP.NEU.FTZ.AND P3, PT, R40, RZ, PT ;  /* 0x000000ff2800420b */ /* 0x000fc40003f7d000 */
[----:B------:R-:W-:Y:S02]  /*c250*/  @P6 PRMT R41, RZ, 0x7610, R41 ;  /* 0x00007610ff296816 */ /* 0x000fe40000000029 */
[----:B------:R-:W-:Y:S02]  /*c260*/  PRMT R25, RZ, 0x7610, R25 ;  /* 0x00007610ff197816 */ /* 0x000fe40000000019 */
[----:B------:R-:W-:Y:S02]  /*c270*/  @P4 SEL R4, RZ, 0x1, !P3 ;  /* 0x00000001ff044807 */ /* 0x000fe40005800000 */
[----:B------:R-:W-:Y:S02]  /*c280*/  LOP3.LUT P5, RZ, R13, 0xff, RZ, 0xc0, !PT ;  /* 0x000000ff0dff7812 */ /* 0x000fe400078ac0ff */
[----:B------:R-:W-:Y:S02]  /*c290*/  PRMT R42, R42, 0x7610, R27 ;  /* 0x000076102a2a7816 */ /* 0x000fe4000000001b */
[----:B------:R-:W-:-:S02]  /*c2a0*/  @P6 FSETP.NEU.FTZ.AND P3, PT, R41, RZ, PT ;  /* 0x000000ff2900620b */ /* 0x000fc40003f7d000 */
[----:B------:R-:W-:Y:S02]  /*c2b0*/  @P4 PRMT R25, R4, 0x7610, R25 ;  /* 0x0000761004194816 */ /* 0x000fe40000000019 */
[----:B------:R-:W-:Y:S02]  /*c2c0*/  @P0 PRMT R42, RZ, 0x7610, R42 ;  /* 0x00007610ff2a0816 */ /* 0x000fe4000000002a */
[----:B------:R-:W-:Y:S02]  /*c2d0*/  @P6 SEL R4, RZ, 0x1, !P3 ;  /* 0x00000001ff046807 */ /* 0x000fe40005800000 */
[----:B------:R-:W-:Y:S02]  /*c2e0*/  LOP3.LUT P3, RZ, R11, 0xff, RZ, 0xc0, !PT ;  /* 0x000000ff0bff7812 */ /* 0x000fe4000786c0ff */
[----:B------:R-:W-:Y:S01]  /*c2f0*/  LOP3.LUT P2, RZ, R3, 0xff, RZ, 0xc0, !PT ;  /* 0x000000ff03ff7812 */ /* 0x000fe2000784c0ff */
[----:B------:R-:W-:Y:S01]  /*c300*/  IMAD.MOV.U32 R3, RZ, RZ, c[0x0][0x170] ;  /* 0x00005c00ff037624 */ /* 0x000fe200078e00ff */
[----:B------:R-:W-:-:S02]  /*c310*/  @P0 FSETP.NEU.FTZ.AND P4, PT, R42, RZ, PT ;  /* 0x000000ff2a00020b */ /* 0x000fc40003f9d000 */
[----:B-----5:R-:W-:Y:S01]  /*c320*/  PRMT R27, R27, 0x5410, R20 ;  /* 0x000054101b1b7816 */ /* 0x020fe20000000014 */
[----:B------:R-:W-:Y:S01]  /*c330*/  IMAD R3, R3, 0x3, R0 ;  /* 0x0000000303037824 */ /* 0x000fe200078e0200 */
[----:B------:R-:W-:Y:S02]  /*c340*/  PRMT R36, R36, 0x7610, R20 ;  /* 0x0000761024247816 */ /* 0x000fe40000000014 */
[----:B------:R-:W-:Y:S02]  /*c350*/  PRMT R5, RZ, 0x7610, R5 ;  /* 0x00007610ff057816 */ /* 0x000fe40000000005 */
[----:B------:R-:W-:Y:S02]  /*c360*/  PRMT R24, RZ, 0x7610, R24 ;  /* 0x00007610ff187816 */ /* 0x000fe40000000018 */
[----:B------:R-:W-:Y:S02]  /*c370*/  @P0 SEL R11, RZ, 0x1, !P4 ;  /* 0x00000001ff0b0807 */ /* 0x000fe40006000000 */
[----:B------:R-:W-:-:S02]  /*c380*/  @P1 PRMT R27, RZ, 0x7610, R27 ;  /* 0x00007610ff1b1816 */ /* 0x000fc4000000001b */
[----:B------:R-:W-:Y:S02]  /*c390*/  @P5 PRMT R36, RZ, 0x7610, R36 ;  /* 0x00007610ff245816 */ /* 0x000fe40000000024 */
[----:B------:R-:W-:Y:S02]  /*c3a0*/  PRMT R38, R38, 0x7610, R21 ;  /* 0x0000761026267816 */ /* 0x000fe40000000015 */
[----:B------:R-:W-:Y:S02]  /*c3b0*/  @P6 PRMT R5, R4, 0x7610, R5 ;  /* 0x0000761004056816 */ /* 0x000fe40000000005 */
[----:B------:R-:W-:Y:S02]  /*c3c0*/  @P0 PRMT R24, R11, 0x7610, R24 ;  /* 0x000076100b180816 */ /* 0x000fe40000000018 */
[----:B------:R-:W-:Y:S02]  /*c3d0*/  PRMT R37, R37, 0x5410, R21 ;  /* 0x0000541025257816 */ /* 0x000fe40000000015 */
[----:B------:R-:W-:-:S02]  /*c3e0*/  @P1 FSETP.NEU.FTZ.AND P6, PT, R27, RZ, PT ;  /* 0x000000ff1b00120b */ /* 0x000fc40003fdd000 */
[----:B------:R-:W-:Y:S02]  /*c3f0*/  @P5 FSETP.NEU.FTZ.AND P0, PT, R36, RZ, PT ;  /* 0x000000ff2400520b */ /* 0x000fe40003f1d000 */
[----:B------:R-:W-:Y:S02]  /*c400*/  @P3 PRMT R38, RZ, 0x7610, R38 ;  /* 0x00007610ff263816 */ /* 0x000fe40000000026 */
[----:B------:R-:W-:Y:S02]  /*c410*/  ISETP.GE.U32.AND P4, PT, R3, c[0x0][0x168], PT ;  /* 0x00005a0003007a0c */ /* 0x000fe40003f86070 */
[----:B------:R-:W-:Y:S02]  /*c420*/  @P2 PRMT R37, RZ, 0x7610, R37 ;  /* 0x00007610ff252816 */ /* 0x000fe40000000025 */
[----:B------:R-:W-:Y:S02]  /*c430*/  @P1 SEL R11, RZ, 0x1, !P6 ;  /* 0x00000001ff0b1807 */ /* 0x000fe40007000000 */
[----:B------:R-:W-:-:S02]  /*c440*/  @P5 SEL R12, RZ, 0x1, !P0 ;  /* 0x00000001ff0c5807 */ /* 0x000fc40004000000 */
[----:B------:R-:W-:Y:S02]  /*c450*/  @P3 FSETP.NEU.FTZ.AND P0, PT, R38, RZ, PT ;  /* 0x000000ff2600320b */ /* 0x000fe40003f1d000 */
[----:B------:R-:W-:Y:S02]  /*c460*/  PRMT R22, R22, 0x5410, RZ ;  /* 0x0000541016167816 */ /* 0x000fe400000000ff */
[----:B------:R-:W-:Y:S02]  /*c470*/  @P2 FSETP.NEU.FTZ.AND P6, PT, R37, RZ, PT ;  /* 0x000000ff2500220b */ /* 0x000fe40003fdd000 */
[----:B------:R-:W-:Y:S02]  /*c480*/  PRMT R11, R11, 0x5410, RZ ;  /* 0x000054100b0b7816 */ /* 0x000fe400000000ff */
[----:B------:R-:W-:Y:S02]  /*c490*/  PRMT R4, RZ, 0x7610, R4 ;  /* 0x00007610ff047816 */ /* 0x000fe40000000004 */
[----:B------:R-:W-:-:S02]  /*c4a0*/  @P3 SEL R15, RZ, 0x1, !P0 ;  /* 0x00000001ff0f3807 */ /* 0x000fc40004000000 */
[----:B------:R-:W-:Y:S02]  /*c4b0*/  @P5 PRMT R22, R22, 0x5410, R12 ;  /* 0x0000541016165816 */ /* 0x000fe4000000000c */
[----:B------:R-:W-:Y:S02]  /*c4c0*/  PRMT R3, RZ, 0x7610, R3 ;  /* 0x00007610ff037816 */ /* 0x000fe40000000003 */
[----:B------:R-:W-:Y:S02]  /*c4d0*/  @P2 SEL R13, RZ, 0x1, !P6 ;  /* 0x00000001ff0d2807 */ /* 0x000fe40007000000 */
[C---:B------:R-:W-:Y:S02]  /*c4e0*/  @P1 PRMT R4, R11.reuse, 0x7610, R4 ;  /* 0x000076100b041816 */ /* 0x040fe40000000004 */
        /* <DEDUP_REMOVED lines=11> */
.L_x_4373:
[----:B------:R-:W-:Y:S05]  /*c5a0*/  BSYNC B0 ;  /* 0x0000000000007941 */ /* 0x000fea0003800000 */
.L_x_4372:
        /* <DEDUP_REMOVED lines=44> */
.L_x_4376:
[----:B------:R-:W-:Y:S05]  /*c870*/  BSYNC B0 ;  /* 0x0000000000007941 */ /* 0x000fea0003800000 */
.L_x_4375:
[----:B------:R-:W-:Y:S01]  /*c880*/  BSSY B0, `(.L_x_4377) ;  /* 0x0000083000007945 */ /* 0x000fe20003800000 */
[----:B------:R-:W-:Y:S05]  /*c890*/  @P1 BRA `(.L_x_4378) ;  /* 0x0000081000001947 */ /* 0x000fea0003800000 */
[----:B------:R-:W-:Y:S02]  /*c8a0*/  LOP3.LUT P2, RZ, R12, 0xff, RZ, 0xc0, !PT ;  /* 0x000000ff0cff7812 */ /* 0x000fe4000784c0ff */
[----:B------:R-:W-:Y:S02]  /*c8b0*/  LOP3.LUT P1, RZ, R10, 0xff, RZ, 0xc0, !PT ;  /* 0x000000ff0aff7812 */ /* 0x000fe4000782c0ff */
[----:B------:R-:W-:Y:S02]  /*c8c0*/  LOP3.LUT P3, RZ, R14, 0xff, RZ, 0xc0, !PT ;  /* 0x000000ff0eff7812 */ /* 0x000fe4000786c0ff */
[----:B------:R-:W-:Y:S02]  /*c8d0*/  LOP3.LUT P0, RZ, R9, 0xff, RZ, 0xc0, !PT ;  /* 0x000000ff09ff7812 */ /* 0x000fe4000780c0ff */
[----:B------:R-:W-:-:S02]  /*c8e0*/  IADD3 R0, R0, c[0x0][0x170], RZ ;  /* 0x00005c0000007a10 */ /* 0x000fc40007ffe0ff */
[----:B------:R-:W-:Y:S02]  /*c8f0*/  PRMT R14, R14, 0x5410, RZ ;  /* 0x000054100e0e7816 */ /* 0x000fe400000000ff */
[----:B------:R-:W-:Y:S02]  /*c900*/  PRMT R10, RZ, 0x7610, R10 ;  /* 0x00007610ff0a7816 */ /* 0x000fe4000000000a */
[----:B------:R-:W-:Y:S02]  /*c910*/  @P2 PRMT R29, RZ, 0x7610, R29 ;  /* 0x00007610ff1d2816 */ /* 0x000fe4000000001d */
[----:B------:R-:W-:Y:S02]  /*c920*/  @P1 PRMT R28, RZ, 0x7610, R28 ;  /* 0x00007610ff1c1816 */ /* 0x000fe4000000001c */
[----:B------:R-:W-:Y:S02]  /*c930*/  @P2 FSETP.NEU.FTZ.AND P4, PT, R29, RZ, PT ;  /* 0x000000ff1d00220b */ /* 0x000fe40003f9d000 */
[----:B------:R-:W-:-:S02]  /*c940*/  @P1 FSETP.NEU.FTZ.AND P6, PT, R28, RZ, PT ;  /* 0x000000ff1c00120b */ /* 0x000fc40003fdd000 */
[----:B------:R-:W-:Y:S02]  /*c950*/  @P3 PRMT R33, RZ, 0x7610, R33 ;  /* 0x00007610ff213816 */ /* 0x000fe40000000021 */
[----:B------:R-:W-:Y:S02]  /*c960*/  @P2 SEL R18, RZ, 0x1, !P4 ;  /* 0x00000001ff122807 */ /* 0x000fe40006000000 */
[----:B------:R-:W-:Y:S02]  /*c970*/  ISETP.GE.U32.AND P4, PT, R0, c[0x0][0x168], PT ;  /* 0x00005a0000007a0c */ /* 0x000fe40003f86070 */
[----:B------:R-:W-:Y:S02]  /*c980*/  @P1 SEL R12, RZ, 0x1, !P6 ;  /* 0x00000001ff0c1807 */ /* 0x000fe40007000000 */
[----:B------:R-:W-:Y:S02]  /*c990*/  @P0 PRMT R31, RZ, 0x7610, R31 ;  /* 0x00007610ff1f0816 */ /* 0x000fe4000000001f */
[----:B------:R-:W-:-:S02]  /*c9a0*/  @P3 FSETP.NEU.FTZ.AND P6, PT, R33, RZ, PT ;  /* 0x000000ff2100320b */ /* 0x000fc40003fdd000 */
[----:B------:R-:W-:Y:S02]  /*c9b0*/  PRMT R12, R12, 0x5410, RZ ;  /* 0x000054100c0c7816 */ /* 0x000fe400000000ff */
[----:B------:R-:W-:Y:S02]  /*c9c0*/  @P0 FSETP.NEU.FTZ.AND P5, PT, R31, RZ, PT ;  /* 0x000000ff1f00020b */ /* 0x000fe40003fbd000 */
[----:B------:R-:W-:Y:S02]  /*c9d0*/  @P3 SEL R20, RZ, 0x1, !P6 ;  /* 0x00000001ff143807 */ /* 0x000fe40007000000 */
[----:B------:R-:W-:Y:S02]  /*c9e0*/  @P2 PRMT R12, R12, 0x5410, R18 ;  /* 0x000054100c0c2816 */ /* 0x000fe40000000012 */
[----:B------:R-:W-:Y:S02]  /*c9f0*/  PRMT R9, RZ, 0x7610, R9 ;  /* 0x00007610ff097816 */ /* 0x000fe40000000009 */
[----:B------:R-:W-:-:S02]  /*ca00*/  @P0 SEL R19, RZ, 0x1, !P5 ;  /* 0x00000001ff130807 */ /* 0x000fc40006800000 */
[----:B------:R-:W-:Y:S02]  /*ca10*/  @P3 PRMT R14, R14, 0x5410, R20 ;  /* 0x000054100e0e3816 */ /* 0x000fe40000000014 */
[----:B------:R-:W-:Y:S02]  /*ca20*/  @P1 PRMT R10, R12, 0x7610, R10 ;  /* 0x000076100c0a1816 */ /* 0x000fe4000000000a */
[----:B------:R-:W-:Y:S02]  /*ca30*/  @P0 PRMT R9, R19, 0x7610, R9 ;  /* 0x0000761013090816 */ /* 0x000fe40000000009 */
[----:B------:R-:W-:Y:S02]  /*ca40*/  PRMT R14, R14, 0x7632, R14 ;  /* 0x000076320e0e7816 */ /* 0x000fe4000000000e */
[----:B------:R-:W-:Y:S01]  /*ca50*/  PRMT R12, R12, 0x7632, R12 ;  /* 0x000076320c0c7816 */ /* 0x000fe2000000000c */
[----:B------:R-:W-:Y:S05]  /*ca60*/  @P4 BRA `(.L_x_4378) ;  /* 0x0000064000004947 */ /* 0x000fea0003800000 */
[----:B------:R-:W-:Y:S02]  /*ca70*/  LOP3.LUT P2, RZ, R11, 0xff, RZ, 0xc0, !PT ;  /* 0x000000ff0bff7812 */ /* 0x000fe4000784c0ff */
[----:B------:R-:W-:-:S02]  /*ca80*/  LOP3.LUT P4, RZ, R8, 0xff, RZ, 0xc0, !PT ;  /* 0x000000ff08ff7812 */ /* 0x000fc4000788c0ff */
[----:B------:R-:W-:Y:S02]  /*ca90*/  LOP3.LUT P0, RZ, R13, 0xff, RZ, 0xc0, !PT ;  /* 0x000000ff0dff7812 */ /* 0x000fe4000780c0ff */
[----:B------:R-:W-:Y:S02]  /*caa0*/  LOP3.LUT P1, RZ, R7, 0xff, RZ, 0xc0, !PT ;  /* 0x000000ff07ff7812 */ /* 0x000fe4000782c0ff */
[----:B------:R-:W-:Y:S02]  /*cab0*/  PRMT R11, R11, 0x5410, RZ ;  /* 0x000054100b0b7816 */ /* 0x000fe400000000ff */
[----:B------:R-:W-:Y:S02]  /*cac0*/  IADD3 R0, R0, c[0x0][0x170], RZ ;  /* 0x00005c0000007a10 */ /* 0x000fe40007ffe0ff */
[----:B------:R-:W-:Y:S02]  /*cad0*/  PRMT R8, RZ, 0x7610, R8 ;  /* 0x00007610ff087816 */ /* 0x000fe40000000008 */
[----:B------:R-:W-:-:S02]  /*cae0*/  @P2 PRMT R34, RZ, 0x7610, R34 ;  /* 0x00007610ff222816 */ /* 0x000fc40000000022 */
[----:B------:R-:W-:Y:S02]  /*caf0*/  @P4 PRMT R32, RZ, 0x7610, R32 ;  /* 0x00007610ff204816 */ /* 0x000fe40000000020 */
[----:B------:R-:W-:Y:S02]  /*cb00*/  @P2 FSETP.NEU.FTZ.AND P3, PT, R34, RZ, PT ;  /* 0x000000ff2200220b */ /* 0x000fe40003f7d000 */
[----:B------:R-:W-:Y:S02]  /*cb10*/  @P0 PRMT R35, RZ, 0x7610, R35 ;  /* 0x00007610ff230816 */ /* 0x000fe40000000023 */
[----:B------:R-:W-:Y:S02]  /*cb20*/  @P2 SEL R18, RZ, 0x1, !P3 ;  /* 0x00000001ff122807 */ /* 0x000fe40005800000 */
[----:B------:R-:W-:Y:S02]  /*cb30*/  @P4 FSETP.NEU.FTZ.AND P5, PT, R32, RZ, PT ;  /* 0x000000ff2000420b */ /* 0x000fe40003fbd000 */
[----:B------:R-:W-:-:S02]  /*cb40*/  @P2 PRMT R11, R11, 0x5410, R18 ;  /* 0x000054100b0b2816 */ /* 0x000fc40000000012 */
[----:B------:R-:W-:Y:S02]  /*cb50*/  ISETP.GE.U32.AND P2, PT, R0, c[0x0][0x168], PT ;  /* 0x00005a0000007a0c */ /* 0x000fe40003f46070 */
[----:B------:R-:W-:Y:S02]  /*cb60*/  @P1 PRMT R30, RZ, 0x7610, R30 ;  /* 0x00007610ff1e1816 */ /* 0x000fe4000000001e */
[----:B------:R-:W-:Y:S02]  /*cb70*/  @P0 FSETP.NEU.FTZ.AND P6, PT, R35, RZ, PT ;  /* 0x000000ff2300020b */ /* 0x000fe40003fdd000 */
[----:B------:R-:W-:Y:S02]  /*cb80*/  @P4 SEL R7, RZ, 0x1, !P5 ;  /* 0x00000001ff074807 */ /* 0x000fe40006800000 */
[----:B------:R-:W-:Y:S02]  /*cb90*/  @P1 FSETP.NEU.FTZ.AND P5, PT, R30, RZ, PT ;  /* 0x000000ff1e00120b */ /* 0x000fe40003fbd000 */
[----:B------:R-:W-:-:S02]  /*cba0*/  PRMT R13, R13, 0x5410, RZ ;  /* 0x000054100d0d7816 */ /* 0x000fc400000000ff */
[----:B------:R-:W-:Y:S02]  /*cbb0*/  @P0 SEL R20, RZ, 0x1, !P6 ;  /* 0x00000001ff140807 */ /* 0x000fe40007000000 */
[----:B------:R-:W-:Y:S02]  /*cbc0*/  @P4 PRMT R8, R7, 0x7610, R8 ;  /* 0x0000761007084816 */ /* 0x000fe40000000008 */
[----:B------:R-:W-:Y:S02]  /*cbd0*/  PRMT R7, RZ, 0x7610, R7 ;  /* 0x00007610ff077816 */ /* 0x000fe40000000007 */
[----:B------:R-:W-:Y:S02]  /*cbe0*/  @P1 SEL R19, RZ, 0x1, !P5 ;  /* 0x00000001ff131807 */ /* 0x000fe40006800000 */
[----:B------:R-:W-:Y:S02]  /*cbf0*/  @P0 PRMT R13, R13, 0x5410, R20 ;  /* 0x000054100d0d0816 */ /* 0x000fe40000000014 */
[----:B------:R-:W-:-:S02]  /*cc00*/  @P1 PRMT R7, R19, 0x7610, R7 ;  /* 0x0000761013071816 */ /* 0x000fc40000000007 */
        /* <DEDUP_REMOVED lines=9> */
[----:B------:R-:W-:Y:S02]  /*cca0*/  IADD3 R0, R0, c[0x0][0x170], RZ ;  /* 0x00005c0000007a10 */ /* 0x000fe40007ffe0ff */
[----:B------:R-:W-:Y:S02]  /*ccb0*/  PRMT R6, RZ, 0x7610, R6 ;  /* 0x00007610ff067816 */ /* 0x000fe40000000006 */
[----:B------:R-:W-:Y:S02]  /*ccc0*/  ISETP.GE.U32.AND P0, PT, R0, c[0x0][0x168], PT ;  /* 0x00005a0000007a0c */ /* 0x000fe40003f06070 */
[----:B------:R-:W-:Y:S02]  /*ccd0*/  @P3 PRMT R40, RZ, 0x7610, R40 ;  /* 0x00007610ff283816 */ /* 0x000fe40000000028 */
[----:B------:R-:W-:-:S02]  /*cce0*/  @P4 PRMT R39, RZ, 0x7610, R39 ;  /* 0x00007610ff274816 */ /* 0x000fc40000000027 */
[----:B------:R-:W-:Y:S02]  /*ccf0*/  @P3 FSETP.NEU.FTZ.AND P5, PT, R40, RZ, PT ;  /* 0x000000ff2800320b */ /* 0x000fe40003fbd000 */
[----:B------:R-:W-:Y:S02]  /*cd00*/  @P1 PRMT R42, RZ, 0x7610, R42 ;  /* 0x00007610ff2a1816 */ /* 0x000fe4000000002a */
[----:B------:R-:W-:Y:S02]  /*cd10*/  @P4 FSETP.NEU.FTZ.AND P6, PT, R39, RZ, PT ;  /* 0x000000ff2700420b */ /* 0x000fe40003fdd000 */
[----:B------:R-:W-:Y:S02]  /*cd20*/  @P3 SEL R19, RZ, 0x1, !P5 ;  /* 0x00000001ff133807 */ /* 0x000fe40006800000 */
[----:B------:R-:W-:Y:S02]  /*cd30*/  @P2 PRMT R41, RZ, 0x7610, R41 ;  /* 0x00007610ff292816 */ /* 0x000fe40000000029 */
[----:B------:R-:W-:-:S02]  /*cd40*/  @P1 FSETP.NEU.FTZ.AND P5, PT, R42, RZ, PT ;  /* 0x000000ff2a00120b */ /* 0x000fc40003fbd000 */
[----:B------:R-:W-:Y:S02]  /*cd50*/  PRMT R0, RZ, 0x5410, RZ ;  /* 0x00005410ff007816 */ /* 0x000fe400000000ff */
[----:B------:R-:W-:Y:S02]  /*cd60*/  @P4 SEL R18, RZ, 0x1, !P6 ;  /* 0x00000001ff124807 */ /* 0x000fe40007000000 */
[----:B------:R-:W-:Y:S02]  /*cd70*/  @P2 FSETP.NEU.FTZ.AND P6, PT, R41, RZ, PT ;  /* 0x000000ff2900220b */ /* 0x000fe40003fdd000 */
[----:B------:R-:W-:Y:S02]  /*cd80*/  @P1 SEL R21, RZ, 0x1, !P5 ;  /* 0x00000001ff151807 */ /* 0x000fe40006800000 */
[----:B------:R-:W-:Y:S02]  /*cd90*/  @P3 PRMT R0, R19, 0x7610, R0 ;  /* 0x0000761013003816 */ /* 0x000fe40000000000 */
[----:B------:R-:W-:-:S02]  /*cda0*/  PRMT R5, RZ, 0x7610, R5 ;  /* 0x00007610ff057816 */ /* 0x000fc40000000005 */
[----:B------:R-:W-:Y:S02]  /*cdb0*/  @P2 SEL R20, RZ, 0x1, !P6 ;  /* 0x00000001ff142807 */ /* 0x000fe40007000000 */
[----:B------:R-:W-:Y:S02]  /*cdc0*/  @P1 PRMT R0, R0, 0x5410, R21 ;  /* 0x0000541000001816 */ /* 0x000fe40000000015 */
[----:B------:R-:W-:Y:S02]  /*cdd0*/  @P4 PRMT R6, R18, 0x7610, R6 ;  /* 0x0000761012064816 */ /* 0x000fe40000000006 */
[----:B------:R-:W-:Y:S02]  /*cde0*/  @P2 PRMT R5, R20, 0x7610, R5 ;  /* 0x0000761014052816 */ /* 0x000fe40000000005 */
[----:B------:R-:W-:Y:S02]  /*cdf0*/  PRMT R13, R13, 0x7632, R13 ;  /* 0x000076320d0d7816 */ /* 0x000fe4000000000d */
[----:B------:R-:W-:-:S02]  /*ce00*/  PRMT R11, R11, 0x7632, R11 ;  /* 0x000076320b0b7816 */ /* 0x000fc4000000000b */
[----:B------:R-:W-:Y:S02]  /*ce10*/  PRMT R14, R14, 0x7632, R14 ;  /* 0x000076320e0e7816 */ /* 0x000fe4000000000e */
[----:B------:R-:W-:Y:S02]  /*ce20*/  PRMT R12, R12, 0x7632, R12 ;  /* 0x000076320c0c7816 */ /* 0x000fe4000000000c */
[C---:B------:R-:W-:Y:S02]  /*ce30*/  PRMT R24, R0.reuse, 0x7632, R24 ;  /* 0x0000763200187816 */ /* 0x040fe40000000018 */
[----:B------:R-:W-:Y:S01]  /*ce40*/  PRMT R25, R0, 0x7610, R25 ;  /* 0x0000761000197816 */ /* 0x000fe20000000019 */
[----:B------:R-:W-:Y:S05]  /*ce50*/  @P0 BRA `(.L_x_4378) ;  /* 0x0000025000000947 */ /* 0x000fea0003800000 */
[----:B------:R-:W-:Y:S02]  /*ce60*/  LOP3.LUT P6, RZ, R22, 0xff, RZ, 0xc0, !PT ;  /* 0x000000ff16ff7812 */ /* 0x000fe400078cc0ff */
[----:B------:R-:W-:Y:S02]  /*ce70*/  LOP3.LUT P0, RZ, R15, 0xff, RZ, 0xc0, !PT ;  /* 0x000000ff0fff7812 */ /* 0x000fe4000780c0ff */
[----:B------:R-:W-:-:S02]  /*ce80*/  LOP3.LUT P1, RZ, R4, 0xff, RZ, 0xc0, !PT ;  /* 0x000000ff04ff7812 */ /* 0x000fc4000782c0ff */
[----:B------:R-:W-:Y:S02]  /*ce90*/  LOP3.LUT P2, RZ, R3, 0xff, RZ, 0xc0, !PT ;  /* 0x000000ff03ff7812 */ /* 0x000fe4000784c0ff */
[C---:B------:R-:W-:Y:S02]  /*cea0*/  PRMT R24, R0.reuse, 0x7632, R24 ;  /* 0x0000763200187816 */ /* 0x040fe40000000018 */
[----:B------:R-:W-:Y:S02]  /*ceb0*/  PRMT R25, R0, 0x7610, R25 ;  /* 0x0000761000197816 */ /* 0x000fe40000000019 */
[----:B------:R-:W-:Y:S02]  /*cec0*/  PRMT R13, R13, 0x7632, R13 ;  /* 0x000076320d0d7816 */ /* 0x000fe4000000000d */
[----:B------:R-:W-:Y:S02]  /*ced0*/  @P6 PRMT R36, RZ, 0x7610, R36 ;  /* 0x00007610ff246816 */ /* 0x000fe40000000024 */
[----:B------:R-:W-:-:S02]  /*cee0*/  @P0 PRMT R38, RZ, 0x7610, R38 ;  /* 0x00007610ff260816 */ /* 0x000fc40000000026 */
[----:B------:R-:W-:Y:S02]  /*cef0*/  @P6 FSETP.NEU.FTZ.AND P5, PT, R36, RZ, PT ;  /* 0x000000ff2400620b */ /* 0x000fe40003fbd000 */
[----:B------:R-:W-:Y:S02]  /*cf00*/  @P1 PRMT R27, RZ, 0x7610, R27 ;  /* 0x00007610ff1b1816 */ /* 0x000fe4000000001b */
[----:B------:R-:W-:Y:S02]  /*cf10*/  @P2 PRMT R37, RZ, 0x7610, R37 ;  /* 0x00007610ff252816 */ /* 0x000fe40000000025 */
[C---:B------:R-:W-:Y:S02]  /*cf20*/  @P0 PRMT R24, R0.reuse, 0x7632, R24 ;  /* 0x0000763200180816 */ /* 0x040fe40000000018 */
        /* <DEDUP_REMOVED lines=8> */
[----:B------:R-:W-:Y:S02]  /*cfb0*/  PRMT R12, R12, 0x7632, R12 ;  /* 0x000076320c0c7816 */ /* 0x000fe4000000000c */
[----:B------:R-:W-:Y:S02]  /*cfc0*/  PRMT R4, RZ, 0x7610, R4 ;  /* 0x00007610ff047816 */ /* 0x000fe40000000004 */
[----:B------:R-:W-:Y:S02]  /*cfd0*/  PRMT R3, RZ, 0x7610, R3 ;  /* 0x00007610ff037816 */ /* 0x000fe40000000003 */
[----:B------:R-:W-:Y:S02]  /*cfe0*/  PRMT R15, RZ, 0x7610, R15 ;  /* 0x00007610ff0f7816 */ /* 0x000fe4000000000f */
[----:B------:R-:W-:Y:S02]  /*cff0*/  @P1 SEL R18, RZ, 0x1, !P3 ;  /* 0x00000001ff121807 */ /* 0x000fe40005800000 */
[----:B------:R-:W-:-:S02]  /*d000*/  @P2 SEL R19, RZ, 0x1, !P4 ;  /* 0x00000001ff132807 */ /* 0x000fc40006000000 */
[----:B------:R-:W-:Y:S02]  /*d010*/  @P0 SEL R20, RZ, 0x1, !P5 ;  /* 0x00000001ff140807 */ /* 0x000fe40006800000 */
[----:B------:R-:W-:Y:S02]  /*d020*/  PRMT R22, R0, 0x7610, R22 ;  /* 0x0000761000167816 */ /* 0x000fe40000000016 */
[----:B------:R-:W-:Y:S02]  /*d030*/  @P0 PRMT R13, R13, 0x7632, R13 ;  /* 0x000076320d0d0816 */ /* 0x000fe4000000000d */
[----:B------:R-:W-:Y:S02]  /*d040*/  @P0 PRMT R11, R11, 0x7632, R11 ;  /* 0x000076320b0b0816 */ /* 0x000fe4000000000b */
[----:B------:R-:W-:Y:S02]  /*d050*/  @P0 PRMT R14, R14, 0x7632, R14 ;  /* 0x000076320e0e0816 */ /* 0x000fe4000000000e */
[----:B------:R-:W-:-:S02]  /*d060*/  @P0 PRMT R12, R12, 0x7632, R12 ;  /* 0x000076320c0c0816 */ /* 0x000fc4000000000c */
[----:B------:R-:W-:Y:S02]  /*d070*/  @P1 PRMT R4, R18, 0x7610, R4 ;  /* 0x0000761012041816 */ /* 0x000fe40000000004 */
[----:B------:R-:W-:Y:S02]  /*d080*/  @P2 PRMT R3, R19, 0x7610, R3 ;  /* 0x0000761013032816 */ /* 0x000fe40000000003 */
[----:B------:R-:W-:Y:S02]  /*d090*/  @P0 PRMT R15, R20, 0x7610, R15 ;  /* 0x00007610140f0816 */ /* 0x000fe4000000000f */
[----:B------:R-:W-:Y:S02]  /*d0a0*/  @P0 PRMT R22, R0, 0x7610, R22 ;  /* 0x0000761000160816 */ /* 0x000fe40000000016 */
.L_x_4378:
[----:B------:R-:W-:Y:S05]  /*d0b0*/  BSYNC B0 ;  /* 0x0000000000007941 */ /* 0x000fea0003800000 */
.L_x_4377:
[----:B------:R-:W0:Y:S01]  /*d0c0*/  I2F.S8 R8, R8 ;  /* 0x0000000800087306 */ /* 0x000e220000001400 */
[----:B------:R-:W-:Y:S02]  /*d0d0*/  LOP3.LUT P6, RZ, R10, 0xff, RZ, 0xc0, !PT ;  /* 0x000000ff0aff7812 */ /* 0x000fe400078cc0ff */
[----:B------:R-:W-:Y:S02]  /*d0e0*/  LOP3.LUT P0, RZ, R9, 0xff, RZ, 0xc0, !PT ;  /* 0x000000ff09ff7812 */ /* 0x000fe4000780c0ff */
[----:B------:R-:W-:-:S02]  /*d0f0*/  LOP3.LUT P5, RZ, R12, 0xff, RZ, 0xc0, !PT ;  /* 0x000000ff0cff7812 */ /* 0x000fc400078ac0ff */
[----:B------:R-:W-:Y:S01]  /*d100*/  LOP3.LUT P1, RZ, R14, 0xff, RZ, 0xc0, !PT ;  /* 0x000000ff0eff7812 */ /* 0x000fe2000782c0ff */
[----:B------:R-:W1:Y:S01]  /*d110*/  I2F.S8 R7, R7 ;  /* 0x0000000700077306 */ /* 0x000e620000001400 */
[----:B------:R-:W-:-:S07]  /*d120*/  PRMT R18, RZ, 0x7610, R18 ;  /* 0x00007610ff127816 */ /* 0x000fce0000000012 */
[----:B------:R-:W2:Y:S01]  /*d130*/  I2F.S8 R11, R11 ;  /* 0x0000000b000b7306 */ /* 0x000ea20000001400 */
[----:B0-----:R-:W-:-:S04]  /*d140*/  F2FP.BF16.PACK_AB R0, RZ, R8 ;  /* 0x00000008ff00723e */ /* 0x001fc800000010ff */
[----:B------:R-:W-:-:S03]  /*d150*/  @P6 PRMT R0, RZ, 0x5410, R0 ;  /* 0x00005410ff006816 */ /* 0x000fc60000000000 */
[----:B------:R-:W0:Y:S01]  /*d160*/  I2F.S8 R13, R13 ;  /* 0x0000000d000d7306 */ /* 0x000e220000001400 */
[----:B-1----:R-:W-:Y:S02]  /*d170*/  F2FP.BF16.PACK_AB R10, RZ, R7 ;  /* 0x00000007ff0a723e */ /* 0x002fe400000010ff */
[----:B------:R-:W-:Y:S02]  /*d180*/  @P6 FSETP.NEU.FTZ.AND P3, PT, R0, RZ, PT ;  /* 0x000000ff0000620b */ /* 0x000fe40003f7d000 */
[----:B------:R-:W-:Y:S02]  /*d190*/  PRMT R7, RZ, 0x7610, R7 ;  /* 0x00007610ff077816 */ /* 0x000fe40000000007 */
[----:B------:R-:W-:Y:S01]  /*d1a0*/  @P6 SEL R7, RZ, 0x1, !P3 ;  /* 0x00000001ff076807 */ /* 0x000fe20005800000 */
[----:B------:R1:W3:Y:S01]  /*d1b0*/  I2F.S8 R8, R6 ;  /* 0x0000000600087306 */ /* 0x0002e20000001400 */
[----:B--2---:R-:W-:Y:S02]  /*d1c0*/  F2FP.BF16.PACK_AB R9, RZ, R11 ;  /* 0x0000000bff09723e */ /* 0x004fe400000010ff */
[----:B------:R-:W-:-:S02]  /*d1d0*/  PRMT R7, R7, 0x9910, RZ ;  /* 0x0000991007077816 */ /* 0x000fc400000000ff */
[----:B------:R-:W-:Y:S02]  /*d1e0*/  @P5 PRMT R0, RZ, 0x5410, R9 ;  /* 0x00005410ff005816 */ /* 0x000fe40000000009 */
[----:B0-----:R-:W-:Y:S01]  /*d1f0*/  F2FP.BF16.PACK_AB R13, RZ, R13 ;  /* 0x0000000dff0d723e */ /* 0x001fe200000010ff */
[----:B------:R-:W0:Y:S01]  /*d200*/  I2F.S8 R25, R25 ;  /* 0x0000001900197306 */ /* 0x000e220000001400 */
[----:B-1----:R-:W-:Y:S02]  /*d210*/  @P0 PRMT R6, RZ, 0x5410, R10 ;  /* 0x00005410ff060816 */ /* 0x002fe4000000000a */
[----:B------:R-:W-:Y:S02]  /*d220*/  @P5 FSETP.NEU.FTZ.AND P4, PT, R0, RZ, PT ;  /* 0x000000ff0000520b */ /* 0x000fe40003f9d000 */
[----:B------:R-:W-:Y:S02]  /*d230*/  @P0 FSETP.NEU.FTZ.AND P2, PT, R6, RZ, PT ;  /* 0x000000ff0600020b */ /* 0x000fe40003f5d000 */
[----:B------:R-:W-:Y:S01]  /*d240*/  @P1 PRMT R6, RZ, 0x5410, R13 ;  /* 0x00005410ff061816 */ /* 0x000fe2000000000d */
[----:B------:R-:W1:Y:S01]  /*d250*/  I2F.S8 R5, R5 ;  /* 0x0000000500057306 */ /* 0x000e620000001400 */
[----:B------:R-:W-:-:S02]  /*d260*/  PRMT R0, RZ, 0x7610, R0 ;  /* 0x00007610ff007816 */ /* 0x000fc40000000000 */
[----:B------:R-:W-:Y:S02]  /*d270*/  @P5 SEL R0, RZ, 0x1, !P4 ;  /* 0x00000001ff005807 */ /* 0x000fe40006000000 */
[----:B------:R-:W-:Y:S02]  /*d280*/  @P1 FSETP.NEU.FTZ.AND P3, PT, R6, RZ, PT ;  /* 0x000000ff0600120b */ /* 0x000fe40003f7d000 */
[----:B------:R-:W-:Y:S01]  /*d290*/  PRMT R6, RZ, 0x7610, R6 ;  /* 0x00007610ff067816 */ /* 0x000fe20000000006 */
[----:B------:R-:W2:Y:S01]  /*d2a0*/  I2F.S8 R24, R24 ;  /* 0x0000001800187306 */ /* 0x000ea20000001400 */
[----:B------:R-:W-:Y:S02]  /*d2b0*/  @P0 SEL R6, RZ, 0x1, !P2 ;  /* 0x00000001ff060807 */ /* 0x000fe40005000000 */
[----:B------:R-:W-:Y:S02]  /*d2c0*/  PRMT R9, R0, 0x9910, RZ ;  /* 0x0000991000097816 */ /* 0x000fe400000000ff */
[----:B------:R-:W-:-:S02]  /*d2d0*/  PRMT R0, RZ, 0x7610, R0 ;  /* 0x00007610ff007816 */ /* 0x000fc40000000000 */
[----:B------:R-:W-:Y:S01]  /*d2e0*/  @P1 SEL R0, RZ, 0x1, !P3 ;  /* 0x00000001ff001807 */ /* 0x000fe20005800000 */
[----:B------:R-:W4:Y:S01]  /*d2f0*/  I2F.S8 R22, R22 ;  /* 0x0000001600167306 */ /* 0x000f220000001400 */
[----:B------:R-:W-:Y:S02]  /*d300*/  PRMT R6, R6, 0x9910, RZ ;  /* 0x0000991006067816 */ /* 0x000fe400000000ff */
[----:B------:R-:W-:Y:S02]  /*d310*/  ISETP.NE.AND P0, PT, R7, RZ, PT ;  /* 0x000000ff0700720c */ /* 0x000fe40003f05270 */
[----:B------:R-:W-:Y:S01]  /*d320*/  PRMT R7, R0, 0x9910, RZ ;  /* 0x0000991000077816 */ /* 0x000fe200000000ff */
[----:B------:R-:W-:Y:S01]  /*d330*/  IMAD.MOV.U32 R0, RZ, RZ, R6 ;  /* 0x000000ffff007224 */ /* 0x000fe200078e0006 */
[----:B------:R-:W-:Y:S01]  /*d340*/  ISETP.NE.AND P4, PT, R9, RZ, PT ;  /* 0x000000ff0900720c */ /* 0x000fe20003f85270 */
[----:B------:R-:W-:Y:S01]  /*d350*/  I2F.S8 R3, R3 ;  /* 0x0000000300037306 */ /* 0x000fe20000001400 */
[----:B---3--:R-:W-:Y:S01]  /*d360*/  F2FP.BF16.PACK_AB R8, RZ, R8 ;  /* 0x00000008ff08723e */ /* 0x008fe200000010ff */
[----:B------:R-:W-:Y:S01]  /*d370*/  IMAD.MOV.U32 R6, RZ, RZ, R7 ;  /* 0x000000ffff067224 */ /* 0x000fe200078e0007 */
[----:B------:R-:W-:-:S02]  /*d380*/  ISETP.NE.AND P1, PT, R0, RZ, PT ;  /* 0x000000ff0000720c */ /* 0x000fc40003f25270 */
[----:B0-----:R-:W-:Y:S02]  /*d390*/  F2FP.BF16.PACK_AB R25, RZ, R25 ;  /* 0x00000019ff19723e */ /* 0x001fe400000010ff */
[----:B------:R-:W-:Y:S01]  /*d3a0*/  ISETP.NE.AND P2, PT, R6, RZ, PT ;  /* 0x000000ff0600720c */ /* 0x000fe20003f45270 */
[----:B------:R-:W-:Y:S01]  /*d3b0*/  I2F.S8 R15, R15 ;  /* 0x0000000f000f7306 */ /* 0x000fe20000001400 */
[----:B------:R-:W-:Y:S02]  /*d3c0*/  @P0 PRMT R0, RZ, 0x5410, R8 ;  /* 0x00005410ff000816 */ /* 0x000fe40000000008 */
[----:B-1----:R-:W-:Y:S02]  /*d3d0*/  F2FP.BF16.PACK_AB R5, RZ, R5 ;  /* 0x00000005ff05723e */ /* 0x002fe400000010ff */
[----:B------:R-:W-:Y:S02]  /*d3e0*/  @P0 FSETP.NEU.FTZ.AND P5, PT, R0, RZ, PT ;  /* 0x000000ff0000020b */ /* 0x000fe40003fbd000 */
[----:B--2---:R-:W-:Y:S01]  /*d3f0*/  F2FP.BF16.PACK_AB R24, RZ, R24 ;  /* 0x00000018ff18723e */ /* 0x004fe200000010ff */
[----:B------:R0:W1:Y:S01]  /*d400*/  I2F.S8 R6, R4 ;  /* 0x0000000400067306 */ /* 0x0000620000001400 */
[----:B------:R-:W-:-:S02]  /*d410*/  PRMT R0, RZ, 0x7610, R0 ;  /* 0x00007610ff007816 */ /* 0x000fc40000000000 */
[----:B------:R-:W-:Y:S02]  /*d420*/  @P0 SEL R0, RZ, 0x1, !P5 ;  /* 0x00000001ff000807 */ /* 0x000fe40006800000 */
[----:B----4-:R-:W-:Y:S02]  /*d430*/  F2FP.BF16.PACK_AB R22, RZ, R22 ;  /* 0x00000016ff16723e */ /* 0x010fe400000010ff */
[----:B------:R-:W-:Y:S02]  /*d440*/  PRMT R7, R0, 0x9910, RZ ;  /* 0x0000991000077816 */ /* 0x000fe400000000ff */
[----:B0-----:R-:W-:Y:S02]  /*d450*/  @P4 PRMT R4, RZ, 0x5410, R25 ;  /* 0x00005410ff044816 */ /* 0x001fe40000000019 */
[----:B------:R-:W-:Y:S02]  /*d460*/  PRMT R0, RZ, 0x7610, R0 ;  /* 0x00007610ff007816 */ /* 0x000fe40000000000 */
[----:B------:R-:W-:-:S02]  /*d470*/  @P4 FSETP.NEU.FTZ.AND P3, PT, R4, RZ, PT ;  /* 0x000000ff0400420b */ /* 0x000fc40003f7d000 */
[--C-:B------:R-:W-:Y:S02]  /*d480*/  @P1 PRMT R4, RZ, 0x5410, R5.reuse ;  /* 0x00005410ff041816 */ /* 0x100fe40000000005 */
[----:B------:R-:W-:Y:S02]  /*d490*/  PRMT R5, RZ, 0x7610, R5 ;  /* 0x00007610ff057816 */ /* 0x000fe40000000005 */
[----:B------:R-:W-:Y:S02]  /*d4a0*/  @P1 FSETP.NEU.FTZ.AND P5, PT, R4, RZ, PT ;  /* 0x000000ff0400120b */ /* 0x000fe40003fbd000 */
[----:B------:R-:W-:Y:S02]  /*d4b0*/  @P2 PRMT R4, RZ, 0x5410, R24 ;  /* 0x00005410ff042816 */ /* 0x000fe40000000018 */
[----:B------:R-:W-:Y:S02]  /*d4c0*/  @P1 SEL R5, RZ, 0x1, !P5 ;  /* 0x00000001ff051807 */ /* 0x000fe40006800000 */
[----:B------:R-:W-:-:S02]  /*d4d0*/  @P2 FSETP.NEU.FTZ.AND P6, PT, R4, RZ, PT ;  /* 0x000000ff0400220b */ /* 0x000fc40003fdd000 */
[----:B------:R-:W-:Y:S02]  /*d4e0*/  @P4 SEL R0, RZ, 0x1, !P3 ;  /* 0x00000001ff004807 */ /* 0x000fe40005800000 */
[----:B------:R-:W-:Y:S02]  /*d4f0*/  PRMT R4, RZ, 0x7610, R4 ;  /* 0x00007610ff047816 */ /* 0x000fe40000000004 */
[----:B------:R-:W-:Y:S02]  /*d500*/  ISETP.NE.AND P0, PT, R7, RZ, PT ;  /* 0x000000ff0700720c */ /* 0x000fe40003f05270 */
[----:B------:R-:W-:Y:S02]  /*d510*/  @P2 SEL R4, RZ, 0x1, !P6 ;  /* 0x00000001ff042807 */ /* 0x000fe40007000000 */
[----:B------:R-:W-:Y:S02]  /*d520*/  PRMT R5, R5, 0x9910, RZ ;  /* 0x0000991005057816 */ /* 0x000fe400000000ff */
[----:B------:R-:W-:-:S02]  /*d530*/  PRMT R0, R0, 0x9910, RZ ;  /* 0x0000991000007816 */ /* 0x000fc400000000ff */
[----:B------:R-:W-:Y:S01]  /*d540*/  PRMT R7, R4, 0x9910, RZ ;  /* 0x0000991004077816 */ /* 0x000fe200000000ff */
[----:B------:R-:W-:Y:S01]  /*d550*/  IMAD.MOV.U32 R4, RZ, RZ, R5 ;  /* 0x000000ffff047224 */ /* 0x000fe200078e0005 */
[----:B------:R-:W-:Y:S02]  /*d560*/  ISETP.NE.AND P3, PT, R0, RZ, PT ;  /* 0x000000ff0000720c */ /* 0x000fe40003f65270 */
[----:B-1----:R-:W-:Y:S01]  /*d570*/  F2FP.BF16.PACK_AB R0, RZ, R6 ;  /* 0x00000006ff00723e */ /* 0x002fe200000010ff */
[----:B------:R-:W-:Y:S01]  /*d580*/  IMAD.MOV.U32 R5, RZ, RZ, R7 ;  /* 0x000000ffff057224 */ /* 0x000fe200078e0007 */
[----:B------:R-:W-:Y:S02]  /*d590*/  ISETP.NE.AND P2, PT, R4, RZ, PT ;  /* 0x000000ff0400720c */ /* 0x000fe40003f45270 */
[----:B------:R-:W-:Y:S02]  /*d5a0*/  @P0 PRMT R0, RZ, 0x5410, R0 ;  /* 0x00005410ff000816 */ /* 0x000fe40000000000 */
[----:B------:R-:W-:-:S02]  /*d5b0*/  ISETP.NE.AND P1, PT, R5, RZ, PT ;  /* 0x000000ff0500720c */ /* 0x000fc40003f25270 */
[----:B------:R-:W-:Y:S02]  /*d5c0*/  @P0 FSETP.NEU.FTZ.AND P6, PT, R0, RZ, PT ;  /* 0x000000ff0000020b */ /* 0x000fe40003fdd000 */
[----:B------:R-:W-:Y:S02]  /*d5d0*/  F2FP.BF16.PACK_AB R3, RZ, R3 ;  /* 0x00000003ff03723e */ /* 0x000fe400000010ff */
[----:B------:R-:W-:Y:S02]  /*d5e0*/  @P3 PRMT R0, RZ, 0x5410, R22 ;  /* 0x00005410ff003816 */ /* 0x000fe40000000016 */
[----:B------:R-:W-:Y:S02]  /*d5f0*/  F2FP.BF16.PACK_AB R15, RZ, R15 ;  /* 0x0000000fff0f723e */ /* 0x000fe400000010ff */
[----:B------:R-:W-:Y:S02]  /*d600*/  @P3 FSETP.NEU.FTZ.AND P5, PT, R0, RZ, PT ;  /* 0x000000ff0000320b */ /* 0x000fe40003fbd000 */
[----:B------:R-:W-:-:S02]  /*d610*/  @P2 PRMT R0, RZ, 0x5410, R3 ;  /* 0x00005410ff002816 */ /* 0x000fc40000000003 */
[----:B------:R-:W-:Y:S02]  /*d620*/  @P0 SEL R3, RZ, 0x1, !P6 ;  /* 0x00000001ff030807 */ /* 0x000fe40007000000 */
[----:B------:R-:W-:Y:S02]  /*d630*/  @P2 FSETP.NEU.FTZ.AND P4, PT, R0, RZ, PT ;  /* 0x000000ff0000220b */ /* 0x000fe40003f9d000 */
[----:B------:R-:W-:Y:S02]  /*d640*/  @P1 PRMT R0, RZ, 0x5410, R15 ;  /* 0x00005410ff001816 */ /* 0x000fe4000000000f */
[----:B------:R-:W-:Y:S02]  /*d650*/  PRMT R25, RZ, 0x7610, R25 ;  /* 0x00007610ff197816 */ /* 0x000fe40000000019 */
[----:B------:R-:W-:Y:S02]  /*d660*/  @P1 FSETP.NEU.FTZ.AND P6, PT, R0, RZ, PT ;  /* 0x000000ff0000120b */ /* 0x000fe40003fdd000 */
[----:B------:R-:W-:-:S02]  /*d670*/  PRMT R8, RZ, 0x7610, R8 ;  /* 0x00007610ff087816 */ /* 0x000fc40000000008 */
[----:B------:R-:W-:Y:S02]  /*d680*/  PRMT R0, RZ, 0x7610, R0 ;  /* 0x00007610ff007816 */ /* 0x000fe40000000000 */
[----:B------:R-:W-:Y:S02]  /*d690*/  @P3 SEL R4, RZ, 0x1, !P5 ;  /* 0x00000001ff043807 */ /* 0x000fe40006800000 */
[----:B------:R-:W-:Y:S02]  /*d6a0*/  @P2 SEL R5, RZ, 0x1, !P4 ;  /* 0x00000001ff052807 */ /* 0x000fe40006000000 */
[----:B------:R-:W-:Y:S02]  /*d6b0*/  @P1 SEL R6, RZ, 0x1, !P6 ;  /* 0x00000001ff061807 */ /* 0x000fe40007000000 */
[----:B------:R-:W-:Y:S02]  /*d6c0*/  @P0 PRMT R25, R3, 0x7610, R25 ;  /* 0x0000761003190816 */ /* 0x000fe40000000019 */
[----:B------:R-:W-:-:S02]  /*d6d0*/  @P3 PRMT R8, R4, 0x7610, R8 ;  /* 0x0000761004083816 */ /* 0x000fc40000000008 */
[----:B------:R-:W-:Y:S02]  /*d6e0*/  @P2 PRMT R18, R5, 0x7610, R18 ;  /* 0x0000761005122816 */ /* 0x000fe40000000012 */
[----:B------:R-:W-:Y:S02]  /*d6f0*/  @P1 PRMT R0, R6, 0x7610, R0 ;  /* 0x0000761006001816 */ /* 0x000fe40000000000 */
.L_x_4333:
[----:B------:R-:W-:Y:S05]  /*d700*/  BSYNC B6 ;  /* 0x0000000000067941 */ /* 0x000fea0003800000 */
.L_x_4332:
        /* <DEDUP_REMOVED lines=12> */
.L_x_4382:
        /* <DEDUP_REMOVED lines=15> */
[----:B------:R-:W-:Y:S02]  /*d8c0*/  PRMT R25, RZ, 0x7610, R25 ;  /* 0x00007610ff197816 */ /* 0x000fe40000000019 */
[----:B------:R-:W-:-:S02]  /*d8d0*/  PRMT R18, RZ, 0x7610, R18 ;  /* 0x00007610ff127816 */ /* 0x000fc40000000012 */
[C---:B0-----:R-:W-:Y:S01]  /*d8e0*/  PRMT R6, R4.reuse, 0x7771, RZ ;  /* 0x0000777104067816 */ /* 0x041fe200000000ff */
[----:B------:R-:W0:Y:S01]  /*d8f0*/  I2F.S8 R5, R4 ;  /* 0x0000000400057306 */ /* 0x000e220000001400 */
[C---:B------:R-:W-:Y:S02]  /*d900*/  PRMT R7, R4.reuse, 0x7772, RZ ;  /* 0x0000777204077816 */ /* 0x040fe400000000ff */
[----:B------:R-:W-:-:S05]  /*d910*/  PRMT R10, R4, 0x7773, RZ ;  /* 0x00007773040a7816 */ /* 0x000fca00000000ff */
[----:B------:R-:W1:Y:S08]  /*d920*/  I2F.S8 R6, R6 ;  /* 0x0000000600067306 */ /* 0x000e700000001400 */
[----:B------:R-:W2:Y:S01]  /*d930*/  I2F.S8 R7, R7 ;  /* 0x0000000700077306 */ /* 0x000ea20000001400 */
[----:B0-----:R-:W-:-:S04]  /*d940*/  F2FP.BF16.PACK_AB R5, RZ, R5 ;  /* 0x00000005ff05723e */ /* 0x001fc800000010ff */
[----:B------:R-:W-:-:S03]  /*d950*/  @P5 PRMT R0, RZ, 0x5410, R5 ;  /* 0x00005410ff005816 */ /* 0x000fc60000000005 */
[----:B------:R-:W0:Y:S01]  /*d960*/  I2F.S8 R8, R10 ;  /* 0x0000000a00087306 */ /* 0x000e220000001400 */
[----:B-1----:R-:W-:Y:S02]  /*d970*/  F2FP.BF16.PACK_AB R4, RZ, R6 ;  /* 0x00000006ff04723e */ /* 0x002fe400000010ff */
[----:B------:R-:W-:Y:S02]  /*d980*/  @P5 FSETP.NEU.FTZ.AND P6, PT, R0, RZ, PT ;  /* 0x000000ff0000520b */ /* 0x000fe40003fdd000 */
[----:B------:R-:W-:Y:S02]  /*d990*/  @P4 PRMT R0, RZ, 0x5410, R4 ;  /* 0x00005410ff004816 */ /* 0x000fe40000000004 */
[----:B------:R-:W-:Y:S02]  /*d9a0*/  @P5 SEL R4, RZ, 0x1, !P6 ;  /* 0x00000001ff045807 */ /* 0x000fe40007000000 */
[----:B--2---:R-:W-:Y:S02]  /*d9b0*/  F2FP.BF16.PACK_AB R7, RZ, R7 ;  /* 0x00000007ff07723e */ /* 0x004fe400000010ff */
[----:B------:R-:W-:-:S02]  /*d9c0*/  @P4 FSETP.NEU.FTZ.AND P3, PT, R0, RZ, PT ;  /* 0x000000ff0000420b */ /* 0x000fc40003f7d000 */
[----:B------:R-:W-:Y:S02]  /*d9d0*/  @P0 PRMT R0, RZ, 0x5410, R7 ;  /* 0x00005410ff000816 */ /* 0x000fe40000000007 */
[----:B------:R-:W-:Y:S02]  /*d9e0*/  @P5 PRMT R25, R4, 0x7610, R25 ;  /* 0x0000761004195816 */ /* 0x000fe40000000019 */
[----:B------:R-:W-:Y:S02]  /*d9f0*/  @P0 FSETP.NEU.FTZ.AND P6, PT, R0, RZ, PT ;  /* 0x000000ff0000020b */ /* 0x000fe40003fdd000 */
[----:B0-----:R-:W-:Y:S02]  /*da00*/  F2FP.BF16.PACK_AB R0, RZ, R8 ;  /* 0x00000008ff00723e */ /* 0x001fe400000010ff */
[----:B------:R-:W-:Y:S02]  /*da10*/  PRMT R8, RZ, 0x7610, R8 ;  /* 0x00007610ff087816 */ /* 0x000fe40000000008 */
[----:B------:R-:W-:-:S02]  /*da20*/  @P0 SEL R4, RZ, 0x1, !P6 ;  /* 0x00000001ff040807 */ /* 0x000fc40007000000 */
[----:B------:R-:W-:Y:S02]  /*da30*/  @P2 PRMT R0, RZ, 0x5410, R0 ;  /* 0x00005410ff002816 */ /* 0x000fe40000000000 */
[----:B------:R-:W-:Y:S02]  /*da40*/  @P4 SEL R8, RZ, 0x1, !P3 ;  /* 0x00000001ff084807 */ /* 0x000fe40005800000 */
[----:B------:R-:W-:Y:S02]  /*da50*/  @P2 FSETP.NEU.FTZ.AND P3, PT, R0, RZ, PT ;  /* 0x000000ff0000220b */ /* 0x000fe40003f7d000 */
[----:B------:R-:W-:Y:S02]  /*da60*/  @P0 PRMT R18, R4, 0x7610, R18 ;  /* 0x0000761004120816 */ /* 0x000fe40000000012 */
[----:B------:R-:W-:Y:S02]  /*da70*/  PRMT R5, R8, 0x7604, R25 ;  /* 0x0000760408057816 */ /* 0x000fe40000000019 */
[----:B------:R-:W-:-:S02]  /*da80*/  PRMT R0, RZ, 0x7610, R0 ;  /* 0x00007610ff007816 */ /* 0x000fc40000000000 */
[----:B------:R-:W-:Y:S02]  /*da90*/  @P2 SEL R0, RZ, 0x1, !P3 ;  /* 0x00000001ff002807 */ /* 0x000fe40005800000 */
[----:B------:R-:W-:-:S04]  /*daa0*/  PRMT R5, R18, 0x7054, R5 ;  /* 0x0000705412057816 */ /* 0x000fc80000000005 */
[----:B------:R-:W-:-:S05]  /*dab0*/  PRMT R4, R0, 0x654, R5 ;  /* 0x0000065400047816 */ /* 0x000fca0000000005 */
[----:B------:R0:W-:Y:S02]  /*dac0*/  STS [R3.X4+0x10], R4 ;  /* 0x0000100403007388 */ /* 0x0001e40000004800 */
.L_x_4381:
[----:B------:R-:W-:Y:S05]  /*dad0*/  BSYNC B0 ;  /* 0x0000000000007941 */ /* 0x000fea0003800000 */
.L_x_4380:
[----:B0-----:R-:W-:Y:S01]  /*dae0*/  IMAD.MOV.U32 R4, RZ, RZ, R9 ;  /* 0x000000ffff047224 */ /* 0x001fe200078e0009 */
[----:B------:R-:W-:Y:S05]  /*daf0*/  @P1 BRA `(.L_x_4382) ;  /* 0xfffffcd000001947 */ /* 0x000fea000383ffff */
.L_x_4379:
        /* <DEDUP_REMOVED lines=17> */
.L_x_4387:
        /* <DEDUP_REMOVED lines=10> */
[----:B------:R-:W-:Y:S01]  /*dcb0*/  LOP3.LUT P0, RZ, R18, 0xff, RZ, 0xc0, !PT ;  /* 0x000000ff12ff7812 */ /* 0x000fe2000780c0ff */
[----:B------:R-:W0:Y:S01]  /*dcc0*/  LDS R3, [R3] ;  /* 0x0000000003037984 */ /* 0x000e220000000800 */
        /* <DEDUP_REMOVED lines=26> */
[----:B------:R-:W-:Y:S02]  /*de70*/  @P0 PRMT R18, R3, 0x7610, R18 ;  /* 0x0000761003120816 */ /* 0x000fe40000000012 */
[----:B------:R-:W-:Y:S02]  /*de80*/  @P1 FSETP.NEU.FTZ.AND P2, PT, R0, RZ, PT ;  /* 0x000000ff0000120b */ /* 0x000fe40003f5d000 */
[----:B------:R-:W-:Y:S02]  /*de90*/  PRMT R3, R8, 0x7604, R25 ;  /* 0x0000760408037816 */ /* 0x000fe40000000019 */
[----:B------:R-:W-:-:S02]  /*dea0*/  PRMT R0, RZ, 0x7610, R0 ;  /* 0x00007610ff007816 */ /* 0x000fc40000000000 */
[----:B------:R-:W-:Y:S02]  /*deb0*/  @P1 SEL R0, RZ, 0x1, !P2 ;  /* 0x00000001ff001807 */ /* 0x000fe40005000000 */
[----:B------:R-:W-:-:S04]  /*dec0*/  PRMT R3, R18, 0x7054, R3 ;  /* 0x0000705412037816 */ /* 0x000fc80000000003 */
[----:B------:R-:W-:-:S05]  /*ded0*/  PRMT R3, R0, 0x654, R3 ;  /* 0x0000065400037816 */ /* 0x000fca0000000003 */
[----:B------:R0:W-:Y:S02]  /*dee0*/  STS [R4.X4+0x10], R3 ;  /* 0x0000100304007388 */ /* 0x0001e40000004800 */
.L_x_4386:
[----:B------:R-:W-:Y:S05]  /*def0*/  BSYNC B0 ;  /* 0x0000000000007941 */ /* 0x000fea0003800000 */
.L_x_4385:
[----:B------:R-:W-:-:S04]  /*df00*/  SHF.R.S32.HI R5, RZ, 0x1, R5 ;  /* 0x00000001ff057819 */ /* 0x000fc80000011405 */
[----:B------:R-:W-:-:S13]  /*df10*/  ISETP.GE.AND P0, PT, R5, 0x20, PT ;  /* 0x000000200500780c */ /* 0x000fda0003f06270 */
[----:B------:R-:W-:Y:S05]  /*df20*/  @P0 BRA `(.L_x_4387) ;  /* 0xfffffce000000947 */ /* 0x000fea000383ffff */
[----:B0-----:R-:W-:-:S05]  /*df30*/  IMAD.MOV.U32 R3, RZ, RZ, 0x20 ;  /* 0x00000020ff037424 */ /* 0x001fca00078e00ff */
.L_x_4384:
[----:B0-----:R-:W-:Y:S01]  /*df40*/  ISETP.GE.AND P0, PT, R3, 0x2, PT ;  /* 0x000000020300780c */ /* 0x001fe20003f06270 */
[----:B------:R-:W-:Y:S01]  /*df50*/  WARPSYNC 0xffffffff ;  /* 0xffffffff00007948 */ /* 0x000fe20003800000 */
[----:B------:R-:W-:Y:S11]  /*df60*/  BAR.SYNC.DEFER_BLOCKING 0x0 ;  /* 0x0000000000007b1d */ /* 0x000ff60000010000 */
[----:B------:R-:W-:Y:S05]  /*df70*/  @!P0 BRA `(.L_x_4383) ;  /* 0x0000039000008947 */ /* 0x000fea0003800000 */
[----:B------:R-:W-:Y:S01]  /*df80*/  PRMT R5, R8, 0x7610, R5 ;  /* 0x0000761008057816 */ /* 0x000fe20000000005 */
[----:B------:R-:W-:Y:S01]  /*df90*/  IMAD.MOV.U32 R4, RZ, RZ, 0x1 ;  /* 0x00000001ff047424 */ /* 0x000fe200078e00ff */
[----:B------:R-:W-:-:S02]  /*dfa0*/  PRMT R6, R0, 0x7610, R6 ;  /* 0x0000761000067816 */ /* 0x000fc40000000006 */
.L_x_4388:
[----:B------:R-:W-:Y:S02]  /*dfb0*/  LOP3.LUT R7, R5, 0xffff, RZ, 0xc0, !PT ;  /* 0x0000ffff05077812 */ /* 0x000fe400078ec0ff */
[----:B------:R-:W-:-:S02]  /*dfc0*/  LOP3.LUT R0, R25, 0xffff, RZ, 0xc0, !PT ;  /* 0x0000ffff19007812 */ /* 0x000fc400078ec0ff */
[----:B------:R-:W-:Y:S02]  /*dfd0*/  LOP3.LUT R8, R6, 0xffff, RZ, 0xc0, !PT ;  /* 0x0000ffff06087812 */ /* 0x000fe400078ec0ff */
[----:B------:R-:W-:Y:S02]  /*dfe0*/  PRMT R9, R7, 0x8880, RZ ;  /* 0x0000888007097816 */ /* 0x000fe400000000ff */
[----:B------:R-:W-:Y:S02]  /*dff0*/  LOP3.LUT R7, R18, 0xffff, RZ, 0xc0, !PT ;  /* 0x0000ffff12077812 */ /* 0x000fe400078ec0ff */
[----:B------:R-:W-:Y:S02]  /*e000*/  PRMT R0, R0, 0x8880, RZ ;  /* 0x0000888000007816 */ /* 0x000fe400000000ff */
[----:B------:R-:W-:Y:S01]  /*e010*/  PRMT R13, R8, 0x8880, RZ ;  /* 0x00008880080d7816 */ /* 0x000fe200000000ff */
[----:B------:R-:W0:Y:S01]  /*e020*/  SHFL.DOWN PT, R9, R9, R4, 0x1f ;  /* 0x08001f0409097589 */ /* 0x000e2200000e0000 */
[----:B------:R-:W-:Y:S01]  /*e030*/  PRMT R11, R7, 0x8880, RZ ;  /* 0x00008880070b7816 */ /* 0x000fe200000000ff */
[----:B------:R-:W-:Y:S01]  /*e040*/  IMAD.MOV.U32 R7, RZ, RZ, R0 ;  /* 0x000000ffff077224 */ /* 0x000fe200078e0000 */
[----:B------:R-:W-:-:S02]  /*e050*/  LOP3.LUT P0, RZ, R5, 0xff, RZ, 0xc0, !PT ;  /* 0x000000ff05ff7812 */ /* 0x000fc4000780c0ff */
[----:B------:R-:W1:Y:S01]  /*e060*/  SHFL.DOWN PT, R13, R13, R4, 0x1f ;  /* 0x08001f040d0d7589 */ /* 0x000e6200000e0000 */
[----:B------:R-:W-:Y:S02]  /*e070*/  LOP3.LUT P3, RZ, R6, 0xff, RZ, 0xc0, !PT ;  /* 0x000000ff06ff7812 */ /* 0x000fe4000786c0ff */
[----:B------:R-:W-:Y:S01]  /*e080*/  LOP3.LUT P2, RZ, R25, 0xff, RZ, 0xc0, !PT ;  /* 0x000000ff19ff7812 */ /* 0x000fe2000784c0ff */
[----:B------:R-:W2:Y:S01]  /*e090*/  SHFL.DOWN PT, R7, R7, R4, 0x1f ;  /* 0x08001f0407077589 */ /* 0x000ea200000e0000 */
[----:B------:R-:W-:Y:S02]  /*e0a0*/  LOP3.LUT P1, RZ, R18, 0xff, RZ, 0xc0, !PT ;  /* 0x000000ff12ff7812 */ /* 0x000fe4000782c0ff */
[----:B------:R-:W-:Y:S01]  /*e0b0*/  PRMT R25, RZ, 0x7610, R25 ;  /* 0x00007610ff197816 */ /* 0x000fe20000000019 */
[----:B------:R3:W4:Y:S01]  /*e0c0*/  SHFL.DOWN PT, R11, R11, R4, 0x1f ;  /* 0x08001f040b0b7589 */ /* 0x00072200000e0000 */
[----:B------:R-:W-:Y:S01]  /*e0d0*/  PRMT R18, RZ, 0x7610, R18 ;  /* 0x00007610ff127816 */ /* 0x000fe20000000012 */
[----:B---3--:R-:W-:Y:S01]  /*e0e0*/  IMAD.SHL.U32 R4, R4, 0x2, RZ ;  /* 0x0000000204047824 */ /* 0x008fe200078e00ff */
[----:B0-----:R-:W-:-:S04]  /*e0f0*/  ISETP.NE.AND P5, PT, R9, RZ, PT ;  /* 0x000000ff0900720c */ /* 0x001fc80003fa5270 */
[----:B------:R-:W-:Y:S02]  /*e100*/  FSEL R0, RZ, 1, !P5 ;  /* 0x3f800000ff007808 */ /* 0x000fe40006800000 */
[----:B-1----:R-:W-:Y:S02]  /*e110*/  ISETP.NE.AND P4, PT, R13, RZ, PT ;  /* 0x000000ff0d00720c */ /* 0x002fe40003f85270 */
[----:B--2---:R-:W-:Y:S02]  /*e120*/  ISETP.NE.AND P5, PT, R7, RZ, PT ;  /* 0x000000ff0700720c */ /* 0x004fe40003fa5270 */
[----:B------:R-:W-:Y:S02]  /*e130*/  FSEL R5, RZ, 1, !P4 ;  /* 0x3f800000ff057808 */ /* 0x000fe40006000000 */
[----:B------:R-:W-:Y:S02]  /*e140*/  F2FP.BF16.PACK_AB R7, RZ, R0 ;  /* 0x00000000ff07723e */ /* 0x000fe400000010ff */
[----:B------:R-:W-:-:S02]  /*e150*/  FSEL R0, RZ, 1, !P5 ;  /* 0x3f800000ff007808 */ /* 0x000fc40006800000 */
[----:B------:R-:W-:Y:S02]  /*e160*/  F2FP.BF16.PACK_AB R8, RZ, R5 ;  /* 0x00000005ff08723e */ /* 0x000fe400000010ff */
[----:B------:R-:W-:Y:S02]  /*e170*/  @P0 PRMT R5, RZ, 0x5410, R7 ;  /* 0x00005410ff050816 */ /* 0x000fe40000000007 */
[----:B----4-:R-:W-:Y:S02]  /*e180*/  ISETP.NE.AND P6, PT, R11, RZ, PT ;  /* 0x000000ff0b00720c */ /* 0x010fe40003fc5270 */
[----:B------:R-:W-:Y:S02]  /*e190*/  F2FP.BF16.PACK_AB R7, RZ, R0 ;  /* 0x00000000ff07723e */ /* 0x000fe400000010ff */
[----:B------:R-:W-:Y:S02]  /*e1a0*/  @P3 PRMT R0, RZ, 0x5410, R8 ;  /* 0x00005410ff003816 */ /* 0x000fe40000000008 */
[----:B------:R-:W-:-:S02]  /*e1b0*/  FSEL R6, RZ, 1, !P6 ;  /* 0x3f800000ff067808 */ /* 0x000fc40007000000 */
[----:B------:R-:W-:Y:S02]  /*e1c0*/  @P3 FSETP.NEU.FTZ.AND P4, PT, R0, RZ, PT ;  /* 0x000000ff0000320b */ /* 0x000fe40003f9d000 */
[----:B------:R-:W-:Y:S02]  /*e1d0*/  @P2 PRMT R0, RZ, 0x5410, R7 ;  /* 0x00005410ff002816 */ /* 0x000fe40000000007 */
[----:B------:R-:W-:Y:S02]  /*e1e0*/  F2FP.BF16.PACK_AB R6, RZ, R6 ;  /* 0x00000006ff06723e */ /* 0x000fe400000010ff */
[----:B------:R-:W-:Y:S02]  /*e1f0*/  @P3 SEL R9, RZ, 0x1, !P4 ;  /* 0x00000001ff093807 */ /* 0x000fe40006000000 */
[----:B------:R-:W-:Y:S02]  /*e200*/  ISETP.GE.AND P4, PT, R4, R3, PT ;  /* 0x000000030400720c */ /* 0x000fe40003f86270 */
[----:B------:R-:W-:-:S02]  /*e210*/  @P0 FSETP.NEU.FTZ.AND P6, PT, R5, RZ, PT ;  /* 0x000000ff0500020b */ /* 0x000fc40003fdd000 */
[----:B------:R-:W-:Y:S02]  /*e220*/  @P2 FSETP.NEU.FTZ.AND P5, PT, R0, RZ, PT ;  /* 0x000000ff0000220b */ /* 0x000fe40003fbd000 */
[----:B------:R-:W-:Y:S02]  /*e230*/  @P1 PRMT R0, RZ, 0x5410, R6 ;  /* 0x00005410ff001816 */ /* 0x000fe40000000006 */
[----:B------:R-:W-:Y:S02]  /*e240*/  @P0 SEL R6, RZ, 0x1, !P6 ;  /* 0x00000001ff060807 */ /* 0x000fe40007000000 */
[----:B------:R-:W-:Y:S02]  /*e250*/  @P1 FSETP.NEU.FTZ.AND P6, PT, R0, RZ, PT ;  /* 0x000000ff0000120b */ /* 0x000fe40003fdd000 */
[----:B------:R-:W-:Y:S02]  /*e260*/  PRMT R8, RZ, 0x7610, R8 ;  /* 0x00007610ff087816 */ /* 0x000fe40000000008 */
[----:B------:R-:W-:-:S02]  /*e270*/  PRMT R0, RZ, 0x7610, R0 ;  /* 0x00007610ff007816 */ /* 0x000fc40000000000 */
[----:B------:R-:W-:Y:S02]  /*e280*/  @P2 SEL R5, RZ, 0x1, !P5 ;  /* 0x00000001ff052807 */ /* 0x000fe40006800000 */
[----:B------:R-:W-:Y:S02]  /*e290*/  @P1 SEL R7, RZ, 0x1, !P6 ;  /* 0x00000001ff071807 */ /* 0x000fe40007000000 */
[----:B------:R-:W-:Y:S02]  /*e2a0*/  @P0 PRMT R8, R6, 0x7610, R8 ;  /* 0x0000761006080816 */ /* 0x000fe40000000008 */
[----:B------:R-:W-:Y:S02]  /*e2b0*/  @P3 PRMT R0, R9, 0x7610, R0 ;  /* 0x0000761009003816 */ /* 0x000fe40000000000 */
[----:B------:R-:W-:Y:S02]  /*e2c0*/  @P2 PRMT R25, R5, 0x7610, R25 ;  /* 0x0000761005192816 */ /* 0x000fe40000000019 */
[----:B------:R-:W-:-:S02]  /*e2d0*/  @P1 PRMT R18, R7, 0x7610, R18 ;  /* 0x0000761007121816 */ /* 0x000fc40000000012 */
[----:B------:R-:W-:Y:S02]  /*e2e0*/  PRMT R5, R8, 0x7610, R5 ;  /* 0x0000761008057816 */ /* 0x000fe40000000005 */
[----:B------:R-:W-:Y:S01]  /*e2f0*/  PRMT R6, R0, 0x7610, R6 ;  /* 0x0000761000067816 */ /* 0x000fe20000000006 */
[----:B------:R-:W-:Y:S05]  /*e300*/  @!P4 BRA `(.L_x_4388) ;  /* 0xfffffca00000c947 */ /* 0x000fea000383ffff */
.L_x_4383:
[----:B------:R-:W-:Y:S01]  /*e310*/  ISETP.NE.AND P1, PT, RZ, c[0x0][0x338], PT ;  /* 0x0000ce00ff007a0c */ /* 0x000fe20003f25270 */
[----:B------:R-:W-:Y:S02]  /*e320*/  IMAD.MOV.U32 R19, RZ, RZ, RZ ;  /* 0x000000ffff137224 */ /* 0x000fe400078e00ff */
        /* <DEDUP_REMOVED lines=202> */
.L_x_4389:
        /* <DEDUP_REMOVED lines=200> */
.L_x_4390:
        /* <DEDUP_REMOVED lines=202> */
.L_x_4391:
        /* <DEDUP_REMOVED lines=200> */
.L_x_4392:
        /* <DEDUP_REMOVED lines=215> */
.L_x_4394:
        /* <DEDUP_REMOVED lines=200> */
.L_x_4395:
[----:B------:R-:W-:Y:S01]  /*12f60*/  CS2R R16, SRZ ;  /* 0x0000000000107805 */ /* 0x000fe2000001ff00 */
        /* <DEDUP_REMOVED lines=200> */
.L_x_4396:
        /* <DEDUP_REMOVED lines=200> */
.L_x_4397:
        /* <DEDUP_REMOVED lines=11> */
.L_x_4399:
[----:B------:R-:W-:Y:S05]  /*14920*/  BSYNC B0 ;  /* 0x0000000000007941 */ /* 0x000fea0003800000 */
.L_x_4398:
        /* <DEDUP_REMOVED lines=15> */
.L_x_4401:
[----:B------:R-:W-:Y:S05]  /*14a20*/  BSYNC B0 ;  /* 0x0000000000007941 */ /* 0x000fea0003800000 */
.L_x_4400:
        /* <DEDUP_REMOVED lines=31> */
.L_x_4403:
[----:B------:R-:W-:Y:S05]  /*14c20*/  BSYNC B0 ;  /* 0x0000000000007941 */ /* 0x000fea0003800000 */
.L_x_4402:
        /* <DEDUP_REMOVED lines=26> */
.L_x_4408:
        /* <DEDUP_REMOVED lines=12> */
[----:B------:R-:W-:Y:S01]  /*14e90*/  IMAD R8, R15, c[0x0][0x4], R8 ;  /* 0x000001000f087a24 */ /* 0x000fe200078e0208 */
[----:B------:R-:W-:Y:S02]  /*14ea0*/  PRMT R18, RZ, 0x7610, R18 ;  /* 0x00007610ff127816 */ /* 0x000fe40000000012 */
[----:B------:R-:W-:Y:S01]  /*14eb0*/  PRMT R25, RZ, 0x7610, R25 ;  /* 0x00007610ff197816 */ /* 0x000fe20000000019 */
[----:B--2---:R-:W0:Y:S08]  /*14ec0*/  I2F.S8 R10, R10 ;  /* 0x0000000a000a7306 */ /* 0x004e300000001400 */
[----:B---3--:R-:W1:Y:S08]  /*14ed0*/  I2F.S8 R12, R12 ;  /* 0x0000000c000c7306 */ /* 0x008e700000001400 */
[----:B----4-:R-:W2:Y:S01]  /*14ee0*/  I2F.S16 R0, R0 ;  /* 0x0000000000007306 */ /* 0x010ea20000101400 */
[----:B0-----:R-:W-:-:S07]  /*14ef0*/  F2FP.BF16.PACK_AB R7, RZ, R10 ;  /* 0x0000000aff07723e */ /* 0x001fce00000010ff */
[----:B-----5:R-:W0:Y:S01]  /*14f00*/  I2F.S8 R11, R11 ;  /* 0x0000000b000b7306 */ /* 0x020e220000001400 */
[----:B------:R-:W-:Y:S02]  /*14f10*/  @P4 PRMT R6, RZ, 0x5410, R7 ;  /* 0x00005410ff064816 */ /* 0x000fe40000000007 */
[----:B-1----:R-:W-:Y:S02]  /*14f20*/  F2FP.BF16.PACK_AB R12, RZ, R12 ;  /* 0x0000000cff0c723e */ /* 0x002fe400000010ff */
[----:B------:R-:W-:Y:S02]  /*14f30*/  @P4 FSETP.NEU.FTZ.AND P5, PT, R6, RZ, PT ;  /* 0x000000ff0600420b */ /* 0x000fe40003fbd000 */
[----:B--2---:R-:W-:Y:S02]  /*14f40*/  F2FP.BF16.PACK_AB R7, RZ, R0 ;  /* 0x00000000ff07723e */ /* 0x004fe400000010ff */
[----:B------:R-:W-:Y:S02]  /*14f50*/  @P3 PRMT R0, RZ, 0x5410, R12 ;  /* 0x00005410ff003816 */ /* 0x000fe4000000000c */
[----:B------:R-:W-:-:S02]  /*14f60*/  @P4 SEL R10, RZ, 0x1, !P5 ;  /* 0x00000001ff0a4807 */ /* 0x000fc40006800000 */
[----:B------:R-:W-:Y:S02]  /*14f70*/  @P3 FSETP.NEU.FTZ.AND P5, PT, R0, RZ, PT ;  /* 0x000000ff0000320b */ /* 0x000fe40003fbd000 */
[----:B0-----:R-:W-:Y:S02]  /*14f80*/  F2FP.BF16.PACK_AB R13, RZ, R11 ;  /* 0x0000000bff0d723e */ /* 0x001fe400000010ff */
[----:B------:R-:W-:Y:S02]  /*14f90*/  @P3 SEL R12, RZ, 0x1, !P5 ;  /* 0x00000001ff0c3807 */ /* 0x000fe40006800000 */
[----:B------:R-:W-:Y:S02]  /*14fa0*/  @P2 PRMT R6, RZ, 0x5410, R13 ;  /* 0x00005410ff062816 */ /* 0x000fe4000000000d */
[----:B------:R-:W-:Y:S02]  /*14fb0*/  ISETP.GE.U32.AND P5, PT, R8, c[0x0][0x178], PT ;  /* 0x00005e0008007a0c */ /* 0x000fe40003fa6070 */
[----:B------:R-:W-:-:S02]  /*14fc0*/  @P2 FSETP.NEU.FTZ.AND P6, PT, R6, RZ, PT ;  /* 0x000000ff0600220b */ /* 0x000fc40003fdd000 */
[----:B------:R-:W-:Y:S02]  /*14fd0*/  @P0 PRMT R0, RZ, 0x5410, R7 ;  /* 0x00005410ff000816 */ /* 0x000fe40000000007 */
[----:B------:R-:W-:Y:S02]  /*14fe0*/  @P2 SEL R11, RZ, 0x1, !P6 ;  /* 0x00000001ff0b2807 */ /* 0x000fe40007000000 */
[----:B------:R-:W-:Y:S02]  /*14ff0*/  @P0 FSETP.NEU.FTZ.AND P6, PT, R0, RZ, PT ;  /* 0x000000ff0000020b */ /* 0x000fe40003fdd000 */
[----:B------:R-:W-:Y:S02]  /*15000*/  PRMT R0, RZ, 0x7610, R0 ;  /* 0x00007610ff007816 */ /* 0x000fe40000000000 */
[----:B------:R-:W-:Y:S02]  /*15010*/  PRMT R6, RZ, 0x7610, R6 ;  /* 0x00007610ff067816 */ /* 0x000fe40000000006 */
[----:B------:R-:W-:-:S02]  /*15020*/  @P0 SEL R7, RZ, 0x1, !P6 ;  /* 0x00000001ff070807 */ /* 0x000fc40007000000 */
[----:B------:R-:W-:Y:S02]  /*15030*/  @P4 PRMT R0, R10, 0x7610, R0 ;  /* 0x000076100a004816 */ /* 0x000fe40000000000 */
[----:B------:R-:W-:Y:S02]  /*15040*/  @P3 PRMT R6, R12, 0x7610, R6 ;  /* 0x000076100c063816 */ /* 0x000fe40000000006 */
[----:B------:R-:W-:Y:S02]  /*15050*/  @P2 PRMT R18, R11, 0x7610, R18 ;  /* 0x000076100b122816 */ /* 0x000fe40000000012 */
[----:B------:R-:W-:Y:S02]  /*15060*/  @P0 PRMT R25, R7, 0x7610, R25 ;  /* 0x0000761007190816 */ /* 0x000fe40000000019 */
[----:B------:R-:W-:Y:S02]  /*15070*/  PRMT R13, R0, 0x7610, R13 ;  /* 0x00007610000d7816 */ /* 0x000fe4000000000d */
[----:B------:R-:W-:Y:S01]  /*15080*/  PRMT R14, R6, 0x7610, R14 ;  /* 0x00007610060e7816 */ /* 0x000fe2000000000e */
[----:B------:R-:W-:Y:S05]  /*15090*/  @!P5 BRA `(.L_x_4408) ;  /* 0xfffffd300000d947 */ /* 0x000fea000383ffff */
.L_x_4407:
[----:B------:R-:W-:Y:S05]  /*150a0*/  BSYNC B1 ;  /* 0x0000000000017941 */ /* 0x000fea0003800000 */
.L_x_4406:
[----:B------:R-:W-:Y:S05]  /*150b0*/  BRA `(.L_x_4409) ;  /* 0x0000036000007947 */ /* 0x000fea0003800000 */
.L_x_4405:
        /* <DEDUP_REMOVED lines=9> */
.L_x_4410:
        /* <DEDUP_REMOVED lines=12> */
[----:B------:R-:W-:Y:S02]  /*15210*/  IADD3 R8, R8, c[0x0][0x4], RZ ;  /* 0x0000010008087a10 */ /* 0x000fe40007ffe0ff */
        /* <DEDUP_REMOVED lines=32> */
.L_x_4409:
[----:B------:R-:W-:Y:S05]  /*15420*/  BSYNC B0 ;  /* 0x0000000000007941 */ /* 0x000fea0003800000 */
.L_x_4404:
[----:B------:R-:W-:Y:S01]  /*15430*/  PRMT R3, R0, 0x7604, R25 ;  /* 0x0000760400037816 */ /* 0x000fe20000000019 */
[----:B------:R-:W-:Y:S01]  /*15440*/  IMAD R7, R23, c[0x0][0x0], R2 ;  /* 0x0000000017077a24 */ /* 0x000fe200078e0202 */
[----:B------:R-:W-:-:S02]  /*15450*/  ULDC UR4, c[0x0][0x4] ;  /* 0x0000010000047ab9 */ /* 0x000fc40000000800 */
[----:B------:R-:W-:Y:S01]  /*15460*/  PRMT R3, R18, 0x7054, R3 ;  /* 0x0000705412037816 */ /* 0x000fe20000000003 */
[----:B------:R-:W-:-:S03]  /*15470*/  USHF.R.U32.HI UR4, URZ, 0x1, UR4 ;  /* 0x000000013f047899 */ /* 0x000fc60008011604 */
[----:B------:R-:W-:Y:S02]  /*15480*/  PRMT R8, R6, 0x654, R3 ;  /* 0x0000065406087816 */ /* 0x000fe40000000003 */
[----:B------:R-:W-:Y:S02]  /*15490*/  LEA R3, R7, 0x10, 0x2 ;  /* 0x0000001007037811 */ /* 0x000fe400078e10ff */
[----:B------:R-:W-:Y:S01]  /*154a0*/  ISETP.NE.AND P0, PT, RZ, UR4, PT ;  /* 0x00000004ff007c0c */ /* 0x000fe2000bf05270 */
[----:B------:R0:W-:-:S12]  /*154b0*/  STS [R7.X4+0x10], R8 ;  /* 0x0000100807007388 */ /* 0x0001d80000004800 */
[----:B------:R-:W-:Y:S05]  /*154c0*/  @!P0 BRA `(.L_x_4411) ;  /* 0x0000032000008947 */ /* 0x000fea0003800000 */
[----:B0-----:R-:W-:-:S04]  /*154d0*/  IMAD.U32 R8, RZ, RZ, UR4 ;  /* 0x00000004ff087e24 */ /* 0x001fc8000f8e00ff */
.L_x_4414:
[----:B------:R-:W-:Y:S01]  /*154e0*/  IMAD.IADD R11, R23, 0x1, R8 ;  /* 0x00000001170b7824 */ /* 0x000fe200078e0208 */
[----:B------:R-:W-:Y:S01]  /*154f0*/  BAR.SYNC.DEFER_BLOCKING 0x0 ;  /* 0x0000000000007b1d */ /* 0x000fe20000010000 */
[----:B------:R-:W-:-:S03]  /*15500*/  ISETP.GT.AND P2, PT, R8, 0x1, PT ;  /* 0x000000010800780c */ /* 0x000fc60003f44270 */
[----:B------:R-:W-:Y:S02]  /*15510*/  ISETP.GE.U32.AND P0, PT, R11, c[0x0][0x4], PT ;  /* 0x000001000b007a0c */ /* 0x000fe40003f06070 */
[----:B------:R-:W-:Y:S02]  /*15520*/  BSSY B0, `(.L_x_4412) ;  /* 0x000002b000007945 */ /* 0x000fe40003800000 */
[----:B------:R-:W-:Y:S02]  /*15530*/  ISETP.GE.U32.OR P0, PT, R23, R8, P0 ;  /* 0x000000081700720c */ /* 0x000fe40000706470 */
[----:B------:R-:W-:-:S11]  /*15540*/  SHF.R.S32.HI R8, RZ, 0x1, R8 ;  /* 0x00000001ff087819 */ /* 0x000fd60000011408 */
[----:B0-----:R-:W-:Y:S05]  /*15550*/  @P0 BRA `(.L_x_4413) ;  /* 0x0000027000000947 */ /* 0x001fea0003800000 */
[----:B------:R-:W-:Y:S01]  /*15560*/  IMAD R10, R11, c[0x0][0x0], R2 ;  /* 0x000000000b0a7a24 */ /* 0x000fe200078e0202 */
[----:B------:R-:W-:Y:S02]  /*15570*/  LOP3.LUT P0, RZ, R18, 0xff, RZ, 0xc0, !PT ;  /* 0x000000ff12ff7812 */ /* 0x000fe4000780c0ff */
[----:B------:R-:W-:Y:S02]  /*15580*/  LOP3.LUT P5, RZ, R25, 0xff, RZ, 0xc0, !PT ;  /* 0x000000ff19ff7812 */ /* 0x000fe400078ac0ff */
[----:B------:R-:W0:Y:S01]  /*15590*/  LDS R14, [R10.X4+0x10] ;  /* 0x000010000a0e7984 */ /* 0x000e220000004800 */
[----:B------:R-:W-:Y:S02]  /*155a0*/  LOP3.LUT P4, RZ, R0, 0xff, RZ, 0xc0, !PT ;  /* 0x000000ff00ff7812 */ /* 0x000fe4000788c0ff */
[----:B------:R-:W-:Y:S02]  /*155b0*/  LOP3.LUT P3, RZ, R6, 0xff, RZ, 0xc0, !PT ;  /* 0x000000ff06ff7812 */ /* 0x000fe4000786c0ff */
[----:B------:R-:W-:-:S02]  /*155c0*/  PRMT R25, RZ, 0x7610, R25 ;  /* 0x00007610ff197816 */ /* 0x000fc40000000019 */
[----:B------:R-:W-:Y:S02]  /*155d0*/  PRMT R18, RZ, 0x7610, R18 ;  /* 0x00007610ff127816 */ /* 0x000fe40000000012 */
[C---:B0-----:R-:W-:Y:S01]  /*155e0*/  PRMT R13, R14.reuse, 0x7772, RZ ;  /* 0x000077720e0d7816 */ /* 0x041fe200000000ff */
[----:B------:R-:W0:Y:S01]  /*155f0*/  I2F.S8 R11, R14 ;  /* 0x0000000e000b7306 */ /* 0x000e220000001400 */
[C---:B------:R-:W-:Y:S02]  /*15600*/  PRMT R12, R14.reuse, 0x7771, RZ ;  /* 0x000077710e0c7816 */ /* 0x040fe400000000ff */
[----:B------:R-:W-:-:S05]  /*15610*/  PRMT R15, R14, 0x7773, RZ ;  /* 0x000077730e0f7816 */ /* 0x000fca00000000ff */
[----:B------:R-:W1:Y:S08]  /*15620*/  I2F.S8 R13, R13 ;  /* 0x0000000d000d7306 */ /* 0x000e700000001400 */
[----:B------:R-:W2:Y:S01]  /*15630*/  I2F.S8 R12, R12 ;  /* 0x0000000c000c7306 */ /* 0x000ea20000001400 */
[----:B0-----:R-:W-:Y:S02]  /*15640*/  F2FP.BF16.PACK_AB R11, RZ, R11 ;  /* 0x0000000bff0b723e */ /* 0x001fe400000010ff */
[----:B-1----:R-:W-:-:S05]  /*15650*/  F2FP.BF16.PACK_AB R0, RZ, R13 ;  /* 0x0000000dff00723e */ /* 0x002fca00000010ff */
[----:B------:R-:W0:Y:S01]  /*15660*/  I2F.S8 R10, R15 ;  /* 0x0000000f000a7306 */ /* 0x000e220000001400 */
[----:B------:R-:W-:-:S04]  /*15670*/  @P0 PRMT R0, RZ, 0x5410, R0 ;  /* 0x00005410ff000816 */ /* 0x000fc80000000000 */
[----:B------:R-:W-:Y:S02]  /*15680*/  @P0 FSETP.NEU.FTZ.AND P6, PT, R0, RZ, PT ;  /* 0x000000ff0000020b */ /* 0x000fe40003fdd000 */
[----:B------:R-:W-:Y:S02]  /*15690*/  @P5 PRMT R0, RZ, 0x5410, R11 ;  /* 0x00005410ff005816 */ /* 0x000fe4000000000b */
[----:B--2---:R-:W-:Y:S02]  /*156a0*/  F2FP.BF16.PACK_AB R13, RZ, R12 ;  /* 0x0000000cff0d723e */ /* 0x004fe400000010ff */
[----:B------:R-:W-:Y:S02]  /*156b0*/  @P0 SEL R6, RZ, 0x1, !P6 ;  /* 0x00000001ff060807 */ /* 0x000fe40007000000 */
[----:B------:R-:W-:Y:S02]  /*156c0*/  @P5 FSETP.NEU.FTZ.AND P6, PT, R0, RZ, PT ;  /* 0x000000ff0000520b */ /* 0x000fe40003fdd000 */
[----:B------:R-:W-:-:S02]  /*156d0*/  @P4 PRMT R0, RZ, 0x5410, R13 ;  /* 0x00005410ff004816 */ /* 0x000fc4000000000d */
[----:B------:R-:W-:Y:S02]  /*156e0*/  @P5 SEL R11, RZ, 0x1, !P6 ;  /* 0x00000001ff0b5807 */ /* 0x000fe40007000000 */
[----:B0-----:R-:W-:Y:S02]  /*156f0*/  F2FP.BF16.PACK_AB R10, RZ, R10 ;  /* 0x0000000aff0a723e */ /* 0x001fe400000010ff */
[----:B------:R-:W-:Y:S02]  /*15700*/  @P4 FSETP.NEU.FTZ.AND P6, PT, R0, RZ, PT ;  /* 0x000000ff0000420b */ /* 0x000fe40003fdd000 */
[----:B------:R-:W-:Y:S02]  /*15710*/  PRMT R0, RZ, 0x7610, R0 ;  /* 0x00007610ff007816 */ /* 0x000fe40000000000 */
[----:B------:R-:W-:Y:S02]  /*15720*/  @P5 PRMT R25, R11, 0x7610, R25 ;  /* 0x000076100b195816 */ /* 0x000fe40000000019 */
[----:B------:R-:W-:-:S02]  /*15730*/  @P3 PRMT R10, RZ, 0x5410, R10 ;  /* 0x00005410ff0a3816 */ /* 0x000fc4000000000a */
[----:B------:R-:W-:Y:S02]  /*15740*/  @P4 SEL R0, RZ, 0x1, !P6 ;  /* 0x00000001ff004807 */ /* 0x000fe40007000000 */
[----:B------:R-:W-:Y:S02]  /*15750*/  @P3 FSETP.NEU.FTZ.AND P4, PT, R10, RZ, PT ;  /* 0x000000ff0a00320b */ /* 0x000fe40003f9d000 */
[----:B------:R-:W-:Y:S02]  /*15760*/  @P0 PRMT R18, R6, 0x7610, R18 ;  /* 0x0000761006120816 */ /* 0x000fe40000000012 */
[----:B------:R-:W-:Y:S02]  /*15770*/  PRMT R11, R0, 0x7604, R25 ;  /* 0x00007604000b7816 */ /* 0x000fe40000000019 */
[----:B------:R-:W-:Y:S02]  /*15780*/  PRMT R6, RZ, 0x7610, R6 ;  /* 0x00007610ff067816 */ /* 0x000fe40000000006 */
[----:B------:R-:W-:-:S02]  /*15790*/  @P3 SEL R6, RZ, 0x1, !P4 ;  /* 0x00000001ff063807 */ /* 0x000fc40006000000 */
[----:B------:R-:W-:-:S04]  /*157a0*/  PRMT R11, R18, 0x7054, R11 ;  /* 0x00007054120b7816 */ /* 0x000fc8000000000b */
[----:B------:R-:W-:-:S05]  /*157b0*/  PRMT R10, R6, 0x654, R11 ;  /* 0x00000654060a7816 */ /* 0x000fca000000000b */
[----:B------:R0:W-:Y:S02]  /*157c0*/  STS [R7.X4+0x10], R10 ;  /* 0x0000100a07007388 */ /* 0x0001e40000004800 */
.L_x_4413:
[----:B------:R-:W-:Y:S05]  /*157d0*/  BSYNC B0 ;  /* 0x0000000000007941 */ /* 0x000fea0003800000 */
.L_x_4412:
[----:B------:R-:W-:Y:S05]  /*157e0*/  @P2 BRA `(.L_x_4414) ;  /* 0xfffffcf000002947 */ /* 0x000fea000383ffff */
.L_x_4411:
        /* <DEDUP_REMOVED lines=9> */
[----:B------:R-:W-:-:S04]  /*15880*/  PRMT R11, R18, 0x7054, R11 ;  /* 0x00007054120b7816 */ /* 0x000fc8000000000b */
[----:B------:R-:W-:Y:S02]  /*15890*/  PRMT R12, R6, 0x654, R11 ;  /* 0x00000654060c7816 */ /* 0x000fe4000000000b */
[----:B------:R-:W-:-:S03]  /*158a0*/  SHF.R.S32.HI R11, RZ, 0x1, R10 ;  /* 0x00000001ff0b7819 */ /* 0x000fc6000001140a */
[----:B------:R0:W-:Y:S01]  /*158b0*/  STS [R7.X4+0x10], R12 ;  /* 0x0000100c07007388 */ /* 0x0001e20000004800 */
[----:B------:R-:W-:-:S13]  /*158c0*/  ISETP.GE.AND P0, PT, R11, 0x20, PT ;  /* 0x000000200b00780c */ /* 0x000fda0003f06270 */
[----:B0-----:R-:W-:Y:S05]  /*158d0*/  @!P0 BRA `(.L_x_4416) ;  /* 0x0000032000008947 */ /* 0x001fea0003800000 */
.L_x_4419:
[----:B0-----:R-:W-:Y:S01]  /*158e0*/  IMAD.IADD R8, R2, 0x1, R11 ;  /* 0x0000000102087824 */ /* 0x001fe200078e020b */
[----:B------:R-:W-:Y:S04]  /*158f0*/  BAR.SYNC.DEFER_BLOCKING 0x0 ;  /* 0x0000000000007b1d */ /* 0x000fe80000010000 */
[----:B------:R-:W-:Y:S02]  /*15900*/  ISETP.GE.U32.AND P0, PT, R8, c[0x0][0x0], PT ;  /* 0x0000000008007a0c */ /* 0x000fe40003f06070 */
[----:B------:R-:W-:Y:S02]  /*15910*/  BSSY B0, `(.L_x_4417) ;  /* 0x000002a000007945 */ /* 0x000fe40003800000 */
        /* <DEDUP_REMOVED lines=41> */
.L_x_4418:
[----:B------:R-:W-:Y:S05]  /*15bb0*/  BSYNC B0 ;  /* 0x0000000000007941 */ /* 0x000fea0003800000 */
.L_x_4417:
[----:B------:R-:W-:-:S04]  /*15bc0*/  SHF.R.S32.HI R11, RZ, 0x1, R11 ;  /* 0x00000001ff0b7819 */ /* 0x000fc8000001140b */
[----:B------:R-:W-:-:S13]  /*15bd0*/  ISETP.GE.AND P0, PT, R11, 0x20, PT ;  /* 0x000000200b00780c */ /* 0x000fda0003f06270 */
[----:B------:R-:W-:Y:S05]  /*15be0*/  @P0 BRA `(.L_x_4419) ;  /* 0xfffffcf000000947 */ /* 0x000fea000383ffff */
[----:B0-----:R-:W-:-:S04]  /*15bf0*/  IMAD.MOV.U32 R8, RZ, RZ, 0x20 ;  /* 0x00000020ff087424 */ /* 0x001fc800078e00ff */
.L_x_4416:
[----:B------:R-:W-:Y:S01]  /*15c00*/  BAR.SYNC.DEFER_BLOCKING 0x0 ;  /* 0x0000000000007b1d */ /* 0x000fe20000010000 */
[----:B------:R-:W-:-:S13]  /*15c10*/  ISETP.GE.AND P0, PT, R8, 0x2, PT ;  /* 0x000000020800780c */ /* 0x000fda0003f06270 */
[----:B------:R-:W-:Y:S05]  /*15c20*/  @!P0 BRA `(.L_x_4415) ;  /* 0x0000039000008947 */ /* 0x000fea0003800000 */
[----:B------:R-:W-:Y:S01]  /*15c30*/  PRMT R2, R0, 0x7610, R2 ;  /* 0x0000761000027816 */ /* 0x000fe20000000002 */
[----:B------:R-:W-:Y:S01]  /*15c40*/  IMAD.MOV.U32 R3, RZ, RZ, 0x1 ;  /* 0x00000001ff037424 */ /* 0x000fe200078e00ff */
[----:B------:R-:W-:Y:S02]  /*15c50*/  PRMT R7, R6, 0x7610, R7 ;  /* 0x0000761006077816 */ /* 0x000fe40000000007 */
.L_x_4420:
        /* <DEDUP_REMOVED lines=15> */
[----:B------:R-:W-:-:S03]  /*15d50*/  PRMT R25, RZ, 0x7610, R25 ;  /* 0x00007610ff197816 */ /* 0x000fc60000000019 */
[----:B------:R2:W3:Y:S02]  /*15d60*/  SHFL.DOWN PT, R10, R10, R3, 0x1f ;  /* 0x08001f030a0a7589 */ /* 0x0004e400000e0000 */
[----:B--2---:R-:W-:Y:S01]  /*15d70*/  IMAD.SHL.U32 R3, R3, 0x2, RZ ;  /* 0x0000000203037824 */ /* 0x004fe200078e00ff */
[----:B0-----:R-:W-:-:S04]  /*15d80*/  ISETP.NE.AND P0, PT, R6, RZ, PT ;  /* 0x000000ff0600720c */ /* 0x001fc80003f05270 */
[----:B------:R-:W-:Y:S02]  /*15d90*/  FSEL R2, RZ, 1, !P0 ;  /* 0x3f800000ff027808 */ /* 0x000fe40004000000 */
[----:B------:R-:W-:Y:S02]  /*15da0*/  ISETP.NE.AND P0, PT, R12, RZ, PT ;  /* 0x000000ff0c00720c */ /* 0x000fe40003f05270 */
[----:B-1----:R-:W-:Y:S02]  /*15db0*/  ISETP.NE.AND P5, PT, R0, RZ, PT ;  /* 0x000000ff0000720c */ /* 0x002fe40003fa5270 */
[----:B------:R-:W-:Y:S02]  /*15dc0*/  F2FP.BF16.PACK_AB R6, RZ, R2 ;  /* 0x00000002ff06723e */ /* 0x000fe400000010ff */
[----:B------:R-:W-:Y:S02]  /*15dd0*/  FSEL R2, RZ, 1, !P0 ;  /* 0x3f800000ff027808 */ /* 0x000fe40004000000 */
[----:B---3--:R-:W-:-:S02]  /*15de0*/  ISETP.NE.AND P6, PT, R10, RZ, PT ;  /* 0x000000ff0a00720c */ /* 0x008fc40003fc5270 */
[----:B------:R-:W-:Y:S02]  /*15df0*/  FSEL R0, RZ, 1, !P5 ;  /* 0x3f800000ff007808 */ /* 0x000fe40006800000 */
[----:B------:R-:W-:Y:S02]  /*15e00*/  F2FP.BF16.PACK_AB R10, RZ, R2 ;  /* 0x00000002ff0a723e */ /* 0x000fe400000010ff */
[----:B------:R-:W-:Y:S02]  /*15e10*/  F2FP.BF16.PACK_AB R7, RZ, R0 ;  /* 0x00000000ff07723e */ /* 0x000fe400000010ff */
[----:B------:R-:W-:Y:S02]  /*15e20*/  @P4 PRMT R2, RZ, 0x5410, R6 ;  /* 0x00005410ff024816 */ /* 0x000fe40000000006 */
[----:B------:R-:W-:Y:S02]  /*15e30*/  @P3 PRMT R0, RZ, 0x5410, R10 ;  /* 0x00005410ff003816 */ /* 0x000fe4000000000a */
[----:B------:R-:W-:-:S02]  /*15e40*/  LOP3.LUT P0, RZ, R18, 0xff, RZ, 0xc0, !PT ;  /* 0x000000ff12ff7812 */ /* 0x000fc4000780c0ff */
[----:B------:R-:W-:Y:S02]  /*15e50*/  FSEL R6, RZ, 1, !P6 ;  /* 0x3f800000ff067808 */ /* 0x000fe40007000000 */
[----:B------:R-:W-:Y:S02]  /*15e60*/  @P4 FSETP.NEU.FTZ.AND P5, PT, R2, RZ, PT ;  /* 0x000000ff0200420b */ /* 0x000fe40003fbd000 */
[----:B------:R-:W-:Y:S02]  /*15e70*/  @P3 FSETP.NEU.FTZ.AND P6, PT, R0, RZ, PT ;  /* 0x000000ff0000320b */ /* 0x000fe40003fdd000 */
[----:B------:R-:W-:Y:S02]  /*15e80*/  @P2 PRMT R0, RZ, 0x5410, R7 ;  /* 0x00005410ff002816 */ /* 0x000fe40000000007 */
[----:B------:R-:W-:Y:S02]  /*15e90*/  @P4 SEL R7, RZ, 0x1, !P5 ;  /* 0x00000001ff074807 */ /* 0x000fe40006800000 */
[----:B------:R-:W-:-:S02]  /*15ea0*/  @P2 FSETP.NEU.FTZ.AND P5, PT, R0, RZ, PT ;  /* 0x000000ff0000220b */ /* 0x000fc40003fbd000 */
[----:B------:R-:W-:Y:S02]  /*15eb0*/  F2FP.BF16.PACK_AB R6, RZ, R6 ;  /* 0x00000006ff06723e */ /* 0x000fe400000010ff */
[----:B------:R-:W-:Y:S02]  /*15ec0*/  @P2 SEL R2, RZ, 0x1, !P5 ;  /* 0x00000001ff022807 */ /* 0x000fe40006800000 */
[----:B------:R-:W-:Y:S02]  /*15ed0*/  ISETP.GE.AND P5, PT, R3, R8, PT ;  /* 0x000000080300720c */ /* 0x000fe40003fa6270 */
[----:B------:R-:W-:Y:S02]  /*15ee0*/  @P0 PRMT R0, RZ, 0x5410, R6 ;  /* 0x00005410ff000816 */ /* 0x000fe40000000006 */
[----:B------:R-:W-:Y:S02]  /*15ef0*/  @P3 SEL R11, RZ, 0x1, !P6 ;  /* 0x00000001ff0b3807 */ /* 0x000fe40007000000 */
[----:B------:R-:W-:-:S02]  /*15f00*/  @P0 FSETP.NEU.FTZ.AND P6, PT, R0, RZ, PT ;  /* 0x000000ff0000020b */ /* 0x000fc40003fdd000 */
[----:B------:R-:W-:Y:S02]  /*15f10*/  PRMT R0, RZ, 0x7610, R0 ;  /* 0x00007610ff007816 */ /* 0x000fe40000000000 */
        /* <DEDUP_REMOVED lines=10> */
.L_x_4415:
        /* <DEDUP_REMOVED lines=16> */
[----:B------:R-:W-:-:S02]  /*160c0*/  PRMT R27, RZ, 0x7610, R27 ;  /* 0x00007610ff1b7816 */ /* 0x000fc4000000001b */
[----:B------:R-:W-:-:S05]  /*160d0*/  PRMT R22, RZ, 0x7610, R22 ;  /* 0x00007610ff167816 */ /* 0x000fca0000000016 */
[----:B------:R-:W1:Y:S08]  /*160e0*/  I2F.S8 R0, R0 ;  /* 0x0000000000007306 */ /* 0x000e700000001400 */
[----:B------:R-:W0:Y:S08]  /*160f0*/  I2F.S8 R18, R18 ;  /* 0x0000001200127306 */ /* 0x000e300000001400 */
[----:B------:R-:W0:Y:S01]  /*16100*/  I2F.S8 R6, R6 ;  /* 0x0000000600067306 */ /* 0x000e220000001400 */
[----:B--2---:R-:W-:-:S02]  /*16110*/  ISETP.NE.AND P4, PT, R8, RZ, PT ;  /* 0x000000ff0800720c */ /* 0x004fc40003f85270 */
[----:B---3--:R-:W-:Y:S02]  /*16120*/  ISETP.NE.AND P3, PT, R2, RZ, PT ;  /* 0x000000ff0200720c */ /* 0x008fe40003f65270 */
[----:B0-----:R-:W-:Y:S02]  /*16130*/  F2FP.BF16.PACK_AB R2, RZ, R25 ;  /* 0x00000019ff02723e */ /* 0x001fe400000010ff */
[----:B----4-:R-:W-:Y:S02]  /*16140*/  ISETP.NE.AND P2, PT, R3, RZ, PT ;  /* 0x000000ff0300720c */ /* 0x010fe40003f45270 */
[----:B-1----:R-:W-:Y:S02]  /*16150*/  F2FP.BF16.PACK_AB R3, RZ, R0 ;  /* 0x00000000ff03723e */ /* 0x002fe400000010ff */
[----:B-----5:R-:W-:-:S03]  /*16160*/  ISETP.NE.AND P1, PT, R7, RZ, PT ;  /* 0x000000ff0700720c */ /* 0x020fc60003f25270 */
[----:B------:R-:W-:Y:S02]  /*16170*/  @P4 PRMT R0, RZ, 0x5410, R2 ;  /* 0x00005410ff004816 */ /* 0x000fe40000000002 */
[----:B------:R-:W-:Y:S02]  /*16180*/  F2FP.BF16.PACK_AB R2, RZ, R18 ;  /* 0x00000012ff02723e */ /* 0x000fe400000010ff */
[----:B------:R-:W-:Y:S02]  /*16190*/  @P4 FSETP.NEU.FTZ.AND P6, PT, R0, RZ, PT ;  /* 0x000000ff0000420b */ /* 0x000fe40003fdd000 */
[----:B------:R-:W-:Y:S02]  /*161a0*/  @P3 PRMT R0, RZ, 0x5410, R3 ;  /* 0x00005410ff003816 */ /* 0x000fe40000000003 */
[----:B------:R-:W-:Y:S02]  /*161b0*/  F2FP.BF16.PACK_AB R3, RZ, R6 ;  /* 0x00000006ff03723e */ /* 0x000fe400000010ff */
[----:B------:R-:W-:-:S02]  /*161c0*/  @P3 FSETP.NEU.FTZ.AND P5, PT, R0, RZ, PT ;  /* 0x000000ff0000320b */ /* 0x000fc40003fbd000 */
[----:B------:R-:W-:Y:S02]  /*161d0*/  @P2 PRMT R0, RZ, 0x5410, R2 ;  /* 0x00005410ff002816 */ /* 0x000fe40000000002 */
[----:B------:R-:W-:Y:S02]  /*161e0*/  @P4 SEL R2, RZ, 0x1, !P6 ;  /* 0x00000001ff024807 */ /* 0x000fe40007000000 */
[----:B------:R-:W-:Y:S02]  /*161f0*/  @P2 FSETP.NEU.FTZ.AND P6, PT, R0, RZ, PT ;  /* 0x000000ff0000220b */ /* 0x000fe40003fdd000 */
[----:B------:R-:W-:Y:S02]  /*16200*/  @P1 PRMT R0, RZ, 0x5410, R3 ;  /* 0x00005410ff001816 */ /* 0x000fe40000000003 */
[----:B------:R-:W-:Y:S02]  /*16210*/  @P3 SEL R3, RZ, 0x1, !P5 ;  /* 0x00000001ff033807 */ /* 0x000fe40006800000 */
[----:B------:R-:W-:-:S02]  /*16220*/  @P1 FSETP.NEU.FTZ.AND P5, PT, R0, RZ, PT ;  /* 0x000000ff0000120b */ /* 0x000fc40003fbd000 */
[----:B------:R-:W-:Y:S02]  /*16230*/  PRMT R25, RZ, 0x7610, R25 ;  /* 0x00007610ff197816 */ /* 0x000fe40000000019 */
[----:B------:R-:W-:Y:S02]  /*16240*/  PRMT R18, RZ, 0x7610, R18 ;  /* 0x00007610ff127816 */ /* 0x000fe40000000012 */
[----:B------:R-:W-:Y:S02]  /*16250*/  @P2 SEL R0, RZ, 0x1, !P6 ;  /* 0x00000001ff002807 */ /* 0x000fe40007000000 */
[----:B------:R-:W-:Y:S02]  /*16260*/  @P1 SEL R6, RZ, 0x1, !P5 ;  /* 0x00000001ff061807 */ /* 0x000fe40006800000 */
[----:B------:R-:W-:Y:S02]  /*16270*/  @P4 PRMT R25, R2, 0x7610, R25 ;  /* 0x0000761002194816 */ /* 0x000fe40000000019 */
[----:B------:R-:W-:-:S02]  /*16280*/  @P3 PRMT R27, R3, 0x7610, R27 ;  /* 0x00007610031b3816 */ /* 0x000fc4000000001b */
[----:B------:R-:W-:Y:S02]  /*16290*/  @P2 PRMT R18, R0, 0x7610, R18 ;  /* 0x0000761000122816 */ /* 0x000fe40000000012 */
[----:B------:R-:W-:Y:S02]  /*162a0*/  @P1 PRMT R22, R6, 0x7610, R22 ;  /* 0x0000761006161816 */ /* 0x000fe40000000016 */
.L_x_4422:
        /* <DEDUP_REMOVED lines=24> */
.L_x_4424:
        /* <DEDUP_REMOVED lines=26> */
.L_x_4425:
[----:B------:R-:W-:Y:S02]  /*165d0*/  IADD3 R2, P1, R19, c[0x0][0x538], RZ ;  /* 0x00014e0013027a10 */ /* 0x000fe40007f3e0ff */
[----:B------:R-:W-:Y:S02]  /*165e0*/  LOP3.LUT P0, RZ, R27, 0xff, RZ, 0xc0, !PT ;  /* 0x000000ff1bff7812 */ /* 0x000fe4000780c0ff */
[----:B------:R-:W-:Y:S01]  /*165f0*/  ISETP.NE.AND P6, PT, R23, c[0x0][0x56c], PT ;  /* 0x00015b0017007a0c */ /* 0x000fe20003fc5270 */
[----:B0-----:R-:W-:Y:S01]  /*16600*/  IMAD.X R3, RZ, RZ, c[0x0][0x53c], P1 ;  /* 0x00014f00ff037624 */ /* 0x001fe200008e06ff */
        /* <DEDUP_REMOVED lines=22> */
.L_x_4426:
[----:B0-----:R-:W-:Y:S02]  /*16770*/  IADD3 R2, P1, R17, c[0x0][0x538], RZ ;  /* 0x00014e0011027a10 */ /* 0x001fe40007f3e0ff */
        /* <DEDUP_REMOVED lines=25> */
.L_x_4427:
[----:B------:R-:W-:Y:S02]  /*16910*/  IADD3 R16, P1, R16, c[0x0][0x538], RZ ;  /* 0x00014e0010107a10 */ /* 0x000fe40007f3e0ff */
[----:B------:R-:W-:-:S03]  /*16920*/  LOP3.LUT P0, RZ, R22, 0xff, RZ, 0xc0, !PT ;  /* 0x000000ff16ff7812 */ /* 0x000fc6000780c0ff */
[----:B------:R-:W-:Y:S01]  /*16930*/  IMAD.X R17, RZ, RZ, c[0x0][0x53c], P1 ;  /* 0x00014f00ff117624 */ /* 0x000fe200008e06ff */
[----:B0-----:R-:W-:-:S05]  /*16940*/  SEL R3, RZ, 0x1, !P0 ;  /* 0x00000001ff037807 */ /* 0x001fca0004000000 */
[----:B------:R-:W-:Y:S01]  /*16950*/  STG.E.U8 [R16.64], R3 ;  /* 0x0000000310007986 */ /* 0x000fe2000c101124 */
[----:B------:R-:W-:Y:S05]  /*16960*/  EXIT ;  /* 0x000000000000794d */ /* 0x000fea0003800000 */
.L_x_4423:
[----:B------:R-:W-:Y:S04]  /*16970*/  STG.E.U8 [R4.64], R25 ;  /* 0x0000001904007986 */ /* 0x000fe8000c101124 */
[----:B------:R-:W-:Y:S04]  /*16980*/  STG.E.U8 [R4.64+0x1], R27 ;  /* 0x0000011b04007986 */ /* 0x000fe8000c101124 */
[----:B------:R-:W-:Y:S04]  /*16990*/  STG.E.U8 [R4.64+0x2], R18 ;  /* 0x0000021204007986 */ /* 0x000fe8000c101124 */
[----:B------:R-:W-:Y:S01]  /*169a0*/  STG.E.U8 [R4.64+0x3], R22 ;  /* 0x0000031604007986 */ /* 0x000fe2000c101124 */
[----:B------:R-:W-:Y:S05]  /*169b0*/  EXIT ;  /* 0x000000000000794d */ /* 0x000fea0003800000 */
.L_x_4421:
        /* <DEDUP_REMOVED lines=50> */
.L_x_4428:
        /* <DEDUP_REMOVED lines=24> */
.L_x_4430:
        /* <DEDUP_REMOVED lines=26> */
.L_x_4431:
        /* <DEDUP_REMOVED lines=26> */
.L_x_4432:
        /* <DEDUP_REMOVED lines=26> */
.L_x_4433:
[----:B------:R-:W-:Y:S02]  /*17340*/  IADD3 R16, P1, R16, c[0x0][0x538], RZ ;  /* 0x00014e0010107a10 */ /* 0x000fe40007f3e0ff */
[----:B------:R-:W-:-:S03]  /*17350*/  LOP3.LUT P0, RZ, R22, 0xff, RZ, 0xc0, !PT ;  /* 0x000000ff16ff7812 */ /* 0x000fc6000780c0ff */
[----:B------:R-:W-:Y:S01]  /*17360*/  IMAD.X R17, RZ, RZ, c[0x0][0x53c], P1 ;  /* 0x00014f00ff117624 */ /* 0x000fe200008e06ff */
[----:B0-----:R-:W-:-:S05]  /*17370*/  SEL R3, RZ, 0x1, !P0 ;  /* 0x00000001ff037807 */ /* 0x001fca0004000000 */
[----:B------:R-:W-:Y:S01]  /*17380*/  STG.E.U8 [R16.64], R3 ;  /* 0x0000000310007986 */ /* 0x000fe2000c101124 */
[----:B------:R-:W-:Y:S05]  /*17390*/  EXIT ;  /* 0x000000000000794d */ /* 0x000fea0003800000 */
.L_x_4429:
        /* <DEDUP_REMOVED lines=13> */
.L_x_4393:
        /* <DEDUP_REMOVED lines=26> */
[----:B------:R-:W0:Y:S01]  /*17610*/  I2F.S8 R18, R18 ;  /* 0x0000001200127306 */ /* 0x000e220000001400 */
[----:B--2---:R-:W-:-:S07]  /*17620*/  ISETP.NE.AND P4, PT, R7, RZ, PT ;  /* 0x000000ff0700720c */ /* 0x004fce0003f85270 */
[----:B------:R2:W2:Y:S01]  /*17630*/  I2F.S8 R7, R0 ;  /* 0x0000000000077306 */ /* 0x0004a20000001400 */
[----:B---3--:R-:W-:Y:S02]  /*17640*/  ISETP.NE.AND P3, PT, R2, RZ, PT ;  /* 0x000000ff0200720c */ /* 0x008fe40003f65270 */
[----:B0-----:R-:W-:Y:S02]  /*17650*/  F2FP.BF16.PACK_AB R2, RZ, R25 ;  /* 0x00000019ff02723e */ /* 0x001fe400000010ff */
[----:B----4-:R-:W-:Y:S02]  /*17660*/  ISETP.NE.AND P2, PT, R3, RZ, PT ;  /* 0x000000ff0300720c */ /* 0x010fe40003f45270 */
[----:B-1----:R-:W-:Y:S02]  /*17670*/  F2FP.BF16.PACK_AB R3, RZ, R8 ;  /* 0x00000008ff03723e */ /* 0x002fe400000010ff */
[----:B-----5:R-:W-:Y:S02]  /*17680*/  ISETP.NE.AND P1, PT, R6, RZ, PT ;  /* 0x000000ff0600720c */ /* 0x020fe40003f25270 */
[----:B--2---:R-:W-:-:S02]  /*17690*/  @P4 PRMT R0, RZ, 0x5410, R2 ;  /* 0x00005410ff004816 */ /* 0x004fc40000000002 */
[----:B------:R-:W-:Y:S02]  /*176a0*/  F2FP.BF16.PACK_AB R2, RZ, R18 ;  /* 0x00000012ff02723e */ /* 0x000fe400000010ff */
[----:B------:R-:W-:Y:S02]  /*176b0*/  @P4 FSETP.NEU.FTZ.AND P6, PT, R0, RZ, PT ;  /* 0x000000ff0000420b */ /* 0x000fe40003fdd000 */
[----:B------:R-:W-:Y:S02]  /*176c0*/  @P3 PRMT R0, RZ, 0x5410, R3 ;  /* 0x00005410ff003816 */ /* 0x000fe40000000003 */
[----:B------:R-:W-:Y:S02]  /*176d0*/  F2FP.BF16.PACK_AB R7, RZ, R7 ;  /* 0x00000007ff07723e */ /* 0x000fe400000010ff */
[----:B------:R-:W-:Y:S02]  /*176e0*/  @P3 FSETP.NEU.FTZ.AND P5, PT, R0, RZ, PT ;  /* 0x000000ff0000320b */ /* 0x000fe40003fbd000 */
[----:B------:R-:W-:-:S02]  /*176f0*/  @P2 PRMT R0, RZ, 0x5410, R2 ;  /* 0x00005410ff002816 */ /* 0x000fc40000000002 */
[----:B------:R-:W-:Y:S02]  /*17700*/  @P4 SEL R2, RZ, 0x1, !P6 ;  /* 0x00000001ff024807 */ /* 0x000fe40007000000 */
[----:B------:R-:W-:Y:S02]  /*17710*/  @P2 FSETP.NEU.FTZ.AND P6, PT, R0, RZ, PT ;  /* 0x000000ff0000220b */ /* 0x000fe40003fdd000 */
[----:B------:R-:W-:Y:S02]  /*17720*/  @P1 PRMT R0, RZ, 0x5410, R7 ;  /* 0x00005410ff001816 */ /* 0x000fe40000000007 */
[----:B------:R-:W-:Y:S02]  /*17730*/  @P3 SEL R3, RZ, 0x1, !P5 ;  /* 0x00000001ff033807 */ /* 0x000fe40006800000 */
[----:B------:R-:W-:Y:S02]  /*17740*/  @P1 FSETP.NEU.FTZ.AND P5, PT, R0, RZ, PT ;  /* 0x000000ff0000120b */ /* 0x000fe40003fbd000 */
[----:B------:R-:W-:-:S02]  /*17750*/  PRMT R25, RZ, 0x7610, R25 ;  /* 0x00007610ff197816 */ /* 0x000fc40000000019 */
[----:B------:R-:W-:Y:S02]  /*17760*/  PRMT R18, RZ, 0x7610, R18 ;  /* 0x00007610ff127816 */ /* 0x000fe40000000012 */
[----:B------:R-:W-:Y:S02]  /*17770*/  @P2 SEL R0, RZ, 0x1, !P6 ;  /* 0x00000001ff002807 */ /* 0x000fe40007000000 */
[----:B------:R-:W-:Y:S02]  /*17780*/  @P1 SEL R6, RZ, 0x1, !P5 ;  /* 0x00000001ff061807 */ /* 0x000fe40006800000 */
[----:B------:R-:W-:Y:S02]  /*17790*/  @P4 PRMT R25, R2, 0x7610, R25 ;  /* 0x0000761002194816 */ /* 0x000fe40000000019 */
[----:B------:R-:W-:Y:S02]  /*177a0*/  @P3 PRMT R23, R3, 0x7610, R23 ;  /* 0x0000761003173816 */ /* 0x000fe40000000017 */
[----:B------:R-:W-:-:S02]  /*177b0*/  @P2 PRMT R18, R0, 0x7610, R18 ;  /* 0x0000761000122816 */ /* 0x000fc40000000012 */
[----:B------:R-:W-:Y:S02]  /*177c0*/  @P1 PRMT R16, R6, 0x7610, R16 ;  /* 0x0000761006101816 */ /* 0x000fe40000000010 */
.L_x_4435:
        /* <DEDUP_REMOVED lines=24> */
.L_x_4437:
        /* <DEDUP_REMOVED lines=26> */
.L_x_4438:
        /* <DEDUP_REMOVED lines=26> */
.L_x_4439:
        /* <DEDUP_REMOVED lines=26> */
.L_x_4440:
[----:B------:R-:W-:Y:S02]  /*17e30*/  IADD3 R22, P1, R22, c[0x0][0x538], RZ ;  /* 0x00014e0016167a10 */ /* 0x000fe40007f3e0ff */
[----:B------:R-:W-:-:S03]  /*17e40*/  LOP3.LUT P0, RZ, R16, 0xff, RZ, 0xc0, !PT ;  /* 0x000000ff10ff7812 */ /* 0x000fc6000780c0ff */
[----:B------:R-:W-:Y:S01]  /*17e50*/  IMAD.X R23, RZ, RZ, c[0x0][0x53c], P1 ;  /* 0x00014f00ff177624 */ /* 0x000fe200008e06ff */
[----:B0-----:R-:W-:-:S05]  /*17e60*/  SEL R3, RZ, 0x1, !P0 ;  /* 0x00000001ff037807 */ /* 0x001fca0004000000 */
[----:B------:R-:W-:Y:S01]  /*17e70*/  STG.E.U8 [R22.64], R3 ;  /* 0x0000000316007986 */ /* 0x000fe2000c101124 */
[----:B------:R-:W-:Y:S05]  /*17e80*/  EXIT ;  /* 0x000000000000794d */ /* 0x000fea0003800000 */
.L_x_4436:
[----:B------:R-:W-:Y:S04]  /*17e90*/  STG.E.U8 [R4.64], R25 ;  /* 0x0000001904007986 */ /* 0x000fe8000c101124 */
[----:B------:R-:W-:Y:S04]  /*17ea0*/  STG.E.U8 [R4.64+0x1], R23 ;  /* 0x0000011704007986 */ /* 0x000fe8000c101124 */
[----:B------:R-:W-:Y:S04]  /*17eb0*/  STG.E.U8 [R4.64+0x2], R18 ;  /* 0x0000021204007986 */ /* 0x000fe8000c101124 */
[----:B------:R-:W-:Y:S01]  /*17ec0*/  STG.E.U8 [R4.64+0x3], R16 ;  /* 0x0000031004007986 */ /* 0x000fe2000c101124 */
[----:B------:R-:W-:Y:S05]  /*17ed0*/  EXIT ;  /* 0x000000000000794d */ /* 0x000fea0003800000 */
.L_x_4434:
        /* <DEDUP_REMOVED lines=50> */
.L_x_4441:
        /* <DEDUP_REMOVED lines=24> */
.L_x_4443:
        /* <DEDUP_REMOVED lines=26> */
.L_x_4444:
        /* <DEDUP_REMOVED lines=26> */
.L_x_4445:
        /* <DEDUP_REMOVED lines=26> */
.L_x_4446:
[----:B------:R-:W-:Y:S02]  /*18860*/  IADD3 R22, P1, R22, c[0x0][0x538], RZ ;  /* 0x00014e0016167a10 */ /* 0x000fe40007f3e0ff */
[----:B------:R-:W-:-:S03]  /*18870*/  LOP3.LUT P0, RZ, R16, 0xff, RZ, 0xc0, !PT ;  /* 0x000000ff10ff7812 */ /* 0x000fc6000780c0ff */
[----:B------:R-:W-:Y:S01]  /*18880*/  IMAD.X R23, RZ, RZ, c[0x0][0x53c], P1 ;  /* 0x00014f00ff177624 */ /* 0x000fe200008e06ff */
[----:B0-----:R-:W-:-:S05]  /*18890*/  SEL R3, RZ, 0x1, !P0 ;  /* 0x00000001ff037807 */ /* 0x001fca0004000000 */
[----:B------:R-:W-:Y:S01]  /*188a0*/  STG.E.U8 [R22.64], R3 ;  /* 0x0000000316007986 */ /* 0x000fe2000c101124 */
[----:B------:R-:W-:Y:S05]  /*188b0*/  EXIT ;  /* 0x000000000000794d */ /* 0x000fea0003800000 */
.L_x_4442:
        /* <DEDUP_REMOVED lines=13> */
.L_x_4447:
        /* <DEDUP_REMOVED lines=15> */
.L_x_7654:


//--------------------- .text._ZN2at6native13reduce_kernelILi512ELi1ENS0_8ReduceOpIN3c104HalfENS0_14func_wrapper_tIbZZZNS0_15and_kernel_cudaERNS_14TensorIteratorEENKUlvE_clEvENKUlvE8_clEvEUlbS4_E_EEjbLi4ELi4EEEEEvT1_ --------------------------
	.section	.text._ZN2at6native13reduce_kernelILi512ELi1ENS0_8ReduceOpIN3c104HalfENS0_14func_wrapper_tIbZZZNS0_15and_kernel_cudaERNS_14TensorIteratorEENKUlvE_clEvENKUlvE8_clEvEUlbS4_E_EEjbLi4ELi4EEEEEvT1_,"ax",@progbits
	.sectioninfo	@"SHI_REGISTERS=28"
	.align	128
        .global         _ZN2at6native13reduce_kernelILi512ELi1ENS0_8ReduceOpIN3c104HalfENS0_14func_wrapper_tIbZZZNS0_15and_kernel_cudaERNS_14TensorIteratorEENKUlvE_clEvENKUlvE8_clEvEUlbS4_E_EEjbLi4ELi4EEEEEvT1_
        .type           _ZN2at6native13reduce_kernelILi512ELi1ENS0_8ReduceOpIN3c104HalfENS0_14func_wrapper_tIbZZZNS0_15and_kernel_cudaERNS_14TensorIteratorEENKUlvE_clEvENKUlvE8_clEvEUlbS4_E_EEjbLi4ELi4EEEEEvT1_,@function
        .size           _ZN2at6native13reduce_kernelILi512ELi1ENS0_8ReduceOpIN3c104HalfENS0_14func_wrapper_tIbZZZNS0_15and_kernel_cudaERNS_14TensorIteratorEENKUlvE_clEvENKUlvE8_clEvEUlbS4_E_EEjbLi4ELi4EEEEEvT1_,(.L_x_7655 - _ZN2at6native13reduce_kernelILi512ELi1ENS0_8ReduceOpIN3c104HalfENS0_14func_wrapper_tIbZZZNS0_15and_kernel_cudaERNS_14TensorIteratorEENKUlvE_clEvENKUlvE8_clEvEUlbS4_E_EEjbLi4ELi4EEEEEvT1_)
        .other          _ZN2at6native13reduce_kernelILi512ELi1ENS0_8ReduceOpIN3c104HalfENS0_14func_wrapper_tIbZZZNS0_15and_kernel_cudaERNS_14TensorIteratorEENKUlvE_clEvENKUlvE8_clEvEUlbS4_E_EEjbLi4ELi4EEEEEvT1_,@"STO_CUDA_ENTRY STV_DEFAULT"
_ZN2at6native13reduce_kernelILi512ELi1ENS0_8ReduceOpIN3c104HalfENS0_14func_wrapper_tIbZZZNS0_15and_kernel_cudaERNS_14TensorIteratorEENKUlvE_clEvENKUlvE8_clEvEUlbS4_E_EEjbLi4ELi4EEEEEvT1_:
.text._ZN2at6native13reduce_kernelILi512ELi1ENS0_8ReduceOpIN3c104HalfENS0_14func_wrapper_tIbZZZNS0_15and_kernel_cudaERNS_14TensorIteratorEENKUlvE_clEvENKUlvE8_clEvEUlbS4_E_EEjbLi4ELi4EEEEEvT1_:
        /* <DEDUP_REMOVED lines=208> */
.L_x_4448:
        /* <DEDUP_REMOVED lines=41> */
.L_x_4457:
[----:B------:R-:W-:Y:S05]  /*0f90*/  BSYNC B3 ;  /* 0x0000000000037941 */ /* 0x000fea0003800000 */
.L_x_4456:
[----:B------:R-:W-:-:S04]  /*0fa0*/  PRMT R3, R3, 0x9910, RZ ;  /* 0x0000991003037816 */ /* 0x000fc800000000ff */
[----:B------:R-:W-:-:S13]  /*0fb0*/  ISETP.NE.AND P0, PT, R3, RZ, PT ;  /* 0x000000ff0300720c */ /* 0x000fda0003f05270 */
[----:B------:R-:W-:Y:S05]  /*0fc0*/  @!P0 BRA `(.L_x_4455) ;  /* 0x000000c000008947 */ /* 0x000fea0003800000 */
[----:B------:R-:W-:Y:S02]  /*0fd0*/  PRMT R3, R6, 0x9910, RZ ;  /* 0x0000991006037816 */ /* 0x000fe400000000ff */
[----:B------:R-:W-:Y:S02]  /*0fe0*/  PRMT R6, RZ, 0x7610, R6 ;  /* 0x00007610ff067816 */ /* 0x000fe40000000006 */
[----:B------:R-:W-:-:S13]  /*0ff0*/  ISETP.NE.AND P0, PT, R3, RZ, PT ;  /* 0x000000ff0300720c */ /* 0x000fda0003f05270 */
[----:B------:R-:W-:Y:S05]  /*1000*/  @!P0 BRA `(.L_x_4455) ;  /* 0x0000008000008947 */ /* 0x000fea0003800000 */
[----:B------:R-:W-:-:S04]  /*1010*/  IADD3 R3, P0, R23, -R10, RZ ;  /* 0x8000000a17037210 */ /* 0x000fc80007f1e0ff */
[----:B------:R-:W-:Y:S02]  /*1020*/  IADD3.X R4, RZ, -0x1, RZ, P0, !PT ;  /* 0xffffffffff047810 */ /* 0x000fe400007fe4ff */
[----:B------:R-:W-:-:S04]  /*1030*/  LEA R8, P0, R3, R14, 0x1 ;  /* 0x0000000e03087211 */ /* 0x000fc800078008ff */
[----:B------:R-:W-:-:S05]  /*1040*/  LEA.HI.X R9, R3, R15, R4, 0x1, P0 ;  /* 0x0000000f03097211 */ /* 0x000fca00000f0c04 */
[----:B------:R-:W2:Y:S02]  /*1050*/  LDG.E.U16 R8, [R8.64] ;  /* 0x0000002408087981 */ /* 0x000ea4000c1e1500 */
[----:B--2---:R-:W-:-:S05]  /*1060*/  HADD2.F32 R3, -RZ, R8.H0_H0 ;  /* 0x20000008ff037230 */ /* 0x004fca0000004100 */
[----:B------:R-:W-:-:S04]  /*1070*/  FSETP.NEU.FTZ.AND P0, PT, R3, RZ, PT ;  /* 0x000000ff0300720b */ /* 0x000fc80003f1d000 */
[----:B------:R-:W-:-:S04]  /*1080*/  SEL R6, RZ, 0x1, !P0 ;  /* 0x00000001ff067807 */ /* 0x000fc80004000000 */
.L_x_4455:
[----:B------:R-:W-:Y:S05]  /*1090*/  BSYNC B2 ;  /* 0x0000000000027941 */ /* 0x000fea0003800000 */
.L_x_4454:
[C---:B------:R-:W-:Y:S02]  /*10a0*/  IADD3 R3, P0, -R10.reuse, 0x4, RZ ;  /* 0x000000040a037810 */ /* 0x040fe40007f1e1ff */
[----:B------:R-:W-:Y:S02]  /*10b0*/  IADD3 R7, R10, c[0x0][0x168], RZ ;  /* 0x00005a000a077a10 */ /* 0x000fe40007ffe0ff */
[----:B------:R-:W-:Y:S01]  /*10c0*/  LEA R14, P1, R3, R14, 0x1 ;  /* 0x0000000e030e7211 */ /* 0x000fe200078208ff */
[----:B------:R-:W-:Y:S01]  /*10d0*/  IMAD.X R4, RZ, RZ, -0x1, P0 ;  /* 0xffffffffff047424 */ /* 0x000fe200000e06ff */
[----:B------:R-:W-:-:S04]  /*10e0*/  IADD3 R7, R7, -0x4, RZ ;  /* 0xfffffffc07077810 */ /* 0x000fc80007ffe0ff */
[----:B------:R-:W-:Y:S02]  /*10f0*/  LEA.HI.X R15, R3, R15, R4, 0x1, P1 ;  /* 0x0000000f030f7211 */ /* 0x000fe400008f0c04 */
.L_x_4453:
[----:B------:R-:W-:Y:S05]  /*1100*/  BSYNC B1 ;  /* 0x0000000000017941 */ /* 0x000fea0003800000 */
.L_x_4452:
[----:B------:R-:W-:Y:S01]  /*1110*/  LEA R4, R5, 0x3, 0x2 ;  /* 0x0000000305047811 */ /* 0x000fe200078e10ff */
[----:B------:R-:W-:Y:S01]  /*1120*/  BSSY B1, `(.L_x_4458) ;  /* 0x0000029000017945 */ /* 0x000fe20003800000 */
[----:B------:R-:W-:Y:S02]  /*1130*/  ISETP.NE.AND P0, PT, RZ, c[0x0][0x180], PT ;  /* 0x00006000ff007a0c */ /* 0x000fe40003f05270 */
[----:B------:R-:W-:Y:S02]  /*1140*/  ISETP.GE.U32.AND P2, PT, R4, R7, PT ;  /* 0x000000070400720c */ /* 0x000fe40003f46070 */
[----:B------:R-:W-:Y:S02]  /*1150*/  ISETP.NE.AND P1, PT, R20, RZ, PT ;  /* 0x000000ff1400720c */ /* 0x000fe40003f25270 */
[----:B------:R-:W-:-:S09]  /*1160*/  PRMT R3, R0, 0x5410, R0 ;  /* 0x0000541000037816 */ /* 0x000fd20000000000 */
[----:B------:R-:W-:Y:S05]  /*1170*/  @P2 BRA `(.L_x_4459) ;  /* 0x0000023000002947 */ /* 0x000fea0003800000 */
[----:B------:R-:W-:Y:S01]  /*1180*/  IMAD.MOV.U32 R9, RZ, RZ, R5 ;  /* 0x000000ffff097224 */ /* 0x000fe200078e0005 */
[C---:B------:R-:W-:Y:S02]  /*1190*/  PRMT R10, R3.reuse, 0x7610, R10 ;  /* 0x00007610030a7816 */ /* 0x040fe4000000000a */
[C---:B------:R-:W-:Y:S02]  /*11a0*/  PRMT R0, R3.reuse, 0x7610, R0 ;  /* 0x0000761003007816 */ /* 0x040fe40000000000 */
[----:B------:R-:W-:Y:S02]  /*11b0*/  PRMT R8, R3, 0x7610, R8 ;  /* 0x0000761003087816 */ /* 0x000fe40000000008 */
.L_x_4460:
        /* <DEDUP_REMOVED lines=8> */
[----:B------:R-:W-:Y:S01]  /*1240*/  PRMT R6, RZ, 0x7610, R6 ;  /* 0x00007610ff067816 */ /* 0x000fe20000000006 */
[----:B--2---:R-:W-:-:S05]  /*1250*/  @P4 HADD2.F32 R0, -RZ, R4.H0_H0 ;  /* 0x20000004ff004230 */ /* 0x004fca0000004100 */
[----:B------:R-:W-:Y:S01]  /*1260*/  @P4 FSETP.NEU.FTZ.AND P6, PT, R0, RZ, PT ;  /* 0x000000ff0000420b */ /* 0x000fe20003fdd000 */
[----:B------:R-:W-:-:S03]  /*1270*/  @P5 HADD2.F32 R0, -RZ, R4.H1_H1 ;  /* 0x30000004ff005230 */ /* 0x000fc60000004100 */
[----:B------:R-:W-:Y:S02]  /*1280*/  @P4 SEL R8, RZ, 0x1, !P6 ;  /* 0x00000001ff084807 */ /* 0x000fe40007000000 */
[----:B------:R-:W-:Y:S01]  /*1290*/  @P5 FSETP.NEU.FTZ.AND P6, PT, R0, RZ, PT ;  /* 0x000000ff0000520b */ /* 0x000fe20003fdd000 */
[--C-:B------:R-:W-:Y:S01]  /*12a0*/  @P3 HADD2.F32 R0, -RZ, R5.reuse.H0_H0 ;  /* 0x20000005ff003230 */ /* 0x100fe20000004100 */
[----:B------:R-:W-:Y:S01]  /*12b0*/  @P4 PRMT R6, R8, 0x7610, R6 ;  /* 0x0000761008064816 */ /* 0x000fe20000000006 */
[----:B------:R-:W-:Y:S01]  /*12c0*/  @P2 HADD2.F32 R5, -RZ, R5.H1_H1 ;  /* 0x30000005ff052230 */ /* 0x000fe20000004100 */
[----:B------:R-:W-:Y:S02]  /*12d0*/  @P5 SEL R4, RZ, 0x1, !P6 ;  /* 0x00000001ff045807 */ /* 0x000fe40007000000 */
[----:B------:R-:W-:Y:S02]  /*12e0*/  @P3 FSETP.NEU.FTZ.AND P6, PT, R0, RZ, PT ;  /* 0x000000ff0000320b */ /* 0x000fe40003fdd000 */
[----:B------:R-:W-:-:S02]  /*12f0*/  LEA R0, R9, 0x3, 0x2 ;  /* 0x0000000309007811 */ /* 0x000fc400078e10ff */
[----:B------:R-:W-:Y:S02]  /*1300*/  @P3 SEL R10, RZ, 0x1, !P6 ;  /* 0x00000001ff0a3807 */ /* 0x000fe40007000000 */
[----:B------:R-:W-:-:S04]  /*1310*/  @P2 FSETP.NEU.FTZ.AND P6, PT, R5, RZ, PT ;  /* 0x000000ff0500220b */ /* 0x000fc80003fdd000 */
[----:B------:R-:W-:Y:S02]  /*1320*/  @P2 SEL R5, RZ, 0x1, !P6 ;  /* 0x00000001ff052807 */ /* 0x000fe40007000000 */
[----:B------:R-:W-:Y:S02]  /*1330*/  ISETP.GE.U32.AND P6, PT, R0, R7, PT ;  /* 0x000000070000720c */ /* 0x000fe40003fc6070 */
[----:B------:R-:W-:Y:S02]  /*1340*/  @P2 PRMT R3, R5, 0x7610, R3 ;  /* 0x0000761005032816 */ /* 0x000fe40000000003 */
[----:B------:R-:W-:Y:S02]  /*1350*/  PRMT R0, RZ, 0x7610, R0 ;  /* 0x00007610ff007816 */ /* 0x000fe40000000000 */
[----:B------:R-:W-:Y:S02]  /*1360*/  @P5 PRMT R3, R3, 0x5410, R4 ;  /* 0x0000541003035816 */ /* 0x000fe40000000004 */
[----:B------:R-:W-:-:S02]  /*1370*/  @P3 PRMT R0, R10, 0x7610, R0 ;  /* 0x000076100a003816 */ /* 0x000fc40000000000 */
[C---:B------:R-:W-:Y:S02]  /*1380*/  PRMT R10, R3.reuse, 0x7610, R10 ;  /* 0x00007610030a7816 */ /* 0x040fe4000000000a */
[----:B------:R-:W-:Y:S01]  /*1390*/  PRMT R8, R3, 0x7632, R8 ;  /* 0x0000763203087816 */ /* 0x000fe20000000008 */
[----:B------:R-:W-:Y:S05]  /*13a0*/  @!P6 BRA `(.L_x_4460) ;  /* 0xfffffe100000e947 */ /* 0x000fea000383ffff */
.L_x_4459:
[----:B------:R-:W-:Y:S05]  /*13b0*/  BSYNC B1 ;  /* 0x0000000000017941 */ /* 0x000fea0003800000 */
.L_x_4458:
        /* <DEDUP_REMOVED lines=8> */
.L_x_4462:
[----:B------:R-:W-:Y:S05]  /*1440*/  BSYNC B1 ;  /* 0x0000000000017941 */ /* 0x000fea0003800000 */
.L_x_4461:
        /* <DEDUP_REMOVED lines=13> */
[----:B--2---:R-:W-:-:S05]  /*1520*/  HADD2.F32 R2, -RZ, R14.H0_H0 ;  /* 0x2000000eff027230 */ /* 0x004fca0000004100 */
[----:B------:R-:W-:-:S04]  /*1530*/  FSETP.NEU.FTZ.AND P0, PT, R2, RZ, PT ;  /* 0x000000ff0200720b */ /* 0x000fc80003f1d000 */
[----:B------:R-:W-:-:S04]  /*1540*/  SEL R6, RZ, 0x1, !P0 ;  /* 0x00000001ff067807 */ /* 0x000fc80004000000 */
.L_x_4464:
[----:B------:R-:W-:Y:S05]  /*1550*/  BSYNC B1 ;  /* 0x0000000000017941 */ /* 0x000fea0003800000 */
.L_x_4463:
[----:B------:R-:W0:Y:S01]  /*1560*/  I2F.S8 R2, R3.B2 ;  /* 0x2000000300027306 */ /* 0x000e220000001400 */
[----:B------:R-:W-:Y:S02]  /*1570*/  LOP3.LUT P1, RZ, R6, 0xff, RZ, 0xc0, !PT ;  /* 0x000000ff06ff7812 */ /* 0x000fe4000782c0ff */
[----:B------:R-:W-:-:S05]  /*1580*/  PRMT R19, RZ, 0x7610, R19 ;  /* 0x00007610ff137816 */ /* 0x000fca0000000013 */
[----:B------:R-:W1:Y:S01]  /*1590*/  I2F.S8 R0, R0 ;  /* 0x0000000000007306 */ /* 0x000e620000001400 */
[----:B0-----:R-:W-:-:S05]  /*15a0*/  F2FP.PACK_AB R2, RZ, R2 ;  /* 0x00000002ff02723e */ /* 0x001fca00000000ff */
[----:B------:R-:W-:Y:S01]  /*15b0*/  @P1 HADD2.F32 R4, -RZ, R2.H0_H0 ;  /* 0x20000002ff041230 */ /* 0x000fe20000004100 */
[----:B------:R-:W-:-:S04]  /*15c0*/  PRMT R2, RZ, 0x7610, R2 ;  /* 0x00007610ff027816 */ /* 0x000fc80000000002 */
[----:B------:R-:W-:Y:S02]  /*15d0*/  @P1 FSETP.NEU.FTZ.AND P0, PT, R4, RZ, PT ;  /* 0x000000ff0400120b */ /* 0x000fe40003f1d000 */
[----:B-1----:R-:W-:Y:S02]  /*15e0*/  F2FP.PACK_AB R4, RZ, R0 ;  /* 0x00000000ff04723e */ /* 0x002fe400000000ff */
[----:B------:R-:W-:-:S04]  /*15f0*/  @P1 SEL R2, RZ, 0x1, !P0 ;  /* 0x00000001ff021807 */ /* 0x000fc80004000000 */
[----:B------:R-:W-:-:S04]  /*1600*/  PRMT R2, R2, 0x9910, RZ ;  /* 0x0000991002027816 */ /* 0x000fc800000000ff */
[----:B------:R-:W-:Y:S02]  /*1610*/  ISETP.NE.AND P1, PT, R2, RZ, PT ;  /* 0x000000ff0200720c */ /* 0x000fe40003f25270 */
[----:B------:R-:W-:-:S11]  /*1620*/  PRMT R2, RZ, 0x7610, R2 ;  /* 0x00007610ff027816 */ /* 0x000fd60000000002 */
[----:B------:R-:W-:-:S05]  /*1630*/  @P1 HADD2.F32 R4, -RZ, R4.H0_H0 ;  /* 0x20000004ff041230 */ /* 0x000fca0000004100 */
[----:B------:R-:W-:-:S04]  /*1640*/  @P1 FSETP.NEU.FTZ.AND P0, PT, R4, RZ, PT ;  /* 0x000000ff0400120b */ /* 0x000fc80003f1d000 */
[----:B------:R-:W-:-:S04]  /*1650*/  @P1 SEL R2, RZ, 0x1, !P0 ;  /* 0x00000001ff021807 */ /* 0x000fc80004000000 */
[----:B------:R-:W-:-:S04]  /*1660*/  PRMT R2, R2, 0x9910, RZ ;  /* 0x0000991002027816 */ /* 0x000fc800000000ff */
[----:B------:R-:W-:-:S13]  /*1670*/  ISETP.NE.AND P0, PT, R2, RZ, PT ;  /* 0x000000ff0200720c */ /* 0x000fda0003f05270 */
[----:B------:R-:W-:Y:S05]  /*1680*/  @!P0 BRA `(.L_x_4450) ;  /* 0x0000832000008947 */ /* 0x000fea0003800000 */
[----:B------:R-:W0:Y:S02]  /*1690*/  I2F.S8 R3, R3 ;  /* 0x0000000300037306 */ /* 0x000e240000001400 */
[----:B0-----:R-:W-:-:S05]  /*16a0*/  F2FP.PACK_AB R0, RZ, R3 ;  /* 0x00000003ff00723e */ /* 0x001fca00000000ff */
[----:B------:R-:W-:-:S05]  /*16b0*/  HADD2.F32 R0, -RZ, R0.H0_H0 ;  /* 0x20000000ff007230 */ /* 0x000fca0000004100 */
[----:B------:R-:W-:-:S04]  /*16c0*/  FSETP.NEU.FTZ.AND P0, PT, R0, RZ, PT ;  /* 0x000000ff0000720b */ /* 0x000fc80003f1d000 */
[----:B------:R-:W-:Y:S01]  /*16d0*/  SEL R19, RZ, 0x1, !P0 ;  /* 0x00000001ff137807 */ /* 0x000fe20004000000 */
[----:B------:R-:W-:Y:S05]  /*16e0*/  BRA `(.L_x_4450) ;  /* 0x000082c000007947 */ /* 0x000fea0003800000 */
.L_x_4451:
        /* <DEDUP_REMOVED lines=19> */
[----:B------:R-:W-:Y:S02]  /*1820*/  ISETP.NE.AND P0, PT, RZ, c[0x0][0x1a4], PT ;  /* 0x00006900ff007a0c */ /* 0x000fe40003f05270 */
[C---:B------:R-:W-:Y:S02]  /*1830*/  PRMT R2, R9.reuse, 0x7610, R2 ;  /* 0x0000761009027816 */ /* 0x040fe40000000002 */
[C---:B------:R-:W-:Y:S02]  /*1840*/  PRMT R8, R9.reuse, 0x7610, R8 ;  /* 0x0000761009087816 */ /* 0x040fe40000000008 */
[C---:B------:R-:W-:Y:S02]  /*1850*/  PRMT R10, R9.reuse, 0x7610, R10 ;  /* 0x00007610090a7816 */ /* 0x040fe4000000000a */
[----:B------:R-:W-:Y:S02]  /*1860*/  PRMT R6, R9, 0x7610, R6 ;  /* 0x0000761009067816 */ /* 0x000fe40000000006 */
.L_x_4473:
        /* <DEDUP_REMOVED lines=212> */
.L_x_4469:
[----:B------:R-:W-:-:S04]  /*25b0*/  LOP3.LUT R3, R3, 0xfffffffe, RZ, 0xc0, !PT ;  /* 0xfffffffe03037812 */ /* 0x000fc800078ec0ff */
[----:B------:R-:W-:-:S05]  /*25c0*/  IADD3 R4, P1, R14, R3, RZ ;  /* 0x000000030e047210 */ /* 0x000fca0007f3e0ff */
[----:B------:R-:W-:-:S06]  /*25d0*/  IMAD.X R5, RZ, RZ, R15, P1 ;  /* 0x000000ffff057224 */ /* 0x000fcc00008e060f */
[----:B------:R0:W5:Y:S01]  /*25e0*/  LDG.E.U16 R5, [R4.64] ;  /* 0x0000002404057981 */ /* 0x000162000c1e1500 */
        /* <DEDUP_REMOVED lines=211> */
.L_x_4470:
        /* <DEDUP_REMOVED lines=217> */
.L_x_4471:
[----:B------:R-:W-:-:S04]  /*40b0*/  LOP3.LUT R9, R9, 0xfffffffe, RZ, 0xc0, !PT ;  /* 0xfffffffe09097812 */ /* 0x000fc800078ec0ff */
[----:B0-----:R-:W-:-:S05]  /*40c0*/  IADD3 R12, P1, R14, R9, RZ ;  /* 0x000000090e0c7210 */ /* 0x001fca0007f3e0ff */
[----:B------:R-:W-:-:S05]  /*40d0*/  IMAD.X R13, RZ, RZ, R15, P1 ;  /* 0x000000ffff0d7224 */ /* 0x000fca00008e060f */
[----:B------:R0:W5:Y:S01]  /*40e0*/  LDG.E.U16 R0, [R12.64] ;  /* 0x000000240c007981 */ /* 0x000162000c1e1500 */
[----:B------:R-:W-:Y:S05]  /*40f0*/  @!P0 BRA `(.L_x_4472) ;  /* 0x00000d1000008947 */ /* 0x000fea0003800000 */
[----:B------:R-:W-:Y:S01]  /*4100*/  IADD3 R19, R7, c[0x0][0x170], RZ ;  /* 0x00005c0007137a10 */ /* 0x000fe20007ffe0ff */
[----:B------:R-:W-:Y:S02]  /*4110*/  IMAD.MOV.U32 R18, RZ, RZ, RZ ;  /* 0x000000ffff127224 */ /* 0x000fe400078e00ff */
[----:B------:R-:W-:Y:S02]  /*4120*/  IMAD.MOV.U32 R7, RZ, RZ, c[0x0][0x1a4] ;  /* 0x00006900ff077624 */ /* 0x000fe400078e00ff */
[----:B0-----:R-:W-:-:S03]  /*4130*/  IMAD.HI.U32 R12, R19, c[0x0][0x1ac], R18 ;  /* 0x00006b00130c7a27 */ /* 0x001fc600078e0012 */
[----:B------:R-:W-:Y:S02]  /*4140*/  ISETP.NE.AND P1, PT, R7, 0x2, PT ;  /* 0x000000020700780c */ /* 0x000fe40003f25270 */
[----:B------:R-:W-:Y:S01]  /*4150*/  SHF.R.U32.HI R13, RZ, c[0x0][0x1b0], R12 ;  /* 0x00006c00ff0d7a19 */ /* 0x000fe2000001160c */
[----:B------:R-:W-:-:S04]  /*4160*/  HFMA2.MMA R12, -RZ, RZ, 0, 0 ;  /* 0x00000000ff0c7435 */ /* 0x000fc800000001ff */
[----:B------:R-:W-:-:S04]  /*4170*/  IMAD.MOV R18, RZ, RZ, -R13 ;  /* 0x000000ffff127224 */ /* 0x000fc800078e0a0d */
[----:B------:R-:W-:Y:S02]  /*4180*/  IMAD R18, R18, c[0x0][0x1a8], R19 ;  /* 0x00006a0012127a24 */ /* 0x000fe400078e0213 */
[----:B------:R-:W-:-:S04]  /*4190*/  IMAD.HI.U32 R9, R13, c[0x0][0x1b8], R12 ;  /* 0x00006e000d097a27 */ /* 0x000fc800078e000c */
[----:B------:R-:W-:Y:S01]  /*41a0*/  IMAD R18, R18, c[0x0][0x2d4], RZ ;  /* 0x0000b50012127a24 */ /* 0x000fe200078e02ff */
        /* <DEDUP_REMOVED lines=198> */
.L_x_4472:
[----:B------:R-:W-:-:S04]  /*4e10*/  LOP3.LUT R3, R3, 0xfffffffe, RZ, 0xc0, !PT ;  /* 0xfffffffe03037812 */ /* 0x000fc800078ec0ff */
[----:B0-----:R-:W-:-:S05]  /*4e20*/  IADD3 R12, P1, R14, R3, RZ ;  /* 0x000000030e0c7210 */ /* 0x001fca0007f3e0ff */
[----:B------:R-:W-:-:S05]  /*4e30*/  IMAD.X R13, RZ, RZ, R15, P1 ;  /* 0x000000ffff0d7224 */ /* 0x000fca00008e060f */
[----:B------:R0:W2:Y:S01]  /*4e40*/  LDG.E.U16 R3, [R12.64] ;  /* 0x000000240c037981 */ /* 0x0000a2000c1e1500 */
[----:B------:R-:W-:Y:S02]  /*4e50*/  LOP3.LUT P2, RZ, R6, 0xff, RZ, 0xc0, !PT ;  /* 0x000000ff06ff7812 */ /* 0x000fe4000784c0ff */
[----:B------:R-:W-:Y:S02]  /*4e60*/  LOP3.LUT P1, RZ, R8, 0xff, RZ, 0xc0, !PT ;  /* 0x000000ff08ff7812 */ /* 0x000fe4000782c0ff */
[----:B------:R-:W-:Y:S02]  /*4e70*/  LOP3.LUT P4, RZ, R10, 0xff, RZ, 0xc0, !PT ;  /* 0x000000ff0aff7812 */ /* 0x000fe4000788c0ff */
[----:B------:R-:W-:Y:S02]  /*4e80*/  MOV R6, c[0x0][0x170] ;  /* 0x00005c0000067a02 */ /* 0x000fe40000000f00 */
[----:B------:R-:W-:Y:S02]  /*4e90*/  LOP3.LUT P3, RZ, R2, 0xff, RZ, 0xc0, !PT ;  /* 0x000000ff02ff7812 */ /* 0x000fe4000786c0ff */
[----:B------:R-:W-:Y:S01]  /*4ea0*/  PRMT R9, RZ, 0x7610, R9 ;  /* 0x00007610ff097816 */ /* 0x000fe20000000009 */
[----:B------:R-:W-:Y:S01]  /*4eb0*/  IMAD R21, R6, 0x2, R21 ;  /* 0x0000000206157824 */ /* 0x000fe200078e0215 */
[----:B------:R-:W-:Y:S01]  /*4ec0*/  PRMT R8, RZ, 0x7610, R8 ;  /* 0x00007610ff087816 */ /* 0x000fe20000000008 */
[----:B-----5:R-:W-:-:S02]  /*4ed0*/  @P2 HADD2.F32 R2, -RZ, R5.H0_H0 ;  /* 0x20000005ff022230 */ /* 0x020fc40000004100 */
[----:B------:R-:W-:Y:S01]  /*4ee0*/  @P1 HADD2.F32 R7, -RZ, R0.H0_H0 ;  /* 0x20000000ff071230 */ /* 0x000fe20000004100 */
[----:B------:R-:W-:Y:S01]  /*4ef0*/  IADD3 R21, R21, c[0x0][0x170], RZ ;  /* 0x00005c0015157a10 */ /* 0x000fe20007ffe0ff */
[----:B------:R-:W-:Y:S01]  /*4f00*/  @P4 HADD2.F32 R6, -RZ, R4.H0_H0 ;  /* 0x20000004ff064230 */ /* 0x000fe20000004100 */
[----:B------:R-:W-:Y:S01]  /*4f10*/  @P2 FSETP.NEU.FTZ.AND P5, PT, R2, RZ, PT ;  /* 0x000000ff0200220b */ /* 0x000fe20003fbd000 */
[----:B------:R-:W-:-:S03]  /*4f20*/  IMAD.MOV.U32 R2, RZ, RZ, c[0x0][0x170] ;  /* 0x00005c00ff027624 */ /* 0x000fc600078e00ff */
[----:B------:R-:W-:Y:S01]  /*4f30*/  @P2 SEL R10, RZ, 0x1, !P5 ;  /* 0x00000001ff0a2807 */ /* 0x000fe20006800000 */
[----:B------:R-:W-:Y:S01]  /*4f40*/  IMAD R2, R2, 0x3, R21 ;  /* 0x0000000302027824 */ /* 0x000fe200078e0215 */
[----:B------:R-:W-:Y:S02]  /*4f50*/  @P1 FSETP.NEU.FTZ.AND P5, PT, R7, RZ, PT ;  /* 0x000000ff0700120b */ /* 0x000fe40003fbd000 */
[----:B------:R-:W-:Y:S02]  /*4f60*/  @P4 FSETP.NEU.FTZ.AND P6, PT, R6, RZ, PT ;  /* 0x000000ff0600420b */ /* 0x000fe40003fdd000 */
[----:B0-----:R-:W-:Y:S02]  /*4f70*/  @P1 SEL R12, RZ, 0x1, !P5 ;  /* 0x00000001ff0c1807 */ /* 0x001fe40006800000 */
[----:B------:R-:W-:Y:S02]  /*4f80*/  ISETP.GE.U32.AND P5, PT, R2, c[0x0][0x168], PT ;  /* 0x00005a0002007a0c */ /* 0x000fe40003fa6070 */
[----:B------:R-:W-:-:S02]  /*4f90*/  @P4 SEL R11, RZ, 0x1, !P6 ;  /* 0x00000001ff0b4807 */ /* 0x000fc40007000000 */
[----:B------:R-:W-:Y:S02]  /*4fa0*/  PRMT R7, RZ, 0x7610, R7 ;  /* 0x00007610ff077816 */ /* 0x000fe40000000007 */
[----:B------:R-:W-:Y:S02]  /*4fb0*/  @P1 PRMT R8, R12, 0x7610, R8 ;  /* 0x000076100c081816 */ /* 0x000fe40000000008 */
[----:B------:R-:W-:Y:S01]  /*4fc0*/  @P4 PRMT R7, R11, 0x7610, R7 ;  /* 0x000076100b074816 */ /* 0x000fe20000000007 */
[----:B--2---:R-:W-:-:S05]  /*4fd0*/  @P3 HADD2.F32 R6, -RZ, R3.H0_H0 ;  /* 0x20000003ff063230 */ /* 0x004fca0000004100 */
        /* <DEDUP_REMOVED lines=9> */
.L_x_4468:
[----:B------:R-:W-:Y:S05]  /*5070*/  BSYNC B1 ;  /* 0x0000000000017941 */ /* 0x000fea0003800000 */
.L_x_4467:
        /* <DEDUP_REMOVED lines=205> */
.L_x_4476:
        /* <DEDUP_REMOVED lines=207> */
.L_x_4477:
        /* <DEDUP_REMOVED lines=207> */
.L_x_4478:
        /* <DEDUP_REMOVED lines=207> */
.L_x_4479:
[----:B------:R-:W-:-:S04]  /*8420*/  LOP3.LUT R3, R18, 0xfffffffe, RZ, 0xc0, !PT ;  /* 0xfffffffe12037812 */ /* 0x000fc800078ec0ff */
[----:B------:R-:W-:-:S05]  /*8430*/  IADD3 R2, P1, R14, R3, RZ ;  /* 0x000000030e027210 */ /* 0x000fca0007f3e0ff */
[----:B------:R-:W-:-:S06]  /*8440*/  IMAD.X R3, RZ, RZ, R15, P1 ;  /* 0x000000ffff037224 */ /* 0x000fcc00008e060f */
[----:B------:R0:W5:Y:S02]  /*8450*/  LDG.E.U16 R3, [R2.64] ;  /* 0x0000002402037981 */ /* 0x000164000c1e1500 */
.L_x_4475:
[----:B0-----:R-:W-:Y:S05]  /*8460*/  BSYNC B1 ;  /* 0x0000000000017941 */ /* 0x001fea0003800000 */
.L_x_4474:
[----:B------:R-:W-:Y:S01]  /*8470*/  BSSY B1, `(.L_x_4480) ;  /* 0x0000023000017945 */ /* 0x000fe20003800000 */
[----:B------:R-:W-:Y:S05]  /*8480*/  @P0 BRA `(.L_x_4481) ;  /* 0x0000021000000947 */ /* 0x000fea0003800000 */
[----:B------:R-:W-:Y:S02]  /*8490*/  LOP3.LUT P1, RZ, R6, 0xff, RZ, 0xc0, !PT ;  /* 0x000000ff06ff7812 */ /* 0x000fe4000782c0ff */
[----:B------:R-:W-:Y:S02]  /*84a0*/  IADD3 R2, R21, c[0x0][0x170], RZ ;  /* 0x00005c0015027a10 */ /* 0x000fe40007ffe0ff */
[----:B------:R-:W-:Y:S02]  /*84b0*/  PRMT R6, RZ, 0x7610, R6 ;  /* 0x00007610ff067816 */ /* 0x000fe40000000006 */
[----:B------:R-:W-:-:S07]  /*84c0*/  ISETP.GE.U32.AND P2, PT, R2, c[0x0][0x168], PT ;  /* 0x00005a0002007a0c */ /* 0x000fce0003f46070 */
[----:B-----5:R-:W-:-:S05]  /*84d0*/  @P1 HADD2.F32 R5, -RZ, R5.H0_H0 ;  /* 0x20000005ff051230 */ /* 0x020fca0000004100 */
        /* <DEDUP_REMOVED lines=8> */
[----:B------:R-:W-:-:S05]  /*8560*/  @P1 HADD2.F32 R4, -RZ, R4.H0_H0 ;  /* 0x20000004ff041230 */ /* 0x000fca0000004100 */
        /* <DEDUP_REMOVED lines=14> */
[----:B------:R-:W-:-:S11]  /*8650*/  PRMT R9, RZ, 0x7610, R9 ;  /* 0x00007610ff097816 */ /* 0x000fd60000000009 */
[----:B------:R-:W-:-:S05]  /*8660*/  @P1 HADD2.F32 R3, -RZ, R3.H0_H0 ;  /* 0x20000003ff031230 */ /* 0x000fca0000004100 */
[----:B------:R-:W-:-:S04]  /*8670*/  @P1 FSETP.NEU.FTZ.AND P0, PT, R3, RZ, PT ;  /* 0x000000ff0300120b */ /* 0x000fc80003f1d000 */
[----:B------:R-:W-:-:S04]  /*8680*/  @P1 SEL R0, RZ, 0x1, !P0 ;  /* 0x00000001ff001807 */ /* 0x000fc80004000000 */
[----:B------:R-:W-:Y:S02]  /*8690*/  @P1 PRMT R9, R0, 0x7610, R9 ;  /* 0x0000761000091816 */ /* 0x000fe40000000009 */
.L_x_4481:
[----:B------:R-:W-:Y:S05]  /*86a0*/  BSYNC B1 ;  /* 0x0000000000017941 */ /* 0x000fea0003800000 */
.L_x_4480:
[----:B------:R-:W0:Y:S01]  /*86b0*/  I2F.S8 R7, R7 ;  /* 0x0000000700077306 */ /* 0x000e220000001400 */
[----:B------:R-:W-:Y:S02]  /*86c0*/  LOP3.LUT P1, RZ, R6, 0xff, RZ, 0xc0, !PT ;  /* 0x000000ff06ff7812 */ /* 0x000fe4000782c0ff */
[----:B-----5:R-:W-:Y:S02]  /*86d0*/  PRMT R0, RZ, 0x7610, R0 ;  /* 0x00007610ff007816 */ /* 0x020fe40000000000 */
[----:B------:R-:W-:-:S03]  /*86e0*/  PRMT R19, RZ, 0x7610, R19 ;  /* 0x00007610ff137816 */ /* 0x000fc60000000013 */
[----:B------:R-:W1:Y:S01]  /*86f0*/  I2F.S8 R8, R8 ;  /* 0x0000000800087306 */ /* 0x000e620000001400 */
[----:B0-----:R-:W-:-:S05]  /*8700*/  F2FP.PACK_AB R2, RZ, R7 ;  /* 0x00000007ff02723e */ /* 0x001fca00000000ff */
[----:B------:R-:W-:-:S05]  /*8710*/  @P1 HADD2.F32 R2, -RZ, R2.H0_H0 ;  /* 0x20000002ff021230 */ /* 0x000fca0000004100 */
        /* <DEDUP_REMOVED lines=18> */
.L_x_4466:
        /* <DEDUP_REMOVED lines=10> */
.L_x_4484:
[----:B------:R-:W-:Y:S01]  /*88e0*/  IADD3 R7, R21, c[0x0][0x170], RZ ;  /* 0x00005c0015077a10 */ /* 0x000fe20007ffe0ff */
[----:B------:R-:W-:-:S03]  /*88f0*/  IMAD R5, R0, R21, RZ ;  /* 0x0000001500057224 */ /* 0x000fc600078e02ff */
[----:B------:R-:W-:Y:S01]  /*8900*/  IADD3 R9, R7, c[0x0][0x170], RZ ;  /* 0x00005c0007097a10 */ /* 0x000fe20007ffe0ff */
[----:B------:R-:W-:Y:S02]  /*8910*/  IMAD R11, R0, R7, RZ ;  /* 0x00000007000b7224 */ /* 0x000fe400078e02ff */
[----:B------:R-:W-:Y:S01]  /*8920*/  IMAD.WIDE.U32 R4, R5, 0x2, R14 ;  /* 0x0000000205047825 */ /* 0x000fe200078e000e */
[----:B------:R-:W-:-:S03]  /*8930*/  IADD3 R21, R9, c[0x0][0x170], RZ ;  /* 0x00005c0009157a10 */ /* 0x000fc60007ffe0ff */
[--C-:B------:R-:W-:Y:S02]  /*8940*/  IMAD.WIDE.U32 R10, R11, 0x2, R14.reuse ;  /* 0x000000020b0a7825 */ /* 0x100fe400078e000e */
[----:B------:R0:W2:Y:S02]  /*8950*/  LDG.E.U16 R4, [R4.64] ;  /* 0x0000002404047981 */ /* 0x0000a4000c1e1500 */
[C---:B------:R-:W-:Y:S02]  /*8960*/  IMAD R7, R0.reuse, R9, RZ ;  /* 0x0000000900077224 */ /* 0x040fe400078e02ff */
[----:B------:R-:W-:Y:S01]  /*8970*/  IMAD R9, R0, R21, RZ ;  /* 0x0000001500097224 */ /* 0x000fe200078e02ff */
[----:B------:R-:W3:Y:S03]  /*8980*/  LDG.E.U16 R10, [R10.64] ;  /* 0x000000240a0a7981 */ /* 0x000ee6000c1e1500 */
[----:B------:R-:W-:-:S04]  /*8990*/  IMAD.WIDE.U32 R8, R9, 0x2, R14 ;  /* 0x0000000209087825 */ /* 0x000fc800078e000e */
[----:B------:R-:W-:Y:S02]  /*89a0*/  IMAD.WIDE.U32 R6, R7, 0x2, R14 ;  /* 0x0000000207067825 */ /* 0x000fe400078e000e */
[----:B------:R1:W4:Y:S04]  /*89b0*/  LDG.E.U16 R8, [R8.64] ;  /* 0x0000002408087981 */ /* 0x000328000c1e1500 */
[----:B------:R-:W5:Y:S01]  /*89c0*/  LDG.E.U16 R6, [R6.64] ;  /* 0x0000002406067981 */ /* 0x000f62000c1e1500 */
[----:B------:R-:W-:Y:S02]  /*89d0*/  LOP3.LUT P3, RZ, R12, 0xff, RZ, 0xc0, !PT ;  /* 0x000000ff0cff7812 */ /* 0x000fe4000786c0ff */
[----:B------:R-:W-:Y:S02]  /*89e0*/  LOP3.LUT P1, RZ, R3, 0xff, RZ, 0xc0, !PT ;  /* 0x000000ff03ff7812 */ /* 0x000fe4000782c0ff */
[----:B------:R-:W-:-:S02]  /*89f0*/  LOP3.LUT P2, RZ, R13, 0xff, RZ, 0xc0, !PT ;  /* 0x000000ff0dff7812 */ /* 0x000fc4000784c0ff */
[----:B------:R-:W-:Y:S02]  /*8a00*/  LOP3.LUT P0, RZ, R2, 0xff, RZ, 0xc0, !PT ;  /* 0x000000ff02ff7812 */ /* 0x000fe4000780c0ff */
[----:B------:R-:W-:Y:S02]  /*8a10*/  MOV R12, c[0x0][0x170] ;  /* 0x00005c00000c7a02 */ /* 0x000fe40000000f00 */
[----:B------:R-:W-:-:S05]  /*8a20*/  IADD3 R21, R21, c[0x0][0x170], RZ ;  /* 0x00005c0015157a10 */ /* 0x000fca0007ffe0ff */
[----:B0-----:R-:W-:-:S05]  /*8a30*/  IMAD R5, R12, 0x3, R21 ;  /* 0x000000030c057824 */ /* 0x001fca00078e0215 */
[----:B------:R-:W-:Y:S02]  /*8a40*/  ISETP.GE.U32.AND P5, PT, R5, c[0x0][0x168], PT ;  /* 0x00005a0005007a0c */ /* 0x000fe40003fa6070 */
[----:B------:R-:W-:Y:S02]  /*8a50*/  PRMT R5, RZ, 0x7610, R5 ;  /* 0x00007610ff057816 */ /* 0x000fe40000000005 */
[----:B-1----:R-:W-:Y:S01]  /*8a60*/  PRMT R9, RZ, 0x7610, R9 ;  /* 0x00007610ff097816 */ /* 0x002fe20000000009 */
[----:B--2---:R-:W-:Y:S02]  /*8a70*/  @P1 HADD2.F32 R2, -RZ, R4.H0_H0 ;  /* 0x20000004ff021230 */ /* 0x004fe40000004100 */
[----:B---3--:R-:W-:-:S03]  /*8a80*/  @P3 HADD2.F32 R3, -RZ, R10.H0_H0 ;  /* 0x2000000aff033230 */ /* 0x008fc60000004100 */
[----:B------:R-:W-:Y:S02]  /*8a90*/  @P1 FSETP.NEU.FTZ.AND P6, PT, R2, RZ, PT ;  /* 0x000000ff0200120b */ /* 0x000fe40003fdd000 */
[----:B------:R-:W-:Y:S01]  /*8aa0*/  @P3 FSETP.NEU.FTZ.AND P4, PT, R3, RZ, PT ;  /* 0x000000ff0300320b */ /* 0x000fe20003f9d000 */
[----:B----4-:R-:W-:-:S03]  /*8ab0*/  @P2 HADD2.F32 R3, -RZ, R8.H0_H0 ;  /* 0x20000008ff032230 */ /* 0x010fc60000004100 */
[----:B------:R-:W-:Y:S01]  /*8ac0*/  @P3 SEL R11, RZ, 0x1, !P4 ;  /* 0x00000001ff0b3807 */ /* 0x000fe20006000000 */
[----:B-----5:R-:W-:Y:S01]  /*8ad0*/  @P0 HADD2.F32 R2, -RZ, R6.H0_H0 ;  /* 0x20000006ff020230 */ /* 0x020fe20000004100 */
[----:B------:R-:W-:Y:S02]  /*8ae0*/  @P2 FSETP.NEU.FTZ.AND P4, PT, R3, RZ, PT ;  /* 0x000000ff0300220b */ /* 0x000fe40003f9d000 */
[----:B------:R-:W-:Y:S02]  /*8af0*/  @P1 SEL R7, RZ, 0x1, !P6 ;  /* 0x00000001ff071807 */ /* 0x000fe40007000000 */
[----:B------:R-:W-:Y:S02]  /*8b00*/  @P0 FSETP.NEU.FTZ.AND P6, PT, R2, RZ, PT ;  /* 0x000000ff0200020b */ /* 0x000fe40003fdd000 */
[----:B------:R-:W-:Y:S02]  /*8b10*/  @P2 SEL R13, RZ, 0x1, !P4 ;  /* 0x00000001ff0d2807 */ /* 0x000fe40006000000 */
[----:B------:R-:W-:-:S02]  /*8b20*/  PRMT R2, RZ, 0x7610, R2 ;  /* 0x00007610ff027816 */ /* 0x000fc40000000002 */
[----:B------:R-:W-:Y:S02]  /*8b30*/  @P0 SEL R12, RZ, 0x1, !P6 ;  /* 0x00000001ff0c0807 */ /* 0x000fe40007000000 */
[----:B------:R-:W-:Y:S02]  /*8b40*/  PRMT R3, RZ, 0x7610, R3 ;  /* 0x00007610ff037816 */ /* 0x000fe40000000003 */
[----:B------:R-:W-:Y:S02]  /*8b50*/  @P3 PRMT R5, R11, 0x7610, R5 ;  /* 0x000076100b053816 */ /* 0x000fe40000000005 */
[----:B------:R-:W-:Y:S02]  /*8b60*/  @P2 PRMT R9, R13, 0x7610, R9 ;  /* 0x000076100d092816 */ /* 0x000fe40000000009 */
[----:B------:R-:W-:Y:S02]  /*8b70*/  @P0 PRMT R2, R12, 0x7610, R2 ;  /* 0x000076100c020816 */ /* 0x000fe40000000002 */
[----:B------:R-:W-:-:S02]  /*8b80*/  @P1 PRMT R3, R7, 0x7610, R3 ;  /* 0x0000761007031816 */ /* 0x000fc40000000003 */
[----:B------:R-:W-:Y:S02]  /*8b90*/  PRMT R12, R5, 0x7610, R12 ;  /* 0x00007610050c7816 */ /* 0x000fe4000000000c */
[----:B------:R-:W-:Y:S01]  /*8ba0*/  PRMT R13, R9, 0x7610, R13 ;  /* 0x00007610090d7816 */ /* 0x000fe2000000000d */
[----:B------:R-:W-:Y:S05]  /*8bb0*/  @!P5 BRA `(.L_x_4484) ;  /* 0xfffffd200000d947 */ /* 0x000fea000383ffff */
.L_x_4483:
[----:B------:R-:W-:Y:S05]  /*8bc0*/  BSYNC B1 ;  /* 0x0000000000017941 */ /* 0x000fea0003800000 */
.L_x_4482:
        /* <DEDUP_REMOVED lines=23> */
.L_x_4486:
[----:B0-----:R-:W-:Y:S05]  /*8d40*/  BSYNC B1 ;  /* 0x0000000000017941 */ /* 0x001fea0003800000 */
.L_x_4485:
        /* <DEDUP_REMOVED lines=35> */
.L_x_4488:
[----:B------:R-:W-:Y:S05]  /*8f80*/  BSYNC B1 ;  /* 0x0000000000017941 */ /* 0x000fea0003800000 */
.L_x_4487:
[----:B------:R-:W0:Y:S01]  /*8f90*/  I2F.S8 R5, R5 ;  /* 0x0000000500057306 */ /* 0x000e220000001400 */
[----:B------:R-:W-:Y:S02]  /*8fa0*/  LOP3.LUT P1, RZ, R3, 0xff, RZ, 0xc0, !PT ;  /* 0x000000ff03ff7812 */ /* 0x000fe4000782c0ff */
[----:B------:R-:W-:Y:S02]  /*8fb0*/  PRMT R0, RZ, 0x7610, R0 ;  /* 0x00007610ff007816 */ /* 0x000fe40000000000 */
        /* <DEDUP_REMOVED lines=22> */
.L_x_4465:
[----:B------:R-:W-:Y:S01]  /*9120*/  IMAD.MOV.U32 R0, RZ, RZ, c[0x0][0x170] ;  /* 0x00005c00ff007624 */ /* 0x000fe200078e00ff */
[----:B------:R-:W-:Y:S01]  /*9130*/  ULDC.U8 UR4, c[0x0][0x161] ;  /* 0x0000584000047ab9 */ /* 0x000fe20000000000 */
[----:B------:R-:W-:Y:S01]  /*9140*/  BSSY B1, `(.L_x_4489) ;  /* 0x0000036000017945 */ /* 0x000fe20003800000 */
[----:B------:R-:W-:Y:S02]  /*9150*/  IMAD.U32 R7, RZ, RZ, UR4 ;  /* 0x00000004ff077e24 */ /* 0x000fe4000f8e00ff */
[----:B------:R-:W-:Y:S02]  /*9160*/  IMAD R0, R0, 0x3, R5 ;  /* 0x0000000300007824 */ /* 0x000fe400078e0205 */
[----:B------:R-:W-:Y:S02]  /*9170*/  IMAD.U32 R9, RZ, RZ, UR4 ;  /* 0x00000004ff097e24 */ /* 0x000fe4000f8e00ff */
[----:B------:R-:W-:Y:S01]  /*9180*/  IMAD.U32 R2, RZ, RZ, UR4 ;  /* 0x00000004ff027e24 */ /* 0x000fe2000f8e00ff */
[----:B------:R-:W-:-:S02]  /*9190*/  ISETP.GE.U32.AND P0, PT, R0, c[0x0][0x168], PT ;  /* 0x00005a0000007a0c */ /* 0x000fc40003f06070 */
[----:B------:R-:W-:-:S11]  /*91a0*/  MOV R0, UR4 ;  /* 0x0000000400007c02 */ /* 0x000fd60008000f00 */
[----:B------:R-:W-:Y:S05]  /*91b0*/  @P0 BRA `(.L_x_4490) ;  /* 0x000002e000000947 */ /* 0x000fea0003800000 */
[C---:B------:R-:W-:Y:S02]  /*91c0*/  PRMT R18, R7.reuse, 0x7610, R18 ;  /* 0x0000761007127816 */ /* 0x040fe40000000012 */
[C---:B------:R-:W-:Y:S02]  /*91d0*/  PRMT R0, R7.reuse, 0x7610, R0 ;  /* 0x0000761007007816 */ /* 0x040fe40000000000 */
[C---:B------:R-:W-:Y:S02]  /*91e0*/  PRMT R19, R7.reuse, 0x7610, R19 ;  /* 0x0000761007137816 */ /* 0x040fe40000000013 */
[----:B------:R-:W-:Y:S02]  /*91f0*/  PRMT R2, R7, 0x7610, R2 ;  /* 0x0000761007027816 */ /* 0x000fe40000000002 */
.L_x_4491:
[C---:B------:R-:W-:Y:S01]  /*9200*/  IADD3 R13, R5.reuse, c[0x0][0x170], RZ ;  /* 0x00005c00050d7a10 */ /* 0x040fe20007ffe0ff */
[----:B------:R-:W-:-:S03]  /*9210*/  IMAD.WIDE.U32 R10, R5, 0x2, R14 ;  /* 0x00000002050a7825 */ /* 0x000fc600078e000e */
[C---:B------:R-:W-:Y:S01]  /*9220*/  IADD3 R9, R13.reuse, c[0x0][0x170], RZ ;  /* 0x00005c000d097a10 */ /* 0x040fe20007ffe0ff */
[--C-:B------:R-:W-:Y:S01]  /*9230*/  IMAD.WIDE.U32 R12, R13, 0x2, R14.reuse ;  /* 0x000000020d0c7825 */ /* 0x100fe200078e000e */
[----:B------:R0:W2:Y:S02]  /*9240*/  LDG.E.U16 R3, [R10.64] ;  /* 0x000000240a037981 */ /* 0x0000a4000c1e1500 */
[----:B------:R-:W-:Y:S02]  /*9250*/  IADD3 R5, R9, c[0x0][0x170], RZ ;  /* 0x00005c0009057a10 */ /* 0x000fe40007ffe0ff */
[----:B------:R-:W3:Y:S03]  /*9260*/  LDG.E.U16 R4, [R12.64] ;  /* 0x000000240c047981 */ /* 0x000ee6000c1e1500 */
[----:B------:R-:W-:-:S04]  /*9270*/  IMAD.WIDE.U32 R6, R5, 0x2, R14 ;  /* 0x0000000205067825 */ /* 0x000fc800078e000e */
[----:B------:R-:W-:Y:S02]  /*9280*/  IMAD.WIDE.U32 R8, R9, 0x2, R14 ;  /* 0x0000000209087825 */ /* 0x000fe400078e000e */
[----:B------:R1:W4:Y:S04]  /*9290*/  LDG.E.U16 R6, [R6.64] ;  /* 0x0000002406067981 */ /* 0x000328000c1e1500 */
[----:B------:R5:W4:Y:S01]  /*92a0*/  LDG.E.U16 R8, [R8.64] ;  /* 0x0000002408087981 */ /* 0x000b22000c1e1500 */
        /* <DEDUP_REMOVED lines=8> */
[----:B-1----:R-:W-:Y:S02]  /*9330*/  PRMT R7, RZ, 0x7610, R7 ;  /* 0x00007610ff077816 */ /* 0x002fe40000000007 */
[----:B-----5:R-:W-:Y:S01]  /*9340*/  PRMT R9, RZ, 0x7610, R9 ;  /* 0x00007610ff097816 */ /* 0x020fe20000000009 */
[----:B--2---:R-:W-:Y:S02]  /*9350*/  @P1 HADD2.F32 R0, -RZ, R3.H0_H0 ;  /* 0x20000003ff001230 */ /* 0x004fe40000004100 */
[----:B---3--:R-:W-:-:S03]  /*9360*/  @P3 HADD2.F32 R2, -RZ, R4.H0_H0 ;  /* 0x20000004ff023230 */ /* 0x008fc60000004100 */
[----:B------:R-:W-:Y:S02]  /*9370*/  @P1 FSETP.NEU.FTZ.AND P6, PT, R0, RZ, PT ;  /* 0x000000ff0000120b */ /* 0x000fe40003fdd000 */
[----:B------:R-:W-:Y:S01]  /*9380*/  @P3 FSETP.NEU.FTZ.AND P4, PT, R2, RZ, PT ;  /* 0x000000ff0200320b */ /* 0x000fe20003f9d000 */
[----:B----4-:R-:W-:-:S03]  /*9390*/  @P2 HADD2.F32 R2, -RZ, R6.H0_H0 ;  /* 0x20000006ff022230 */ /* 0x010fc60000004100 */
[----:B------:R-:W-:Y:S01]  /*93a0*/  @P3 SEL R11, RZ, 0x1, !P4 ;  /* 0x00000001ff0b3807 */ /* 0x000fe20006000000 */
[----:B------:R-:W-:Y:S01]  /*93b0*/  @P0 HADD2.F32 R0, -RZ, R8.H0_H0 ;  /* 0x20000008ff000230 */ /* 0x000fe20000004100 */
[----:B------:R-:W-:Y:S02]  /*93c0*/  @P2 FSETP.NEU.FTZ.AND P4, PT, R2, RZ, PT ;  /* 0x000000ff0200220b */ /* 0x000fe40003f9d000 */
[----:B------:R-:W-:Y:S02]  /*93d0*/  @P1 SEL R10, RZ, 0x1, !P6 ;  /* 0x00000001ff0a1807 */ /* 0x000fe40007000000 */
[----:B------:R-:W-:Y:S02]  /*93e0*/  @P0 FSETP.NEU.FTZ.AND P6, PT, R0, RZ, PT ;  /* 0x000000ff0000020b */ /* 0x000fe40003fdd000 */
        /* <DEDUP_REMOVED lines=11> */
.L_x_4490:
[----:B------:R-:W-:Y:S05]  /*94a0*/  BSYNC B1 ;  /* 0x0000000000017941 */ /* 0x000fea0003800000 */
.L_x_4489:
        /* <DEDUP_REMOVED lines=19> */
.L_x_4493:
[----:B0-----:R-:W-:Y:S05]  /*95e0*/  BSYNC B1 ;  /* 0x0000000000017941 */ /* 0x001fea0003800000 */
.L_x_4492:
        /* <DEDUP_REMOVED lines=35> */
.L_x_4495:
[----:B------:R-:W-:Y:S05]  /*9820*/  BSYNC B1 ;  /* 0x0000000000017941 */ /* 0x000fea0003800000 */
.L_x_4494:
[----:B------:R-:W0:Y:S01]  /*9830*/  I2F.S8 R9, R9 ;  /* 0x0000000900097306 */ /* 0x000e220000001400 */
[----:B------:R-:W-:Y:S02]  /*9840*/  LOP3.LUT P1, RZ, R2, 0xff, RZ, 0xc0, !PT ;  /* 0x000000ff02ff7812 */ /* 0x000fe4000782c0ff */
[----:B------:R-:W-:Y:S02]  /*9850*/  PRMT R2, RZ, 0x7610, R2 ;  /* 0x00007610ff027816 */ /* 0x000fe40000000002 */
[----:B------:R-:W-:-:S03]  /*9860*/  PRMT R19, RZ, 0x7610, R19 ;  /* 0x00007610ff137816 */ /* 0x000fc60000000013 */
[----:B------:R-:W1:Y:S01]  /*9870*/  I2F.S8 R0, R0 ;  /* 0x0000000000007306 */ /* 0x000e620000001400 */
[----:B0----5:R-:W-:-:S07]  /*9880*/  F2FP.PACK_AB R3, RZ, R9 ;  /* 0x00000009ff03723e */ /* 0x021fce00000000ff */
[----:B------:R-:W0:Y:S01]  /*9890*/  I2F.S8 R7, R7 ;  /* 0x0000000700077306 */ /* 0x000e220000001400 */
        /* <DEDUP_REMOVED lines=11> */
[----:B------:R-:W-:Y:S02]  /*9950*/  ISETP.NE.AND P1, PT, R0, RZ, PT ;  /* 0x000000ff0000720c */ /* 0x000fe40003f25270 */
[----:B0-----:R-:W-:-:S11]  /*9960*/  F2FP.PACK_AB R0, RZ, R7 ;  /* 0x00000007ff00723e */ /* 0x001fd600000000ff */
[----:B------:R-:W-:-:S05]  /*9970*/  @P1 HADD2.F32 R0, -RZ, R0.H0_H0 ;  /* 0x20000000ff001230 */ /* 0x000fca0000004100 */
[----:B------:R-:W-:-:S04]  /*9980*/  @P1 FSETP.NEU.FTZ.AND P0, PT, R0, RZ, PT ;  /* 0x000000ff0000120b */ /* 0x000fc80003f1d000 */
[----:B------:R-:W-:-:S04]  /*9990*/  @P1 SEL R0, RZ, 0x1, !P0 ;  /* 0x00000001ff001807 */ /* 0x000fc80004000000 */
[----:B------:R-:W-:Y:S02]  /*99a0*/  @P1 PRMT R19, R0, 0x7610, R19 ;  /* 0x0000761000131816 */ /* 0x000fe40000000013 */
.L_x_4450:
[----:B------:R-:W-:Y:S05]  /*99b0*/  BSYNC B0 ;  /* 0x0000000000007941 */ /* 0x000fea0003800000 */
.L_x_4449:
        /* <DEDUP_REMOVED lines=8> */
[----:B0-----:R-:W-:-:S04]  /*9a40*/  IMAD.U32 R3, RZ, RZ, UR4 ;  /* 0x00000004ff037e24 */ /* 0x001fc8000f8e00ff */
.L_x_4499:
[--C-:B------:R-:W-:Y:S01]  /*9a50*/  IMAD.IADD R2, R20, 0x1, R3.reuse ;  /* 0x0000000114027824 */ /* 0x100fe200078e0203 */
[----:B------:R-:W-:Y:S01]  /*9a60*/  BAR.SYNC.DEFER_BLOCKING 0x0 ;  /* 0x0000000000007b1d */ /* 0x000fe20000010000 */
[----:B------:R-:W-:Y:S02]  /*9a70*/  ISETP.GT.AND P2, PT, R3, 0x1, PT ;  /* 0x000000010300780c */ /* 0x000fe40003f44270 */
[----:B-----5:R-:W-:Y:S02]  /*9a80*/  SHF.R.S32.HI R4, RZ, 0x1, R3 ;  /* 0x00000001ff047819 */ /* 0x020fe40000011403 */
[----:B------:R-:W-:Y:S01]  /*9a90*/  ISETP.GE.U32.AND P0, PT, R2, c[0x0][0x4], PT ;  /* 0x0000010002007a0c */ /* 0x000fe20003f06070 */
[----:B------:R-:W-:Y:S03]  /*9aa0*/  BSSY B0, `(.L_x_4497) ;  /* 0x000000e000007945 */ /* 0x000fe60003800000 */
[----:B------:R-:W-:-:S13]  /*9ab0*/  ISETP.GE.U32.OR P0, PT, R20, R3, P0 ;  /* 0x000000031400720c */ /* 0x000fda0000706470 */
[----:B0-----:R-:W-:Y:S05]  /*9ac0*/  @P0 BRA `(.L_x_4498) ;  /* 0x000000b000000947 */ /* 0x001fea0003800000 */
[----:B------:R-:W-:Y:S01]  /*9ad0*/  IMAD R2, R2, c[0x0][0x0], R23 ;  /* 0x0000000002027a24 */ /* 0x000fe200078e0217 */
[----:B------:R-:W-:Y:S02]  /*9ae0*/  LOP3.LUT P1, RZ, R19, 0xff, RZ, 0xc0, !PT ;  /* 0x000000ff13ff7812 */ /* 0x000fe4000782c0ff */
[----:B------:R-:W-:-:S03]  /*9af0*/  PRMT R19, RZ, 0x7610, R19 ;  /* 0x00007610ff137816 */ /* 0x000fc60000000013 */
[----:B------:R-:W0:Y:S02]  /*9b00*/  LDS.S8 R2, [R2+0x10] ;  /* 0x0000100002027984 */ /* 0x000e240000000200 */
[----:B0-----:R-:W0:Y:S02]  /*9b10*/  I2F.S16 R3, R2 ;  /* 0x0000000200037306 */ /* 0x001e240000101400 */
[----:B0-----:R-:W-:-:S05]  /*9b20*/  F2FP.PACK_AB R3, RZ, R3 ;  /* 0x00000003ff03723e */ /* 0x001fca00000000ff */
[----:B------:R-:W-:-:S05]  /*9b30*/  @P1 HADD2.F32 R3, -RZ, R3.H0_H0 ;  /* 0x20000003ff031230 */ /* 0x000fca0000004100 */
[----:B------:R-:W-:-:S04]  /*9b40*/  @P1 FSETP.NEU.FTZ.AND P0, PT, R3, RZ, PT ;  /* 0x000000ff0300120b */ /* 0x000fc80003f1d000 */
[----:B------:R-:W-:-:S04]  /*9b50*/  @P1 SEL R3, RZ, 0x1, !P0 ;  /* 0x00000001ff031807 */ /* 0x000fc80004000000 */
[----:B------:R-:W-:-:S05]  /*9b60*/  @P1 PRMT R19, R3, 0x7610, R19 ;  /* 0x0000761003131816 */ /* 0x000fca0000000013 */
[----:B------:R0:W-:Y:S02]  /*9b70*/  STS.U8 [R0+0x10], R19 ;  /* 0x0000101300007388 */ /* 0x0001e40000000000 */
.L_x_4498:
[----:B------:R-:W-:Y:S05]  /*9b80*/  BSYNC B0 ;  /* 0x0000000000007941 */ /* 0x000fea0003800000 */
.L_x_4497:
[----:B------:R-:W-:Y:S01]  /*9b90*/  MOV R3, R4 ;  /* 0x0000000400037202 */ /* 0x000fe20000000f00 */
[----:B------:R-:W-:Y:S05]  /*9ba0*/  @P2 BRA `(.L_x_4499) ;  /* 0xfffffea000002947 */ /* 0x000fea000383ffff */
.L_x_4496:
[----:B0-----:R-:W-:-:S13]  /*9bb0*/  ISETP.NE.AND P0, PT, RZ, c[0x0][0x17c], PT ;  /* 0x00005f00ff007a0c */ /* 0x001fda0003f05270 */
[----:B------:R-:W-:Y:S05]  /*9bc0*/  @!P0 BRA `(.L_x_4500) ;  /* 0x0000034000008947 */ /* 0x000fea0003800000 */
[----:B------:R-:W-:Y:S02]  /*9bd0*/  IMAD.MOV.U32 R2, RZ, RZ, c[0x0][0x0] ;  /* 0x00000000ff027624 */ /* 0x000fe400078e00ff */
[----:B------:R-:W-:-:S03]  /*9be0*/  IMAD.MOV.U32 R0, RZ, RZ, c[0x0][0x0] ;  /* 0x00000000ff007624 */ /* 0x000fc600078e00ff */
[----:B------:R-:W-:-:S13]  /*9bf0*/  ISETP.GT.AND P0, PT, R2, 0x20, PT ;  /* 0x000000200200780c */ /* 0x000fda0003f04270 */
[----:B------:R-:W-:Y:S05]  /*9c00*/  @!P0 BRA `(.L_x_4501) ;  /* 0x000001d000008947 */ /* 0x000fea0003800000 */
[----:B-----5:R-:W-:Y:S01]  /*9c10*/  IMAD R6, R20, c[0x0][0x0], R23 ;  /* 0x0000000014067a24 */ /* 0x020fe200078e0217 */
[----:B------:R-:W-:-:S04]  /*9c20*/  LEA.HI R0, R2, c[0x0][0x0], RZ, 0x1 ;  /* 0x0000000002007a11 */ /* 0x000fc800078f08ff */
[----:B------:R0:W-:Y:S01]  /*9c30*/  STS.U8 [R6+0x10], R19 ;  /* 0x0000101306007388 */ /* 0x0001e20000000000 */
[----:B------:R-:W-:Y:S01]  /*9c40*/  SHF.R.S32.HI R2, RZ, 0x1, R0 ;  /* 0x00000001ff027819 */ /* 0x000fe20000011400 */
[----:B------:R-:W-:-:S03]  /*9c50*/  HFMA2.MMA R0, -RZ, RZ, 0, 1.9073486328125e-06 ;  /* 0x00000020ff007435 */ /* 0x000fc600000001ff */
[----:B------:R-:W-:-:S13]  /*9c60*/  ISETP.GE.AND P0, PT, R2, 0x20, PT ;  /* 0x000000200200780c */ /* 0x000fda0003f06270 */
[----:B0-----:R-:W-:Y:S05]  /*9c70*/  @!P0 BRA `(.L_x_4501) ;  /* 0x0000016000008947 */ /* 0x001fea0003800000 */
.L_x_4504:
[C---:B------:R-:W-:Y:S01]  /*9c80*/  IMAD.IADD R0, R23.reuse, 0x1, R2 ;  /* 0x0000000117007824 */ /* 0x040fe200078e0202 */
[----:B------:R-:W-:Y:S04]  /*9c90*/  BAR.SYNC.DEFER_BLOCKING 0x0 ;  /* 0x0000000000007b1d */ /* 0x000fe80000010000 */
[----:B------:R-:W-:Y:S02]  /*9ca0*/  ISETP.GE.U32.AND P0, PT, R0, c[0x0][0x0], PT ;  /* 0x0000000000007a0c */ /* 0x000fe40003f06070 */
[----:B------:R-:W-:Y:S02]  /*9cb0*/  BSSY B0, `(.L_x_4502) ;  /* 0x000000e000007945 */ /* 0x000fe40003800000 */
[----:B------:R-:W-:-:S13]  /*9cc0*/  ISETP.GE.U32.OR P0, PT, R23, R2, P0 ;  /* 0x000000021700720c */ /* 0x000fda0000706470 */
[----:B0-----:R-:W-:Y:S05]  /*9cd0*/  @P0 BRA `(.L_x_4503) ;  /* 0x000000b000000947 */ /* 0x001fea0003800000 */
[----:B------:R-:W-:Y:S01]  /*9ce0*/  IMAD.IADD R4, R6, 0x1, R2 ;  /* 0x0000000106047824 */ /* 0x000fe200078e0202 */
[----:B------:R-:W-:Y:S02]  /*9cf0*/  LOP3.LUT P1, RZ, R19, 0xff, RZ, 0xc0, !PT ;  /* 0x000000ff13ff7812 */ /* 0x000fe4000782c0ff */
[----:B------:R-:W-:Y:S02]  /*9d00*/  PRMT R19, RZ, 0x7610, R19 ;  /* 0x00007610ff137816 */ /* 0x000fe40000000013 */
        /* <DEDUP_REMOVED lines=8> */
.L_x_4503:
[----:B------:R-:W-:Y:S05]  /*9d90*/  BSYNC B0 ;  /* 0x0000000000007941 */ /* 0x000fea0003800000 */
.L_x_4502:
[----:B------:R-:W-:-:S04]  /*9da0*/  SHF.R.S32.HI R2, RZ, 0x1, R2 ;  /* 0x00000001ff027819 */ /* 0x000fc80000011402 */
[----:B------:R-:W-:-:S13]  /*9db0*/  ISETP.GE.AND P0, PT, R2, 0x20, PT ;  /* 0x000000200200780c */ /* 0x000fda0003f06270 */
[----:B------:R-:W-:Y:S05]  /*9dc0*/  @P0 BRA `(.L_x_4504) ;  /* 0xfffffeb000000947 */ /* 0x000fea000383ffff */
[----:B------:R-:W-:-:S03]  /*9dd0*/  MOV R0, 0x20 ;  /* 0x0000002000007802 */ /* 0x000fc60000000f00 */
.L_x_4501:
[----:B------:R-:W-:Y:S01]  /*9de0*/  BAR.SYNC.DEFER_BLOCKING 0x0 ;  /* 0x0000000000007b1d */ /* 0x000fe20000010000 */
[----:B------:R-:W-:-:S13]  /*9df0*/  ISETP.GE.AND P0, PT, R0, 0x2, PT ;  /* 0x000000020000780c */ /* 0x000fda0003f06270 */
[----:B------:R-:W-:Y:S05]  /*9e00*/  @!P0 BRA `(.L_x_4500) ;  /* 0x0000010000008947 */ /* 0x000fea0003800000 */
[----:B------:R-:W-:Y:S02]  /*9e10*/  IMAD.MOV.U32 R3, RZ, RZ, 0x1 ;  /* 0x00000001ff037424 */ /* 0x000fe400078e00ff */
.L_x_4505:
[C---:B------:R-:W-:Y:S02]  /*9e20*/  LOP3.LUT R2, R19.reuse, 0xffff, RZ, 0xc0, !PT ;  /* 0x0000ffff13027812 */ /* 0x040fe400078ec0ff */
[----:B------:R-:W-:Y:S02]  /*9e30*/  LOP3.LUT P1, RZ, R19, 0xff, RZ, 0xc0, !PT ;  /* 0x000000ff13ff7812 */ /* 0x000fe4000782c0ff */
[----:B------:R-:W-:Y:S02]  /*9e40*/  PRMT R2, R2, 0x8880, RZ ;  /* 0x0000888002027816 */ /* 0x000fe400000000ff */
[----:B0-----:R-:W-:-:S04]  /*9e50*/  PRMT R19, RZ, 0x7610, R19 ;  /* 0x00007610ff137816 */ /* 0x001fc80000000013 */
[----:B------:R0:W1:Y:S02]  /*9e60*/  SHFL.DOWN PT, R2, R2, R3, 0x1f ;  /* 0x08001f0302027589 */ /* 0x00006400000e0000 */
[----:B0-----:R-:W-:-:S05]  /*9e70*/  IMAD.SHL.U32 R3, R3, 0x2, RZ ;  /* 0x0000000203037824 */ /* 0x001fca00078e00ff */
[----:B------:R-:W-:Y:S02]  /*9e80*/  ISETP.GE.AND P2, PT, R3, R0, PT ;  /* 0x000000000300720c */ /* 0x000fe40003f46270 */
[----:B-1----:R-:W-:-:S04]  /*9e90*/  ISETP.NE.AND P0, PT, R2, RZ, PT ;  /* 0x000000ff0200720c */ /* 0x002fc80003f05270 */
[----:B-----5:R-:W-:-:S04]  /*9ea0*/  FSEL R4, RZ, 1, !P0 ;  /* 0x3f800000ff047808 */ /* 0x020fc80004000000 */
[----:B------:R-:W-:-:S05]  /*9eb0*/  F2FP.PACK_AB R4, RZ, R4 ;  /* 0x00000004ff04723e */ /* 0x000fca00000000ff */
[----:B------:R-:W-:-:S05]  /*9ec0*/  @P1 HADD2.F32 R4, -RZ, R4.H0_H0 ;  /* 0x20000004ff041230 */ /* 0x000fca0000004100 */
[----:B------:R-:W-:-:S04]  /*9ed0*/  @P1 FSETP.NEU.FTZ.AND P0, PT, R4, RZ, PT ;  /* 0x000000ff0400120b */ /* 0x000fc80003f1d000 */
[----:B------:R-:W-:-:S04]  /*9ee0*/  @P1 SEL R4, RZ, 0x1, !P0 ;  /* 0x00000001ff041807 */ /* 0x000fc80004000000 */
[----:B------:R-:W-:Y:S01]  /*9ef0*/  @P1 PRMT R19, R4, 0x7610, R19 ;  /* 0x0000761004131816 */ /* 0x000fe20000000013 */
[----:B------:R-:W-:Y:S05]  /*9f00*/  @!P2 BRA `(.L_x_4505) ;  /* 0xffffff100000a947 */ /* 0x000fea000383ffff */
.L_x_4500:
        /* <DEDUP_REMOVED lines=14> */
[----:B-----5:R-:W-:-:S03]  /*9ff0*/  IMAD.HI.U32 R4, R3, c[0x0][0x34c], R2 ;  /* 0x0000d30003047a27 */ /* 0x020fc600078e0002 */
        /* <DEDUP_REMOVED lines=187> */
.L_x_4506:
[----:B------:R-:W-:Y:S01]  /*abb0*/  ISETP.NE.U32.AND P0, PT, RZ, c[0x0][0x548], PT ;  /* 0x00015200ff007a0c */ /* 0x000fe20003f05070 */
[----:B------:R-:W-:Y:S01]  /*abc0*/  CS2R R2, SRZ ;  /* 0x0000000000027805 */ /* 0x000fe2000001ff00 */
[----:B------:R-:W-:Y:S01]  /*abd0*/  ISETP.NE.AND P3, PT, RZ, c[0x0][0x184], PT ;  /* 0x00006100ff007a0c */ /* 0x000fe20003f65270 */
[----:B-----5:R-:W-:Y:S01]  /*abe0*/  IMAD.MOV.U32 R10, RZ, RZ, RZ ;  /* 0x000000ffff0a7224 */ /* 0x020fe200078e00ff */
[----:B------:R-:W-:-:S13]  /*abf0*/  ISETP.NE.AND.EX P0, PT, RZ, c[0x0][0x54c], PT, P0 ;  /* 0x00015300ff007a0c */ /* 0x000fda0003f05300 */
[----:B------:R-:W-:-:S04]  /*ac00*/  @P0 IADD3 R2, P2, R18, c[0x0][0x548], RZ ;  /* 0x0001520012020a10 */ /* 0x000fc80007f5e0ff */
[----:B------:R-:W-:-:S05]  /*ac10*/  @P0 IADD3.X R3, RZ, c[0x0][0x54c], RZ, P2, !PT ;  /* 0x00015300ff030a10 */ /* 0x000fca00017fe4ff */
[----:B------:R-:W-:Y:S01]  /*ac20*/  @P0 IMAD.MOV.U32 R10, RZ, RZ, R3 ;  /* 0x000000ffff0a0224 */ /* 0x000fe200078e0003 */
[----:B------:R-:W-:Y:S05]  /*ac30*/  @!P3 BRA `(.L_x_4507) ;  /* 0x00001f200000b947 */ /* 0x000fea0003800000 */
[----:B------:R-:W1:Y:S01]  /*ac40*/  S2R R0, SR_CTAID.X ;  /* 0x0000000000007919 */ /* 0x000e620000002500 */
[----:B------:R-:W-:Y:S02]  /*ac50*/  IMAD R5, R23, c[0x0][0x188], RZ ;  /* 0x0000620017057a24 */ /* 0x000fe400078e02ff */
[----:B------:R-:W-:Y:S02]  /*ac60*/  IMAD.MOV.U32 R16, RZ, RZ, RZ ;  /* 0x000000ffff107224 */ /* 0x000fe400078e00ff */
[----:B------:R-:W-:-:S04]  /*ac70*/  IMAD R5, R20, c[0x0][0x18c], R5 ;  /* 0x0000630014057a24 */ /* 0x000fc800078e0205 */
[----:B-1----:R-:W-:Y:S01]  /*ac80*/  IMAD R5, R0, c[0x0][0x174], R5 ;  /* 0x00005d0000057a24 */ /* 0x002fe200078e0205 */
[----:B------:R-:W-:Y:S05]  /*ac90*/  @!P1 BRA `(.L_x_4508) ;  /* 0x00000c6000009947 */ /* 0x000fea0003800000 */
[----:B------:R-:W-:Y:S01]  /*aca0*/  HFMA2.MMA R4, -RZ, RZ, 0, 0 ;  /* 0x00000000ff047435 */ /* 0x000fe200000001ff */
[----:B------:R-:W-:-:S05]  /*acb0*/  IMAD.MOV.U32 R11, RZ, RZ, c[0x0][0x338] ;  /* 0x0000ce00ff0b7624 */ /* 0x000fca00078e00ff */
[----:B------:R-:W-:-:S04]  /*acc0*/  ISETP.NE.AND P0, PT, R11, 0x1, PT ;  /* 0x000000010b00780c */ /* 0x000fc80003f05270 */
[----:B0-----:R-:W-:-:S05]  /*acd0*/  IMAD.HI.U32 R6, R5, c[0x0][0x340], R4 ;  /* 0x0000d00005067a27 */ /* 0x001fca00078e0004 */
        /* <DEDUP_REMOVED lines=194> */
.L_x_4508:
        /* <DEDUP_REMOVED lines=11> */
.L_x_4510:
[----:B------:R-:W-:Y:S05]  /*b9b0*/  BSYNC B0 ;  /* 0x0000000000007941 */ /* 0x000fea0003800000 */
.L_x_4509:
        /* <DEDUP_REMOVED lines=12> */
.L_x_4512:
[----:B------:R-:W-:Y:S05]  /*ba80*/  BSYNC B0 ;  /* 0x0000000000007941 */ /* 0x000fea0003800000 */
.L_x_4511:
        /* <DEDUP_REMOVED lines=30> */
.L_x_4514:
[----:B------:R-:W-:Y:S05]  /*bc70*/  BSYNC B0 ;  /* 0x0000000000007941 */ /* 0x000fea0003800000 */
.L_x_4513:
        /* <DEDUP_REMOVED lines=20> */
.L_x_4519:
[----:B------:R-:W-:-:S05]  /*bdc0*/  IMAD R4, R0, c[0x0][0x10], R7 ;  /* 0x0000040000047a24 */ /* 0x000fca00078e0207 */
[----:B------:R-:W-:-:S05]  /*bdd0*/  IADD3 R4, P0, R4, c[0x0][0x550], RZ ;  /* 0x0001540004047a10 */ /* 0x000fca0007f1e0ff */
[----:B------:R-:W-:-:S05]  /*bde0*/  IMAD.X R5, RZ, RZ, c[0x0][0x554], P0 ;  /* 0x00015500ff057624 */ /* 0x000fca00000e06ff */
[----:B------:R-:W2:Y:S01]  /*bdf0*/  LDG.E.S8 R4, [R4.64] ;  /* 0x0000002404047981 */ /* 0x000ea2000c1e1300 */
[----:B------:R-:W-:Y:S02]  /*be00*/  LOP3.LUT P2, RZ, R17, 0xff, RZ, 0xc0, !PT ;  /* 0x000000ff11ff7812 */ /* 0x000fe4000784c0ff */
[----:B------:R-:W-:Y:S02]  /*be10*/  MOV R8, c[0x0][0x0] ;  /* 0x0000000000087a02 */ /* 0x000fe40000000f00 */
[----:B------:R-:W-:-:S03]  /*be20*/  PRMT R17, RZ, 0x7610, R17 ;  /* 0x00007610ff117816 */ /* 0x000fc60000000011 */
[----:B------:R-:W-:-:S05]  /*be30*/  IMAD R7, R8, c[0x0][0x4], R7 ;  /* 0x0000010008077a24 */ /* 0x000fca00078e0207 */
[----:B------:R-:W-:Y:S01]  /*be40*/  ISETP.GE.U32.AND P3, PT, R7, c[0x0][0x178], PT ;  /* 0x00005e0007007a0c */ /* 0x000fe20003f66070 */
[----:B0-2---:R-:W0:Y:S02]  /*be50*/  I2F.S16 R6, R4 ;  /* 0x0000000400067306 */ /* 0x005e240000101400 */
[----:B0-----:R-:W-:-:S05]  /*be60*/  F2FP.PACK_AB R6, RZ, R6 ;  /* 0x00000006ff06723e */ /* 0x001fca00000000ff */
[----:B------:R-:W-:-:S05]  /*be70*/  @P2 HADD2.F32 R6, -RZ, R6.H0_H0 ;  /* 0x20000006ff062230 */ /* 0x000fca0000004100 */
[----:B------:R-:W-:-:S04]  /*be80*/  @P2 FSETP.NEU.FTZ.AND P0, PT, R6, RZ, PT ;  /* 0x000000ff0600220b */ /* 0x000fc80003f1d000 */
[----:B------:R-:W-:-:S04]  /*be90*/  @P2 SEL R6, RZ, 0x1, !P0 ;  /* 0x00000001ff062807 */ /* 0x000fc80004000000 */
[----:B------:R-:W-:Y:S01]  /*bea0*/  @P2 PRMT R17, R6, 0x7610, R17 ;  /* 0x0000761006112816 */ /* 0x000fe20000000011 */
[----:B------:R-:W-:Y:S05]  /*beb0*/  @!P3 BRA `(.L_x_4519) ;  /* 0xffffff000000b947 */ /* 0x000fea000383ffff */
.L_x_4518:
[----:B------:R-:W-:Y:S05]  /*bec0*/  BSYNC B1 ;  /* 0x0000000000017941 */ /* 0x000fea0003800000 */
.L_x_4517:
[----:B------:R-:W-:Y:S05]  /*bed0*/  BRA `(.L_x_4520) ;  /* 0x0000013000007947 */ /* 0x000fea0003800000 */
.L_x_4516:
[----:B------:R-:W-:-:S13]  /*bee0*/  ISETP.GE.U32.AND P0, PT, R20, c[0x0][0x178], PT ;  /* 0x00005e0014007a0c */ /* 0x000fda0003f06070 */
[----:B------:R-:W-:Y:S05]  /*bef0*/  @P0 BRA `(.L_x_4520) ;  /* 0x0000011000000947 */ /* 0x000fea0003800000 */
[----:B------:R-:W-:-:S04]  /*bf00*/  IMAD.MOV.U32 R7, RZ, RZ, R20 ;  /* 0x000000ffff077224 */ /* 0x000fc800078e0014 */
.L_x_4521:
[----:B------:R-:W-:-:S04]  /*bf10*/  IMAD R4, R0, c[0x0][0x10], R7 ;  /* 0x0000040000047a24 */ /* 0x000fc800078e0207 */
[----:B------:R-:W-:-:S05]  /*bf20*/  IMAD R4, R4, c[0x0][0x0], R23 ;  /* 0x0000000004047a24 */ /* 0x000fca00078e0217 */
[----:B------:R-:W-:-:S05]  /*bf30*/  IADD3 R4, P0, R4, c[0x0][0x550], RZ ;  /* 0x0001540004047a10 */ /* 0x000fca0007f1e0ff */
[----:B------:R-:W-:-:S05]  /*bf40*/  IMAD.X R5, RZ, RZ, c[0x0][0x554], P0 ;  /* 0x00015500ff057624 */ /* 0x000fca00000e06ff */
[----:B------:R-:W2:Y:S01]  /*bf50*/  LDG.E.S8 R4, [R4.64] ;  /* 0x0000002404047981 */ /* 0x000ea2000c1e1300 */
[----:B------:R-:W-:Y:S02]  /*bf60*/  LOP3.LUT P3, RZ, R17, 0xff, RZ, 0xc0, !PT ;  /* 0x000000ff11ff7812 */ /* 0x000fe4000786c0ff */
[----:B------:R-:W-:Y:S02]  /*bf70*/  IADD3 R7, R7, c[0x0][0x4], RZ ;  /* 0x0000010007077a10 */ /* 0x000fe40007ffe0ff */
[----:B------:R-:W-:Y:S02]  /*bf80*/  PRMT R17, RZ, 0x7610, R17 ;  /* 0x00007610ff117816 */ /* 0x000fe40000000011 */
        /* <DEDUP_REMOVED lines=8> */
.L_x_4520:
[----:B------:R-:W-:Y:S05]  /*c010*/  BSYNC B0 ;  /* 0x0000000000007941 */ /* 0x000fea0003800000 */
.L_x_4515:
[----:B------:R-:W-:Y:S01]  /*c020*/  IMAD R0, R20, c[0x0][0x0], R23 ;  /* 0x0000000014007a24 */ /* 0x000fe200078e0217 */
[----:B------:R-:W-:Y:S02]  /*c030*/  ULDC UR4, c[0x0][0x4] ;  /* 0x0000010000047ab9 */ /* 0x000fe40000000800 */
[----:B------:R-:W-:Y:S02]  /*c040*/  USHF.R.U32.HI UR4, URZ, 0x1, UR4 ;  /* 0x000000013f047899 */ /* 0x000fe40008011604 */
[----:B------:R1:W-:Y:S04]  /*c050*/  STS.U8 [R0+0x10], R17 ;  /* 0x0000101100007388 */ /* 0x0003e80000000000 */
[----:B------:R-:W-:-:S13]  /*c060*/  ISETP.NE.AND P0, PT, RZ, UR4, PT ;  /* 0x00000004ff007c0c */ /* 0x000fda000bf05270 */
[----:B------:R-:W-:Y:S05]  /*c070*/  @!P0 BRA `(.L_x_4522) ;  /* 0x0000017000008947 */ /* 0x000fea0003800000 */
[----:B-1----:R-:W-:-:S05]  /*c080*/  MOV R5, UR4 ;  /* 0x0000000400057c02 */ /* 0x002fca0008000f00 */
.L_x_4525:
        /* <DEDUP_REMOVED lines=19> */
.L_x_4524:
[----:B------:R-:W-:Y:S05]  /*c1c0*/  BSYNC B0 ;  /* 0x0000000000007941 */ /* 0x000fea0003800000 */
.L_x_4523:
[----:B------:R-:W-:Y:S01]  /*c1d0*/  IMAD.MOV.U32 R5, RZ, RZ, R6 ;  /* 0x000000ffff057224 */ /* 0x000fe200078e0006 */
[----:B------:R-:W-:Y:S05]  /*c1e0*/  @P3 BRA `(.L_x_4525) ;  /* 0xfffffea000003947 */ /* 0x000fea000383ffff */
.L_x_4522:
        /* <DEDUP_REMOVED lines=8> */
[----:B------:R-:W-:Y:S02]  /*c270*/  IMAD.MOV.U32 R4, RZ, RZ, 0x20 ;  /* 0x00000020ff047424 */ /* 0x000fe400078e00ff */
[----:B------:R-:W-:-:S04]  /*c280*/  SHF.R.S32.HI R5, RZ, 0x1, R5 ;  /* 0x00000001ff057819 */ /* 0x000fc80000011405 */
[----:B------:R-:W-:-:S13]  /*c290*/  ISETP.GE.AND P0, PT, R5, 0x20, PT ;  /* 0x000000200500780c */ /* 0x000fda0003f06270 */
[----:B------:R-:W-:Y:S05]  /*c2a0*/  @!P0 BRA `(.L_x_4527) ;  /* 0x0000017000008947 */ /* 0x000fea0003800000 */
[----:B-1----:R-:W-:-:S05]  /*c2b0*/  MOV R4, R5 ;  /* 0x0000000500047202 */ /* 0x002fca0000000f00 */
.L_x_4530:
[----:B------:R-:W-:Y:S01]  /*c2c0*/  IMAD.IADD R5, R23, 0x1, R4 ;  /* 0x0000000117057824 */ /* 0x000fe200078e0204 */
[----:B------:R-:W-:Y:S04]  /*c2d0*/  BAR.SYNC.DEFER_BLOCKING 0x0 ;  /* 0x0000000000007b1d */ /* 0x000fe80000010000 */
[----:B------:R-:W-:Y:S02]  /*c2e0*/  ISETP.GE.U32.AND P0, PT, R5, c[0x0][0x0], PT ;  /* 0x0000000005007a0c */ /* 0x000fe40003f06070 */
[----:B------:R-:W-:Y:S02]  /*c2f0*/  BSSY B0, `(.L_x_4528) ;  /* 0x000000e000007945 */ /* 0x000fe40003800000 */
[----:B------:R-:W-:-:S13]  /*c300*/  ISETP.GE.U32.OR P0, PT, R23, R4, P0 ;  /* 0x000000041700720c */ /* 0x000fda0000706470 */
[----:B0-----:R-:W-:Y:S05]  /*c310*/  @P0 BRA `(.L_x_4529) ;  /* 0x000000b000000947 */ /* 0x001fea0003800000 */
[----:B------:R-:W-:Y:S01]  /*c320*/  IMAD.IADD R7, R0, 0x1, R4 ;  /* 0x0000000100077824 */ /* 0x000fe200078e0204 */
[----:B------:R-:W-:Y:S02]  /*c330*/  LOP3.LUT P2, RZ, R17, 0xff, RZ, 0xc0, !PT ;  /* 0x000000ff11ff7812 */ /* 0x000fe4000784c0ff */
[----:B0-----:R-:W-:Y:S02]  /*c340*/  PRMT R17, RZ, 0x7610, R17 ;  /* 0x00007610ff117816 */ /* 0x001fe40000000011 */
        /* <DEDUP_REMOVED lines=8> */
.L_x_4529:
[----:B------:R-:W-:Y:S05]  /*c3d0*/  BSYNC B0 ;  /* 0x0000000000007941 */ /* 0x000fea0003800000 */
.L_x_4528:
[----:B------:R-:W-:-:S04]  /*c3e0*/  SHF.R.S32.HI R4, RZ, 0x1, R4 ;  /* 0x00000001ff047819 */ /* 0x000fc80000011404 */
[----:B------:R-:W-:-:S13]  /*c3f0*/  ISETP.GE.AND P0, PT, R4, 0x20, PT ;  /* 0x000000200400780c */ /* 0x000fda0003f06270 */
[----:B------:R-:W-:Y:S05]  /*c400*/  @P0 BRA `(.L_x_4530) ;  /* 0xfffffeb000000947 */ /* 0x000fea000383ffff */
[----:B------:R-:W-:-:S09]  /*c410*/  HFMA2.MMA R4, -RZ, RZ, 0, 1.9073486328125e-06 ;  /* 0x00000020ff047435 */ /* 0x000fd200000001ff */
.L_x_4527:
[----:B-1----:R-:W-:Y:S01]  /*c420*/  BAR.SYNC.DEFER_BLOCKING 0x0 ;  /* 0x0000000000007b1d */ /* 0x002fe20000010000 */
[----:B------:R-:W-:-:S13]  /*c430*/  ISETP.GE.AND P0, PT, R4, 0x2, PT ;  /* 0x000000020400780c */ /* 0x000fda0003f06270 */
[----:B------:R-:W-:Y:S05]  /*c440*/  @!P0 BRA `(.L_x_4526) ;  /* 0x0000010000008947 */ /* 0x000fea0003800000 */
[----:B------:R-:W-:Y:S02]  /*c450*/  IMAD.MOV.U32 R5, RZ, RZ, 0x1 ;  /* 0x00000001ff057424 */ /* 0x000fe400078e00ff */
.L_x_4531:
        /* <DEDUP_REMOVED lines=9> */
[----:B------:R-:W-:-:S05]  /*c4f0*/  F2FP.PACK_AB R6, RZ, R6 ;  /* 0x00000006ff06723e */ /* 0x000fca00000000ff */
[----:B------:R-:W-:-:S05]  /*c500*/  @P3 HADD2.F32 R6, -RZ, R6.H0_H0 ;  /* 0x20000006ff063230 */ /* 0x000fca0000004100 */
[----:B------:R-:W-:-:S04]  /*c510*/  @P3 FSETP.NEU.FTZ.AND P0, PT, R6, RZ, PT ;  /* 0x000000ff0600320b */ /* 0x000fc80003f1d000 */
[----:B------:R-:W-:-:S04]  /*c520*/  @P3 SEL R6, RZ, 0x1, !P0 ;  /* 0x00000001ff063807 */ /* 0x000fc80004000000 */
[----:B------:R-:W-:Y:S01]  /*c530*/  @P3 PRMT R17, R6, 0x7610, R17 ;  /* 0x0000761006113816 */ /* 0x000fe20000000011 */
[----:B------:R-:W-:Y:S05]  /*c540*/  @!P2 BRA `(.L_x_4531) ;  /* 0xffffff100000a947 */ /* 0x000fea000383ffff */
.L_x_4526:
        /* <DEDUP_REMOVED lines=12> */
[----:B0-----:R-:W-:Y:S02]  /*c610*/  F2FP.PACK_AB R0, RZ, R17 ;  /* 0x00000011ff00723e */ /* 0x001fe400000000ff */
[----:B------:R-:W-:-:S09]  /*c620*/  PRMT R17, RZ, 0x7610, R17 ;  /* 0x00007610ff117816 */ /* 0x000fd20000000011 */
[----:B------:R-:W-:-:S05]  /*c630*/  @P1 HADD2.F32 R0, -RZ, R0.H0_H0 ;  /* 0x20000000ff001230 */ /* 0x000fca0000004100 */
[----:B------:R-:W-:-:S04]  /*c640*/  @P1 FSETP.NEU.FTZ.AND P0, PT, R0, RZ, PT ;  /* 0x000000ff0000120b */ /* 0x000fc80003f1d000 */
[----:B------:R-:W-:-:S04]  /*c650*/  @P1 SEL R0, RZ, 0x1, !P0 ;  /* 0x00000001ff001807 */ /* 0x000fc80004000000 */
[----:B------:R-:W-:Y:S02]  /*c660*/  @P1 PRMT R17, R0, 0x7610, R17 ;  /* 0x0000761000111816 */ /* 0x000fe40000000011 */
.L_x_4533:
        /* <DEDUP_REMOVED lines=23> */
.L_x_4535:
[----:B------:R-:W-:Y:S02]  /*c7e0*/  IADD3 R16, P1, R16, c[0x0][0x538], RZ ;  /* 0x00014e0010107a10 */ /* 0x000fe40007f3e0ff */
[----:B------:R-:W-:-:S03]  /*c7f0*/  LOP3.LUT P0, RZ, R17, 0xff, RZ, 0xc0, !PT ;  /* 0x000000ff11ff7812 */ /* 0x000fc6000780c0ff */
[----:B------:R-:W-:Y:S01]  /*c800*/  IMAD.X R17, RZ, RZ, c[0x0][0x53c], P1 ;  /* 0x00014f00ff117624 */ /* 0x000fe200008e06ff */
[----:B------:R-:W-:-:S05]  /*c810*/  SEL R3, RZ, 0x1, !P0 ;  /* 0x00000001ff037807 */ /* 0x000fca0004000000 */
[----:B------:R-:W-:Y:S01]  /*c820*/  STG.E.U8 [R16.64], R3 ;  /* 0x0000000310007986 */ /* 0x000fe2000c101124 */
[----:B------:R-:W-:Y:S05]  /*c830*/  EXIT ;  /* 0x000000000000794d */ /* 0x000fea0003800000 */
.L_x_4534:
[----:B------:R-:W-:Y:S01]  /*c840*/  STG.E.U8 [R2.64], R17 ;  /* 0x0000001102007986 */ /* 0x000fe2000c101124 */
[----:B------:R-:W-:Y:S05]  /*c850*/  EXIT ;  /* 0x000000000000794d */ /* 0x000fea0003800000 */
.L_x_4532:
        /* <DEDUP_REMOVED lines=15> */
.L_x_4536:
        /* <DEDUP_REMOVED lines=23> */
.L_x_4538:
[----:B------:R-:W-:Y:S02]  /*cac0*/  IADD3 R16, P1, R16, c[0x0][0x538], RZ ;  /* 0x00014e0010107a10 */ /* 0x000fe40007f3e0ff */
[----:B------:R-:W-:-:S03]  /*cad0*/  LOP3.LUT P0, RZ, R17, 0xff, RZ, 0xc0, !PT ;  /* 0x000000ff11ff7812 */ /* 0x000fc6000780c0ff */
[----:B------:R-:W-:Y:S01]  /*cae0*/  IMAD.X R17, RZ, RZ, c[0x0][0x53c], P1 ;  /* 0x00014f00ff117624 */ /* 0x000fe200008e06ff */
[----:B------:R-:W-:-:S05]  /*caf0*/  SEL R3, RZ, 0x1, !P0 ;  /* 0x00000001ff037807 */ /* 0x000fca0004000000 */
[----:B------:R-:W-:Y:S01]  /*cb00*/  STG.E.U8 [R16.64], R3 ;  /* 0x0000000310007986 */ /* 0x000fe2000c101124 */
[----:B------:R-:W-:Y:S05]  /*cb10*/  EXIT ;  /* 0x000000000000794d */ /* 0x000fea0003800000 */
.L_x_4537:
[----:B------:R-:W-:-:S04]  /*cb20*/  LOP3.LUT P0, RZ, R17, 0xff, RZ, 0xc0, !PT ;  /* 0x000000ff11ff7812 */ /* 0x000fc8000780c0ff */
[----:B------:R-:W-:-:S05]  /*cb30*/  SEL R5, RZ, 0x1, !P0 ;  /* 0x00000001ff057807 */ /* 0x000fca0004000000 */
[----:B------:R-:W-:Y:S01]  /*cb40*/  STG.E.U8 [R2.64], R5 ;  /* 0x0000000502007986 */ /* 0x000fe2000c101124 */
[----:B------:R-:W-:Y:S05]  /*cb50*/  EXIT ;  /* 0x000000000000794d */ /* 0x000fea0003800000 */
.L_x_4507:
        /* <DEDUP_REMOVED lines=19> */
[----:B0-----:R-:W-:Y:S02]  /*cc90*/  F2FP.PACK_AB R0, RZ, R19 ;  /* 0x00000013ff00723e */ /* 0x001fe400000000ff */
[----:B------:R-:W-:-:S09]  /*cca0*/  PRMT R19, RZ, 0x7610, R19 ;  /* 0x00007610ff137816 */ /* 0x000fd20000000013 */
[----:B------:R-:W-:-:S05]  /*ccb0*/  @P1 HADD2.F32 R0, -RZ, R0.H0_H0 ;  /* 0x20000000ff001230 */ /* 0x000fca0000004100 */
[----:B------:R-:W-:-:S04]  /*ccc0*/  @P1 FSETP.NEU.FTZ.AND P0, PT, R0, RZ, PT ;  /* 0x000000ff0000120b */ /* 0x000fc80003f1d000 */
[----:B------:R-:W-:-:S04]  /*ccd0*/  @P1 SEL R0, RZ, 0x1, !P0 ;  /* 0x00000001ff001807 */ /* 0x000fc80004000000 */
[----:B------:R-:W-:Y:S02]  /*cce0*/  @P1 PRMT R19, R0, 0x7610, R19 ;  /* 0x0000761000131816 */ /* 0x000fe40000000013 */
.L_x_4540:
        /* <DEDUP_REMOVED lines=23> */
.L_x_4542:
[----:B------:R-:W-:Y:S02]  /*ce60*/  IADD3 R18, P1, R18, c[0x0][0x538], RZ ;  /* 0x00014e0012127a10 */ /* 0x000fe40007f3e0ff */
[----:B------:R-:W-:Y:S02]  /*ce70*/  LOP3.LUT P0, RZ, R19, 0xff, RZ, 0xc0, !PT ;  /* 0x000000ff13ff7812 */ /* 0x000fe4000780c0ff */
[----:B0-----:R-:W-:Y:S02]  /*ce80*/  IADD3.X R19, RZ, c[0x0][0x53c], RZ, P1, !PT ;  /* 0x00014f00ff137a10 */ /* 0x001fe40000ffe4ff */
[----:B------:R-:W-:-:S05]  /*ce90*/  SEL R3, RZ, 0x1, !P0 ;  /* 0x00000001ff037807 */ /* 0x000fca0004000000 */
[----:B------:R-:W-:Y:S01]  /*cea0*/  STG.E.U8 [R18.64], R3 ;  /* 0x0000000312007986 */ /* 0x000fe2000c101124 */
[----:B------:R-:W-:Y:S05]  /*ceb0*/  EXIT ;  /* 0x000000000000794d */ /* 0x000fea0003800000 */
.L_x_4541:
[----:B------:R-:W-:Y:S01]  /*cec0*/  STG.E.U8 [R2.64], R19 ;  /* 0x0000001302007986 */ /* 0x000fe2000c101124 */
[----:B------:R-:W-:Y:S05]  /*ced0*/  EXIT ;  /* 0x000000000000794d */ /* 0x000fea0003800000 */
.L_x_4539:
        /* <DEDUP_REMOVED lines=14> */
[----:B------:R-:W-:-:S04]  /*cfc0*/  @P1 PRMT R19, R0, 0x7610, R19 ;  /* 0x0000761000131816 */ /* 0x000fc80000000013 */
.L_x_4543:
        /* <DEDUP_REMOVED lines=25> */
.L_x_4545:
[----:B------:R-:W-:-:S04]  /*d160*/  IADD3 R18, P0, R18, c[0x0][0x538], RZ ;  /* 0x00014e0012127a10 */ /* 0x000fc80007f1e0ff */
[----:B0-----:R-:W-:-:S05]  /*d170*/  IADD3.X R19, RZ, c[0x0][0x53c], RZ, P0, !PT ;  /* 0x00014f00ff137a10 */ /* 0x001fca00007fe4ff */
[----:B------:R-:W-:Y:S01]  /*d180*/  STG.E.U8 [R18.64], R16 ;  /* 0x0000001012007986 */ /* 0x000fe2000c101124 */
[----:B------:R-:W-:Y:S05]  /*d190*/  EXIT ;  /* 0x000000000000794d */ /* 0x000fea0003800000 */
.L_x_4544:
[----:B------:R-:W-:Y:S01]  /*d1a0*/  STG.E.U8 [R2.64], R16 ;  /* 0x0000001002007986 */ /* 0x000fe2000c101124 */
[----:B------:R-:W-:Y:S05]  /*d1b0*/  EXIT ;  /* 0x000000000000794d */ /* 0x000fea0003800000 */
.L_x_4546:
        /* <DEDUP_REMOVED lines=12> */
.L_x_7655:


//--------------------- .text._ZN2at6native13reduce_kernelILi256ELi2ENS0_8ReduceOpIN3c104HalfENS0_14func_wrapper_tIbZZZNS0_15and_kernel_cudaERNS_14TensorIteratorEENKUlvE_clEvENKUlvE8_clEvEUlbS4_E_EEjbLi4ELi4EEEEEvT1_ --------------------------
	.section	.text._ZN2at6native13reduce_kernelILi256ELi2ENS0_8ReduceOpIN3c104HalfENS0_14func_wrapper_tIbZZZNS0_15and_kernel_cudaERNS_14TensorIteratorEENKUlvE_clEvENKUlvE8_clEvEUlbS4_E_EEjbLi4ELi4EEEEEvT1_,"ax",@progbits
	.sectioninfo	@"SHI_REGISTERS=30"
	.align	128
        .global         _ZN2at6native13reduce_kernelILi256ELi2ENS0_8ReduceOpIN3c104HalfENS0_14func_wrapper_tIbZZZNS0_15and_kernel_cudaERNS_14TensorIteratorEENKUlvE_clEvENKUlvE8_clEvEUlbS4_E_EEjbLi4ELi4EEEEEvT1_
        .type           _ZN2at6native13reduce_kernelILi256ELi2ENS0_8ReduceOpIN3c104HalfENS0_14func_wrapper_tIbZZZNS0_15and_kernel_cudaERNS_14TensorIteratorEENKUlvE_clEvENKUlvE8_clEvEUlbS4_E_EEjbLi4ELi4EEEEEvT1_,@function
        .size           _ZN2at6native13reduce_kernelILi256ELi2ENS0_8ReduceOpIN3c104HalfENS0_14func_wrapper_tIbZZZNS0_15and_kernel_cudaERNS_14TensorIteratorEENKUlvE_clEvENKUlvE8_clEvEUlbS4_E_EEjbLi4ELi4EEEEEvT1_,(.L_x_7656 - _ZN2at6native13reduce_kernelILi256ELi2ENS0_8ReduceOpIN3c104HalfENS0_14func_wrapper_tIbZZZNS0_15and_kernel_cudaERNS_14TensorIteratorEENKUlvE_clEvENKUlvE8_clEvEUlbS4_E_EEjbLi4ELi4EEEEEvT1_)
        .other          _ZN2at6native13reduce_kernelILi256ELi2ENS0_8ReduceOpIN3c104HalfENS0_14func_wrapper_tIbZZZNS0_15and_kernel_cudaERNS_14TensorIteratorEENKUlvE_clEvENKUlvE8_clEvEUlbS4_E_EEjbLi4ELi4EEEEEvT1_,@"STO_CUDA_ENTRY STV_DEFAULT"
_ZN2at6native13reduce_kernelILi256ELi2ENS0_8ReduceOpIN3c104HalfENS0_14func_wrapper_tIbZZZNS0_15and_kernel_cudaERNS_14TensorIteratorEENKUlvE_clEvENKUlvE8_clEvEUlbS4_E_EEjbLi4ELi4EEEEEvT1_:
.text._ZN2at6native13reduce_kernelILi256ELi2ENS0_8ReduceOpIN3c104HalfENS0_14func_wrapper_tIbZZZNS0_15and_kernel_cudaERNS_14TensorIteratorEENKUlvE_clEvENKUlvE8_clEvEUlbS4_E_EEjbLi4ELi4EEEEEvT1_:
        /* <DEDUP_REMOVED lines=209> */
.L_x_4547:
        /* <DEDUP_REMOVED lines=61> */
.L_x_4556:
[----:B------:R-:W-:Y:S05]  /*10e0*/  BSYNC B2 ;  /* 0x0000000000027941 */ /* 0x000fea0003800000 */
.L_x_4555:
        /* <DEDUP_REMOVED lines=15> */
.L_x_4554:
[----:B------:R-:W-:Y:S05]  /*11e0*/  BSYNC B1 ;  /* 0x0000000000017941 */ /* 0x000fea0003800000 */
.L_x_4553:
[C---:B------:R-:W-:Y:S02]  /*11f0*/  IADD3 R5, P0, -R8.reuse, 0x4, RZ ;  /* 0x0000000408057810 */ /* 0x040fe40007f1e1ff */
[----:B------:R-:W-:Y:S02]  /*1200*/  IADD3 R7, R8, c[0x0][0x168], RZ ;  /* 0x00005a0008077a10 */ /* 0x000fe40007ffe0ff */
[----:B------:R-:W-:Y:S01]  /*1210*/  LEA R18, P1, R5, R18, 0x1 ;  /* 0x0000001205127211 */ /* 0x000fe200078208ff */
[----:B------:R-:W-:Y:S01]  /*1220*/  IMAD.X R0, RZ, RZ, -0x1, P0 ;  /* 0xffffffffff007424 */ /* 0x000fe200000e06ff */
[----:B------:R-:W-:-:S04]  /*1230*/  IADD3 R7, R7, -0x4, RZ ;  /* 0xfffffffc07077810 */ /* 0x000fc80007ffe0ff */
[----:B------:R-:W-:Y:S02]  /*1240*/  LEA.HI.X R19, R5, R19, R0, 0x1, P1 ;  /* 0x0000001305137211 */ /* 0x000fe400008f0c00 */
.L_x_4552:
[----:B------:R-:W-:Y:S05]  /*1250*/  BSYNC B0 ;  /* 0x0000000000007941 */ /* 0x000fea0003800000 */
.L_x_4551:
        /* <DEDUP_REMOVED lines=13> */
.L_x_4559:
        /* <DEDUP_REMOVED lines=21> */
[----:B------:R-:W-:Y:S02]  /*1480*/  @P2 FSETP.NEU.FTZ.AND P6, PT, R5, RZ, PT ;  /* 0x000000ff0500220b */ /* 0x000fe40003fdd000 */
[----:B------:R-:W-:Y:S02]  /*1490*/  @P3 PRMT R6, R10, 0x7610, R6 ;  /* 0x000076100a063816 */ /* 0x000fe40000000006 */
[----:B------:R-:W-:Y:S02]  /*14a0*/  @P2 SEL R5, RZ, 0x1, !P6 ;  /* 0x00000001ff052807 */ /* 0x000fe40007000000 */
[----:B------:R-:W-:Y:S02]  /*14b0*/  ISETP.GE.U32.AND P6, PT, R0, R7, PT ;  /* 0x000000070000720c */ /* 0x000fe40003fc6070 */
[----:B------:R-:W-:-:S04]  /*14c0*/  PRMT R0, RZ, 0x5410, RZ ;  /* 0x00005410ff007816 */ /* 0x000fc800000000ff */
[----:B------:R-:W-:-:S04]  /*14d0*/  @P2 PRMT R0, R5, 0x7610, R0 ;  /* 0x0000761005002816 */ /* 0x000fc80000000000 */
[----:B------:R-:W-:-:S04]  /*14e0*/  @P5 PRMT R0, R0, 0x5410, R4 ;  /* 0x0000541000005816 */ /* 0x000fc80000000004 */
[C---:B------:R-:W-:Y:S02]  /*14f0*/  PRMT R10, R0.reuse, 0x7610, R10 ;  /* 0x00007610000a7816 */ /* 0x040fe4000000000a */
[----:B------:R-:W-:Y:S01]  /*1500*/  PRMT R8, R0, 0x7632, R8 ;  /* 0x0000763200087816 */ /* 0x000fe20000000008 */
[----:B------:R-:W-:Y:S05]  /*1510*/  @!P6 BRA `(.L_x_4559) ;  /* 0xfffffe100000e947 */ /* 0x000fea000383ffff */
.L_x_4558:
[----:B------:R-:W-:Y:S05]  /*1520*/  BSYNC B0 ;  /* 0x0000000000007941 */ /* 0x000fea0003800000 */
.L_x_4557:
        /* <DEDUP_REMOVED lines=8> */
.L_x_4561:
[----:B------:R-:W-:Y:S05]  /*15b0*/  BSYNC B0 ;  /* 0x0000000000007941 */ /* 0x000fea0003800000 */
.L_x_4560:
        /* <DEDUP_REMOVED lines=16> */
.L_x_4563:
[----:B------:R-:W-:Y:S05]  /*16c0*/  BSYNC B0 ;  /* 0x0000000000007941 */ /* 0x000fea0003800000 */
.L_x_4562:
[----:B------:R-:W0:Y:S01]  /*16d0*/  I2F.S8 R4, R0.B2 ;  /* 0x2000000000047306 */ /* 0x000e220000001400 */
        /* <DEDUP_REMOVED lines=17> */
[----:B------:R-:W-:-:S11]  /*17f0*/  PRMT R3, RZ, 0x7610, R3 ;  /* 0x00007610ff037816 */ /* 0x000fd60000000003 */
[----:B------:R-:W-:Y:S05]  /*1800*/  @!P0 BRA `(.L_x_4549) ;  /* 0x0000986000008947 */ /* 0x000fea0003800000 */
[----:B------:R-:W0:Y:S02]  /*1810*/  I2F.S8 R0, R0 ;  /* 0x0000000000007306 */ /* 0x000e240000001400 */
[----:B0-----:R-:W-:-:S05]  /*1820*/  F2FP.PACK_AB R4, RZ, R0 ;  /* 0x00000000ff04723e */ /* 0x001fca00000000ff */
[----:B------:R-:W-:-:S05]  /*1830*/  HADD2.F32 R4, -RZ, R4.H0_H0 ;  /* 0x20000004ff047230 */ /* 0x000fca0000004100 */
[----:B------:R-:W-:-:S04]  /*1840*/  FSETP.NEU.FTZ.AND P0, PT, R4, RZ, PT ;  /* 0x000000ff0400720b */ /* 0x000fc80003f1d000 */
[----:B------:R-:W-:Y:S01]  /*1850*/  SEL R18, RZ, 0x1, !P0 ;  /* 0x00000001ff127807 */ /* 0x000fe20004000000 */
[----:B------:R-:W-:Y:S05]  /*1860*/  BRA `(.L_x_4549) ;  /* 0x0000980000007947 */ /* 0x000fea0003800000 */
.L_x_4550:
        /* <DEDUP_REMOVED lines=32> */
.L_x_4572:
        /* <DEDUP_REMOVED lines=211> */
.L_x_4568:
[----:B------:R-:W-:-:S04]  /*27a0*/  LOP3.LUT R5, R13, 0xfffffffc, RZ, 0xc0, !PT ;  /* 0xfffffffc0d057812 */ /* 0x000fc800078ec0ff */
[----:B------:R-:W-:-:S05]  /*27b0*/  IADD3 R4, P1, R18, R5, RZ ;  /* 0x0000000512047210 */ /* 0x000fca0007f3e0ff */
[----:B------:R-:W-:-:S05]  /*27c0*/  IMAD.X R5, RZ, RZ, R19, P1 ;  /* 0x000000ffff057224 */ /* 0x000fca00008e0613 */
[----:B------:R-:W2:Y:S01]  /*27d0*/  LDG.E R4, [R4.64] ;  /* 0x0000002404047981 */ /* 0x000ea2000c1e1900 */
[----:B------:R-:W-:Y:S02]  /*27e0*/  IADD3 R25, R25, c[0x0][0x170], RZ ;  /* 0x00005c0019197a10 */ /* 0x000fe40007ffe0ff */
[----:B--2---:R-:W-:Y:S01]  /*27f0*/  PRMT R22, R4, 0x7610, R4 ;  /* 0x0000761004167816 */ /* 0x004fe20000000004 */
        /* <DEDUP_REMOVED lines=219> */
.L_x_4569:
[----:B------:R-:W-:-:S04]  /*35b0*/  LOP3.LUT R5, R10, 0xfffffffc, RZ, 0xc0, !PT ;  /* 0xfffffffc0a057812 */ /* 0x000fc800078ec0ff */
[----:B------:R-:W-:-:S05]  /*35c0*/  IADD3 R4, P1, R18, R5, RZ ;  /* 0x0000000512047210 */ /* 0x000fca0007f3e0ff */
[----:B------:R-:W-:-:S05]  /*35d0*/  IMAD.X R5, RZ, RZ, R19, P1 ;  /* 0x000000ffff057224 */ /* 0x000fca00008e0613 */
[----:B------:R-:W2:Y:S01]  /*35e0*/  LDG.E R4, [R4.64] ;  /* 0x0000002404047981 */ /* 0x000ea2000c1e1900 */
[----:B------:R-:W-:Y:S01]  /*35f0*/  HFMA2.MMA R14, -RZ, RZ, 0, 0 ;  /* 0x00000000ff0e7435 */ /* 0x000fe200000001ff */
[----:B------:R-:W-:Y:S01]  /*3600*/  IADD3 R13, R25, c[0x0][0x170], RZ ;  /* 0x00005c00190d7a10 */ /* 0x000fe20007ffe0ff */
[----:B------:R-:W-:Y:S01]  /*3610*/  IMAD.MOV.U32 R11, RZ, RZ, RZ ;  /* 0x000000ffff0b7224 */ /* 0x000fe200078e00ff */
[----:B--2---:R-:W-:Y:S01]  /*3620*/  PRMT R24, R4, 0x7610, R4 ;  /* 0x0000761004187816 */ /* 0x004fe20000000004 */
[----:B------:R-:W-:Y:S06]  /*3630*/  @!P0 BRA `(.L_x_4570) ;  /* 0x00000d1000008947 */ /* 0x000fec0003800000 */
        /* <DEDUP_REMOVED lines=209> */
.L_x_4570:
[----:B------:R-:W-:-:S04]  /*4350*/  LOP3.LUT R5, R14, 0xfffffffc, RZ, 0xc0, !PT ;  /* 0xfffffffc0e057812 */ /* 0x000fc800078ec0ff */
[----:B------:R-:W-:-:S05]  /*4360*/  IADD3 R4, P1, R18, R5, RZ ;  /* 0x0000000512047210 */ /* 0x000fca0007f3e0ff */
[----:B------:R-:W-:-:S05]  /*4370*/  IMAD.X R5, RZ, RZ, R19, P1 ;  /* 0x000000ffff057224 */ /* 0x000fca00008e0613 */
[----:B------:R-:W2:Y:S02]  /*4380*/  LDG.E R4, [R4.64] ;  /* 0x0000002404047981 */ /* 0x000ea4000c1e1900 */
[----:B--2---:R-:W-:Y:S01]  /*4390*/  PRMT R27, R4, 0x5432, R4 ;  /* 0x00005432041b7816 */ /* 0x004fe20000000004 */
[----:B------:R-:W-:Y:S05]  /*43a0*/  @!P0 BRA `(.L_x_4571) ;  /* 0x00000d1000008947 */ /* 0x000fea0003800000 */
[----:B------:R-:W-:Y:S02]  /*43b0*/  IADD3 R11, R13, c[0x0][0x170], RZ ;  /* 0x00005c000d0b7a10 */ /* 0x000fe40007ffe0ff */
[----:B------:R-:W-:-:S05]  /*43c0*/  MOV R10, RZ ;  /* 0x000000ff000a7202 */ /* 0x000fca0000000f00 */
        /* <DEDUP_REMOVED lines=207> */
.L_x_4571:
[----:B------:R-:W-:-:S04]  /*50c0*/  LOP3.LUT R5, R11, 0xfffffffc, RZ, 0xc0, !PT ;  /* 0xfffffffc0b057812 */ /* 0x000fc800078ec0ff */
[----:B------:R-:W-:-:S05]  /*50d0*/  IADD3 R4, P1, R18, R5, RZ ;  /* 0x0000000512047210 */ /* 0x000fca0007f3e0ff */
[----:B------:R-:W-:-:S05]  /*50e0*/  IMAD.X R5, RZ, RZ, R19, P1 ;  /* 0x000000ffff057224 */ /* 0x000fca00008e0613 */
[----:B------:R0:W2:Y:S01]  /*50f0*/  LDG.E R10, [R4.64] ;  /* 0x00000024040a7981 */ /* 0x0000a2000c1e1900 */
[----:B------:R-:W-:Y:S02]  /*5100*/  LOP3.LUT P1, RZ, R7, 0xff, RZ, 0xc0, !PT ;  /* 0x000000ff07ff7812 */ /* 0x000fe4000782c0ff */
[----:B------:R-:W-:Y:S02]  /*5110*/  LOP3.LUT P5, RZ, R12, 0xff, RZ, 0xc0, !PT ;  /* 0x000000ff0cff7812 */ /* 0x000fe400078ac0ff */
[----:B------:R-:W-:Y:S02]  /*5120*/  LOP3.LUT P4, RZ, R8, 0xff, RZ, 0xc0, !PT ;  /* 0x000000ff08ff7812 */ /* 0x000fe4000788c0ff */
[----:B------:R-:W-:Y:S02]  /*5130*/  LOP3.LUT P3, RZ, R6, 0xff, RZ, 0xc0, !PT ;  /* 0x000000ff06ff7812 */ /* 0x000fe4000786c0ff */
[----:B------:R-:W-:-:S05]  /*5140*/  PRMT R21, RZ, 0x7610, R21 ;  /* 0x00007610ff157816 */ /* 0x000fca0000000015 */
[--C-:B------:R-:W-:Y:S02]  /*5150*/  @P1 HADD2.F32 R7, -RZ, R22.reuse.H0_H0 ;  /* 0x20000016ff071230 */ /* 0x100fe40000004100 */
[----:B------:R-:W-:Y:S02]  /*5160*/  @P5 HADD2.F32 R8, -RZ, R22.H1_H1 ;  /* 0x30000016ff085230 */ /* 0x000fe40000004100 */
[----:B0-----:R-:W-:Y:S01]  /*5170*/  @P4 HADD2.F32 R4, -RZ, R24.H0_H0 ;  /* 0x20000018ff044230 */ /* 0x001fe20000004100 */
[----:B------:R-:W-:Y:S02]  /*5180*/  @P1 FSETP.NEU.FTZ.AND P2, PT, R7, RZ, PT ;  /* 0x000000ff0700120b */ /* 0x000fe40003f5d000 */
[----:B------:R-:W-:Y:S02]  /*5190*/  PRMT R7, RZ, 0x7610, R7 ;  /* 0x00007610ff077816 */ /* 0x000fe40000000007 */
[----:B------:R-:W-:Y:S02]  /*51a0*/  @P1 SEL R6, RZ, 0x1, !P2 ;  /* 0x00000001ff061807 */ /* 0x000fe40005000000 */
[----:B------:R-:W-:-:S02]  /*51b0*/  @P5 FSETP.NEU.FTZ.AND P6, PT, R8, RZ, PT ;  /* 0x000000ff0800520b */ /* 0x000fc40003fdd000 */
[----:B------:R-:W-:Y:S01]  /*51c0*/  @P1 PRMT R7, R6, 0x7610, R7 ;  /* 0x0000761006071816 */ /* 0x000fe20000000007 */
[----:B------:R-:W-:Y:S01]  /*51d0*/  @P3 HADD2.F32 R6, -RZ, R24.H1_H1 ;  /* 0x30000018ff063230 */ /* 0x000fe20000004100 */
[----:B------:R-:W-:Y:S02]  /*51e0*/  LOP3.LUT P2, RZ, R9, 0xff, RZ, 0xc0, !PT ;  /* 0x000000ff09ff7812 */ /* 0x000fe4000784c0ff */
[----:B------:R-:W-:Y:S02]  /*51f0*/  LOP3.LUT P1, RZ, R3, 0xff, RZ, 0xc0, !PT ;  /* 0x000000ff03ff7812 */ /* 0x000fe4000782c0ff */
[----:B------:R-:W-:Y:S02]  /*5200*/  @P5 SEL R3, RZ, 0x1, !P6 ;  /* 0x00000001ff035807 */ /* 0x000fe40007000000 */
[----:B------:R-:W-:Y:S02]  /*5210*/  @P4 FSETP.NEU.FTZ.AND P6, PT, R4, RZ, PT ;  /* 0x000000ff0400420b */ /* 0x000fe40003fdd000 */
[----:B------:R-:W-:-:S02]  /*5220*/  PRMT R8, RZ, 0x7610, R8 ;  /* 0x00007610ff087816 */ /* 0x000fc40000000008 */
[----:B------:R-:W-:Y:S02]  /*5230*/  @P4 SEL R5, RZ, 0x1, !P6 ;  /* 0x00000001ff054807 */ /* 0x000fe40007000000 */
[----:B------:R-:W-:Y:S02]  /*5240*/  PRMT R4, RZ, 0x7610, R4 ;  /* 0x00007610ff047816 */ /* 0x000fe40000000004 */
[----:B------:R-:W-:Y:S02]  /*5250*/  @P4 PRMT R8, R5, 0x7610, R8 ;  /* 0x0000761005084816 */ /* 0x000fe40000000008 */
[----:B------:R-:W-:Y:S01]  /*5260*/  @P3 FSETP.NEU.FTZ.AND P4, PT, R6, RZ, PT ;  /* 0x000000ff0600320b */ /* 0x000fe20003f9d000 */
[----:B------:R-:W-:Y:S01]  /*5270*/  @P2 HADD2.F32 R6, -RZ, R27.H1_H1 ;  /* 0x3000001bff062230 */ /* 0x000fe20000004100 */
[----:B------:R-:W-:Y:S02]  /*5280*/  @P5 PRMT R4, R3, 0x7610, R4 ;  /* 0x0000761003045816 */ /* 0x000fe40000000004 */
[----:B------:R-:W-:-:S02]  /*5290*/  LOP3.LUT P6, RZ, R20, 0xff, RZ, 0xc0, !PT ;  /* 0x000000ff14ff7812 */ /* 0x000fc400078cc0ff */
[----:B------:R-:W-:Y:S01]  /*52a0*/  LOP3.LUT P5, RZ, R0, 0xff, RZ, 0xc0, !PT ;  /* 0x000000ff00ff7812 */ /* 0x000fe200078ac0ff */
[----:B------:R-:W-:Y:S01]  /*52b0*/  IMAD.MOV.U32 R0, RZ, RZ, c[0x0][0x170] ;  /* 0x00005c00ff007624 */ /* 0x000fe200078e00ff */
[----:B------:R-:W-:Y:S02]  /*52c0*/  PRMT R5, RZ, 0x7610, R5 ;  /* 0x00007610ff057816 */ /* 0x000fe40000000005 */
[----:B------:R-:W-:Y:S01]  /*52d0*/  @P3 SEL R3, RZ, 0x1, !P4 ;  /* 0x00000001ff033807 */ /* 0x000fe20006000000 */
[----:B------:R-:W-:Y:S01]  /*52e0*/  IMAD R25, R0, 0x2, R25 ;  /* 0x0000000200197824 */ /* 0x000fe200078e0219 */
[----:B------:R-:W-:Y:S02]  /*52f0*/  @P2 FSETP.NEU.FTZ.AND P4, PT, R6, RZ, PT ;  /* 0x000000ff0600220b */ /* 0x000fe40003f9d000 */
[----:B------:R-:W-:Y:S01]  /*5300*/  @P3 PRMT R5, R3, 0x7610, R5 ;  /* 0x0000761003053816 */ /* 0x000fe20000000005 */
[----:B------:R-:W-:Y:S01]  /*5310*/  @P1 HADD2.F32 R3, -RZ, R27.H0_H0 ;  /* 0x2000001bff031230 */ /* 0x000fe20000004100 */
[----:B------:R-:W-:-:S02]  /*5320*/  PRMT R9, RZ, 0x7610, R9 ;  /* 0x00007610ff097816 */ /* 0x000fc40000000009 */
[----:B------:R-:W-:Y:S02]  /*5330*/  @P2 SEL R0, RZ, 0x1, !P4 ;  /* 0x00000001ff002807 */ /* 0x000fe40006000000 */
[----:B------:R-:W-:Y:S02]  /*5340*/  @P1 FSETP.NEU.FTZ.AND P3, PT, R3, RZ, PT ;  /* 0x000000ff0300120b */ /* 0x000fe40003f7d000 */
[----:B------:R-:W-:Y:S02]  /*5350*/  @P2 PRMT R9, R0, 0x7610, R9 ;  /* 0x0000761000092816 */ /* 0x000fe40000000009 */
[----:B------:R-:W-:Y:S02]  /*5360*/  MOV R0, c[0x0][0x170] ;  /* 0x00005c0000007a02 */ /* 0x000fe40000000f00 */
[----:B------:R-:W-:Y:S02]  /*5370*/  IADD3 R25, R25, c[0x0][0x170], RZ ;  /* 0x00005c0019197a10 */ /* 0x000fe40007ffe0ff */
[----:B------:R-:W-:-:S02]  /*5380*/  PRMT R20, RZ, 0x7610, R20 ;  /* 0x00007610ff147816 */ /* 0x000fc40000000014 */
[----:B------:R-:W-:Y:S01]  /*5390*/  PRMT R12, R4, 0x7610, R12 ;  /* 0x00007610040c7816 */ /* 0x000fe2000000000c */
[----:B------:R-:W-:Y:S01]  /*53a0*/  IMAD R0, R0, 0x3, R25 ;  /* 0x0000000300007824 */ /* 0x000fe200078e0219 */
[----:B--2---:R-:W-:-:S05]  /*53b0*/  PRMT R26, R10, 0x5432, R10 ;  /* 0x000054320a1a7816 */ /* 0x004fca000000000a */
[--C-:B------:R-:W-:Y:S02]  /*53c0*/  @P5 HADD2.F32 R6, -RZ, R26.reuse.H0_H0 ;  /* 0x2000001aff065230 */ /* 0x100fe40000004100 */
[----:B------:R-:W-:-:S03]  /*53d0*/  @P6 HADD2.F32 R3, -RZ, R26.H1_H1 ;  /* 0x3000001aff036230 */ /* 0x000fc60000004100 */
[C---:B------:R-:W-:Y:S02]  /*53e0*/  @P5 FSETP.NEU.FTZ.AND P4, PT, R6.reuse, RZ, PT ;  /* 0x000000ff0600520b */ /* 0x040fe40003f9d000 */
[----:B------:R-:W-:Y:S02]  /*53f0*/  @P6 FSETP.NEU.FTZ.AND P2, PT, R3, RZ, PT ;  /* 0x000000ff0300620b */ /* 0x000fe40003f5d000 */
[----:B------:R-:W-:Y:S02]  /*5400*/  PRMT R6, R6, 0x5410, RZ ;  /* 0x0000541006067816 */ /* 0x000fe400000000ff */
[----:B------:R-:W-:Y:S02]  /*5410*/  @P1 SEL R3, RZ, 0x1, !P3 ;  /* 0x00000001ff031807 */ /* 0x000fe40005800000 */
[----:B------:R-:W-:Y:S02]  /*5420*/  @P5 SEL R11, RZ, 0x1, !P4 ;  /* 0x00000001ff0b5807 */ /* 0x000fe40006000000 */
[----:B------:R-:W-:-:S02]  /*5430*/  @P1 PRMT R6, R6, 0x5410, R3 ;  /* 0x0000541006061816 */ /* 0x000fc40000000003 */
[----:B------:R-:W-:Y:S02]  /*5440*/  ISETP.GE.U32.AND P1, PT, R0, c[0x0][0x168], PT ;  /* 0x00005a0000007a0c */ /* 0x000fe40003f26070 */
[----:B------:R-:W-:Y:S02]  /*5450*/  @P6 SEL R10, RZ, 0x1, !P2 ;  /* 0x00000001ff0a6807 */ /* 0x000fe40005000000 */
[----:B------:R-:W-:Y:S02]  /*5460*/  @P5 PRMT R21, R11, 0x7610, R21 ;  /* 0x000076100b155816 */ /* 0x000fe40000000015 */
[----:B------:R-:W-:Y:S02]  /*5470*/  PRMT R3, R6, 0x7632, R3 ;  /* 0x0000763206037816 */ /* 0x000fe40000000003 */
[----:B------:R-:W-:Y:S02]  /*5480*/  @P6 PRMT R20, R10, 0x7610, R20 ;  /* 0x000076100a146816 */ /* 0x000fe40000000014 */
[----:B------:R-:W-:-:S02]  /*5490*/  PRMT R6, R5, 0x7610, R6 ;  /* 0x0000761005067816 */ /* 0x000fc40000000006 */
[----:B------:R-:W-:Y:S01]  /*54a0*/  PRMT R0, R21, 0x7610, R0 ;  /* 0x0000761015007816 */ /* 0x000fe20000000000 */
[----:B------:R-:W-:Y:S01]  /*54b0*/  @P1 CALL.REL.NOINC `(.L_x_4567) ;  /* 0x0000001000001944 */ /* 0x000fe20003c00000 */
[----:B------:R-:W-:Y:S05]  /*54c0*/  BRA `(.L_x_4572) ;  /* 0xffffc5a000007947 */ /* 0x000fea000383ffff */
.L_x_4567:
[----:B------:R-:W-:Y:S05]  /*54d0*/  BSYNC B0 ;  /* 0x0000000000007941 */ /* 0x000fea0003800000 */
.L_x_4566:
        /* <DEDUP_REMOVED lines=206> */
.L_x_4575:
        /* <DEDUP_REMOVED lines=208> */
.L_x_4576:
        /* <DEDUP_REMOVED lines=208> */
.L_x_4577:
        /* <DEDUP_REMOVED lines=208> */
.L_x_4578:
[----:B------:R-:W-:-:S04]  /*88c0*/  LOP3.LUT R3, R3, 0xfffffffc, RZ, 0xc0, !PT ;  /* 0xfffffffc03037812 */ /* 0x000fc800078ec0ff */
[----:B------:R-:W-:-:S05]  /*88d0*/  IADD3 R10, P1, R18, R3, RZ ;  /* 0x00000003120a7210 */ /* 0x000fca0007f3e0ff */
[----:B------:R-:W-:-:S05]  /*88e0*/  IMAD.X R11, RZ, RZ, R19, P1 ;  /* 0x000000ffff0b7224 */ /* 0x000fca00008e0613 */
[----:B------:R-:W2:Y:S02]  /*88f0*/  LDG.E R10, [R10.64] ;  /* 0x000000240a0a7981 */ /* 0x000ea4000c1e1900 */
[----:B--2---:R-:W-:Y:S02]  /*8900*/  PRMT R26, R10, 0x5432, R10 ;  /* 0x000054320a1a7816 */ /* 0x004fe4000000000a */
.L_x_4574:
[----:B------:R-:W-:Y:S05]  /*8910*/  BSYNC B0 ;  /* 0x0000000000007941 */ /* 0x000fea0003800000 */
.L_x_4573:
[----:B------:R-:W-:Y:S01]  /*8920*/  BSSY B0, `(.L_x_4579) ;  /* 0x0000047000007945 */ /* 0x000fe20003800000 */
[----:B------:R-:W-:Y:S05]  /*8930*/  @P0 BRA `(.L_x_4580) ;  /* 0x0000045000000947 */ /* 0x000fea0003800000 */
[C---:B------:R-:W-:Y:S02]  /*8940*/  LOP3.LUT P3, RZ, R4.reuse, 0xff, RZ, 0xc0, !PT ;  /* 0x000000ff04ff7812 */ /* 0x040fe4000786c0ff */
[----:B------:R-:W-:Y:S02]  /*8950*/  LOP3.LUT P2, RZ, R7, 0xff, RZ, 0xc0, !PT ;  /* 0x000000ff07ff7812 */ /* 0x000fe4000784c0ff */
[----:B------:R-:W-:Y:S02]  /*8960*/  IADD3 R3, R25, c[0x0][0x170], RZ ;  /* 0x00005c0019037a10 */ /* 0x000fe40007ffe0ff */
[----:B------:R-:W-:Y:S02]  /*8970*/  PRMT R4, R4, 0x5410, RZ ;  /* 0x0000541004047816 */ /* 0x000fe400000000ff */
[----:B------:R-:W-:-:S05]  /*8980*/  PRMT R7, RZ, 0x7610, R7 ;  /* 0x00007610ff077816 */ /* 0x000fca0000000007 */
[--C-:B------:R-:W-:Y:S02]  /*8990*/  @P3 HADD2.F32 R0, -RZ, R22.reuse.H1_H1 ;  /* 0x30000016ff003230 */ /* 0x100fe40000004100 */
[----:B------:R-:W-:-:S03]  /*89a0*/  @P2 HADD2.F32 R22, -RZ, R22.H0_H0 ;  /* 0x20000016ff162230 */ /* 0x000fc60000004100 */
[----:B------:R-:W-:Y:S02]  /*89b0*/  @P3 FSETP.NEU.FTZ.AND P1, PT, R0, RZ, PT ;  /* 0x000000ff0000320b */ /* 0x000fe40003f3d000 */
[----:B------:R-:W-:Y:S02]  /*89c0*/  @P2 FSETP.NEU.FTZ.AND P0, PT, R22, RZ, PT ;  /* 0x000000ff1600220b */ /* 0x000fe40003f1d000 */
[----:B------:R-:W-:Y:S02]  /*89d0*/  @P3 SEL R10, RZ, 0x1, !P1 ;  /* 0x00000001ff0a3807 */ /* 0x000fe40004800000 */
[----:B------:R-:W-:Y:S02]  /*89e0*/  ISETP.GE.U32.AND P1, PT, R3, c[0x0][0x168], PT ;  /* 0x00005a0003007a0c */ /* 0x000fe40003f26070 */
[----:B------:R-:W-:Y:S02]  /*89f0*/  @P2 SEL R0, RZ, 0x1, !P0 ;  /* 0x00000001ff002807 */ /* 0x000fe40004000000 */
[----:B------:R-:W-:-:S02]  /*8a00*/  @P3 PRMT R4, R4, 0x5410, R10 ;  /* 0x0000541004043816 */ /* 0x000fc4000000000a */
        /* <DEDUP_REMOVED lines=8> */
[----:B------:R-:W-:-:S02]  /*8a90*/  PRMT R8, RZ, 0x7610, R8 ;  /* 0x00007610ff087816 */ /* 0x000fc40000000008 */
[----:B------:R-:W-:Y:S01]  /*8aa0*/  PRMT R4, R4, 0x7632, R4 ;  /* 0x0000763204047816 */ /* 0x000fe20000000004 */
[--C-:B------:R-:W-:Y:S02]  /*8ab0*/  @P3 HADD2.F32 R0, -RZ, R24.reuse.H1_H1 ;  /* 0x30000018ff003230 */ /* 0x100fe40000004100 */
[----:B------:R-:W-:-:S03]  /*8ac0*/  @P2 HADD2.F32 R24, -RZ, R24.H0_H0 ;  /* 0x20000018ff182230 */ /* 0x000fc60000004100 */
[----:B------:R-:W-:Y:S02]  /*8ad0*/  @P3 FSETP.NEU.FTZ.AND P1, PT, R0, RZ, PT ;  /* 0x000000ff0000320b */ /* 0x000fe40003f3d000 */
[----:B------:R-:W-:Y:S02]  /*8ae0*/  @P2 FSETP.NEU.FTZ.AND P0, PT, R24, RZ, PT ;  /* 0x000000ff1800220b */ /* 0x000fe40003f1d000 */
[----:B------:R-:W-:Y:S02]  /*8af0*/  @P3 SEL R10, RZ, 0x1, !P1 ;  /* 0x00000001ff0a3807 */ /* 0x000fe40004800000 */
[----:B------:R-:W-:Y:S02]  /*8b00*/  @P2 SEL R0, RZ, 0x1, !P0 ;  /* 0x00000001ff002807 */ /* 0x000fe40004000000 */
[----:B------:R-:W-:Y:S02]  /*8b10*/  @P3 PRMT R5, R5, 0x5410, R10 ;  /* 0x0000541005053816 */ /* 0x000fe4000000000a */
[----:B------:R-:W-:-:S02]  /*8b20*/  @P2 PRMT R8, R0, 0x7610, R8 ;  /* 0x0000761000082816 */ /* 0x000fc40000000008 */
[----:B------:R-:W-:Y:S01]  /*8b30*/  PRMT R5, R5, 0x7632, R5 ;  /* 0x0000763205057816 */ /* 0x000fe20000000005 */
[----:B------:R-:W-:Y:S05]  /*8b40*/  @P4 BRA `(.L_x_4580) ;  /* 0x0000024000004947 */ /* 0x000fea0003800000 */
[C---:B------:R-:W-:Y:S02]  /*8b50*/  LOP3.LUT P3, RZ, R6.reuse, 0xff, RZ, 0xc0, !PT ;  /* 0x000000ff06ff7812 */ /* 0x040fe4000786c0ff */
[----:B------:R-:W-:Y:S02]  /*8b60*/  LOP3.LUT P2, RZ, R9, 0xff, RZ, 0xc0, !PT ;  /* 0x000000ff09ff7812 */ /* 0x000fe4000784c0ff */
[----:B------:R-:W-:Y:S02]  /*8b70*/  IADD3 R3, R3, c[0x0][0x170], RZ ;  /* 0x00005c0003037a10 */ /* 0x000fe40007ffe0ff */
[----:B------:R-:W-:Y:S02]  /*8b80*/  PRMT R6, R6, 0x5410, RZ ;  /* 0x0000541006067816 */ /* 0x000fe400000000ff */
[----:B------:R-:W-:Y:S02]  /*8b90*/  PRMT R9, RZ, 0x7610, R9 ;  /* 0x00007610ff097816 */ /* 0x000fe40000000009 */
[----:B------:R-:W-:-:S02]  /*8ba0*/  PRMT R5, R5, 0x7632, R5 ;  /* 0x0000763205057816 */ /* 0x000fc40000000005 */
[----:B------:R-:W-:Y:S01]  /*8bb0*/  PRMT R4, R4, 0x7632, R4 ;  /* 0x0000763204047816 */ /* 0x000fe20000000004 */
[--C-:B------:R-:W-:Y:S02]  /*8bc0*/  @P3 HADD2.F32 R0, -RZ, R27.reuse.H0_H0 ;  /* 0x2000001bff003230 */ /* 0x100fe40000004100 */
[----:B------:R-:W-:-:S03]  /*8bd0*/  @P2 HADD2.F32 R27, -RZ, R27.H1_H1 ;  /* 0x3000001bff1b2230 */ /* 0x000fc60000004100 */
[----:B------:R-:W-:Y:S02]  /*8be0*/  @P3 FSETP.NEU.FTZ.AND P1, PT, R0, RZ, PT ;  /* 0x000000ff0000320b */ /* 0x000fe40003f3d000 */
[----:B------:R-:W-:Y:S02]  /*8bf0*/  @P2 FSETP.NEU.FTZ.AND P0, PT, R27, RZ, PT ;  /* 0x000000ff1b00220b */ /* 0x000fe40003f1d000 */
[----:B------:R-:W-:Y:S02]  /*8c00*/  @P3 SEL R10, RZ, 0x1, !P1 ;  /* 0x00000001ff0a3807 */ /* 0x000fe40004800000 */
[----:B------:R-:W-:Y:S02]  /*8c10*/  @P2 SEL R0, RZ, 0x1, !P0 ;  /* 0x00000001ff002807 */ /* 0x000fe40004000000 */
[----:B------:R-:W-:Y:S02]  /*8c20*/  ISETP.GE.U32.AND P0, PT, R3, c[0x0][0x168], PT ;  /* 0x00005a0003007a0c */ /* 0x000fe40003f06070 */
[----:B------:R-:W-:-:S02]  /*8c30*/  @P3 PRMT R6, R6, 0x5410, R10 ;  /* 0x0000541006063816 */ /* 0x000fc4000000000a */
[----:B------:R-:W-:Y:S02]  /*8c40*/  @P2 PRMT R9, R0, 0x7610, R9 ;  /* 0x0000761000092816 */ /* 0x000fe40000000009 */
[----:B------:R-:W-:-:S07]  /*8c50*/  PRMT R6, R6, 0x7632, R6 ;  /* 0x0000763206067816 */ /* 0x000fce0000000006 */
[----:B------:R-:W-:Y:S05]  /*8c60*/  @P0 BRA `(.L_x_4580) ;  /* 0x0000012000000947 */ /* 0x000fea0003800000 */
[----:B------:R-:W-:Y:S02]  /*8c70*/  LOP3.LUT P2, RZ, R20, 0xff, RZ, 0xc0, !PT ;  /* 0x000000ff14ff7812 */ /* 0x000fe4000784c0ff */
[----:B------:R-:W-:Y:S02]  /*8c80*/  LOP3.LUT P3, RZ, R21, 0xff, RZ, 0xc0, !PT ;  /* 0x000000ff15ff7812 */ /* 0x000fe4000786c0ff */
[----:B------:R-:W-:Y:S02]  /*8c90*/  PRMT R6, R6, 0x7632, R6 ;  /* 0x0000763206067816 */ /* 0x000fe40000000006 */
[----:B------:R-:W-:Y:S02]  /*8ca0*/  PRMT R5, R5, 0x7632, R5 ;  /* 0x0000763205057816 */ /* 0x000fe40000000005 */
[----:B------:R-:W-:Y:S02]  /*8cb0*/  PRMT R4, R4, 0x7632, R4 ;  /* 0x0000763204047816 */ /* 0x000fe40000000004 */
[----:B------:R-:W-:-:S02]  /*8cc0*/  PRMT R20, RZ, 0x7610, R20 ;  /* 0x00007610ff147816 */ /* 0x000fc40000000014 */
[----:B------:R-:W-:Y:S01]  /*8cd0*/  PRMT R21, RZ, 0x7610, R21 ;  /* 0x00007610ff157816 */ /* 0x000fe20000000015 */
[--C-:B------:R-:W-:Y:S02]  /*8ce0*/  @P2 HADD2.F32 R0, -RZ, R26.reuse.H1_H1 ;  /* 0x3000001aff002230 */ /* 0x100fe40000004100 */
[----:B------:R-:W-:Y:S01]  /*8cf0*/  @P3 HADD2.F32 R26, -RZ, R26.H0_H0 ;  /* 0x2000001aff1a3230 */ /* 0x000fe20000004100 */
[----:B------:R-:W-:Y:S02]  /*8d00*/  @P3 PRMT R6, R6, 0x7632, R6 ;  /* 0x0000763206063816 */ /* 0x000fe40000000006 */
[----:B------:R-:W-:Y:S02]  /*8d10*/  @P2 FSETP.NEU.FTZ.AND P0, PT, R0, RZ, PT ;  /* 0x000000ff0000220b */ /* 0x000fe40003f1d000 */
[----:B------:R-:W-:Y:S02]  /*8d20*/  @P3 FSETP.NEU.FTZ.AND P1, PT, R26, RZ, PT ;  /* 0x000000ff1a00320b */ /* 0x000fe40003f3d000 */
[----:B------:R-:W-:-:S02]  /*8d30*/  @P2 SEL R0, RZ, 0x1, !P0 ;  /* 0x00000001ff002807 */ /* 0x000fc40004000000 */
[----:B------:R-:W-:Y:S02]  /*8d40*/  @P3 SEL R3, RZ, 0x1, !P1 ;  /* 0x00000001ff033807 */ /* 0x000fe40004800000 */
[----:B------:R-:W-:Y:S02]  /*8d50*/  @P3 PRMT R5, R5, 0x7632, R5 ;  /* 0x0000763205053816 */ /* 0x000fe40000000005 */
[----:B------:R-:W-:Y:S02]  /*8d60*/  @P3 PRMT R4, R4, 0x7632, R4 ;  /* 0x0000763204043816 */ /* 0x000fe40000000004 */
[----:B------:R-:W-:Y:S02]  /*8d70*/  @P2 PRMT R20, R0, 0x7610, R20 ;  /* 0x0000761000142816 */ /* 0x000fe40000000014 */
[----:B------:R-:W-:Y:S02]  /*8d80*/  @P3 PRMT R21, R3, 0x7610, R21 ;  /* 0x0000761003153816 */ /* 0x000fe40000000015 */
.L_x_4580:
[----:B------:R-:W-:Y:S05]  /*8d90*/  BSYNC B0 ;  /* 0x0000000000007941 */ /* 0x000fea0003800000 */
.L_x_4579:
[----:B------:R-:W0:Y:S01]  /*8da0*/  I2F.S8 R8, R8 ;  /* 0x0000000800087306 */ /* 0x000e220000001400 */
[----:B------:R-:W-:Y:S02]  /*8db0*/  LOP3.LUT P1, RZ, R7, 0xff, RZ, 0xc0, !PT ;  /* 0x000000ff07ff7812 */ /* 0x000fe4000782c0ff */
[----:B------:R-:W-:-:S02]  /*8dc0*/  LOP3.LUT P2, RZ, R4, 0xff, RZ, 0xc0, !PT ;  /* 0x000000ff04ff7812 */ /* 0x000fc4000784c0ff */
[----:B------:R-:W-:Y:S02]  /*8dd0*/  PRMT R0, RZ, 0x7610, R0 ;  /* 0x00007610ff007816 */ /* 0x000fe40000000000 */
[----:B------:R-:W-:Y:S01]  /*8de0*/  PRMT R18, RZ, 0x7610, R18 ;  /* 0x00007610ff127816 */ /* 0x000fe20000000012 */
[----:B------:R-:W1:Y:S01]  /*8df0*/  I2F.S8 R5, R5 ;  /* 0x0000000500057306 */ /* 0x000e620000001400 */
[----:B0-----:R-:W-:-:S07]  /*8e00*/  F2FP.PACK_AB R3, RZ, R8 ;  /* 0x00000008ff03723e */ /* 0x001fce00000000ff */
[----:B------:R-:W0:Y:S01]  /*8e10*/  I2F.S8 R9, R9 ;  /* 0x0000000900097306 */ /* 0x000e220000001400 */
[----:B------:R-:W-:-:S07]  /*8e20*/  @P1 HADD2.F32 R3, -RZ, R3.H0_H0 ;  /* 0x20000003ff031230 */ /* 0x000fce0000004100 */
[----:B------:R-:W2:Y:S01]  /*8e30*/  I2F.S8 R6, R6 ;  /* 0x0000000600067306 */ /* 0x000ea20000001400 */
[----:B------:R-:W-:-:S04]  /*8e40*/  @P1 FSETP.NEU.FTZ.AND P0, PT, R3, RZ, PT ;  /* 0x000000ff0300120b */ /* 0x000fc80003f1d000 */
[----:B------:R-:W-:-:S03]  /*8e50*/  @P1 SEL R0, RZ, 0x1, !P0 ;  /* 0x00000001ff001807 */ /* 0x000fc60004000000 */
[----:B------:R-:W3:Y:S01]  /*8e60*/  I2F.S8 R20, R20 ;  /* 0x0000001400147306 */ /* 0x000ee20000001400 */
[----:B------:R-:W-:Y:S02]  /*8e70*/  PRMT R3, R0, 0x9910, RZ ;  /* 0x0000991000037816 */ /* 0x000fe400000000ff */
[----:B-1----:R-:W-:Y:S02]  /*8e80*/  F2FP.PACK_AB R0, RZ, R5 ;  /* 0x00000005ff00723e */ /* 0x002fe400000000ff */
[----:B------:R-:W-:Y:S02]  /*8e90*/  ISETP.NE.AND P1, PT, R3, RZ, PT ;  /* 0x000000ff0300720c */ /* 0x000fe40003f25270 */
[----:B0-----:R-:W-:Y:S01]  /*8ea0*/  F2FP.PACK_AB R3, RZ, R9 ;  /* 0x00000009ff03723e */ /* 0x001fe200000000ff */
[----:B------:R-:W-:-:S05]  /*8eb0*/  @P2 HADD2.F32 R0, -RZ, R0.H0_H0 ;  /* 0x20000000ff002230 */ /* 0x000fca0000004100 */
[----:B------:R-:W-:Y:S02]  /*8ec0*/  @P2 FSETP.NEU.FTZ.AND P0, PT, R0, RZ, PT ;  /* 0x000000ff0000220b */ /* 0x000fe40003f1d000 */
[----:B------:R-:W-:Y:S02]  /*8ed0*/  PRMT R0, RZ, 0x7610, R0 ;  /* 0x00007610ff007816 */ /* 0x000fe40000000000 */
[----:B------:R-:W-:-:S04]  /*8ee0*/  @P2 SEL R0, RZ, 0x1, !P0 ;  /* 0x00000001ff002807 */ /* 0x000fc80004000000 */
[----:B------:R-:W-:Y:S01]  /*8ef0*/  PRMT R4, R0, 0x9910, RZ ;  /* 0x0000991000047816 */ /* 0x000fe200000000ff */
[----:B------:R-:W-:-:S04]  /*8f00*/  @P1 HADD2.F32 R0, -RZ, R3.H0_H0 ;  /* 0x20000003ff001230 */ /* 0x000fc80000004100 */
[----:B------:R-:W-:Y:S01]  /*8f10*/  IMAD.MOV.U32 R3, RZ, RZ, R4 ;  /* 0x000000ffff037224 */ /* 0x000fe200078e0004 */
[----:B------:R-:W-:Y:S02]  /*8f20*/  @P1 FSETP.NEU.FTZ.AND P0, PT, R0, RZ, PT ;  /* 0x000000ff0000120b */ /* 0x000fe40003f1d000 */
[----:B------:R-:W-:Y:S02]  /*8f30*/  PRMT R0, RZ, 0x7610, R0 ;  /* 0x00007610ff007816 */ /* 0x000fe40000000000 */
[----:B------:R-:W-:Y:S02]  /*8f40*/  ISETP.NE.AND P2, PT, R3, RZ, PT ;  /* 0x000000ff0300720c */ /* 0x000fe40003f45270 */
[----:B------:R-:W-:-:S04]  /*8f50*/  @P1 SEL R0, RZ, 0x1, !P0 ;  /* 0x00000001ff001807 */ /* 0x000fc80004000000 */
[----:B------:R-:W-:Y:S02]  /*8f60*/  PRMT R3, R0, 0x9910, RZ ;  /* 0x0000991000037816 */ /* 0x000fe400000000ff */
[----:B--2---:R-:W-:Y:S02]  /*8f70*/  F2FP.PACK_AB R0, RZ, R6 ;  /* 0x00000006ff00723e */ /* 0x004fe400000000ff */
[----:B------:R-:W-:Y:S02]  /*8f80*/  ISETP.NE.AND P1, PT, R3, RZ, PT ;  /* 0x000000ff0300720c */ /* 0x000fe40003f25270 */
[----:B---3--:R-:W-:Y:S01]  /*8f90*/  F2FP.PACK_AB R3, RZ, R20 ;  /* 0x00000014ff03723e */ /* 0x008fe200000000ff */
[----:B------:R-:W-:-:S05]  /*8fa0*/  @P2 HADD2.F32 R0, -RZ, R0.H0_H0 ;  /* 0x20000000ff002230 */ /* 0x000fca0000004100 */
[----:B------:R-:W-:Y:S02]  /*8fb0*/  @P2 FSETP.NEU.FTZ.AND P0, PT, R0, RZ, PT ;  /* 0x000000ff0000220b */ /* 0x000fe40003f1d000 */
[----:B------:R-:W-:Y:S02]  /*8fc0*/  PRMT R0, RZ, 0x7610, R0 ;  /* 0x00007610ff007816 */ /* 0x000fe40000000000 */
[----:B------:R-:W-:-:S04]  /*8fd0*/  @P2 SEL R0, RZ, 0x1, !P0 ;  /* 0x00000001ff002807 */ /* 0x000fc80004000000 */
[----:B------:R-:W-:Y:S01]  /*8fe0*/  PRMT R4, R0, 0x9910, RZ ;  /* 0x0000991000047816 */ /* 0x000fe200000000ff */
[----:B------:R-:W-:-:S04]  /*8ff0*/  @P1 HADD2.F32 R0, -RZ, R3.H0_H0 ;  /* 0x20000003ff001230 */ /* 0x000fc80000004100 */
[----:B------:R-:W-:Y:S01]  /*9000*/  IMAD.MOV.U32 R3, RZ, RZ, R4 ;  /* 0x000000ffff037224 */ /* 0x000fe200078e0004 */
[----:B------:R-:W-:-:S04]  /*9010*/  @P1 FSETP.NEU.FTZ.AND P0, PT, R0, RZ, PT ;  /* 0x000000ff0000120b */ /* 0x000fc80003f1d000 */
[----:B------:R-:W-:Y:S02]  /*9020*/  ISETP.NE.AND P2, PT, R3, RZ, PT ;  /* 0x000000ff0300720c */ /* 0x000fe40003f45270 */
[----:B------:R-:W-:Y:S02]  /*9030*/  @P1 SEL R0, RZ, 0x1, !P0 ;  /* 0x00000001ff001807 */ /* 0x000fe40004000000 */
[----:B------:R-:W-:Y:S02]  /*9040*/  PRMT R3, RZ, 0x7610, R3 ;  /* 0x00007610ff037816 */ /* 0x000fe40000000003 */
[----:B------:R-:W-:-:S07]  /*9050*/  @P1 PRMT R18, R0, 0x7610, R18 ;  /* 0x0000761000121816 */ /* 0x000fce0000000012 */
[----:B------:R-:W-:Y:S05]  /*9060*/  @!P2 BRA `(.L_x_4549) ;  /* 0x000020000000a947 */ /* 0x000fea0003800000 */
[----:B------:R-:W0:Y:S02]  /*9070*/  I2F.S8 R21, R21 ;  /* 0x0000001500157306 */ /* 0x000e240000001400 */
[----:B0-----:R-:W-:-:S05]  /*9080*/  F2FP.PACK_AB R0, RZ, R21 ;  /* 0x00000015ff00723e */ /* 0x001fca00000000ff */
[----:B------:R-:W-:-:S05]  /*9090*/  HADD2.F32 R0, -RZ, R0.H0_H0 ;  /* 0x20000000ff007230 */ /* 0x000fca0000004100 */
[----:B------:R-:W-:-:S04]  /*90a0*/  FSETP.NEU.FTZ.AND P0, PT, R0, RZ, PT ;  /* 0x000000ff0000720b */ /* 0x000fc80003f1d000 */
[----:B------:R-:W-:Y:S01]  /*90b0*/  SEL R3, RZ, 0x1, !P0 ;  /* 0x00000001ff037807 */ /* 0x000fe20004000000 */
[----:B------:R-:W-:Y:S05]  /*90c0*/  BRA `(.L_x_4549) ;  /* 0x00001fa000007947 */ /* 0x000fea0003800000 */
.L_x_4565:
[----:B------:R-:W-:Y:S01]  /*90d0*/  ISETP.GE.U32.AND P0, PT, R0, c[0x0][0x168], PT ;  /* 0x00005a0000007a0c */ /* 0x000fe20003f06070 */
[----:B------:R-:W-:Y:S01]  /*90e0*/  BSSY B0, `(.L_x_4581) ;  /* 0x000005e000007945 */ /* 0x000fe20003800000 */
[C---:B------:R-:W-:Y:S02]  /*90f0*/  PRMT R8, R21.reuse, 0x7610, R8 ;  /* 0x0000761015087816 */ /* 0x040fe40000000008 */
[C---:B------:R-:W-:Y:S02]  /*9100*/  PRMT R9, R21.reuse, 0x7610, R9 ;  /* 0x0000761015097816 */ /* 0x040fe40000000009 */
[C---:B------:R-:W-:Y:S02]  /*9110*/  PRMT R3, R21.reuse, 0x5410, R21 ;  /* 0x0000541015037816 */ /* 0x040fe40000000015 */
[C---:B------:R-:W-:Y:S02]  /*9120*/  PRMT R7, R21.reuse, 0x7610, R7 ;  /* 0x0000761015077816 */ /* 0x040fe40000000007 */
[----:B------:R-:W-:-:S02]  /*9130*/  PRMT R6, R21, 0x7610, R6 ;  /* 0x0000761015067816 */ /* 0x000fc40000000006 */
[----:B------:R-:W-:Y:S01]  /*9140*/  PRMT R0, R21, 0x7610, R0 ;  /* 0x0000761015007816 */ /* 0x000fe20000000000 */
        /* <DEDUP_REMOVED lines=9> */
.L_x_4583:
        /* <DEDUP_REMOVED lines=11> */
[----:B------:R-:W3:Y:S03]  /*9290*/  LDG.E R14, [R14.64] ;  /* 0x000000240e0e7981 */ /* 0x000ee6000c1e1900 */
[----:B------:R-:W-:Y:S01]  /*92a0*/  SHF.R.U32.HI R5, RZ, 0x1, R4 ;  /* 0x00000001ff057819 */ /* 0x000fe20000011604 */
[----:B------:R-:W-:-:S04]  /*92b0*/  IMAD R11, R12, R25, RZ ;  /* 0x000000190c0b7224 */ /* 0x000fc800078e02ff */
[----:B------:R-:W-:Y:S01]  /*92c0*/  IMAD.WIDE.U32 R4, R5, 0x4, R18 ;  /* 0x0000000405047825 */ /* 0x000fe200078e0012 */
[----:B------:R-:W-:-:S05]  /*92d0*/  SHF.R.U32.HI R11, RZ, 0x1, R11 ;  /* 0x00000001ff0b7819 */ /* 0x000fca000001160b */
[----:B------:R1:W4:Y:S01]  /*92e0*/  LDG.E R4, [R4.64] ;  /* 0x0000002404047981 */ /* 0x000322000c1e1900 */
[----:B0-----:R-:W-:-:S06]  /*92f0*/  IMAD.WIDE.U32 R8, R11, 0x4, R18 ;  /* 0x000000040b087825 */ /* 0x001fcc00078e0012 */
[----:B------:R3:W5:Y:S01]  /*9300*/  LDG.E R8, [R8.64] ;  /* 0x0000002408087981 */ /* 0x000762000c1e1900 */
[----:B------:R-:W-:Y:S02]  /*9310*/  LOP3.LUT P4, RZ, R0, 0xff, RZ, 0xc0, !PT ;  /* 0x000000ff00ff7812 */ /* 0x000fe4000788c0ff */
[----:B------:R-:W-:Y:S02]  /*9320*/  LOP3.LUT P5, RZ, R24, 0xff, RZ, 0xc0, !PT ;  /* 0x000000ff18ff7812 */ /* 0x000fe400078ac0ff */
[----:B------:R-:W-:Y:S02]  /*9330*/  LOP3.LUT P1, RZ, R22, 0xff, RZ, 0xc0, !PT ;  /* 0x000000ff16ff7812 */ /* 0x000fe4000782c0ff */
[----:B------:R-:W-:Y:S02]  /*9340*/  LOP3.LUT P0, RZ, R3, 0xff, RZ, 0xc0, !PT ;  /* 0x000000ff03ff7812 */ /* 0x000fe4000780c0ff */
[----:B------:R-:W-:Y:S02]  /*9350*/  LOP3.LUT P2, RZ, R6, 0xff, RZ, 0xc0, !PT ;  /* 0x000000ff06ff7812 */ /* 0x000fe4000784c0ff */
[----:B------:R-:W-:-:S02]  /*9360*/  LOP3.LUT P3, RZ, R20, 0xff, RZ, 0xc0, !PT ;  /* 0x000000ff14ff7812 */ /* 0x000fc4000786c0ff */
[----:B------:R-:W-:Y:S02]  /*9370*/  IADD3 R25, R25, c[0x0][0x170], RZ ;  /* 0x00005c0019197a10 */ /* 0x000fe40007ffe0ff */
[----:B------:R-:W-:Y:S01]  /*9380*/  PRMT R21, RZ, 0x7610, R21 ;  /* 0x00007610ff157816 */ /* 0x000fe20000000015 */
[----:B--2---:R-:W-:-:S05]  /*9390*/  @P4 HADD2.F32 R0, -RZ, R13.H0_H0 ;  /* 0x2000000dff004230 */ /* 0x004fca0000004100 */
[----:B------:R-:W-:Y:S01]  /*93a0*/  @P4 FSETP.NEU.FTZ.AND P6, PT, R0, RZ, PT ;  /* 0x000000ff0000420b */ /* 0x000fe20003fdd000 */
[----:B------:R-:W-:Y:S02]  /*93b0*/  @P5 HADD2.F32 R0, -RZ, R13.H1_H1 ;  /* 0x3000000dff005230 */ /* 0x000fe40000004100 */
[--C-:B---3--:R-:W-:Y:S01]  /*93c0*/  @P1 HADD2.F32 R9, -RZ, R14.reuse.H1_H1 ;  /* 0x3000000eff091230 */ /* 0x108fe20000004100 */
[----:B------:R-:W-:Y:S01]  /*93d0*/  @P4 SEL R3, RZ, 0x1, !P6 ;  /* 0x00000001ff034807 */ /* 0x000fe20007000000 */
[----:B------:R-:W-:Y:S01]  /*93e0*/  @P0 HADD2.F32 R6, -RZ, R14.H0_H0 ;  /* 0x2000000eff060230 */ /* 0x000fe20000004100 */
[----:B------:R-:W-:Y:S02]  /*93f0*/  @P5 FSETP.NEU.FTZ.AND P6, PT, R0, RZ, PT ;  /* 0x000000ff0000520b */ /* 0x000fe40003fdd000 */
[----:B------:R-:W-:Y:S02]  /*9400*/  PRMT R3, R3, 0x5410, RZ ;  /* 0x0000541003037816 */ /* 0x000fe400000000ff */
[----:B------:R-:W-:-:S02]  /*9410*/  PRMT R0, RZ, 0x7610, R0 ;  /* 0x00007610ff007816 */ /* 0x000fc40000000000 */
[----:B-1----:R-:W-:Y:S02]  /*9420*/  @P5 SEL R5, RZ, 0x1, !P6 ;  /* 0x00000001ff055807 */ /* 0x002fe40007000000 */
[C---:B------:R-:W-:Y:S02]  /*9430*/  @P4 PRMT R0, R3.reuse, 0x7610, R0 ;  /* 0x0000761003004816 */ /* 0x040fe40000000000 */
[----:B------:R-:W-:Y:S02]  /*9440*/  @P5 PRMT R3, R3, 0x5410, R5 ;  /* 0x0000541003035816 */ /* 0x000fe40000000005 */
[----:B------:R-:W-:Y:S02]  /*9450*/  @P1 FSETP.NEU.FTZ.AND P5, PT, R9, RZ, PT ;  /* 0x000000ff0900120b */ /* 0x000fe40003fbd000 */
[----:B------:R-:W-:Y:S02]  /*9460*/  @P0 FSETP.NEU.FTZ.AND P6, PT, R6, RZ, PT ;  /* 0x000000ff0600020b */ /* 0x000fe40003fdd000 */
[----:B------:R-:W-:-:S02]  /*9470*/  LOP3.LUT P4, RZ, R7, 0xff, RZ, 0xc0, !PT ;  /* 0x000000ff07ff7812 */ /* 0x000fc4000788c0ff */
[----:B------:R-:W-:Y:S02]  /*9480*/  @P1 SEL R6, RZ, 0x1, !P5 ;  /* 0x00000001ff061807 */ /* 0x000fe40006800000 */
[----:B------:R-:W-:Y:S02]  /*9490*/  PRMT R3, RZ, 0x7610, R3 ;  /* 0x00007610ff037816 */ /* 0x000fe40000000003 */
[----:B------:R-:W-:Y:S02]  /*94a0*/  @P0 SEL R5, RZ, 0x1, !P6 ;  /* 0x00000001ff050807 */ /* 0x000fe40007000000 */
[----:B------:R-:W-:Y:S02]  /*94b0*/  LOP3.LUT P5, RZ, R10, 0xff, RZ, 0xc0, !PT ;  /* 0x000000ff0aff7812 */ /* 0x000fe400078ac0ff */
[----:B----4-:R-:W-:Y:S02]  /*94c0*/  PRMT R15, R4, 0x7610, R4 ;  /* 0x00007610040f7816 */ /* 0x010fe40000000004 */
[----:B------:R-:W-:-:S02]  /*94d0*/  PRMT R9, RZ, 0x7610, R9 ;  /* 0x00007610ff097816 */ /* 0x000fc40000000009 */
[----:B------:R-:W-:Y:S01]  /*94e0*/  @P0 PRMT R3, R5, 0x7610, R3 ;  /* 0x0000761005030816 */ /* 0x000fe20000000003 */
[--C-:B------:R-:W-:Y:S01]  /*94f0*/  @P2 HADD2.F32 R5, -RZ, R15.reuse.H0_H0 ;  /* 0x2000000fff052230 */ /* 0x100fe20000004100 */
[----:B------:R-:W-:Y:S02]  /*9500*/  MOV R4, c[0x0][0x170] ;  /* 0x00005c0000047a02 */ /* 0x000fe40000000f00 */
[----:B------:R-:W-:Y:S01]  /*9510*/  @P1 PRMT R9, R6, 0x7610, R9 ;  /* 0x0000761006091816 */ /* 0x000fe20000000009 */
[----:B------:R-:W-:Y:S01]  /*9520*/  @P3 HADD2.F32 R6, -RZ, R15.H1_H1 ;  /* 0x3000000fff063230 */ /* 0x000fe20000004100 */
[----:B-----5:R-:W-:Y:S01]  /*9530*/  PRMT R11, R8, 0x7610, R8 ;  /* 0x00007610080b7816 */ /* 0x020fe20000000008 */
[----:B------:R-:W-:Y:S01]  /*9540*/  IMAD R4, R4, 0x3, R25 ;  /* 0x0000000304047824 */ /* 0x000fe200078e0219 */
[----:B------:R-:W-:Y:S02]  /*9550*/  @P2 FSETP.NEU.FTZ.AND P6, PT, R5, RZ, PT ;  /* 0x000000ff0500220b */ /* 0x000fe40003fdd000 */
[----:B------:R-:W-:Y:S01]  /*9560*/  @P3 FSETP.NEU.FTZ.AND P0, PT, R6, RZ, PT ;  /* 0x000000ff0600320b */ /* 0x000fe20003f1d000 */
[--C-:B------:R-:W-:Y:S01]  /*9570*/  @P4 HADD2.F32 R5, -RZ, R11.reuse.H0_H0 ;  /* 0x2000000bff054230 */ /* 0x100fe20000004100 */
[----:B------:R-:W-:Y:S01]  /*9580*/  ISETP.GE.U32.AND P1, PT, R4, c[0x0][0x168], PT ;  /* 0x00005a0004007a0c */ /* 0x000fe20003f26070 */
[----:B------:R-:W-:Y:S01]  /*9590*/  @P5 HADD2.F32 R6, -RZ, R11.H1_H1 ;  /* 0x3000000bff065230 */ /* 0x000fe20000004100 */
[----:B------:R-:W-:-:S02]  /*95a0*/  @P2 SEL R4, RZ, 0x1, !P6 ;  /* 0x00000001ff042807 */ /* 0x000fc40007000000 */
[----:B------:R-:W-:Y:S02]  /*95b0*/  @P4 FSETP.NEU.FTZ.AND P6, PT, R5, RZ, PT ;  /* 0x000000ff0500420b */ /* 0x000fe40003fdd000 */
[----:B------:R-:W-:Y:S02]  /*95c0*/  @P3 SEL R5, RZ, 0x1, !P0 ;  /* 0x00000001ff053807 */ /* 0x000fe40004000000 */
[----:B------:R-:W-:Y:S02]  /*95d0*/  @P5 FSETP.NEU.FTZ.AND P0, PT, R6, RZ, PT ;  /* 0x000000ff0600520b */ /* 0x000fe40003f1d000 */
[----:B------:R-:W-:Y:S02]  /*95e0*/  PRMT R8, RZ, 0x7610, R8 ;  /* 0x00007610ff087816 */ /* 0x000fe40000000008 */
        /* <DEDUP_REMOVED lines=13> */
.L_x_4582:
[----:B------:R-:W-:Y:S05]  /*96c0*/  BSYNC B0 ;  /* 0x0000000000007941 */ /* 0x000fea0003800000 */
.L_x_4581:
[----:B------:R-:W-:Y:S01]  /*96d0*/  ISETP.GE.U32.AND P1, PT, R25, c[0x0][0x168], PT ;  /* 0x00005a0019007a0c */ /* 0x000fe20003f26070 */
[----:B------:R-:W-:Y:S01]  /*96e0*/  BSSY B0, `(.L_x_4584) ;  /* 0x0000020000007945 */ /* 0x000fe20003800000 */
[----:B------:R-:W-:-:S11]  /*96f0*/  PRMT R10, R3, 0x7632, R10 ;  /* 0x00007632030a7816 */ /* 0x000fd6000000000a */
        /* <DEDUP_REMOVED lines=30> */
.L_x_4585:
[----:B------:R-:W-:Y:S05]  /*98e0*/  BSYNC B0 ;  /* 0x0000000000007941 */ /* 0x000fea0003800000 */
.L_x_4584:
[----:B------:R-:W-:Y:S01]  /*98f0*/  BSSY B0, `(.L_x_4586) ;  /* 0x0000047000007945 */ /* 0x000fe20003800000 */
[----:B------:R-:W-:Y:S05]  /*9900*/  @P1 BRA `(.L_x_4587) ;  /* 0x0000045000001947 */ /* 0x000fea0003800000 */
[----:B------:R-:W-:Y:S02]  /*9910*/  LOP3.LUT P3, RZ, R10, 0xff, RZ, 0xc0, !PT ;  /* 0x000000ff0aff7812 */ /* 0x000fe4000786c0ff */
[----:B------:R-:W-:Y:S02]  /*9920*/  LOP3.LUT P2, RZ, R0, 0xff, RZ, 0xc0, !PT ;  /* 0x000000ff00ff7812 */ /* 0x000fe4000784c0ff */
[----:B------:R-:W-:Y:S02]  /*9930*/  IADD3 R5, R25, c[0x0][0x170], RZ ;  /* 0x00005c0019057a10 */ /* 0x000fe40007ffe0ff */
[----:B------:R-:W-:-:S07]  /*9940*/  PRMT R10, R10, 0x5410, RZ ;  /* 0x000054100a0a7816 */ /* 0x000fce00000000ff */
[--C-:B------:R-:W-:Y:S02]  /*9950*/  @P3 HADD2.F32 R0, -RZ, R13.reuse.H1_H1 ;  /* 0x3000000dff003230 */ /* 0x100fe40000004100 */
[----:B------:R-:W-:-:S03]  /*9960*/  @P2 HADD2.F32 R13, -RZ, R13.H0_H0 ;  /* 0x2000000dff0d2230 */ /* 0x000fc60000004100 */
[----:B------:R-:W-:Y:S02]  /*9970*/  @P3 FSETP.NEU.FTZ.AND P1, PT, R0, RZ, PT ;  /* 0x000000ff0000320b */ /* 0x000fe40003f3d000 */
[----:B------:R-:W-:Y:S02]  /*9980*/  @P2 FSETP.NEU.FTZ.AND P0, PT, R13, RZ, PT ;  /* 0x000000ff0d00220b */ /* 0x000fe40003f1d000 */
[----:B------:R-:W-:Y:S02]  /*9990*/  @P3 SEL R12, RZ, 0x1, !P1 ;  /* 0x00000001ff0c3807 */ /* 0x000fe40004800000 */
[----:B------:R-:W-:Y:S02]  /*99a0*/  ISETP.GE.U32.AND P1, PT, R5, c[0x0][0x168], PT ;  /* 0x00005a0005007a0c */ /* 0x000fe40003f26070 */
[----:B------:R-:W-:Y:S02]  /*99b0*/  PRMT R0, RZ, 0x7610, R0 ;  /* 0x00007610ff007816 */ /* 0x000fe40000000000 */
[----:B------:R-:W-:-:S02]  /*99c0*/  @P2 SEL R4, RZ, 0x1, !P0 ;  /* 0x00000001ff042807 */ /* 0x000fc40004000000 */
[----:B------:R-:W-:Y:S02]  /*99d0*/  @P3 PRMT R10, R10, 0x5410, R12 ;  /* 0x000054100a0a3816 */ /* 0x000fe4000000000c */
[----:B------:R-:W-:Y:S02]  /*99e0*/  @P2 PRMT R0, R4, 0x7610, R0 ;  /* 0x0000761004002816 */ /* 0x000fe40000000000 */
[----:B------:R-:W-:-:S03]  /*99f0*/  PRMT R10, R10, 0x7632, R10 ;  /* 0x000076320a0a7816 */ /* 0x000fc6000000000a */
[----:B------:R-:W-:Y:S05]  /*9a00*/  @P1 BRA `(.L_x_4587) ;  /* 0x0000035000001947 */ /* 0x000fea0003800000 */
[----:B------:R-:W-:Y:S02]  /*9a10*/  LOP3.LUT P3, RZ, R9, 0xff, RZ, 0xc0, !PT ;  /* 0x000000ff09ff7812 */ /* 0x000fe4000786c0ff */
[----:B------:R-:W-:Y:S02]  /*9a20*/  LOP3.LUT P2, RZ, R3, 0xff, RZ, 0xc0, !PT ;  /* 0x000000ff03ff7812 */ /* 0x000fe4000784c0ff */
[----:B------:R-:W-:Y:S02]  /*9a30*/  IADD3 R5, R5, c[0x0][0x170], RZ ;  /* 0x00005c0005057a10 */ /* 0x000fe40007ffe0ff */
[----:B------:R-:W-:Y:S02]  /*9a40*/  PRMT R9, R9, 0x5410, RZ ;  /* 0x0000541009097816 */ /* 0x000fe400000000ff */
[----:B------:R-:W-:Y:S02]  /*9a50*/  ISETP.GE.U32.AND P4, PT, R5, c[0x0][0x168], PT ;  /* 0x00005a0005007a0c */ /* 0x000fe40003f86070 */
[----:B------:R-:W-:-:S03]  /*9a60*/  PRMT R10, R10, 0x7632, R10 ;  /* 0x000076320a0a7816 */ /* 0x000fc6000000000a */
[--C-:B------:R-:W-:Y:S02]  /*9a70*/  @P3 HADD2.F32 R3, -RZ, R14.reuse.H1_H1 ;  /* 0x3000000eff033230 */ /* 0x100fe40000004100 */
[----:B------:R-:W-:-:S03]  /*9a80*/  @P2 HADD2.F32 R14, -RZ, R14.H0_H0 ;  /* 0x2000000eff0e2230 */ /* 0x000fc60000004100 */
[----:B------:R-:W-:Y:S02]  /*9a90*/  @P3 FSETP.NEU.FTZ.AND P1, PT, R3, RZ, PT ;  /* 0x000000ff0300320b */ /* 0x000fe40003f3d000 */
[----:B------:R-:W-:Y:S02]  /*9aa0*/  @P2 FSETP.NEU.FTZ.AND P0, PT, R14, RZ, PT ;  /* 0x000000ff0e00220b */ /* 0x000fe40003f1d000 */
[----:B------:R-:W-:Y:S02]  /*9ab0*/  @P3 SEL R12, RZ, 0x1, !P1 ;  /* 0x00000001ff0c3807 */ /* 0x000fe40004800000 */
[----:B------:R-:W-:Y:S02]  /*9ac0*/  PRMT R3, RZ, 0x7610, R3 ;  /* 0x00007610ff037816 */ /* 0x000fe40000000003 */
[----:B------:R-:W-:Y:S02]  /*9ad0*/  @P2 SEL R4, RZ, 0x1, !P0 ;  /* 0x00000001ff042807 */ /* 0x000fe40004000000 */
[----:B------:R-:W-:-:S02]  /*9ae0*/  @P3 PRMT R9, R9, 0x5410, R12 ;  /* 0x0000541009093816 */ /* 0x000fc4000000000c */
[----:B------:R-:W-:Y:S02]  /*9af0*/  @P2 PRMT R3, R4, 0x7610, R3 ;  /* 0x0000761004032816 */ /* 0x000fe40000000003 */
[----:B------:R-:W-:Y:S01]  /*9b00*/  PRMT R9, R9, 0x7632, R9 ;  /* 0x0000763209097816 */ /* 0x000fe20000000009 */
[----:B------:R-:W-:Y:S05]  /*9b10*/  @P4 BRA `(.L_x_4587) ;  /* 0x0000024000004947 */ /* 0x000fea0003800000 */
[----:B------:R-:W-:Y:S02]  /*9b20*/  LOP3.LUT P3, RZ, R8, 0xff, RZ, 0xc0, !PT ;  /* 0x000000ff08ff7812 */ /* 0x000fe4000786c0ff */
[----:B------:R-:W-:Y:S02]  /*9b30*/  LOP3.LUT P2, RZ, R6, 0xff, RZ, 0xc0, !PT ;  /* 0x000000ff06ff7812 */ /* 0x000fe4000784c0ff */
[----:B------:R-:W-:Y:S02]  /*9b40*/  IADD3 R5, R5, c[0x0][0x170], RZ ;  /* 0x00005c0005057a10 */ /* 0x000fe40007ffe0ff */
[----:B------:R-:W-:Y:S02]  /*9b50*/  PRMT R8, R8, 0x5410, RZ ;  /* 0x0000541008087816 */ /* 0x000fe400000000ff */
[----:B------:R-:W-:-:S02]  /*9b60*/  PRMT R6, RZ, 0x7610, R6 ;  /* 0x00007610ff067816 */ /* 0x000fc40000000006 */
[----:B------:R-:W-:Y:S02]  /*9b70*/  PRMT R9, R9, 0x7632, R9 ;  /* 0x0000763209097816 */ /* 0x000fe40000000009 */
[----:B------:R-:W-:Y:S01]  /*9b80*/  PRMT R10, R10, 0x7632, R10 ;  /* 0x000076320a0a7816 */ /* 0x000fe2000000000a */
[--C-:B------:R-:W-:Y:S02]  /*9b90*/  @P3 HADD2.F32 R4, -RZ, R15.reuse.H1_H1 ;  /* 0x3000000fff043230 */ /* 0x100fe40000004100 */
[----:B------:R-:W-:-:S03]  /*9ba0*/  @P2 HADD2.F32 R15, -RZ, R15.H0_H0 ;  /* 0x2000000fff0f2230 */ /* 0x000fc60000004100 */
        /* <DEDUP_REMOVED lines=16> */
[--C-:B------:R-:W-:Y:S02]  /*9cb0*/  @P2 HADD2.F32 R4, -RZ, R11.reuse.H0_H0 ;  /* 0x2000000bff042230 */ /* 0x100fe40000004100 */
[----:B------:R-:W-:Y:S01]  /*9cc0*/  @P3 HADD2.F32 R11, -RZ, R11.H1_H1 ;  /* 0x3000000bff0b3230 */ /* 0x000fe20000004100 */
        /* <DEDUP_REMOVED lines=9> */
.L_x_4587:
[----:B------:R-:W-:Y:S05]  /*9d60*/  BSYNC B0 ;  /* 0x0000000000007941 */ /* 0x000fea0003800000 */
.L_x_4586:
        /* <DEDUP_REMOVED lines=51> */
.L_x_4564:
        /* <DEDUP_REMOVED lines=22> */
.L_x_4590:
[----:B------:R-:W-:Y:S02]  /*a200*/  SHF.R.U32.HI R13, RZ, 0x1, R8 ;  /* 0x00000001ff0d7819 */ /* 0x000fe40000011608 */
[----:B------:R-:W-:-:S03]  /*a210*/  IADD3 R8, R8, c[0x0][0x170], RZ ;  /* 0x00005c0008087a10 */ /* 0x000fc60007ffe0ff */
[----:B------:R-:W-:-:S06]  /*a220*/  IMAD.WIDE.U32 R12, R13, 0x4, R18 ;  /* 0x000000040d0c7825 */ /* 0x000fcc00078e0012 */
[----:B------:R-:W2:Y:S01]  /*a230*/  LDG.E R12, [R12.64] ;  /* 0x000000240c0c7981 */ /* 0x000ea2000c1e1900 */
[----:B------:R-:W-:Y:S02]  /*a240*/  SHF.R.U32.HI R15, RZ, 0x1, R8 ;  /* 0x00000001ff0f7819 */ /* 0x000fe40000011608 */
[----:B------:R-:W-:-:S03]  /*a250*/  IADD3 R8, R8, c[0x0][0x170], RZ ;  /* 0x00005c0008087a10 */ /* 0x000fc60007ffe0ff */
[----:B------:R-:W-:Y:S01]  /*a260*/  IMAD.WIDE.U32 R14, R15, 0x4, R18 ;  /* 0x000000040f0e7825 */ /* 0x000fe200078e0012 */
[----:B------:R-:W-:Y:S02]  /*a270*/  SHF.R.U32.HI R5, RZ, 0x1, R8 ;  /* 0x00000001ff057819 */ /* 0x000fe40000011608 */
[----:B------:R-:W-:-:S03]  /*a280*/  IADD3 R10, R8, c[0x0][0x170], RZ ;  /* 0x00005c00080a7a10 */ /* 0x000fc60007ffe0ff */
[----:B------:R2:W3:Y:S01]  /*a290*/  LDG.E R15, [R14.64] ;  /* 0x000000240e0f7981 */ /* 0x0004e2000c1e1900 */
[----:B------:R-:W-:Y:S01]  /*a2a0*/  IMAD.WIDE.U32 R4, R5, 0x4, R18 ;  /* 0x0000000405047825 */ /* 0x000fe200078e0012 */
[----:B------:R-:W-:-:S05]  /*a2b0*/  SHF.R.U32.HI R9, RZ, 0x1, R10 ;  /* 0x00000001ff097819 */ /* 0x000fca000001160a */
[----:B------:R0:W4:Y:S01]  /*a2c0*/  LDG.E R5, [R4.64] ;  /* 0x0000002404057981 */ /* 0x000122000c1e1900 */
[----:B------:R-:W-:-:S06]  /*a2d0*/  IMAD.WIDE.U32 R8, R9, 0x4, R18 ;  /* 0x0000000409087825 */ /* 0x000fcc00078e0012 */
[----:B------:R3:W5:Y:S01]  /*a2e0*/  LDG.E R9, [R8.64] ;  /* 0x0000002408097981 */ /* 0x000762000c1e1900 */
[----:B------:R-:W-:Y:S02]  /*a2f0*/  LOP3.LUT P4, RZ, R0, 0xff, RZ, 0xc0, !PT ;  /* 0x000000ff00ff7812 */ /* 0x000fe4000788c0ff */
[----:B------:R-:W-:Y:S02]  /*a300*/  LOP3.LUT P5, RZ, R24, 0xff, RZ, 0xc0, !PT ;  /* 0x000000ff18ff7812 */ /* 0x000fe400078ac0ff */
[----:B------:R-:W-:Y:S02]  /*a310*/  LOP3.LUT P1, RZ, R22, 0xff, RZ, 0xc0, !PT ;  /* 0x000000ff16ff7812 */ /* 0x000fe4000782c0ff */
[----:B------:R-:W-:Y:S02]  /*a320*/  LOP3.LUT P0, RZ, R3, 0xff, RZ, 0xc0, !PT ;  /* 0x000000ff03ff7812 */ /* 0x000fe4000780c0ff */
[----:B------:R-:W-:Y:S02]  /*a330*/  LOP3.LUT P3, RZ, R21, 0xff, RZ, 0xc0, !PT ;  /* 0x000000ff15ff7812 */ /* 0x000fe4000786c0ff */
[----:B------:R-:W-:-:S02]  /*a340*/  LOP3.LUT P2, RZ, R6, 0xff, RZ, 0xc0, !PT ;  /* 0x000000ff06ff7812 */ /* 0x000fc4000784c0ff */
[----:B--2---:R-:W-:-:S05]  /*a350*/  PRMT R14, R12, 0x7610, R14 ;  /* 0x000076100c0e7816 */ /* 0x004fca000000000e */
[----:B------:R-:W-:Y:S01]  /*a360*/  @P4 HADD2.F32 R0, -RZ, R14.H0_H0 ;  /* 0x2000000eff004230 */ /* 0x000fe20000004100 */
[--C-:B------:R-:W-:Y:S02]  /*a370*/  PRMT R14, R14, 0x7610, R12.reuse ;  /* 0x000076100e0e7816 */ /* 0x100fe4000000000c */
[----:B------:R-:W-:Y:S02]  /*a380*/  PRMT R12, RZ, 0x7610, R12 ;  /* 0x00007610ff0c7816 */ /* 0x000fe4000000000c */
[----:B------:R-:W-:Y:S01]  /*a390*/  @P4 FSETP.NEU.FTZ.AND P6, PT, R0, RZ, PT ;  /* 0x000000ff0000420b */ /* 0x000fe20003fdd000 */
[----:B------:R-:W-:Y:S02]  /*a3a0*/  @P5 HADD2.F32 R0, -RZ, R14.H1_H1 ;  /* 0x3000000eff005230 */ /* 0x000fe40000004100 */
[--C-:B---3--:R-:W-:Y:S01]  /*a3b0*/  @P1 HADD2.F32 R8, -RZ, R15.reuse.H1_H1 ;  /* 0x3000000fff081230 */ /* 0x108fe20000004100 */
[----:B------:R-:W-:Y:S01]  /*a3c0*/  @P4 SEL R3, RZ, 0x1, !P6 ;  /* 0x00000001ff034807 */ /* 0x000fe20007000000 */
[----:B------:R-:W-:Y:S01]  /*a3d0*/  @P0 HADD2.F32 R6, -RZ, R15.H0_H0 ;  /* 0x2000000fff060230 */ /* 0x000fe20000004100 */
[----:B------:R-:W-:-:S02]  /*a3e0*/  @P5 FSETP.NEU.FTZ.AND P6, PT, R0, RZ, PT ;  /* 0x000000ff0000520b */ /* 0x000fc40003fdd000 */
[----:B------:R-:W-:Y:S02]  /*a3f0*/  PRMT R0, RZ, 0x7610, R0 ;  /* 0x00007610ff007816 */ /* 0x000fe40000000000 */
[----:B0-----:R-:W-:Y:S02]  /*a400*/  @P5 SEL R4, RZ, 0x1, !P6 ;  /* 0x00000001ff045807 */ /* 0x001fe40007000000 */
[----:B------:R-:W-:Y:S02]  /*a410*/  @P4 PRMT R0, R3, 0x7610, R0 ;  /* 0x0000761003004816 */ /* 0x000fe40000000000 */
[----:B------:R-:W-:Y:S02]  /*a420*/  @P5 PRMT R12, R4, 0x7610, R12 ;  /* 0x00007610040c5816 */ /* 0x000fe4000000000c */
[----:B------:R-:W-:Y:S02]  /*a430*/  @P1 FSETP.NEU.FTZ.AND P5, PT, R8, RZ, PT ;  /* 0x000000ff0800120b */ /* 0x000fe40003fbd000 */
[----:B------:R-:W-:-:S02]  /*a440*/  LOP3.LUT P4, RZ, R7, 0xff, RZ, 0xc0, !PT ;  /* 0x000000ff07ff7812 */ /* 0x000fc4000788c0ff */
[----:B------:R-:W-:Y:S02]  /*a450*/  @P1 SEL R7, RZ, 0x1, !P5 ;  /* 0x00000001ff071807 */ /* 0x000fe40006800000 */
[----:B------:R-:W-:Y:S02]  /*a460*/  LOP3.LUT P5, RZ, R11, 0xff, RZ, 0xc0, !PT ;  /* 0x000000ff0bff7812 */ /* 0x000fe400078ac0ff */
[----:B------:R-:W-:Y:S02]  /*a470*/  @P0 FSETP.NEU.FTZ.AND P6, PT, R6, RZ, PT ;  /* 0x000000ff0600020b */ /* 0x000fe40003fdd000 */
[----:B------:R-:W-:Y:S02]  /*a480*/  PRMT R4, RZ, 0x7610, R4 ;  /* 0x00007610ff047816 */ /* 0x000fe40000000004 */
[----:B----4-:R-:W-:Y:S02]  /*a490*/  PRMT R20, R5, 0x7610, R5 ;  /* 0x0000761005147816 */ /* 0x010fe40000000005 */
[----:B------:R-:W-:-:S02]  /*a4a0*/  PRMT R3, RZ, 0x7610, R3 ;  /* 0x00007610ff037816 */ /* 0x000fc40000000003 */
[----:B------:R-:W-:Y:S02]  /*a4b0*/  @P0 SEL R6, RZ, 0x1, !P6 ;  /* 0x00000001ff060807 */ /* 0x000fe40007000000 */
[----:B------:R-:W-:Y:S02]  /*a4c0*/  MOV R5, c[0x0][0x170] ;  /* 0x00005c0000057a02 */ /* 0x000fe40000000f00 */
[----:B------:R-:W-:Y:S02]  /*a4d0*/  IADD3 R8, R10, c[0x0][0x170], RZ ;  /* 0x00005c000a087a10 */ /* 0x000fe40007ffe0ff */
[----:B------:R-:W-:Y:S01]  /*a4e0*/  @P1 PRMT R4, R7, 0x7610, R4 ;  /* 0x0000761007041816 */ /* 0x000fe20000000004 */
[--C-:B------:R-:W-:Y:S01]  /*a4f0*/  @P3 HADD2.F32 R7, -RZ, R20.reuse.H1_H1 ;  /* 0x30000014ff073230 */ /* 0x100fe20000004100 */
[----:B-----5:R-:W-:Y:S01]  /*a500*/  PRMT R13, R9, 0x7610, R9 ;  /* 0x00007610090d7816 */ /* 0x020fe20000000009 */
[----:B------:R-:W-:Y:S01]  /*a510*/  IMAD R5, R5, 0x3, R8 ;  /* 0x0000000305057824 */ /* 0x000fe200078e0208 */
[----:B------:R-:W-:Y:S01]  /*a520*/  @P0 PRMT R3, R6, 0x7610, R3 ;  /* 0x0000761006030816 */ /* 0x000fe20000000003 */
[----:B------:R-:W-:Y:S01]  /*a530*/  @P2 HADD2.F32 R6, -RZ, R20.H0_H0 ;  /* 0x20000014ff062230 */ /* 0x000fe20000004100 */
[----:B------:R-:W-:Y:S01]  /*a540*/  @P3 FSETP.NEU.FTZ.AND P0, PT, R7, RZ, PT ;  /* 0x000000ff0700320b */ /* 0x000fe20003f1d000 */
[----:B------:R-:W-:Y:S01]  /*a550*/  @P5 HADD2.F32 R7, -RZ, R13.H1_H1 ;  /* 0x3000000dff075230 */ /* 0x000fe20000004100 */
[----:B------:R-:W-:-:S02]  /*a560*/  ISETP.GE.U32.AND P1, PT, R5, c[0x0][0x168], PT ;  /* 0x00005a0005007a0c */ /* 0x000fc40003f26070 */
[----:B------:R-:W-:Y:S01]  /*a570*/  @P2 FSETP.NEU.FTZ.AND P6, PT, R6, RZ, PT ;  /* 0x000000ff0600220b */ /* 0x000fe20003fdd000 */
[----:B------:R-:W-:Y:S01]  /*a580*/  @P4 HADD2.F32 R6, -RZ, R13.H0_H0 ;  /* 0x2000000dff064230 */ /* 0x000fe20000004100 */
[----:B------:R-:W-:Y:S02]  /*a590*/  @P3 SEL R11, RZ, 0x1, !P0 ;  /* 0x00000001ff0b3807 */ /* 0x000fe40004000000 */
[----:B------:R-:W-:Y:S02]  /*a5a0*/  @P5 FSETP.NEU.FTZ.AND P0, PT, R7, RZ, PT ;  /* 0x000000ff0700520b */ /* 0x000fe40003f1d000 */
[----:B------:R-:W-:Y:S02]  /*a5b0*/  @P2 SEL R5, RZ, 0x1, !P6 ;  /* 0x00000001ff052807 */ /* 0x000fe40007000000 */
[----:B------:R-:W-:Y:S02]  /*a5c0*/  @P4 FSETP.NEU.FTZ.AND P6, PT, R6, RZ, PT ;  /* 0x000000ff0600420b */ /* 0x000fe40003fdd000 */
[----:B------:R-:W-:-:S02]  /*a5d0*/  PRMT R10, RZ, 0x7610, R10 ;  /* 0x00007610ff0a7816 */ /* 0x000fc4000000000a */
[----:B------:R-:W-:Y:S02]  /*a5e0*/  PRMT R9, RZ, 0x7610, R9 ;  /* 0x00007610ff097816 */ /* 0x000fe40000000009 */
[----:B------:R-:W-:Y:S02]  /*a5f0*/  @P5 SEL R22, RZ, 0x1, !P0 ;  /* 0x00000001ff165807 */ /* 0x000fe40004000000 */
[----:B------:R-:W-:Y:S02]  /*a600*/  PRMT R7, RZ, 0x7610, R7 ;  /* 0x00007610ff077816 */ /* 0x000fe40000000007 */
[----:B------:R-:W-:Y:S02]  /*a610*/  @P4 SEL R21, RZ, 0x1, !P6 ;  /* 0x00000001ff154807 */ /* 0x000fe40007000000 */
[----:B------:R-:W-:Y:S02]  /*a620*/  PRMT R6, RZ, 0x7610, R6 ;  /* 0x00007610ff067816 */ /* 0x000fe40000000006 */
[----:B------:R-:W-:-:S02]  /*a630*/  @P3 PRMT R10, R11, 0x7610, R10 ;  /* 0x000076100b0a3816 */ /* 0x000fc4000000000a */
[----:B------:R-:W-:Y:S02]  /*a640*/  @P5 PRMT R9, R22, 0x7610, R9 ;  /* 0x0000761016095816 */ /* 0x000fe40000000009 */
[----:B------:R-:W-:Y:S02]  /*a650*/  @P4 PRMT R7, R21, 0x7610, R7 ;  /* 0x0000761015074816 */ /* 0x000fe40000000007 */
[----:B------:R-:W-:Y:S02]  /*a660*/  @P2 PRMT R6, R5, 0x7610, R6 ;  /* 0x0000761005062816 */ /* 0x000fe40000000006 */
[----:B------:R-:W-:Y:S02]  /*a670*/  PRMT R24, R12, 0x7610, R24 ;  /* 0x000076100c187816 */ /* 0x000fe40000000018 */
[----:B------:R-:W-:Y:S02]  /*a680*/  PRMT R22, R4, 0x7610, R22 ;  /* 0x0000761004167816 */ /* 0x000fe40000000016 */
[----:B------:R-:W-:-:S02]  /*a690*/  PRMT R21, R10, 0x7610, R21 ;  /* 0x000076100a157816 */ /* 0x000fc40000000015 */
[----:B------:R-:W-:Y:S01]  /*a6a0*/  PRMT R11, R9, 0x7610, R11 ;  /* 0x00007610090b7816 */ /* 0x000fe2000000000b */
[----:B------:R-:W-:Y:S05]  /*a6b0*/  @!P1 BRA `(.L_x_4590) ;  /* 0xfffffb4000009947 */ /* 0x000fea000383ffff */
.L_x_4589:
[----:B------:R-:W-:Y:S05]  /*a6c0*/  BSYNC B0 ;  /* 0x0000000000007941 */ /* 0x000fea0003800000 */
.L_x_4588:
        /* <DEDUP_REMOVED lines=29> */
.L_x_4592:
[----:B------:R-:W-:Y:S05]  /*a8a0*/  BSYNC B0 ;  /* 0x0000000000007941 */ /* 0x000fea0003800000 */
.L_x_4591:
[----:B------:R-:W-:Y:S01]  /*a8b0*/  BSSY B0, `(.L_x_4593) ;  /* 0x0000047000007945 */ /* 0x000fe20003800000 */
[----:B------:R-:W-:Y:S05]  /*a8c0*/  @P1 BRA `(.L_x_4594) ;  /* 0x0000045000001947 */ /* 0x000fea0003800000 */
[----:B------:R-:W-:Y:S02]  /*a8d0*/  LOP3.LUT P3, RZ, R12, 0xff, RZ, 0xc0, !PT ;  /* 0x000000ff0cff7812 */ /* 0x000fe4000786c0ff */
[----:B------:R-:W-:Y:S02]  /*a8e0*/  LOP3.LUT P2, RZ, R0, 0xff, RZ, 0xc0, !PT ;  /* 0x000000ff00ff7812 */ /* 0x000fe4000784c0ff */
[----:B------:R-:W-:Y:S02]  /*a8f0*/  IADD3 R5, R8, c[0x0][0x170], RZ ;  /* 0x00005c0008057a10 */ /* 0x000fe40007ffe0ff */
[----:B------:R-:W-:-:S07]  /*a900*/  PRMT R8, RZ, 0x7610, R8 ;  /* 0x00007610ff087816 */ /* 0x000fce0000000008 */
        /* <DEDUP_REMOVED lines=16> */
[----:B------:R-:W-:-:S05]  /*aa10*/  ISETP.GE.U32.AND P4, PT, R5, c[0x0][0x168], PT ;  /* 0x00005a0005007a0c */ /* 0x000fca0003f86070 */
        /* <DEDUP_REMOVED lines=9> */
[C---:B------:R-:W-:Y:S02]  /*aab0*/  PRMT R12, R8.reuse, 0x7610, R12 ;  /* 0x00007610080c7816 */ /* 0x040fe4000000000c */
[----:B------:R-:W-:Y:S01]  /*aac0*/  PRMT R11, R8, 0x7632, R11 ;  /* 0x00007632080b7816 */ /* 0x000fe2000000000b */
[----:B------:R-:W-:Y:S05]  /*aad0*/  @P4 BRA `(.L_x_4594) ;  /* 0x0000024000004947 */ /* 0x000fea0003800000 */
[----:B------:R-:W-:Y:S02]  /*aae0*/  LOP3.LUT P3, RZ, R10, 0xff, RZ, 0xc0, !PT ;  /* 0x000000ff0aff7812 */ /* 0x000fe4000786c0ff */
[----:B------:R-:W-:Y:S02]  /*aaf0*/  LOP3.LUT P2, RZ, R6, 0xff, RZ, 0xc0, !PT ;  /* 0x000000ff06ff7812 */ /* 0x000fe4000784c0ff */
[----:B------:R-:W-:Y:S02]  /*ab00*/  IADD3 R5, R5, c[0x0][0x170], RZ ;  /* 0x00005c0005057a10 */ /* 0x000fe40007ffe0ff */
[----:B------:R-:W-:-:S02]  /*ab10*/  PRMT R10, R10, 0x5410, RZ ;  /* 0x000054100a0a7816 */ /* 0x000fc400000000ff */
[----:B------:R-:W-:Y:S02]  /*ab20*/  PRMT R6, RZ, 0x7610, R6 ;  /* 0x00007610ff067816 */ /* 0x000fe40000000006 */
[----:B------:R-:W-:-:S03]  /*ab30*/  PRMT R12, R8, 0x7610, R12 ;  /* 0x00007610080c7816 */ /* 0x000fc6000000000c */
        /* <DEDUP_REMOVED lines=26> */
[C---:B------:R-:W-:Y:S02]  /*ace0*/  @P3 PRMT R11, R8.reuse, 0x7632, R11 ;  /* 0x00007632080b3816 */ /* 0x040fe4000000000b */
[----:B------:R-:W-:Y:S02]  /*acf0*/  @P3 PRMT R12, R8, 0x7610, R12 ;  /* 0x00007610080c3816 */ /* 0x000fe4000000000c */
[----:B------:R-:W-:Y:S02]  /*ad00*/  @P2 PRMT R7, R4, 0x7610, R7 ;  /* 0x0000761004072816 */ /* 0x000fe40000000007 */
[----:B------:R-:W-:Y:S02]  /*ad10*/  @P3 PRMT R9, R5, 0x7610, R9 ;  /* 0x0000761005093816 */ /* 0x000fe40000000009 */
.L_x_4594:
[----:B------:R-:W-:Y:S05]  /*ad20*/  BSYNC B0 ;  /* 0x0000000000007941 */ /* 0x000fea0003800000 */
.L_x_4593:
[----:B------:R-:W0:Y:S01]  /*ad30*/  I2F.S8 R3, R3 ;  /* 0x0000000300037306 */ /* 0x000e220000001400 */
[----:B------:R-:W-:Y:S02]  /*ad40*/  LOP3.LUT P3, RZ, R0, 0xff, RZ, 0xc0, !PT ;  /* 0x000000ff00ff7812 */ /* 0x000fe4000786c0ff */
[----:B------:R-:W-:-:S02]  /*ad50*/  LOP3.LUT P2, RZ, R12, 0xff, RZ, 0xc0, !PT ;  /* 0x000000ff0cff7812 */ /* 0x000fc4000784c0ff */
[----:B------:R-:W-:-:S03]  /*ad60*/  PRMT R18, RZ, 0x7610, R18 ;  /* 0x00007610ff127816 */ /* 0x000fc60000000012 */
[----:B------:R-:W1:Y:S01]  /*ad70*/  I2F.S8 R11, R11 ;  /* 0x0000000b000b7306 */ /* 0x000e620000001400 */
[----:B0-----:R-:W-:-:S07]  /*ad80*/  F2FP.PACK_AB R0, RZ, R3 ;  /* 0x00000003ff00723e */ /* 0x001fce00000000ff */
[----:B------:R-:W0:Y:S01]  /*ad90*/  I2F.S8 R6, R6 ;  /* 0x0000000600067306 */ /* 0x000e220000001400 */
[----:B------:R-:W-:Y:S01]  /*ada0*/  PRMT R3, RZ, 0x7610, R3 ;  /* 0x00007610ff037816 */ /* 0x000fe20000000003 */
[----:B------:R-:W-:Y:S01]  /*adb0*/  @P3 HADD2.F32 R0, -RZ, R0.H0_H0 ;  /* 0x20000000ff003230 */ /* 0x000fe20000004100 */
[----:B-1----:R-:W-:-:S05]  /*adc0*/  F2FP.PACK_AB R4, RZ, R11 ;  /* 0x0000000bff04723e */ /* 0x002fca00000000ff */
[----:B------:R-:W1:Y:S01]  /*add0*/  I2F.S8 R10, R10 ;  /* 0x0000000a000a7306 */ /* 0x000e620000001400 */
[----:B------:R-:W-:Y:S02]  /*ade0*/  @P3 FSETP.NEU.FTZ.AND P0, PT, R0, RZ, PT ;  /* 0x000000ff0000320b */ /* 0x000fe40003f1d000 */
[----:B------:R-:W-:Y:S01]  /*adf0*/  PRMT R0, RZ, 0x7610, R0 ;  /* 0x00007610ff007816 */ /* 0x000fe20000000000 */
[----:B------:R-:W-:Y:S01]  /*ae00*/  @P2 HADD2.F32 R4, -RZ, R4.H0_H0 ;  /* 0x20000004ff042230 */ /* 0x000fe20000004100 */
[----:B------:R-:W-:-:S03]  /*ae10*/  @P3 SEL R3, RZ, 0x1, !P0 ;  /* 0x00000001ff033807 */ /* 0x000fc60004000000 */
[----:B------:R-:W2:Y:S01]  /*ae20*/  I2F.S8 R7, R7 ;  /* 0x0000000700077306 */ /* 0x000ea20000001400 */
[----:B------:R-:W-:Y:S02]  /*ae30*/  @P2 FSETP.NEU.FTZ.AND P1, PT, R4, RZ, PT ;  /* 0x000000ff0400220b */ /* 0x000fe40003f3d000 */
[----:B------:R-:W-:Y:S02]  /*ae40*/  PRMT R3, R3, 0x9910, RZ ;  /* 0x0000991003037816 */ /* 0x000fe400000000ff */
[----:B------:R-:W-:-:S03]  /*ae50*/  @P2 SEL R0, RZ, 0x1, !P1 ;  /* 0x00000001ff002807 */ /* 0x000fc60004800000 */
        /* <DEDUP_REMOVED lines=8> */
[----:B------:R-:W-:-:S04]  /*aee0*/  @P2 HADD2.F32 R0, -RZ, R0.H0_H0 ;  /* 0x20000000ff002230 */ /* 0x000fc80000004100 */
[----:B------:R-:W-:Y:S01]  /*aef0*/  @P3 HADD2.F32 R3, -RZ, R3.H0_H0 ;  /* 0x20000003ff033230 */ /* 0x000fe20000004100 */
[----:B------:R-:W-:Y:S02]  /*af00*/  @P2 FSETP.NEU.FTZ.AND P0, PT, R0, RZ, PT ;  /* 0x000000ff0000220b */ /* 0x000fe40003f1d000 */
[----:B------:R-:W-:Y:S02]  /*af10*/  PRMT R0, RZ, 0x7610, R0 ;  /* 0x00007610ff007816 */ /* 0x000fe40000000000 */
[----:B------:R-:W-:Y:S02]  /*af20*/  @P3 FSETP.NEU.FTZ.AND P1, PT, R3, RZ, PT ;  /* 0x000000ff0300320b */ /* 0x000fe40003f3d000 */
[----:B------:R-:W-:Y:S02]  /*af30*/  PRMT R3, RZ, 0x7610, R3 ;  /* 0x00007610ff037816 */ /* 0x000fe40000000003 */
[----:B------:R-:W-:Y:S02]  /*af40*/  @P2 SEL R3, RZ, 0x1, !P0 ;  /* 0x00000001ff032807 */ /* 0x000fe40004000000 */
[----:B------:R-:W-:-:S02]  /*af50*/  @P3 SEL R0, RZ, 0x1, !P1 ;  /* 0x00000001ff003807 */ /* 0x000fc40004800000 */
[----:B------:R-:W-:Y:S02]  /*af60*/  PRMT R3, R3, 0x9910, RZ ;  /* 0x0000991003037816 */ /* 0x000fe400000000ff */
[----:B------:R-:W-:-:S03]  /*af70*/  PRMT R4, R0, 0x9910, RZ ;  /* 0x0000991000047816 */ /* 0x000fc600000000ff */
[----:B------:R-:W-:Y:S02]  /*af80*/  IMAD.MOV.U32 R0, RZ, RZ, R3 ;  /* 0x000000ffff007224 */ /* 0x000fe400078e0003 */
[----:B------:R-:W-:-:S03]  /*af90*/  IMAD.MOV.U32 R3, RZ, RZ, R4 ;  /* 0x000000ffff037224 */ /* 0x000fc600078e0004 */
[----:B------:R-:W-:Y:S02]  /*afa0*/  ISETP.NE.AND P2, PT, R0, RZ, PT ;  /* 0x000000ff0000720c */ /* 0x000fe40003f45270 */
[----:B------:R-:W-:Y:S02]  /*afb0*/  ISETP.NE.AND P3, PT, R3, RZ, PT ;  /* 0x000000ff0300720c */ /* 0x000fe40003f65270 */
[----:B--2---:R-:W-:Y:S02]  /*afc0*/  F2FP.PACK_AB R0, RZ, R7 ;  /* 0x00000007ff00723e */ /* 0x004fe400000000ff */
[----:B---3--:R-:W-:-:S07]  /*afd0*/  F2FP.PACK_AB R3, RZ, R9 ;  /* 0x00000009ff03723e */ /* 0x008fce00000000ff */
[----:B------:R-:W-:Y:S02]  /*afe0*/  @P2 HADD2.F32 R0, -RZ, R0.H0_H0 ;  /* 0x20000000ff002230 */ /* 0x000fe40000004100 */
[----:B------:R-:W-:-:S03]  /*aff0*/  @P3 HADD2.F32 R3, -RZ, R3.H0_H0 ;  /* 0x20000003ff033230 */ /* 0x000fc60000004100 */
[----:B------:R-:W-:Y:S02]  /*b000*/  @P2 FSETP.NEU.FTZ.AND P0, PT, R0, RZ, PT ;  /* 0x000000ff0000220b */ /* 0x000fe40003f1d000 */
[----:B------:R-:W-:Y:S02]  /*b010*/  @P3 FSETP.NEU.FTZ.AND P1, PT, R3, RZ, PT ;  /* 0x000000ff0300320b */ /* 0x000fe40003f3d000 */
[----:B------:R-:W-:Y:S02]  /*b020*/  PRMT R3, RZ, 0x7610, R3 ;  /* 0x00007610ff037816 */ /* 0x000fe40000000003 */
[----:B------:R-:W-:Y:S02]  /*b030*/  @P2 SEL R0, RZ, 0x1, !P0 ;  /* 0x00000001ff002807 */ /* 0x000fe40004000000 */
[----:B------:R-:W-:Y:S02]  /*b040*/  @P3 SEL R4, RZ, 0x1, !P1 ;  /* 0x00000001ff043807 */ /* 0x000fe40004800000 */
[----:B------:R-:W-:-:S02]  /*b050*/  @P2 PRMT R18, R0, 0x7610, R18 ;  /* 0x0000761000122816 */ /* 0x000fc40000000012 */
[----:B------:R-:W-:Y:S02]  /*b060*/  @P3 PRMT R3, R4, 0x7610, R3 ;  /* 0x0000761004033816 */ /* 0x000fe40000000003 */
.L_x_4549:
[----:B------:R-:W-:Y:S05]  /*b070*/  BSYNC B6 ;  /* 0x0000000000067941 */ /* 0x000fea0003800000 */
.L_x_4548:
        /* <DEDUP_REMOVED lines=12> */
.L_x_4598:
        /* <DEDUP_REMOVED lines=18> */
[----:B0-----:R-:W-:-:S05]  /*b260*/  F2FP.PACK_AB R3, RZ, R4 ;  /* 0x00000004ff03723e */ /* 0x001fca00000000ff */
[----:B------:R-:W-:Y:S01]  /*b270*/  @P2 HADD2.F32 R3, -RZ, R3.H0_H0 ;  /* 0x20000003ff032230 */ /* 0x000fe20000004100 */
[----:B-1----:R-:W-:-:S04]  /*b280*/  F2FP.PACK_AB R4, RZ, R5 ;  /* 0x00000005ff04723e */ /* 0x002fc800000000ff */
[----:B------:R-:W-:Y:S02]  /*b290*/  @P2 FSETP.NEU.FTZ.AND P0, PT, R3, RZ, PT ;  /* 0x000000ff0300220b */ /* 0x000fe40003f1d000 */
[----:B------:R-:W-:Y:S01]  /*b2a0*/  PRMT R3, RZ, 0x7610, R3 ;  /* 0x00007610ff037816 */ /* 0x000fe20000000003 */
[----:B------:R-:W-:-:S05]  /*b2b0*/  @P3 HADD2.F32 R4, -RZ, R4.H0_H0 ;  /* 0x20000004ff043230 */ /* 0x000fca0000004100 */
[----:B------:R-:W-:Y:S02]  /*b2c0*/  @P3 FSETP.NEU.FTZ.AND P1, PT, R4, RZ, PT ;  /* 0x000000ff0400320b */ /* 0x000fe40003f3d000 */
[----:B------:R-:W-:Y:S02]  /*b2d0*/  @P2 SEL R4, RZ, 0x1, !P0 ;  /* 0x00000001ff042807 */ /* 0x000fe40004000000 */
[----:B------:R-:W-:Y:S02]  /*b2e0*/  @P3 SEL R3, RZ, 0x1, !P1 ;  /* 0x00000001ff033807 */ /* 0x000fe40004800000 */
[----:B------:R-:W-:-:S04]  /*b2f0*/  @P2 PRMT R18, R4, 0x7610, R18 ;  /* 0x0000761004122816 */ /* 0x000fc80000000012 */
[----:B------:R-:W-:-:S05]  /*b300*/  PRMT R5, R3, 0x7604, R18 ;  /* 0x0000760403057816 */ /* 0x000fca0000000012 */
[----:B------:R0:W-:Y:S02]  /*b310*/  STS.U16 [R0], R5 ;  /* 0x0000000500007388 */ /* 0x0001e40000000400 */
.L_x_4597:
[----:B------:R-:W-:Y:S05]  /*b320*/  BSYNC B0 ;  /* 0x0000000000007941 */ /* 0x000fea0003800000 */
.L_x_4596:
[----:B0-----:R-:W-:Y:S01]  /*b330*/  IMAD.MOV.U32 R5, RZ, RZ, R6 ;  /* 0x000000ffff057224 */ /* 0x001fe200078e0006 */
[----:B------:R-:W-:Y:S05]  /*b340*/  @P4 BRA `(.L_x_4598) ;  /* 0xfffffdf000004947 */ /* 0x000fea000383ffff */
.L_x_4595:
        /* <DEDUP_REMOVED lines=16> */
.L_x_4603:
        /* <DEDUP_REMOVED lines=20> */
[----:B------:R-:W-:Y:S01]  /*b590*/  @P3 HADD2.F32 R5, -RZ, R5.H0_H0 ;  /* 0x20000005ff053230 */ /* 0x000fe20000004100 */
[----:B------:R-:W-:-:S04]  /*b5a0*/  @P2 SEL R0, RZ, 0x1, !P0 ;  /* 0x00000001ff002807 */ /* 0x000fc80004000000 */
[----:B------:R-:W-:Y:S02]  /*b5b0*/  @P3 FSETP.NEU.FTZ.AND P1, PT, R5, RZ, PT ;  /* 0x000000ff0500320b */ /* 0x000fe40003f3d000 */
[----:B------:R-:W-:Y:S02]  /*b5c0*/  @P2 PRMT R18, R0, 0x7610, R18 ;  /* 0x0000761000122816 */ /* 0x000fe40000000012 */
[----:B------:R-:W-:-:S04]  /*b5d0*/  @P3 SEL R3, RZ, 0x1, !P1 ;  /* 0x00000001ff033807 */ /* 0x000fc80004800000 */
[----:B------:R-:W-:-:S05]  /*b5e0*/  PRMT R0, R3, 0x7604, R18 ;  /* 0x0000760403007816 */ /* 0x000fca0000000012 */
[----:B------:R0:W-:Y:S02]  /*b5f0*/  STS.U16 [R7], R0 ;  /* 0x0000000007007388 */ /* 0x0001e40000000400 */
.L_x_4602:
[----:B------:R-:W-:Y:S05]  /*b600*/  BSYNC B0 ;  /* 0x0000000000007941 */ /* 0x000fea0003800000 */
.L_x_4601:
[----:B------:R-:W-:-:S04]  /*b610*/  SHF.R.S32.HI R4, RZ, 0x1, R4 ;  /* 0x00000001ff047819 */ /* 0x000fc80000011404 */
[----:B------:R-:W-:-:S13]  /*b620*/  ISETP.GE.AND P0, PT, R4, 0x20, PT ;  /* 0x000000200400780c */ /* 0x000fda0003f06270 */
[----:B------:R-:W-:Y:S05]  /*b630*/  @P0 BRA `(.L_x_4603) ;  /* 0xfffffe1000000947 */ /* 0x000fea000383ffff */
[----:B0-----:R-:W-:-:S05]  /*b640*/  IMAD.MOV.U32 R0, RZ, RZ, 0x20 ;  /* 0x00000020ff007424 */ /* 0x001fca00078e00ff */
.L_x_4600:
[----:B------:R-:W-:Y:S01]  /*b650*/  ISETP.GE.AND P0, PT, R0, 0x2, PT ;  /* 0x000000020000780c */ /* 0x000fe20003f06270 */
[----:B------:R-:W-:Y:S01]  /*b660*/  WARPSYNC 0xffffffff ;  /* 0xffffffff00007948 */ /* 0x000fe20003800000 */
[----:B------:R-:W-:Y:S11]  /*b670*/  BAR.SYNC.DEFER_BLOCKING 0x0 ;  /* 0x0000000000007b1d */ /* 0x000ff60000010000 */
[----:B------:R-:W-:Y:S05]  /*b680*/  @!P0 BRA `(.L_x_4599) ;  /* 0x000001e000008947 */ /* 0x000fea0003800000 */
[----:B------:R-:W-:Y:S01]  /*b690*/  PRMT R4, R3, 0x7610, R4 ;  /* 0x0000761003047816 */ /* 0x000fe20000000004 */
[----:B------:R-:W-:-:S03]  /*b6a0*/  IMAD.MOV.U32 R5, RZ, RZ, 0x1 ;  /* 0x00000001ff057424 */ /* 0x000fc600078e00ff */
.L_x_4604:
        /* <DEDUP_REMOVED lines=9> */
[----:B-1----:R-:W-:-:S02]  /*b740*/  SHF.L.U32 R5, R5, 0x1, RZ ;  /* 0x0000000105057819 */ /* 0x002fc400000006ff */
[----:B0-----:R-:W-:-:S04]  /*b750*/  ISETP.NE.AND P1, PT, R8, RZ, PT ;  /* 0x000000ff0800720c */ /* 0x001fc80003f25270 */
[----:B------:R-:W-:Y:S02]  /*b760*/  FSEL R4, RZ, 1, !P1 ;  /* 0x3f800000ff047808 */ /* 0x000fe40004800000 */
[----:B--2---:R-:W-:Y:S02]  /*b770*/  ISETP.NE.AND P0, PT, R6, RZ, PT ;  /* 0x000000ff0600720c */ /* 0x004fe40003f05270 */
[----:B------:R-:W-:Y:S02]  /*b780*/  F2FP.PACK_AB R4, RZ, R4 ;  /* 0x00000004ff04723e */ /* 0x000fe400000000ff */
[----:B------:R-:W-:-:S03]  /*b790*/  FSEL R3, RZ, 1, !P0 ;  /* 0x3f800000ff037808 */ /* 0x000fc60004000000 */
[----:B------:R-:W-:Y:S01]  /*b7a0*/  @P3 HADD2.F32 R4, -RZ, R4.H0_H0 ;  /* 0x20000004ff043230 */ /* 0x000fe20000004100 */
[----:B------:R-:W-:-:S04]  /*b7b0*/  F2FP.PACK_AB R3, RZ, R3 ;  /* 0x00000003ff03723e */ /* 0x000fc800000000ff */
[----:B------:R-:W-:Y:S01]  /*b7c0*/  @P3 FSETP.NEU.FTZ.AND P1, PT, R4, RZ, PT ;  /* 0x000000ff0400320b */ /* 0x000fe20003f3d000 */
[----:B------:R-:W-:-:S03]  /*b7d0*/  @P2 HADD2.F32 R3, -RZ, R3.H0_H0 ;  /* 0x20000003ff032230 */ /* 0x000fc60000004100 */
[----:B------:R-:W-:Y:S02]  /*b7e0*/  @P3 SEL R6, RZ, 0x1, !P1 ;  /* 0x00000001ff063807 */ /* 0x000fe40004800000 */
[----:B------:R-:W-:Y:S02]  /*b7f0*/  ISETP.GE.AND P1, PT, R5, R0, PT ;  /* 0x000000000500720c */ /* 0x000fe40003f26270 */
[----:B------:R-:W-:Y:S02]  /*b800*/  @P2 FSETP.NEU.FTZ.AND P0, PT, R3, RZ, PT ;  /* 0x000000ff0300220b */ /* 0x000fe40003f1d000 */
[----:B------:R-:W-:Y:S02]  /*b810*/  PRMT R3, RZ, 0x7610, R3 ;  /* 0x00007610ff037816 */ /* 0x000fe40000000003 */
[----:B------:R-:W-:Y:S02]  /*b820*/  @P2 SEL R4, RZ, 0x1, !P0 ;  /* 0x00000001ff042807 */ /* 0x000fe40004000000 */
[----:B------:R-:W-:-:S02]  /*b830*/  @P3 PRMT R3, R6, 0x7610, R3 ;  /* 0x0000761006033816 */ /* 0x000fc40000000003 */
[----:B------:R-:W-:Y:S02]  /*b840*/  @P2 PRMT R18, R4, 0x7610, R18 ;  /* 0x0000761004122816 */ /* 0x000fe40000000012 */
[----:B------:R-:W-:Y:S01]  /*b850*/  PRMT R4, R3, 0x7610, R4 ;  /* 0x0000761003047816 */ /* 0x000fe20000000004 */
[----:B------:R-:W-:Y:S05]  /*b860*/  @!P1 BRA `(.L_x_4604) ;  /* 0xfffffe4000009947 */ /* 0x000fea000383ffff */
.L_x_4599:
        /* <DEDUP_REMOVED lines=203> */
.L_x_4605:
        /* <DEDUP_REMOVED lines=200> */
.L_x_4606:
        /* <DEDUP_REMOVED lines=214> */
.L_x_4608:
        /* <DEDUP_REMOVED lines=200> */
.L_x_4609:
        /* <DEDUP_REMOVED lines=11> */
.L_x_4611:
[----:B------:R-:W-:Y:S05]  /*ec30*/  BSYNC B0 ;  /* 0x0000000000007941 */ /* 0x000fea0003800000 */
.L_x_4610:
        /* <DEDUP_REMOVED lines=13> */
.L_x_4613:
[----:B------:R-:W-:Y:S05]  /*ed10*/  BSYNC B0 ;  /* 0x0000000000007941 */ /* 0x000fea0003800000 */
.L_x_4612:
        /* <DEDUP_REMOVED lines=31> */
.L_x_4615:
[----:B------:R-:W-:Y:S05]  /*ef10*/  BSYNC B0 ;  /* 0x0000000000007941 */ /* 0x000fea0003800000 */
.L_x_4614:
        /* <DEDUP_REMOVED lines=22> */
.L_x_4620:
        /* <DEDUP_REMOVED lines=12> */
[----:B0-----:R-:W-:-:S05]  /*f140*/  F2FP.PACK_AB R10, RZ, R8 ;  /* 0x00000008ff0a723e */ /* 0x001fca00000000ff */
[----:B------:R-:W-:Y:S01]  /*f150*/  @P4 HADD2.F32 R10, -RZ, R10.H0_H0 ;  /* 0x2000000aff0a4230 */ /* 0x000fe20000004100 */
[----:B-1----:R-:W-:-:S04]  /*f160*/  F2FP.PACK_AB R8, RZ, R3 ;  /* 0x00000003ff08723e */ /* 0x002fc800000000ff */
[----:B------:R-:W-:Y:S02]  /*f170*/  @P4 FSETP.NEU.FTZ.AND P2, PT, R10, RZ, PT ;  /* 0x000000ff0a00420b */ /* 0x000fe40003f5d000 */
[----:B------:R-:W-:Y:S01]  /*f180*/  PRMT R3, RZ, 0x7610, R3 ;  /* 0x00007610ff037816 */ /* 0x000fe20000000003 */
[----:B------:R-:W-:Y:S01]  /*f190*/  @P3 HADD2.F32 R8, -RZ, R8.H0_H0 ;  /* 0x20000008ff083230 */ /* 0x000fe20000004100 */
[----:B------:R-:W-:Y:S02]  /*f1a0*/  @P4 SEL R7, RZ, 0x1, !P2 ;  /* 0x00000001ff074807 */ /* 0x000fe40005000000 */
[----:B------:R-:W-:Y:S02]  /*f1b0*/  ISETP.GE.U32.AND P2, PT, R9, c[0x0][0x178], PT ;  /* 0x00005e0009007a0c */ /* 0x000fe40003f46070 */
[----:B------:R-:W-:Y:S02]  /*f1c0*/  @P3 FSETP.NEU.FTZ.AND P0, PT, R8, RZ, PT ;  /* 0x000000ff0800320b */ /* 0x000fe40003f1d000 */
[----:B------:R-:W-:-:S02]  /*f1d0*/  @P4 PRMT R3, R7, 0x7610, R3 ;  /* 0x0000761007034816 */ /* 0x000fc40000000003 */
[----:B------:R-:W-:Y:S02]  /*f1e0*/  @P3 SEL R6, RZ, 0x1, !P0 ;  /* 0x00000001ff063807 */ /* 0x000fe40004000000 */
[----:B------:R-:W-:Y:S02]  /*f1f0*/  PRMT R10, R3, 0x7610, R10 ;  /* 0x00007610030a7816 */ /* 0x000fe4000000000a */
[----:B------:R-:W-:-:S03]  /*f200*/  @P3 PRMT R18, R6, 0x7610, R18 ;  /* 0x0000761006123816 */ /* 0x000fc60000000012 */
[----:B------:R-:W-:Y:S05]  /*f210*/  @!P2 BRA `(.L_x_4620) ;  /* 0xfffffe600000a947 */ /* 0x000fea000383ffff */
.L_x_4619:
[----:B------:R-:W-:Y:S05]  /*f220*/  BSYNC B1 ;  /* 0x0000000000017941 */ /* 0x000fea0003800000 */
.L_x_4618:
[----:B------:R-:W-:Y:S05]  /*f230*/  BRA `(.L_x_4621) ;  /* 0x000001f000007947 */ /* 0x000fea0003800000 */
.L_x_4617:
[----:B------:R-:W-:Y:S02]  /*f240*/  ISETP.GE.U32.AND P0, PT, R2, c[0x0][0x178], PT ;  /* 0x00005e0002007a0c */ /* 0x000fe40003f06070 */
[----:B------:R-:W-:-:S11]  /*f250*/  PRMT R3, R18, 0x7610, R3 ;  /* 0x0000761012037816 */ /* 0x000fd60000000003 */
[----:B------:R-:W-:Y:S05]  /*f260*/  @P0 BRA `(.L_x_4621) ;  /* 0x000001c000000947 */ /* 0x000fea0003800000 */
[----:B------:R-:W-:Y:S01]  /*f270*/  PRMT R10, R18, 0x7610, R10 ;  /* 0x00007610120a7816 */ /* 0x000fe2000000000a */
[----:B------:R-:W-:-:S04]  /*f280*/  IMAD.MOV.U32 R9, RZ, RZ, R2 ;  /* 0x000000ffff097224 */ /* 0x000fc800078e0002 */
.L_x_4622:
        /* <DEDUP_REMOVED lines=12> */
[----:B0-----:R-:W-:-:S05]  /*f350*/  F2FP.PACK_AB R10, RZ, R3 ;  /* 0x00000003ff0a723e */ /* 0x001fca00000000ff */
[----:B------:R-:W-:Y:S01]  /*f360*/  @P3 HADD2.F32 R10, -RZ, R10.H0_H0 ;  /* 0x2000000aff0a3230 */ /* 0x000fe20000004100 */
[----:B-1----:R-:W-:-:S04]  /*f370*/  F2FP.PACK_AB R3, RZ, R8 ;  /* 0x00000008ff03723e */ /* 0x002fc800000000ff */
[----:B------:R-:W-:Y:S01]  /*f380*/  @P3 FSETP.NEU.FTZ.AND P2, PT, R10, RZ, PT ;  /* 0x000000ff0a00320b */ /* 0x000fe20003f5d000 */
[----:B------:R-:W-:-:S03]  /*f390*/  @P4 HADD2.F32 R3, -RZ, R3.H0_H0 ;  /* 0x20000003ff034230 */ /* 0x000fc60000004100 */
[----:B------:R-:W-:Y:S02]  /*f3a0*/  @P3 SEL R7, RZ, 0x1, !P2 ;  /* 0x00000001ff073807 */ /* 0x000fe40005000000 */
[----:B------:R-:W-:Y:S02]  /*f3b0*/  ISETP.GE.U32.AND P2, PT, R9, c[0x0][0x178], PT ;  /* 0x00005e0009007a0c */ /* 0x000fe40003f46070 */
[----:B------:R-:W-:Y:S02]  /*f3c0*/  @P4 FSETP.NEU.FTZ.AND P0, PT, R3, RZ, PT ;  /* 0x000000ff0300420b */ /* 0x000fe40003f1d000 */
[----:B------:R-:W-:Y:S02]  /*f3d0*/  PRMT R3, RZ, 0x7610, R3 ;  /* 0x00007610ff037816 */ /* 0x000fe40000000003 */
[----:B------:R-:W-:Y:S02]  /*f3e0*/  @P4 SEL R6, RZ, 0x1, !P0 ;  /* 0x00000001ff064807 */ /* 0x000fe40004000000 */
[----:B------:R-:W-:-:S02]  /*f3f0*/  @P3 PRMT R3, R7, 0x7610, R3 ;  /* 0x0000761007033816 */ /* 0x000fc40000000003 */
[----:B------:R-:W-:Y:S02]  /*f400*/  @P4 PRMT R18, R6, 0x7610, R18 ;  /* 0x0000761006124816 */ /* 0x000fe40000000012 */
[----:B------:R-:W-:Y:S01]  /*f410*/  PRMT R10, R3, 0x7610, R10 ;  /* 0x00007610030a7816 */ /* 0x000fe2000000000a */
[----:B------:R-:W-:Y:S05]  /*f420*/  @!P2 BRA `(.L_x_4622) ;  /* 0xfffffe600000a947 */ /* 0x000fea000383ffff */
.L_x_4621:
[----:B------:R-:W-:Y:S05]  /*f430*/  BSYNC B0 ;  /* 0x0000000000007941 */ /* 0x000fea0003800000 */
.L_x_4616:
        /* <DEDUP_REMOVED lines=10> */
.L_x_4626:
        /* <DEDUP_REMOVED lines=29> */
.L_x_4625:
[----:B------:R-:W-:Y:S05]  /*f6b0*/  BSYNC B0 ;  /* 0x0000000000007941 */ /* 0x000fea0003800000 */
.L_x_4624:
[----:B0-----:R-:W-:Y:S01]  /*f6c0*/  IMAD.MOV.U32 R7, RZ, RZ, R8 ;  /* 0x000000ffff077224 */ /* 0x001fe200078e0008 */
[----:B------:R-:W-:Y:S05]  /*f6d0*/  @P5 BRA `(.L_x_4626) ;  /* 0xfffffe0000005947 */ /* 0x000fea000383ffff */
.L_x_4623:
        /* <DEDUP_REMOVED lines=14> */
.L_x_4631:
        /* <DEDUP_REMOVED lines=26> */
.L_x_4630:
[----:B------:R-:W-:Y:S05]  /*f960*/  BSYNC B0 ;  /* 0x0000000000007941 */ /* 0x000fea0003800000 */
.L_x_4629:
[----:B------:R-:W-:-:S04]  /*f970*/  SHF.R.S32.HI R2, RZ, 0x1, R2 ;  /* 0x00000001ff027819 */ /* 0x000fc80000011402 */
[----:B------:R-:W-:-:S13]  /*f980*/  ISETP.GE.AND P0, PT, R2, 0x20, PT ;  /* 0x000000200200780c */ /* 0x000fda0003f06270 */
[----:B------:R-:W-:Y:S05]  /*f990*/  @P0 BRA `(.L_x_4631) ;  /* 0xfffffe2000000947 */ /* 0x000fea000383ffff */
[----:B------:R-:W-:-:S04]  /*f9a0*/  IMAD.MOV.U32 R2, RZ, RZ, 0x20 ;  /* 0x00000020ff027424 */ /* 0x000fc800078e00ff */
.L_x_4628:
[----:B0-----:R-:W-:Y:S01]  /*f9b0*/  BAR.SYNC.DEFER_BLOCKING 0x0 ;  /* 0x0000000000007b1d */ /* 0x001fe20000010000 */
[----:B------:R-:W-:-:S13]  /*f9c0*/  ISETP.GE.AND P0, PT, R2, 0x2, PT ;  /* 0x000000020200780c */ /* 0x000fda0003f06270 */
[----:B------:R-:W-:Y:S05]  /*f9d0*/  @!P0 BRA `(.L_x_4627) ;  /* 0x000001e000008947 */ /* 0x000fea0003800000 */
[----:B------:R-:W-:Y:S01]  /*f9e0*/  PRMT R0, R3, 0x7610, R0 ;  /* 0x0000761003007816 */ /* 0x000fe20000000000 */
[----:B------:R-:W-:-:S03]  /*f9f0*/  IMAD.MOV.U32 R7, RZ, RZ, 0x1 ;  /* 0x00000001ff077424 */ /* 0x000fc600078e00ff */
.L_x_4632:
        /* <DEDUP_REMOVED lines=18> */
[----:B------:R-:W-:Y:S01]  /*fb20*/  @P2 HADD2.F32 R0, -RZ, R0.H0_H0 ;  /* 0x20000000ff002230 */ /* 0x000fe20000004100 */
[----:B------:R-:W-:Y:S02]  /*fb30*/  PRMT R3, RZ, 0x7610, R3 ;  /* 0x00007610ff037816 */ /* 0x000fe40000000003 */
[----:B------:R-:W-:Y:S02]  /*fb40*/  @P0 SEL R6, RZ, 0x1, !P4 ;  /* 0x00000001ff060807 */ /* 0x000fe40006000000 */
[----:B------:R-:W-:Y:S02]  /*fb50*/  ISETP.GE.AND P4, PT, R7, R2, PT ;  /* 0x000000020700720c */ /* 0x000fe40003f86270 */
[----:B------:R-:W-:Y:S02]  /*fb60*/  @P2 FSETP.NEU.FTZ.AND P3, PT, R0, RZ, PT ;  /* 0x000000ff0000220b */ /* 0x000fe40003f7d000 */
[----:B------:R-:W-:-:S02]  /*fb70*/  @P0 PRMT R3, R6, 0x7610, R3 ;  /* 0x0000761006030816 */ /* 0x000fc40000000003 */
[----:B------:R-:W-:-:S04]  /*fb80*/  @P2 SEL R0, RZ, 0x1, !P3 ;  /* 0x00000001ff002807 */ /* 0x000fc80005800000 */
[----:B------:R-:W-:Y:S02]  /*fb90*/  @P2 PRMT R18, R0, 0x7610, R18 ;  /* 0x0000761000122816 */ /* 0x000fe40000000012 */
[----:B------:R-:W-:Y:S01]  /*fba0*/  PRMT R0, R3, 0x7610, R0 ;  /* 0x0000761003007816 */ /* 0x000fe20000000000 */
[----:B------:R-:W-:Y:S05]  /*fbb0*/  @!P4 BRA `(.L_x_4632) ;  /* 0xfffffe400000c947 */ /* 0x000fea000383ffff */
.L_x_4627:
        /* <DEDUP_REMOVED lines=16> */
[----:B0-----:R-:W-:Y:S02]  /*fcc0*/  F2FP.PACK_AB R2, RZ, R3 ;  /* 0x00000003ff02723e */ /* 0x001fe400000000ff */
[----:B---3--:R-:W-:Y:S02]  /*fcd0*/  ISETP.NE.AND P3, PT, R0, RZ, PT ;  /* 0x000000ff0000720c */ /* 0x008fe40003f65270 */
[----:B------:R-:W-:Y:S02]  /*fce0*/  F2FP.PACK_AB R0, RZ, R18 ;  /* 0x00000012ff00723e */ /* 0x000fe400000000ff */
[----:B------:R-:W-:-:S05]  /*fcf0*/  PRMT R18, RZ, 0x7610, R18 ;  /* 0x00007610ff127816 */ /* 0x000fca0000000012 */
[----:B------:R-:W-:-:S04]  /*fd00*/  @P2 HADD2.F32 R0, -RZ, R0.H0_H0 ;  /* 0x20000000ff002230 */ /* 0x000fc80000004100 */
[----:B------:R-:W-:Y:S01]  /*fd10*/  @P3 HADD2.F32 R2, -RZ, R2.H0_H0 ;  /* 0x20000002ff023230 */ /* 0x000fe20000004100 */
[----:B------:R-:W-:-:S04]  /*fd20*/  @P2 FSETP.NEU.FTZ.AND P0, PT, R0, RZ, PT ;  /* 0x000000ff0000220b */ /* 0x000fc80003f1d000 */
[----:B------:R-:W-:Y:S02]  /*fd30*/  @P3 FSETP.NEU.FTZ.AND P1, PT, R2, RZ, PT ;  /* 0x000000ff0200320b */ /* 0x000fe40003f3d000 */
[----:B------:R-:W-:Y:S02]  /*fd40*/  @P2 SEL R0, RZ, 0x1, !P0 ;  /* 0x00000001ff002807 */ /* 0x000fe40004000000 */
[----:B------:R-:W-:Y:S02]  /*fd50*/  @P3 SEL R2, RZ, 0x1, !P1 ;  /* 0x00000001ff023807 */ /* 0x000fe40004800000 */
[----:B------:R-:W-:Y:S02]  /*fd60*/  @P2 PRMT R18, R0, 0x7610, R18 ;  /* 0x0000761000122816 */ /* 0x000fe40000000012 */
[----:B------:R-:W-:Y:S02]  /*fd70*/  @P3 PRMT R19, R2, 0x7610, R19 ;  /* 0x0000761002133816 */ /* 0x000fe40000000013 */
.L_x_4634:
        /* <DEDUP_REMOVED lines=24> */
.L_x_4636:
        /* <DEDUP_REMOVED lines=26> */
.L_x_4637:
[----:B------:R-:W-:Y:S02]  /*100a0*/  IADD3 R16, P1, R16, c[0x0][0x538], RZ ;  /* 0x00014e0010107a10 */ /* 0x000fe40007f3e0ff */
[----:B------:R-:W-:-:S03]  /*100b0*/  LOP3.LUT P0, RZ, R19, 0xff, RZ, 0xc0, !PT ;  /* 0x000000ff13ff7812 */ /* 0x000fc6000780c0ff */
[----:B------:R-:W-:Y:S01]  /*100c0*/  IMAD.X R17, RZ, RZ, c[0x0][0x53c], P1 ;  /* 0x00014f00ff117624 */ /* 0x000fe200008e06ff */
[----:B0-----:R-:W-:-:S05]  /*100d0*/  SEL R3, RZ, 0x1, !P0 ;  /* 0x00000001ff037807 */ /* 0x001fca0004000000 */
[----:B------:R-:W-:Y:S01]  /*100e0*/  STG.E.U8 [R16.64], R3 ;  /* 0x0000000310007986 */ /* 0x000fe2000c101124 */
[----:B------:R-:W-:Y:S05]  /*100f0*/  EXIT ;  /* 0x000000000000794d */ /* 0x000fea0003800000 */
.L_x_4635:
[----:B------:R-:W-:Y:S04]  /*10100*/  STG.E.U8 [R4.64], R18 ;  /* 0x0000001204007986 */ /* 0x000fe8000c101124 */
[----:B------:R-:W-:Y:S01]  /*10110*/  STG.E.U8 [R4.64+0x1], R19 ;  /* 0x0000011304007986 */ /* 0x000fe2000c101124 */
[----:B------:R-:W-:Y:S05]  /*10120*/  EXIT ;  /* 0x000000000000794d */ /* 0x000fea0003800000 */
.L_x_4633:
        /* <DEDUP_REMOVED lines=27> */
.L_x_4638:
        /* <DEDUP_REMOVED lines=24> */
.L_x_4640:
        /* <DEDUP_REMOVED lines=26> */
.L_x_4641:
[----:B------:R-:W-:Y:S02]  /*10600*/  IADD3 R16, P1, R16, c[0x0][0x538], RZ ;  /* 0x00014e0010107a10 */ /* 0x000fe40007f3e0ff */
[----:B------:R-:W-:-:S03]  /*10610*/  LOP3.LUT P0, RZ, R19, 0xff, RZ, 0xc0, !PT ;  /* 0x000000ff13ff7812 */ /* 0x000fc6000780c0ff */
[----:B------:R-:W-:Y:S01]  /*10620*/  IMAD.X R17, RZ, RZ, c[0x0][0x53c], P1 ;  /* 0x00014f00ff117624 */ /* 0x000fe200008e06ff */
[----:B0-----:R-:W-:-:S05]  /*10630*/  SEL R3, RZ, 0x1, !P0 ;  /* 0x00000001ff037807 */ /* 0x001fca0004000000 */
[----:B------:R-:W-:Y:S01]  /*10640*/  STG.E.U8 [R16.64], R3 ;  /* 0x0000000310007986 */ /* 0x000fe2000c101124 */
[----:B------:R-:W-:Y:S05]  /*10650*/  EXIT ;  /* 0x000000000000794d */ /* 0x000fea0003800000 */
.L_x_4639:
[----:B------:R-:W-:Y:S02]  /*10660*/  LOP3.LUT P0, RZ, R18, 0xff, RZ, 0xc0, !PT ;  /* 0x000000ff12ff7812 */ /* 0x000fe4000780c0ff */
[----:B------:R-:W-:Y:S02]  /*10670*/  LOP3.LUT P1, RZ, R19, 0xff, RZ, 0xc0, !PT ;  /* 0x000000ff13ff7812 */ /* 0x000fe4000782c0ff */
[----:B------:R-:W-:Y:S02]  /*10680*/  SEL R3, RZ, 0x1, !P0 ;  /* 0x00000001ff037807 */ /* 0x000fe40004000000 */
[----:B------:R-:W-:-:S03]  /*10690*/  SEL R9, RZ, 0x1, !P1 ;  /* 0x00000001ff097807 */ /* 0x000fc60004800000 */
[----:B------:R-:W-:Y:S04]  /*106a0*/  STG.E.U8 [R4.64], R3 ;  /* 0x0000000304007986 */ /* 0x000fe8000c101124 */
[----:B------:R-:W-:Y:S01]  /*106b0*/  STG.E.U8 [R6.64], R9 ;  /* 0x0000000906007986 */ /* 0x000fe2000c101124 */
[----:B------:R-:W-:Y:S05]  /*106c0*/  EXIT ;  /* 0x000000000000794d */ /* 0x000fea0003800000 */
.L_x_4607:
        /* <DEDUP_REMOVED lines=35> */
.L_x_4643:
        /* <DEDUP_REMOVED lines=24> */
.L_x_4645:
        /* <DEDUP_REMOVED lines=26> */
.L_x_4646:
[----:B------:R-:W-:Y:S02]  /*10c20*/  IADD3 R2, P1, R19, c[0x0][0x538], RZ ;  /* 0x00014e0013027a10 */ /* 0x000fe40007f3e0ff */
[----:B------:R-:W-:-:S03]  /*10c30*/  LOP3.LUT P0, RZ, R16, 0xff, RZ, 0xc0, !PT ;  /* 0x000000ff10ff7812 */ /* 0x000fc6000780c0ff */
[----:B0-----:R-:W-:Y:S01]  /*10c40*/  IMAD.X R3, RZ, RZ, c[0x0][0x53c], P1 ;  /* 0x00014f00ff037624 */ /* 0x001fe200008e06ff */
[----:B------:R-:W-:-:S05]  /*10c50*/  SEL R5, RZ, 0x1, !P0 ;  /* 0x00000001ff057807 */ /* 0x000fca0004000000 */
[----:B------:R-:W-:Y:S01]  /*10c60*/  STG.E.U8 [R2.64], R5 ;  /* 0x0000000502007986 */ /* 0x000fe2000c101124 */
[----:B------:R-:W-:Y:S05]  /*10c70*/  EXIT ;  /* 0x000000000000794d */ /* 0x000fea0003800000 */
.L_x_4644:
[----:B------:R-:W-:Y:S04]  /*10c80*/  STG.E.U8 [R4.64], R18 ;  /* 0x0000001204007986 */ /* 0x000fe8000c101124 */
[----:B------:R-:W-:Y:S01]  /*10c90*/  STG.E.U8 [R4.64+0x1], R16 ;  /* 0x0000011004007986 */ /* 0x000fe2000c101124 */
[----:B------:R-:W-:Y:S05]  /*10ca0*/  EXIT ;  /* 0x000000000000794d */ /* 0x000fea0003800000 */
.L_x_4642:
[----:B0-----:R-:W-:Y:S01]  /*10cb0*/  ISETP.NE.AND P3, PT, R0, RZ, PT ;  /* 0x000000ff0000720c */ /* 0x001fe20003f65270 */
        /* <DEDUP_REMOVED lines=26> */
.L_x_4647:
        /* <DEDUP_REMOVED lines=24> */
.L_x_4649:
        /* <DEDUP_REMOVED lines=10> */
[----:B------:R-:W-:-:S02]  /*11080*/  IMAD.MOV.U32 R5, RZ, RZ, c[0x4][0x644] ;  /* 0x01019100ff057624 */ /* 0x000fc400078e00ff */
[----:B------:R-:W-:Y:S01]  /*11090*/  IMAD.MOV.U32 R6, RZ, RZ, c[0x4][0x630] ;  /* 0x01018c00ff067624 */ /* 0x000fe200078e00ff */
[----:B0-----:R-:W0:Y:S01]  /*110a0*/  LDC.64 R2, c[0x4][R2] ;  /* 0x0100000002027b82 */ /* 0x001e220000000a00 */
[----:B------:R-:W-:Y:S02]  /*110b0*/  IMAD.MOV.U32 R7, RZ, RZ, c[0x4][0x634] ;  /* 0x01018d00ff077624 */ /* 0x000fe400078e00ff */
[----:B------:R-:W-:Y:S02]  /*110c0*/  IMAD.MOV.U32 R8, RZ, RZ, 0x2ef ;  /* 0x000002efff087424 */ /* 0x000fe400078e00ff */
        /* <DEDUP_REMOVED lines=11> */
.L_x_4650:
[----:B------:R-:W-:Y:S02]  /*11180*/  IADD3 R2, P1, R19, c[0x0][0x538], RZ ;  /* 0x00014e0013027a10 */ /* 0x000fe40007f3e0ff */
[----:B------:R-:W-:-:S03]  /*11190*/  LOP3.LUT P0, RZ, R16, 0xff, RZ, 0xc0, !PT ;  /* 0x000000ff10ff7812 */ /* 0x000fc6000780c0ff */
[----:B0-----:R-:W-:Y:S01]  /*111a0*/  IMAD.X R3, RZ, RZ, c[0x0][0x53c], P1 ;  /* 0x00014f00ff037624 */ /* 0x001fe200008e06ff */
[----:B------:R-:W-:-:S05]  /*111b0*/  SEL R5, RZ, 0x1, !P0 ;  /* 0x00000001ff057807 */ /* 0x000fca0004000000 */
[----:B------:R-:W-:Y:S01]  /*111c0*/  STG.E.U8 [R2.64], R5 ;  /* 0x0000000502007986 */ /* 0x000fe2000c101124 */
[----:B------:R-:W-:Y:S05]  /*111d0*/  EXIT ;  /* 0x000000000000794d */ /* 0x000fea0003800000 */
.L_x_4648:
[----:B------:R-:W-:Y:S02]  /*111e0*/  LOP3.LUT P0, RZ, R18, 0xff, RZ, 0xc0, !PT ;  /* 0x000000ff12ff7812 */ /* 0x000fe4000780c0ff */
[----:B------:R-:W-:Y:S02]  /*111f0*/  LOP3.LUT P1, RZ, R16, 0xff, RZ, 0xc0, !PT ;  /* 0x000000ff10ff7812 */ /* 0x000fe4000782c0ff */
[----:B------:R-:W-:Y:S02]  /*11200*/  SEL R3, RZ, 0x1, !P0 ;  /* 0x00000001ff037807 */ /* 0x000fe40004000000 */
[----:B------:R-:W-:-:S03]  /*11210*/  SEL R9, RZ, 0x1, !P1 ;  /* 0x00000001ff097807 */ /* 0x000fc60004800000 */
[----:B------:R-:W-:Y:S04]  /*11220*/  STG.E.U8 [R4.64], R3 ;  /* 0x0000000304007986 */ /* 0x000fe8000c101124 */
[----:B------:R-:W-:Y:S01]  /*11230*/  STG.E.U8 [R6.64], R9 ;  /* 0x0000000906007986 */ /* 0x000fe2000c101124 */
[----:B------:R-:W-:Y:S05]  /*11240*/  EXIT ;  /* 0x000000000000794d */ /* 0x000fea0003800000 */
.L_x_4651:
        /* <DEDUP_REMOVED lines=11> */
.L_x_7656:


//--------------------- .text._ZN2at6native13reduce_kernelILi128ELi4ENS0_8ReduceOpIN3c104HalfENS0_14func_wrapper_tIbZZZNS0_15and_kernel_cudaERNS_14TensorIteratorEENKUlvE_clEvENKUlvE8_clEvEUlbS4_E_EEjbLi4ELi4EEEEEvT1_ --------------------------
	.section	.text._ZN2at6native13reduce_kernelILi128ELi4ENS0_8ReduceOpIN3c104HalfENS0_14func_wrapper_tIbZZZNS0_15and_kernel_cudaERNS_14TensorIteratorEENKUlvE_clEvENKUlvE8_clEvEUlbS4_E_EEjbLi4ELi4EEEEEvT1_,"ax",@progbits
	.sectioninfo	@"SHI_REGISTERS=44"
	.align	128
        .global         _ZN2at6native13reduce_kernelILi128ELi4ENS0_8ReduceOpIN3c104HalfENS0_14func_wrapper_tIbZZZNS0_15and_kernel_cudaERNS_14TensorIteratorEENKUlvE_clEvENKUlvE8_clEvEUlbS4_E_EEjbLi4ELi4EEEEEvT1_
        .type           _ZN2at6native13reduce_kernelILi128ELi4ENS0_8ReduceOpIN3c104HalfENS0_14func_wrapper_tIbZZZNS0_15and_kernel_cudaERNS_14TensorIteratorEENKUlvE_clEvENKUlvE8_clEvEUlbS4_E_EEjbLi4ELi4EEEEEvT1_,@function
        .size           _ZN2at6native13reduce_kernelILi128ELi4ENS0_8ReduceOpIN3c104HalfENS0_14func_wrapper_tIbZZZNS0_15and_kernel_cudaERNS_14TensorIteratorEENKUlvE_clEvENKUlvE8_clEvEUlbS4_E_EEjbLi4ELi4EEEEEvT1_,(.L_x_7657 - _ZN2at6native13reduce_kernelILi128ELi4ENS0_8ReduceOpIN3c104HalfENS0_14func_wrapper_tIbZZZNS0_15and_kernel_cudaERNS_14TensorIteratorEENKUlvE_clEvENKUlvE8_clEvEUlbS4_E_EEjbLi4ELi4EEEEEvT1_)
        .other          _ZN2at6native13reduce_kernelILi128ELi4ENS0_8ReduceOpIN3c104HalfENS0_14func_wrapper_tIbZZZNS0_15and_kernel_cudaERNS_14TensorIteratorEENKUlvE_clEvENKUlvE8_clEvEUlbS4_E_EEjbLi4ELi4EEEEEvT1_,@"STO_CUDA_ENTRY STV_DEFAULT"
_ZN2at6native13reduce_kernelILi128ELi4ENS0_8ReduceOpIN3c104HalfENS0_14func_wrapper_tIbZZZNS0_15and_kernel_cudaERNS_14TensorIteratorEENKUlvE_clEvENKUlvE8_clEvEUlbS4_E_EEjbLi4ELi4EEEEEvT1_:
.text._ZN2at6native13reduce_kernelILi128ELi4ENS0_8ReduceOpIN3c104HalfENS0_14func_wrapper_tIbZZZNS0_15and_kernel_cudaERNS_14TensorIteratorEENKUlvE_clEvENKUlvE8_clEvEUlbS4_E_EEjbLi4ELi4EEEEEvT1_:
        /* <DEDUP_REMOVED lines=213> */
.L_x_4652:
        /* <DEDUP_REMOVED lines=51> */
.L_x_4661:
[----:B------:R-:W-:Y:S05]  /*1080*/  BSYNC B2 ;  /* 0x0000000000027941 */ /* 0x000fea0003800000 */
.L_x_4660:
        /* <DEDUP_REMOVED lines=15> */
.L_x_4659:
[----:B------:R-:W-:Y:S05]  /*1180*/  BSYNC B1 ;  /* 0x0000000000017941 */ /* 0x000fea0003800000 */
.L_x_4658:
[C---:B------:R-:W-:Y:S02]  /*1190*/  IADD3 R5, P0, -R9.reuse, 0x4, RZ ;  /* 0x0000000409057810 */ /* 0x040fe40007f1e1ff */
[----:B------:R-:W-:Y:S02]  /*11a0*/  IADD3 R3, R9, c[0x0][0x168], RZ ;  /* 0x00005a0009037a10 */ /* 0x000fe40007ffe0ff */
[----:B------:R-:W-:Y:S01]  /*11b0*/  LEA R18, P1, R5, R18, 0x1 ;  /* 0x0000001205127211 */ /* 0x000fe200078208ff */
[----:B------:R-:W-:Y:S01]  /*11c0*/  IMAD.X R6, RZ, RZ, -0x1, P0 ;  /* 0xffffffffff067424 */ /* 0x000fe200000e06ff */
[----:B------:R-:W-:-:S04]  /*11d0*/  IADD3 R3, R3, -0x4, RZ ;  /* 0xfffffffc03037810 */ /* 0x000fc80007ffe0ff */
[----:B------:R-:W-:Y:S02]  /*11e0*/  LEA.HI.X R19, R5, R19, R6, 0x1, P1 ;  /* 0x0000001305137211 */ /* 0x000fe400008f0c06 */
.L_x_4657:
[----:B------:R-:W-:Y:S05]  /*11f0*/  BSYNC B0 ;  /* 0x0000000000007941 */ /* 0x000fea0003800000 */
.L_x_4656:
[----:B------:R-:W-:Y:S01]  /*1200*/  IMAD R6, R2, c[0x0][0x17c], RZ ;  /* 0x00005f0002067a24 */ /* 0x000fe200078e02ff */
[----:B------:R-:W-:Y:S01]  /*1210*/  PRMT R4, R4, 0x5410, R4 ;  /* 0x0000541004047816 */ /* 0x000fe20000000004 */
[----:B------:R-:W-:Y:S01]  /*1220*/  BSSY B0, `(.L_x_4662) ;  /* 0x000002d000007945 */ /* 0x000fe20003800000 */
[----:B------:R-:W-:Y:S01]  /*1230*/  ISETP.NE.AND P0, PT, RZ, c[0x0][0x180], PT ;  /* 0x00006000ff007a0c */ /* 0x000fe20003f05270 */
        /* <DEDUP_REMOVED lines=9> */
[C---:B------:R-:W-:Y:S02]  /*12d0*/  PRMT R5, R4.reuse, 0x7632, R5 ;  /* 0x0000763204057816 */ /* 0x040fe40000000005 */
[----:B------:R-:W-:Y:S02]  /*12e0*/  PRMT R4, R4, 0x7632, R4 ;  /* 0x0000763204047816 */ /* 0x000fe40000000004 */
.L_x_4664:
[----:B------:R-:W-:-:S06]  /*12f0*/  IMAD.WIDE.U32 R6, R9, 0x8, R18 ;  /* 0x0000000809067825 */ /* 0x000fcc00078e0012 */
[----:B------:R-:W2:Y:S01]  /*1300*/  LDG.E.64 R6, [R6.64] ;  /* 0x0000002406067981 */ /* 0x000ea2000c1e1b00 */
[----:B------:R-:W-:Y:S02]  /*1310*/  LOP3.LUT P4, RZ, R0, 0xff, RZ, 0xc0, !PT ;  /* 0x000000ff00ff7812 */ /* 0x000fe4000788c0ff */
[----:B------:R-:W-:Y:S02]  /*1320*/  LOP3.LUT P5, RZ, R4, 0xff, RZ, 0xc0, !PT ;  /* 0x000000ff04ff7812 */ /* 0x000fe400078ac0ff */
[----:B------:R-:W-:Y:S02]  /*1330*/  LOP3.LUT P3, RZ, R5, 0xff, RZ, 0xc0, !PT ;  /* 0x000000ff05ff7812 */ /* 0x000fe4000786c0ff */
[----:B------:R-:W-:Y:S02]  /*1340*/  LOP3.LUT P2, RZ, R8, 0xff, RZ, 0xc0, !PT ;  /* 0x000000ff08ff7812 */ /* 0x000fe4000784c0ff */
[----:B------:R-:W-:Y:S02]  /*1350*/  IADD3 R9, R9, c[0x0][0x170], RZ ;  /* 0x00005c0009097a10 */ /* 0x000fe40007ffe0ff */
[----:B------:R-:W-:-:S03]  /*1360*/  PRMT R5, RZ, 0x7610, R5 ;  /* 0x00007610ff057816 */ /* 0x000fc60000000005 */
[----:B--2---:R-:W-:-:S05]  /*1370*/  @P4 HADD2.F32 R0, -RZ, R6.H0_H0 ;  /* 0x20000006ff004230 */ /* 0x004fca0000004100 */
[----:B------:R-:W-:Y:S01]  /*1380*/  @P4 FSETP.NEU.FTZ.AND P6, PT, R0, RZ, PT ;  /* 0x000000ff0000420b */ /* 0x000fe20003fdd000 */
[----:B------:R-:W-:Y:S01]  /*1390*/  @P5 HADD2.F32 R0, -RZ, R6.H1_H1 ;  /* 0x30000006ff005230 */ /* 0x000fe20000004100 */
[----:B------:R-:W-:Y:S02]  /*13a0*/  PRMT R6, RZ, 0x7610, R6 ;  /* 0x00007610ff067816 */ /* 0x000fe40000000006 */
[----:B------:R-:W-:Y:S02]  /*13b0*/  @P4 SEL R4, RZ, 0x1, !P6 ;  /* 0x00000001ff044807 */ /* 0x000fe40007000000 */
[----:B------:R-:W-:Y:S01]  /*13c0*/  @P5 FSETP.NEU.FTZ.AND P6, PT, R0, RZ, PT ;  /* 0x000000ff0000520b */ /* 0x000fe20003fdd000 */
[----:B------:R-:W-:Y:S01]  /*13d0*/  @P3 HADD2.F32 R0, -RZ, R7.H0_H0 ;  /* 0x20000007ff003230 */ /* 0x000fe20000004100 */
[----:B------:R-:W-:Y:S02]  /*13e0*/  PRMT R4, R4, 0x5410, RZ ;  /* 0x0000541004047816 */ /* 0x000fe400000000ff */
[----:B------:R-:W-:-:S02]  /*13f0*/  @P5 SEL R8, RZ, 0x1, !P6 ;  /* 0x00000001ff085807 */ /* 0x000fc40007000000 */
[----:B------:R-:W-:Y:S01]  /*1400*/  @P3 FSETP.NEU.FTZ.AND P6, PT, R0, RZ, PT ;  /* 0x000000ff0000320b */ /* 0x000fe20003fdd000 */
[----:B------:R-:W-:Y:S01]  /*1410*/  @P2 HADD2.F32 R0, -RZ, R7.H1_H1 ;  /* 0x30000007ff002230 */ /* 0x000fe20000004100 */
[----:B------:R-:W-:Y:S02]  /*1420*/  @P5 PRMT R6, R8, 0x7610, R6 ;  /* 0x0000761008065816 */ /* 0x000fe40000000006 */
[----:B------:R-:W-:Y:S02]  /*1430*/  @P3 SEL R7, RZ, 0x1, !P6 ;  /* 0x00000001ff073807 */ /* 0x000fe40007000000 */
[----:B------:R-:W-:Y:S02]  /*1440*/  @P2 FSETP.NEU.FTZ.AND P6, PT, R0, RZ, PT ;  /* 0x000000ff0000220b */ /* 0x000fe40003fdd000 */
[----:B------:R-:W-:Y:S02]  /*1450*/  LEA R0, R9, 0x3, 0x2 ;  /* 0x0000000309007811 */ /* 0x000fe400078e10ff */
[----:B------:R-:W-:-:S02]  /*1460*/  @P2 SEL R10, RZ, 0x1, !P6 ;  /* 0x00000001ff0a2807 */ /* 0x000fc40007000000 */
[----:B------:R-:W-:Y:S02]  /*1470*/  ISETP.GE.U32.AND P6, PT, R0, R3, PT ;  /* 0x000000030000720c */ /* 0x000fe40003fc6070 */
[----:B------:R-:W-:Y:S02]  /*1480*/  PRMT R0, RZ, 0x7610, R0 ;  /* 0x00007610ff007816 */ /* 0x000fe40000000000 */
[----:B------:R-:W-:Y:S02]  /*1490*/  @P2 PRMT R4, R4, 0x5410, R10 ;  /* 0x0000541004042816 */ /* 0x000fe4000000000a */
[----:B------:R-:W-:Y:S02]  /*14a0*/  @P3 PRMT R5, R7, 0x7610, R5 ;  /* 0x0000761007053816 */ /* 0x000fe40000000005 */
[C---:B------:R-:W-:Y:S02]  /*14b0*/  @P4 PRMT R0, R4.reuse, 0x7610, R0 ;  /* 0x0000761004004816 */ /* 0x040fe40000000000 */
[----:B------:R-:W-:-:S02]  /*14c0*/  PRMT R8, R4, 0x7632, R8 ;  /* 0x0000763204087816 */ /* 0x000fc40000000008 */
[----:B------:R-:W-:Y:S01]  /*14d0*/  PRMT R4, R6, 0x7610, R4 ;  /* 0x0000761006047816 */ /* 0x000fe20000000004 */
[----:B------:R-:W-:Y:S05]  /*14e0*/  @!P6 BRA `(.L_x_4664) ;  /* 0xfffffe000000e947 */ /* 0x000fea000383ffff */
.L_x_4663:
[----:B------:R-:W-:Y:S05]  /*14f0*/  BSYNC B0 ;  /* 0x0000000000007941 */ /* 0x000fea0003800000 */
.L_x_4662:
        /* <DEDUP_REMOVED lines=9> */
.L_x_4666:
[----:B------:R-:W-:Y:S05]  /*1590*/  BSYNC B0 ;  /* 0x0000000000007941 */ /* 0x000fea0003800000 */
.L_x_4665:
        /* <DEDUP_REMOVED lines=16> */
.L_x_4668:
[----:B------:R-:W-:Y:S05]  /*16a0*/  BSYNC B0 ;  /* 0x0000000000007941 */ /* 0x000fea0003800000 */
.L_x_4667:
[----:B------:R-:W0:Y:S01]  /*16b0*/  I2F.S8 R6, R6 ;  /* 0x0000000600067306 */ /* 0x000e220000001400 */
[----:B------:R-:W-:Y:S02]  /*16c0*/  LOP3.LUT P1, RZ, R0, 0xff, RZ, 0xc0, !PT ;  /* 0x000000ff00ff7812 */ /* 0x000fe4000782c0ff */
[----:B------:R-:W-:Y:S02]  /*16d0*/  PRMT R0, RZ, 0x7610, R0 ;  /* 0x00007610ff007816 */ /* 0x000fe40000000000 */
[----:B------:R-:W-:Y:S02]  /*16e0*/  PRMT R25, RZ, 0x7610, R25 ;  /* 0x00007610ff197816 */ /* 0x000fe40000000019 */
[----:B------:R-:W-:Y:S01]  /*16f0*/  PRMT R8, RZ, 0x7610, R8 ;  /* 0x00007610ff087816 */ /* 0x000fe20000000008 */
[----:B------:R-:W1:Y:S01]  /*1700*/  I2F.S8 R5, R5 ;  /* 0x0000000500057306 */ /* 0x000e620000001400 */
[----:B------:R-:W-:Y:S02]  /*1710*/  PRMT R18, RZ, 0x7610, R18 ;  /* 0x00007610ff127816 */ /* 0x000fe40000000012 */
[----:B0-----:R-:W-:-:S05]  /*1720*/  F2FP.PACK_AB R3, RZ, R6 ;  /* 0x00000006ff03723e */ /* 0x001fca00000000ff */
[----:B------:R-:W0:Y:S01]  /*1730*/  I2F.S8 R4, R4.B2 ;  /* 0x2000000400047306 */ /* 0x000e220000001400 */
        /* <DEDUP_REMOVED lines=17> */
[----:B------:R-:W-:Y:S01]  /*1850*/  PRMT R0, RZ, 0x7610, R0 ;  /* 0x00007610ff007816 */ /* 0x000fe20000000000 */
[----:B------:R-:W-:Y:S05]  /*1860*/  BRA `(.L_x_4654) ;  /* 0x0000bd9000007947 */ /* 0x000fea0003800000 */
.L_x_4655:
        /* <DEDUP_REMOVED lines=46> */
.L_x_4677:
        /* <DEDUP_REMOVED lines=211> */
.L_x_4673:
[----:B------:R-:W-:-:S04]  /*2880*/  LOP3.LUT R5, R25, 0xfffffff8, RZ, 0xc0, !PT ;  /* 0xfffffff819057812 */ /* 0x000fc800078ec0ff */
[----:B------:R-:W-:-:S05]  /*2890*/  IADD3 R4, P1, R18, R5, RZ ;  /* 0x0000000512047210 */ /* 0x000fca0007f3e0ff */
[----:B------:R-:W-:-:S05]  /*28a0*/  IMAD.X R5, RZ, RZ, R19, P1 ;  /* 0x000000ffff057224 */ /* 0x000fca00008e0613 */
[----:B------:R-:W2:Y:S01]  /*28b0*/  LDG.E.64 R30, [R4.64] ;  /* 0x00000024041e7981 */ /* 0x000ea2000c1e1b00 */
        /* <DEDUP_REMOVED lines=211> */
.L_x_4674:
        /* <DEDUP_REMOVED lines=228> */
.L_x_4675:
[----:B------:R-:W-:-:S04]  /*4430*/  LOP3.LUT R5, R4, 0xfffffff8, RZ, 0xc0, !PT ;  /* 0xfffffff804057812 */ /* 0x000fc800078ec0ff */
[----:B------:R-:W-:-:S05]  /*4440*/  IADD3 R4, P1, R18, R5, RZ ;  /* 0x0000000512047210 */ /* 0x000fca0007f3e0ff */
[----:B------:R-:W-:-:S06]  /*4450*/  IMAD.X R5, RZ, RZ, R19, P1 ;  /* 0x000000ffff057224 */ /* 0x000fcc00008e0613 */
[----:B------:R-:W2:Y:S02]  /*4460*/  LDG.E.64 R4, [R4.64] ;  /* 0x0000002404047981 */ /* 0x000ea4000c1e1b00 */
[----:B--2---:R-:W-:Y:S02]  /*4470*/  PRMT R38, R4, 0x7610, R4 ;  /* 0x0000761004267816 */ /* 0x004fe40000000004 */
        /* <DEDUP_REMOVED lines=210> */
.L_x_4676:
        /* <DEDUP_REMOVED lines=9> */
[----:B------:R-:W-:-:S03]  /*5230*/  PRMT R28, RZ, 0x7610, R28 ;  /* 0x00007610ff1c7816 */ /* 0x000fc6000000001c */
[--C-:B------:R-:W-:Y:S02]  /*5240*/  @P2 HADD2.F32 R0, -RZ, R30.reuse.H0_H0 ;  /* 0x2000001eff002230 */ /* 0x100fe40000004100 */
[----:B------:R-:W-:Y:S02]  /*5250*/  @P1 HADD2.F32 R3, -RZ, R30.H1_H1 ;  /* 0x3000001eff031230 */ /* 0x000fe40000004100 */
[----:B------:R-:W-:Y:S01]  /*5260*/  @P5 HADD2.F32 R10, -RZ, R31.H0_H0 ;  /* 0x2000001fff0a5230 */ /* 0x000fe20000004100 */
[----:B------:R-:W-:Y:S02]  /*5270*/  @P2 FSETP.NEU.FTZ.AND P3, PT, R0, RZ, PT ;  /* 0x000000ff0000220b */ /* 0x000fe40003f7d000 */
[----:B------:R-:W-:Y:S02]  /*5280*/  @P1 FSETP.NEU.FTZ.AND P6, PT, R3, RZ, PT ;  /* 0x000000ff0300120b */ /* 0x000fe40003fdd000 */
[----:B------:R-:W-:Y:S02]  /*5290*/  @P2 SEL R0, RZ, 0x1, !P3 ;  /* 0x00000001ff002807 */ /* 0x000fe40005800000 */
[----:B------:R-:W-:-:S02]  /*52a0*/  LOP3.LUT P3, RZ, R11, 0xff, RZ, 0xc0, !PT ;  /* 0x000000ff0bff7812 */ /* 0x000fc4000786c0ff */
[C---:B------:R-:W-:Y:S02]  /*52b0*/  @P2 PRMT R9, R0.reuse, 0x7610, R9 ;  /* 0x0000761000092816 */ /* 0x040fe40000000009 */
[----:B------:R-:W-:Y:S02]  /*52c0*/  PRMT R0, R0, 0x5410, RZ ;  /* 0x0000541000007816 */ /* 0x000fe400000000ff */
[----:B------:R-:W-:Y:S02]  /*52d0*/  @P1 SEL R3, RZ, 0x1, !P6 ;  /* 0x00000001ff031807 */ /* 0x000fe40007000000 */
[----:B------:R-:W-:Y:S01]  /*52e0*/  LOP3.LUT P2, RZ, R6, 0xff, RZ, 0xc0, !PT ;  /* 0x000000ff06ff7812 */ /* 0x000fe2000784c0ff */
[----:B------:R-:W-:Y:S01]  /*52f0*/  @P4 HADD2.F32 R6, -RZ, R35.H0_H0 ;  /* 0x20000023ff064230 */ /* 0x000fe20000004100 */
[----:B------:R-:W-:Y:S02]  /*5300*/  @P5 FSETP.NEU.FTZ.AND P6, PT, R10, RZ, PT ;  /* 0x000000ff0a00520b */ /* 0x000fe40003fdd000 */
[----:B------:R-:W-:-:S02]  /*5310*/  @P1 PRMT R0, R0, 0x5410, R3 ;  /* 0x0000541000001816 */ /* 0x000fc40000000003 */
[----:B------:R-:W-:Y:S02]  /*5320*/  PRMT R10, RZ, 0x7610, R10 ;  /* 0x00007610ff0a7816 */ /* 0x000fe4000000000a */
[----:B------:R-:W-:Y:S02]  /*5330*/  @P5 SEL R3, RZ, 0x1, !P6 ;  /* 0x00000001ff035807 */ /* 0x000fe40007000000 */
[----:B------:R-:W-:Y:S02]  /*5340*/  LOP3.LUT P1, RZ, R12, 0xff, RZ, 0xc0, !PT ;  /* 0x000000ff0cff7812 */ /* 0x000fe4000782c0ff */
[----:B------:R-:W-:Y:S01]  /*5350*/  @P4 FSETP.NEU.FTZ.AND P6, PT, R6, RZ, PT ;  /* 0x000000ff0600420b */ /* 0x000fe20003fdd000 */
[----:B------:R-:W-:Y:S01]  /*5360*/  @P3 HADD2.F32 R6, -RZ, R31.H1_H1 ;  /* 0x3000001fff063230 */ /* 0x000fe20000004100 */
[----:B------:R-:W-:Y:S02]  /*5370*/  @P5 PRMT R10, R3, 0x7610, R10 ;  /* 0x00007610030a5816 */ /* 0x000fe4000000000a */
[----:B------:R-:W-:-:S02]  /*5380*/  PRMT R11, R11, 0x5410, RZ ;  /* 0x000054100b0b7816 */ /* 0x000fc400000000ff */
[----:B------:R-:W-:Y:S02]  /*5390*/  @P4 SEL R3, RZ, 0x1, !P6 ;  /* 0x00000001ff034807 */ /* 0x000fe40007000000 */
[----:B------:R-:W-:Y:S02]  /*53a0*/  LOP3.LUT P5, RZ, R7, 0xff, RZ, 0xc0, !PT ;  /* 0x000000ff07ff7812 */ /* 0x000fe400078ac0ff */
[----:B------:R-:W-:Y:S01]  /*53b0*/  @P3 FSETP.NEU.FTZ.AND P6, PT, R6, RZ, PT ;  /* 0x000000ff0600320b */ /* 0x000fe20003fdd000 */
[----:B------:R-:W-:Y:S01]  /*53c0*/  @P2 HADD2.F32 R6, -RZ, R34.H1_H1 ;  /* 0x30000022ff062230 */ /* 0x000fe20000004100 */
[----:B------:R-:W-:Y:S02]  /*53d0*/  @P4 PRMT R11, R11, 0x5410, R3 ;  /* 0x000054100b0b4816 */ /* 0x000fe40000000003 */
[----:B------:R-:W-:Y:S02]  /*53e0*/  @P3 SEL R3, RZ, 0x1, !P6 ;  /* 0x00000001ff033807 */ /* 0x000fe40007000000 */
[----:B------:R-:W-:-:S02]  /*53f0*/  PRMT R11, RZ, 0x7610, R11 ;  /* 0x00007610ff0b7816 */ /* 0x000fc4000000000b */
[----:B------:R-:W-:Y:S02]  /*5400*/  LOP3.LUT P4, RZ, R13, 0xff, RZ, 0xc0, !PT ;  /* 0x000000ff0dff7812 */ /* 0x000fe4000788c0ff */
[----:B------:R-:W-:Y:S01]  /*5410*/  @P2 FSETP.NEU.FTZ.AND P6, PT, R6, RZ, PT ;  /* 0x000000ff0600220b */ /* 0x000fe20003fdd000 */
[----:B------:R-:W-:Y:S01]  /*5420*/  @P1 HADD2.F32 R6, -RZ, R34.H0_H0 ;  /* 0x20000022ff061230 */ /* 0x000fe20000004100 */
[----:B------:R-:W-:Y:S02]  /*5430*/  @P3 PRMT R11, R3, 0x7610, R11 ;  /* 0x00007610030b3816 */ /* 0x000fe4000000000b */
[----:B------:R-:W-:Y:S02]  /*5440*/  @P2 SEL R3, RZ, 0x1, !P6 ;  /* 0x00000001ff032807 */ /* 0x000fe40007000000 */
[----:B------:R-:W-:Y:S02]  /*5450*/  PRMT R7, R7, 0x5410, RZ ;  /* 0x0000541007077816 */ /* 0x000fe400000000ff */
[----:B------:R-:W-:-:S02]  /*5460*/  LOP3.LUT P3, RZ, R8, 0xff, RZ, 0xc0, !PT ;  /* 0x000000ff08ff7812 */ /* 0x000fc4000786c0ff */
[----:B------:R-:W-:Y:S01]  /*5470*/  @P1 FSETP.NEU.FTZ.AND P6, PT, R6, RZ, PT ;  /* 0x000000ff0600120b */ /* 0x000fe20003fdd000 */
[----:B------:R-:W-:Y:S01]  /*5480*/  @P5 HADD2.F32 R6, -RZ, R35.H1_H1 ;  /* 0x30000023ff065230 */ /* 0x000fe20000004100 */
[----:B------:R-:W-:Y:S02]  /*5490*/  @P2 PRMT R7, R7, 0x5410, R3 ;  /* 0x0000541007072816 */ /* 0x000fe40000000003 */
[----:B------:R-:W-:Y:S02]  /*54a0*/  PRMT R12, RZ, 0x7610, R12 ;  /* 0x00007610ff0c7816 */ /* 0x000fe4000000000c */
[----:B------:R-:W-:Y:S02]  /*54b0*/  @P1 SEL R3, RZ, 0x1, !P6 ;  /* 0x00000001ff031807 */ /* 0x000fe40007000000 */
[----:B------:R-:W-:Y:S02]  /*54c0*/  LOP3.LUT P2, RZ, R22, 0xff, RZ, 0xc0, !PT ;  /* 0x000000ff16ff7812 */ /* 0x000fe4000784c0ff */
[----:B------:R-:W-:Y:S01]  /*54d0*/  @P5 FSETP.NEU.FTZ.AND P6, PT, R6, RZ, PT ;  /* 0x000000ff0600520b */ /* 0x000fe20003fdd000 */
[----:B------:R-:W-:Y:S01]  /*54e0*/  @P4 HADD2.F32 R6, -RZ, R38.H0_H0 ;  /* 0x20000026ff064230 */ /* 0x000fe20000004100 */
[----:B------:R-:W-:-:S02]  /*54f0*/  @P1 PRMT R12, R3, 0x7610, R12 ;  /* 0x00007610030c1816 */ /* 0x000fc4000000000c */
[----:B------:R-:W-:Y:S02]  /*5500*/  PRMT R13, R13, 0x5410, RZ ;  /* 0x000054100d0d7816 */ /* 0x000fe400000000ff */
[----:B------:R-:W-:Y:S02]  /*5510*/  @P5 SEL R3, RZ, 0x1, !P6 ;  /* 0x00000001ff035807 */ /* 0x000fe40007000000 */
[----:B------:R-:W-:Y:S01]  /*5520*/  @P4 FSETP.NEU.FTZ.AND P6, PT, R6, RZ, PT ;  /* 0x000000ff0600420b */ /* 0x000fe20003fdd000 */
[----:B------:R-:W-:Y:S01]  /*5530*/  @P3 HADD2.F32 R6, -RZ, R38.H1_H1 ;  /* 0x30000026ff063230 */ /* 0x000fe20000004100 */
[----:B------:R-:W-:Y:S02]  /*5540*/  @P5 PRMT R13, R13, 0x5410, R3 ;  /* 0x000054100d0d5816 */ /* 0x000fe40000000003 */
[----:B------:R-:W-:Y:S02]  /*5550*/  LOP3.LUT P1, RZ, R14, 0xff, RZ, 0xc0, !PT ;  /* 0x000000ff0eff7812 */ /* 0x000fe4000782c0ff */
[----:B------:R-:W-:-:S02]  /*5560*/  @P4 SEL R3, RZ, 0x1, !P6 ;  /* 0x00000001ff034807 */ /* 0x000fc40007000000 */
[----:B------:R-:W-:Y:S02]  /*5570*/  PRMT R13, RZ, 0x7610, R13 ;  /* 0x00007610ff0d7816 */ /* 0x000fe4000000000d */
[----:B------:R-:W-:Y:S01]  /*5580*/  @P3 FSETP.NEU.FTZ.AND P6, PT, R6, RZ, PT ;  /* 0x000000ff0600320b */ /* 0x000fe20003fdd000 */
[--C-:B------:R-:W-:Y:S01]  /*5590*/  @P2 HADD2.F32 R6, -RZ, R39.reuse.H0_H0 ;  /* 0x20000027ff062230 */ /* 0x100fe20000004100 */
[----:B------:R-:W-:Y:S02]  /*55a0*/  @P4 PRMT R13, R3, 0x7610, R13 ;  /* 0x00007610030d4816 */ /* 0x000fe4000000000d */
[----:B------:R-:W-:Y:S02]  /*55b0*/  LOP3.LUT P4, RZ, R15, 0xff, RZ, 0xc0, !PT ;  /* 0x000000ff0fff7812 */ /* 0x000fe4000788c0ff */
[----:B------:R-:W-:Y:S01]  /*55c0*/  @P3 SEL R3, RZ, 0x1, !P6 ;  /* 0x00000001ff033807 */ /* 0x000fe20007000000 */
[----:B------:R-:W-:Y:S01]  /*55d0*/  @P1 HADD2.F32 R8, -RZ, R39.H1_H1 ;  /* 0x30000027ff081230 */ /* 0x000fe20000004100 */
[----:B------:R-:W-:-:S02]  /*55e0*/  @P2 FSETP.NEU.FTZ.AND P6, PT, R6, RZ, PT ;  /* 0x000000ff0600220b */ /* 0x000fc40003fdd000 */
[----:B------:R-:W-:Y:S02]  /*55f0*/  PRMT R15, R15, 0x5410, RZ ;  /* 0x000054100f0f7816 */ /* 0x000fe400000000ff */
[----:B------:R-:W-:Y:S02]  /*5600*/  PRMT R22, RZ, 0x7610, R22 ;  /* 0x00007610ff167816 */ /* 0x000fe40000000016 */
[----:B------:R-:W-:Y:S02]  /*5610*/  @P2 SEL R6, RZ, 0x1, !P6 ;  /* 0x00000001ff062807 */ /* 0x000fe40007000000 */
[----:B------:R-:W-:Y:S02]  /*5620*/  @P3 PRMT R15, R15, 0x5410, R3 ;  /* 0x000054100f0f3816 */ /* 0x000fe40000000003 */
[----:B------:R-:W-:Y:S02]  /*5630*/  LOP3.LUT P3, RZ, R20, 0xff, RZ, 0xc0, !PT ;  /* 0x000000ff14ff7812 */ /* 0x000fe4000786c0ff */
[----:B------:R-:W-:-:S02]  /*5640*/  LOP3.LUT P5, RZ, R26, 0xff, RZ, 0xc0, !PT ;  /* 0x000000ff1aff7812 */ /* 0x000fc400078ac0ff */
[----:B------:R-:W-:Y:S01]  /*5650*/  @P2 PRMT R22, R6, 0x7610, R22 ;  /* 0x0000761006162816 */ /* 0x000fe20000000016 */
[----:B------:R-:W-:Y:S01]  /*5660*/  IMAD.MOV.U32 R6, RZ, RZ, c[0x0][0x170] ;  /* 0x00005c00ff067624 */ /* 0x000fe200078e00ff */
[----:B------:R-:W-:Y:S02]  /*5670*/  @P1 FSETP.NEU.FTZ.AND P6, PT, R8, RZ, PT ;  /* 0x000000ff0800120b */ /* 0x000fe40003fdd000 */
[----:B------:R-:W-:Y:S01]  /*5680*/  PRMT R14, R14, 0x5410, RZ ;  /* 0x000054100e0e7816 */ /* 0x000fe200000000ff */
[----:B------:R-:W-:Y:S01]  /*5690*/  IMAD R29, R6, 0x2, R29 ;  /* 0x00000002061d7824 */ /* 0x000fe200078e021d */
[----:B------:R-:W-:Y:S02]  /*56a0*/  @P1 SEL R3, RZ, 0x1, !P6 ;  /* 0x00000001ff031807 */ /* 0x000fe40007000000 */
[----:B------:R-:W-:Y:S02]  /*56b0*/  LOP3.LUT P2, RZ, R27, 0xff, RZ, 0xc0, !PT ;  /* 0x000000ff1bff7812 */ /* 0x000fe4000784c0ff */
[----:B------:R-:W-:-:S02]  /*56c0*/  @P1 PRMT R14, R14, 0x5410, R3 ;  /* 0x000054100e0e1816 */ /* 0x000fc40000000003 */
[----:B------:R-:W-:Y:S02]  /*56d0*/  IADD3 R29, R29, c[0x0][0x170], RZ ;  /* 0x00005c001d1d7a10 */ /* 0x000fe40007ffe0ff */
[----:B------:R-:W-:Y:S02]  /*56e0*/  PRMT R27, RZ, 0x7610, R27 ;  /* 0x00007610ff1b7816 */ /* 0x000fe4000000001b */
[----:B------:R-:W-:Y:S02]  /*56f0*/  PRMT R26, RZ, 0x7610, R26 ;  /* 0x00007610ff1a7816 */ /* 0x000fe4000000001a */
[----:B------:R-:W-:Y:S02]  /*5700*/  PRMT R7, R13, 0x7632, R7 ;  /* 0x000076320d077816 */ /* 0x000fe40000000007 */
[----:B------:R-:W-:Y:S02]  /*5710*/  PRMT R14, R14, 0x7632, R14 ;  /* 0x000076320e0e7816 */ /* 0x000fe4000000000e */
[----:B------:R-:W-:-:S02]  /*5720*/  PRMT R0, R0, 0x7632, R0 ;  /* 0x0000763200007816 */ /* 0x000fc40000000000 */
[----:B--2---:R-:W-:Y:S02]  /*5730*/  PRMT R36, R4, 0x7632, R36 ;  /* 0x0000763204247816 */ /* 0x004fe40000000024 */
[----:B------:R-:W-:-:S03]  /*5740*/  PRMT R37, R5, 0x7632, R37 ;  /* 0x0000763205257816 */ /* 0x000fc60000000025 */
[----:B------:R-:W-:Y:S01]  /*5750*/  @P4 HADD2.F32 R8, -RZ, R36.H0_H0 ;  /* 0x20000024ff084230 */ /* 0x000fe20000004100 */
[----:B------:R-:W-:Y:S01]  /*5760*/  PRMT R36, R36, 0x5410, R4 ;  /* 0x0000541024247816 */ /* 0x000fe20000000004 */
[----:B------:R-:W-:Y:S01]  /*5770*/  @P3 HADD2.F32 R3, -RZ, R37.H0_H0 ;  /* 0x20000025ff033230 */ /* 0x000fe20000004100 */
[----:B------:R-:W-:Y:S01]  /*5780*/  PRMT R37, R37, 0x5410, R5 ;  /* 0x0000541025257816 */ /* 0x000fe20000000005 */
[----:B------:R-:W-:Y:S01]  /*5790*/  IMAD R5, R6, 0x3, R29 ;  /* 0x0000000306057824 */ /* 0x000fe200078e021d */
[----:B------:R-:W-:Y:S01]  /*57a0*/  @P4 FSETP.NEU.FTZ.AND P1, PT, R8, RZ, PT ;  /* 0x000000ff0800420b */ /* 0x000fe20003f3d000 */
[----:B------:R-:W-:Y:S01]  /*57b0*/  @P5 HADD2.F32 R4, -RZ, R36.H1_H1 ;  /* 0x30000024ff045230 */ /* 0x000fe20000004100 */
[----:B------:R-:W-:Y:S01]  /*57c0*/  @P3 FSETP.NEU.FTZ.AND P6, PT, R3, RZ, PT ;  /* 0x000000ff0300320b */ /* 0x000fe20003fdd000 */
[----:B------:R-:W-:Y:S01]  /*57d0*/  @P2 HADD2.F32 R6, -RZ, R37.H1_H1 ;  /* 0x30000025ff062230 */ /* 0x000fe20000004100 */
[----:B------:R-:W-:Y:S02]  /*57e0*/  @P4 SEL R3, RZ, 0x1, !P1 ;  /* 0x00000001ff034807 */ /* 0x000fe40004800000 */
[----:B------:R-:W-:-:S02]  /*57f0*/  @P5 FSETP.NEU.FTZ.AND P1, PT, R4, RZ, PT ;  /* 0x000000ff0400520b */ /* 0x000fc40003f3d000 */
[----:B------:R-:W-:Y:S02]  /*5800*/  @P3 SEL R4, RZ, 0x1, !P6 ;  /* 0x00000001ff043807 */ /* 0x000fe40007000000 */
[----:B------:R-:W-:Y:S02]  /*5810*/  ISETP.GE.U32.AND P6, PT, R5, c[0x0][0x168], PT ;  /* 0x00005a0005007a0c */ /* 0x000fe40003fc6070 */
[----:B------:R-:W-:Y:S02]  /*5820*/  PRMT R8, R8, 0x5410, RZ ;  /* 0x0000541008087816 */ /* 0x000fe400000000ff */
[----:B------:R-:W-:Y:S02]  /*5830*/  @P5 SEL R5, RZ, 0x1, !P1 ;  /* 0x00000001ff055807 */ /* 0x000fe40004800000 */
[----:B------:R-:W-:Y:S02]  /*5840*/  @P2 FSETP.NEU.FTZ.AND P1, PT, R6, RZ, PT ;  /* 0x000000ff0600220b */ /* 0x000fe40003f3d000 */
[----:B------:R-:W-:-:S02]  /*5850*/  @P4 PRMT R8, R8, 0x5410, R3 ;  /* 0x0000541008084816 */ /* 0x000fc40000000003 */
[----:B------:R-:W-:Y:S02]  /*5860*/  @P2 SEL R6, RZ, 0x1, !P1 ;  /* 0x00000001ff062807 */ /* 0x000fe40004800000 */
[----:B------:R-:W-:Y:S02]  /*5870*/  @P3 PRMT R28, R4, 0x7610, R28 ;  /* 0x00007610041c3816 */ /* 0x000fe4000000001c */
[----:B------:R-:W-:Y:S02]  /*5880*/  PRMT R8, R15, 0x7632, R8 ;  /* 0x000076320f087816 */ /* 0x000fe40000000008 */
[----:B------:R-:W-:Y:S02]  /*5890*/  @P2 PRMT R27, R6, 0x7610, R27 ;  /* 0x00007610061b2816 */ /* 0x000fe4000000001b */
[----:B------:R-:W-:Y:S02]  /*58a0*/  @P5 PRMT R26, R5, 0x7610, R26 ;  /* 0x00007610051a5816 */ /* 0x000fe4000000001a */
[----:B------:R-:W-:-:S02]  /*58b0*/  PRMT R6, R7, 0x7632, R6 ;  /* 0x0000763207067816 */ /* 0x000fc40000000006 */
[----:B------:R-:W-:Y:S02]  /*58c0*/  PRMT R3, R11, 0x7632, R3 ;  /* 0x000076320b037816 */ /* 0x000fe40000000003 */
[----:B------:R-:W-:Y:S02]  /*58d0*/  PRMT R20, R28, 0x7610, R20 ;  /* 0x000076101c147816 */ /* 0x000fe40000000014 */
[----:B------:R-:W-:Y:S01]  /*58e0*/  PRMT R15, R8, 0x7632, R15 ;  /* 0x00007632080f7816 */ /* 0x000fe2000000000f */
[----:B------:R-:W-:Y:S01]  /*58f0*/  @P6 CALL.REL.NOINC `(.L_x_4672) ;  /* 0x0000001000006944 */ /* 0x000fe20003c00000 */
[----:B------:R-:W-:Y:S05]  /*5900*/  BRA `(.L_x_4677) ;  /* 0xffffc24000007947 */ /* 0x000fea000383ffff */
.L_x_4672:
[----:B------:R-:W-:Y:S05]  /*5910*/  BSYNC B0 ;  /* 0x0000000000007941 */ /* 0x000fea0003800000 */
.L_x_4671:
        /* <DEDUP_REMOVED lines=212> */
.L_x_4680:
[----:B------:R-:W-:-:S04]  /*6660*/  LOP3.LUT R15, R21, 0xfffffff8, RZ, 0xc0, !PT ;  /* 0xfffffff8150f7812 */ /* 0x000fc800078ec0ff */
[----:B------:R-:W-:-:S05]  /*6670*/  IADD3 R14, P2, R18, R15, RZ ;  /* 0x0000000f120e7210 */ /* 0x000fca0007f5e0ff */
[----:B------:R-:W-:-:S06]  /*6680*/  IMAD.X R15, RZ, RZ, R19, P2 ;  /* 0x000000ffff0f7224 */ /* 0x000fcc00010e0613 */
[----:B------:R-:W2:Y:S01]  /*6690*/  LDG.E.64 R14, [R14.64] ;  /* 0x000000240e0e7981 */ /* 0x000ea2000c1e1b00 */
[----:B------:R-:W-:-:S04]  /*66a0*/  IADD3 R25, R29, c[0x0][0x170], RZ ;  /* 0x00005c001d197a10 */ /* 0x000fc80007ffe0ff */
[----:B------:R-:W-:Y:S02]  /*66b0*/  ISETP.GE.U32.AND P2, PT, R25, c[0x0][0x168], PT ;  /* 0x00005a0019007a0c */ /* 0x000fe40003f46070 */
[----:B--2---:R-:W-:Y:S02]  /*66c0*/  PRMT R30, R14, 0x7610, R14 ;  /* 0x000076100e1e7816 */ /* 0x004fe4000000000e */
        /* <DEDUP_REMOVED lines=203> */
.L_x_4681:
        /* <DEDUP_REMOVED lines=210> */
.L_x_4682:
[----:B------:R-:W-:-:S04]  /*80a0*/  LOP3.LUT R21, R32, 0xfffffff8, RZ, 0xc0, !PT ;  /* 0xfffffff820157812 */ /* 0x000fc800078ec0ff */
[----:B------:R-:W-:-:S05]  /*80b0*/  IADD3 R20, P2, R18, R21, RZ ;  /* 0x0000001512147210 */ /* 0x000fca0007f5e0ff */
[----:B------:R-:W-:-:S06]  /*80c0*/  IMAD.X R21, RZ, RZ, R19, P2 ;  /* 0x000000ffff157224 */ /* 0x000fcc00010e0613 */
[----:B------:R-:W2:Y:S01]  /*80d0*/  LDG.E.64 R20, [R20.64] ;  /* 0x0000002414147981 */ /* 0x000ea2000c1e1b00 */
[----:B------:R-:W-:-:S04]  /*80e0*/  IADD3 R15, R15, c[0x0][0x170], RZ ;  /* 0x00005c000f0f7a10 */ /* 0x000fc80007ffe0ff */
[----:B------:R-:W-:Y:S02]  /*80f0*/  ISETP.GE.U32.AND P2, PT, R15, c[0x0][0x168], PT ;  /* 0x00005a000f007a0c */ /* 0x000fe40003f46070 */
[----:B--2---:R-:W-:Y:S02]  /*8100*/  PRMT R38, R20, 0x7610, R20 ;  /* 0x0000761014267816 */ /* 0x004fe40000000014 */
[----:B------:R-:W-:-:S09]  /*8110*/  PRMT R39, R21, 0x7610, R21 ;  /* 0x0000761015277816 */ /* 0x000fd20000000015 */
        /* <DEDUP_REMOVED lines=201> */
.L_x_4683:
[----:B------:R-:W-:-:S04]  /*8db0*/  LOP3.LUT R15, R20, 0xfffffff8, RZ, 0xc0, !PT ;  /* 0xfffffff8140f7812 */ /* 0x000fc800078ec0ff */
[----:B------:R-:W-:-:S05]  /*8dc0*/  IADD3 R14, P1, R18, R15, RZ ;  /* 0x0000000f120e7210 */ /* 0x000fca0007f3e0ff */
[----:B------:R-:W-:-:S06]  /*8dd0*/  IMAD.X R15, RZ, RZ, R19, P1 ;  /* 0x000000ffff0f7224 */ /* 0x000fcc00008e0613 */
[----:B------:R-:W2:Y:S02]  /*8de0*/  LDG.E.64 R14, [R14.64] ;  /* 0x000000240e0e7981 */ /* 0x000ea4000c1e1b00 */
[----:B--2---:R-:W-:Y:S02]  /*8df0*/  PRMT R36, R14, 0x5432, R14 ;  /* 0x000054320e247816 */ /* 0x004fe4000000000e */
[----:B------:R-:W-:Y:S02]  /*8e00*/  PRMT R37, R15, 0x5432, R15 ;  /* 0x000054320f257816 */ /* 0x000fe4000000000f */
.L_x_4679:
[----:B------:R-:W-:Y:S05]  /*8e10*/  BSYNC B0 ;  /* 0x0000000000007941 */ /* 0x000fea0003800000 */
.L_x_4678:
[----:B------:R-:W-:Y:S01]  /*8e20*/  BSSY B0, `(.L_x_4684) ;  /* 0x0000084000007945 */ /* 0x000fe20003800000 */
[----:B------:R-:W-:Y:S05]  /*8e30*/  @P0 BRA `(.L_x_4685) ;  /* 0x0000082000000947 */ /* 0x000fea0003800000 */
[----:B------:R-:W-:Y:S02]  /*8e40*/  LOP3.LUT P1, RZ, R9, 0xff, RZ, 0xc0, !PT ;  /* 0x000000ff09ff7812 */ /* 0x000fe4000782c0ff */
[----:B------:R-:W-:Y:S02]  /*8e50*/  LOP3.LUT P2, RZ, R0, 0xff, RZ, 0xc0, !PT ;  /* 0x000000ff00ff7812 */ /* 0x000fe4000784c0ff */
[----:B------:R-:W-:Y:S02]  /*8e60*/  LOP3.LUT P0, RZ, R10, 0xff, RZ, 0xc0, !PT ;  /* 0x000000ff0aff7812 */ /* 0x000fe4000780c0ff */
[----:B------:R-:W-:-:S02]  /*8e70*/  LOP3.LUT P3, RZ, R3, 0xff, RZ, 0xc0, !PT ;  /* 0x000000ff03ff7812 */ /* 0x000fc4000786c0ff */
[----:B------:R-:W-:Y:S02]  /*8e80*/  IADD3 R29, R29, c[0x0][0x170], RZ ;  /* 0x00005c001d1d7a10 */ /* 0x000fe40007ffe0ff */
[----:B------:R-:W-:Y:S02]  /*8e90*/  PRMT R14, RZ, 0x7610, R14 ;  /* 0x00007610ff0e7816 */ /* 0x000fe4000000000e */
[----:B------:R-:W-:Y:S01]  /*8ea0*/  PRMT R9, RZ, 0x7610, R9 ;  /* 0x00007610ff097816 */ /* 0x000fe20000000009 */
[--C-:B------:R-:W-:Y:S01]  /*8eb0*/  @P1 HADD2.F32 R0, -RZ, R30.reuse.H0_H0 ;  /* 0x2000001eff001230 */ /* 0x100fe20000004100 */
[----:B------:R-:W-:Y:S01]  /*8ec0*/  PRMT R10, RZ, 0x7610, R10 ;  /* 0x00007610ff0a7816 */ /* 0x000fe2000000000a */
[----:B------:R-:W-:Y:S02]  /*8ed0*/  @P2 HADD2.F32 R30, -RZ, R30.H1_H1 ;  /* 0x3000001eff1e2230 */ /* 0x000fe40000004100 */
[----:B------:R-:W-:Y:S01]  /*8ee0*/  @P0 HADD2.F32 R3, -RZ, R31.H0_H0 ;  /* 0x2000001fff030230 */ /* 0x000fe20000004100 */
[----:B------:R-:W-:Y:S01]  /*8ef0*/  @P1 FSETP.NEU.FTZ.AND P6, PT, R0, RZ, PT ;  /* 0x000000ff0000120b */ /* 0x000fe20003fdd000 */
[----:B------:R-:W-:Y:S01]  /*8f00*/  @P3 HADD2.F32 R0, -RZ, R35.H0_H0 ;  /* 0x20000023ff003230 */ /* 0x000fe20000004100 */
[----:B------:R-:W-:-:S02]  /*8f10*/  @P2 FSETP.NEU.FTZ.AND P4, PT, R30, RZ, PT ;  /* 0x000000ff1e00220b */ /* 0x000fc40003f9d000 */
[----:B------:R-:W-:Y:S02]  /*8f20*/  @P0 FSETP.NEU.FTZ.AND P5, PT, R3, RZ, PT ;  /* 0x000000ff0300020b */ /* 0x000fe40003fbd000 */
[----:B------:R-:W-:Y:S02]  /*8f30*/  @P1 SEL R3, RZ, 0x1, !P6 ;  /* 0x00000001ff031807 */ /* 0x000fe40007000000 */
[----:B------:R-:W-:Y:S02]  /*8f40*/  @P3 FSETP.NEU.FTZ.AND P6, PT, R0, RZ, PT ;  /* 0x000000ff0000320b */ /* 0x000fe40003fdd000 */
[----:B------:R-:W-:Y:S02]  /*8f50*/  @P2 SEL R0, RZ, 0x1, !P4 ;  /* 0x00000001ff002807 */ /* 0x000fe40006000000 */
[----:B------:R-:W-:Y:S02]  /*8f60*/  ISETP.GE.U32.AND P4, PT, R29, c[0x0][0x168], PT ;  /* 0x00005a001d007a0c */ /* 0x000fe40003f86070 */
[----:B------:R-:W-:-:S02]  /*8f70*/  PRMT R3, R3, 0x5410, RZ ;  /* 0x0000541003037816 */ /* 0x000fc400000000ff */
[----:B------:R-:W-:Y:S02]  /*8f80*/  @P3 SEL R18, RZ, 0x1, !P6 ;  /* 0x00000001ff123807 */ /* 0x000fe40007000000 */
[----:B------:R-:W-:Y:S02]  /*8f90*/  @P2 PRMT R3, R3, 0x5410, R0 ;  /* 0x0000541003032816 */ /* 0x000fe40000000000 */
[----:B------:R-:W-:Y:S02]  /*8fa0*/  @P3 PRMT R14, R18, 0x7610, R14 ;  /* 0x00007610120e3816 */ /* 0x000fe4000000000e */
[----:B------:R-:W-:Y:S02]  /*8fb0*/  @P1 PRMT R9, R3, 0x7610, R9 ;  /* 0x0000761003091816 */ /* 0x000fe40000000009 */
[----:B------:R-:W-:Y:S02]  /*8fc0*/  @P0 SEL R15, RZ, 0x1, !P5 ;  /* 0x00000001ff0f0807 */ /* 0x000fe40006800000 */
[----:B------:R-:W-:-:S02]  /*8fd0*/  PRMT R3, R14, 0x7610, R3 ;  /* 0x000076100e037816 */ /* 0x000fc40000000003 */
        /* <DEDUP_REMOVED lines=9> */
[----:B------:R-:W-:Y:S01]  /*9070*/  PRMT R5, R5, 0x5410, RZ ;  /* 0x0000541005057816 */ /* 0x000fe200000000ff */
[----:B------:R-:W-:Y:S01]  /*9080*/  @P3 HADD2.F32 R31, -RZ, R31.H1_H1 ;  /* 0x3000001fff1f3230 */ /* 0x000fe20000004100 */
[----:B------:R-:W-:Y:S01]  /*9090*/  PRMT R12, RZ, 0x7610, R12 ;  /* 0x00007610ff0c7816 */ /* 0x000fe2000000000c */
[--C-:B------:R-:W-:Y:S01]  /*90a0*/  @P2 HADD2.F32 R0, -RZ, R34.reuse.H1_H1 ;  /* 0x30000022ff002230 */ /* 0x100fe20000004100 */
[----:B------:R-:W-:Y:S01]  /*90b0*/  PRMT R3, R14, 0x7610, R3 ;  /* 0x000076100e037816 */ /* 0x000fe20000000003 */
[----:B------:R-:W-:Y:S01]  /*90c0*/  @P0 HADD2.F32 R35, -RZ, R35.H1_H1 ;  /* 0x30000023ff230230 */ /* 0x000fe20000004100 */
[----:B------:R-:W-:Y:S01]  /*90d0*/  @P3 FSETP.NEU.FTZ.AND P4, PT, R31, RZ, PT ;  /* 0x000000ff1f00320b */ /* 0x000fe20003f9d000 */
[----:B------:R-:W-:-:S03]  /*90e0*/  @P1 HADD2.F32 R34, -RZ, R34.H0_H0 ;  /* 0x20000022ff221230 */ /* 0x000fc60000004100 */
[----:B------:R-:W-:Y:S02]  /*90f0*/  @P3 SEL R4, RZ, 0x1, !P4 ;  /* 0x00000001ff043807 */ /* 0x000fe40006000000 */
[----:B------:R-:W-:Y:S02]  /*9100*/  @P2 FSETP.NEU.FTZ.AND P4, PT, R0, RZ, PT ;  /* 0x000000ff0000220b */ /* 0x000fe40003f9d000 */
[C---:B------:R-:W-:Y:S02]  /*9110*/  @P3 PRMT R11, R4.reuse, 0x7610, R11 ;  /* 0x00007610040b3816 */ /* 0x040fe4000000000b */
[----:B------:R-:W-:Y:S02]  /*9120*/  PRMT R4, R4, 0x5410, RZ ;  /* 0x0000541004047816 */ /* 0x000fe400000000ff */
[----:B------:R-:W-:Y:S02]  /*9130*/  @P2 SEL R0, RZ, 0x1, !P4 ;  /* 0x00000001ff002807 */ /* 0x000fe40006000000 */
[----:B------:R-:W-:-:S02]  /*9140*/  @P0 FSETP.NEU.FTZ.AND P6, PT, R35, RZ, PT ;  /* 0x000000ff2300020b */ /* 0x000fc40003fdd000 */
[----:B------:R-:W-:Y:S02]  /*9150*/  @P2 PRMT R4, R4, 0x5410, R0 ;  /* 0x0000541004042816 */ /* 0x000fe40000000000 */
[----:B------:R-:W-:Y:S02]  /*9160*/  ISETP.GE.U32.AND P2, PT, R29, c[0x0][0x168], PT ;  /* 0x00005a001d007a0c */ /* 0x000fe40003f46070 */
[----:B------:R-:W-:Y:S02]  /*9170*/  @P1 FSETP.NEU.FTZ.AND P5, PT, R34, RZ, PT ;  /* 0x000000ff2200120b */ /* 0x000fe40003fbd000 */
[----:B------:R-:W-:Y:S02]  /*9180*/  @P0 SEL R18, RZ, 0x1, !P6 ;  /* 0x00000001ff120807 */ /* 0x000fe40007000000 */
[----:B------:R-:W-:Y:S02]  /*9190*/  @P1 SEL R15, RZ, 0x1, !P5 ;  /* 0x00000001ff0f1807 */ /* 0x000fe40006800000 */
[----:B------:R-:W-:-:S02]  /*91a0*/  @P0 PRMT R5, R5, 0x5410, R18 ;  /* 0x0000541005050816 */ /* 0x000fc40000000012 */
[----:B------:R-:W-:Y:S02]  /*91b0*/  @P1 PRMT R12, R15, 0x7610, R12 ;  /* 0x000076100f0c1816 */ /* 0x000fe4000000000c */
        /* <DEDUP_REMOVED lines=10> */
[----:B------:R-:W-:Y:S01]  /*9260*/  ISETP.GE.U32.AND P5, PT, R29, c[0x0][0x168], PT ;  /* 0x00005a001d007a0c */ /* 0x000fe20003fa6070 */
[--C-:B------:R-:W-:Y:S01]  /*9270*/  @P3 HADD2.F32 R0, -RZ, R38.reuse.H0_H0 ;  /* 0x20000026ff003230 */ /* 0x100fe20000004100 */
[----:B------:R-:W-:Y:S01]  /*9280*/  PRMT R3, R14, 0x7610, R3 ;  /* 0x000076100e037816 */ /* 0x000fe20000000003 */
[----:B------:R-:W-:Y:S01]  /*9290*/  @P2 HADD2.F32 R38, -RZ, R38.H1_H1 ;  /* 0x30000026ff262230 */ /* 0x000fe20000004100 */
[----:B------:R-:W-:-:S02]  /*92a0*/  PRMT R22, RZ, 0x7610, R22 ;  /* 0x00007610ff167816 */ /* 0x000fc40000000016 */
[----:B------:R-:W-:Y:S01]  /*92b0*/  @P3 FSETP.NEU.FTZ.AND P6, PT, R0, RZ, PT ;  /* 0x000000ff0000320b */ /* 0x000fe20003fdd000 */
[--C-:B------:R-:W-:Y:S01]  /*92c0*/  @P1 HADD2.F32 R0, -RZ, R39.reuse.H0_H0 ;  /* 0x20000027ff001230 */ /* 0x100fe20000004100 */
[----:B------:R-:W-:Y:S01]  /*92d0*/  @P2 FSETP.NEU.FTZ.AND P4, PT, R38, RZ, PT ;  /* 0x000000ff2600220b */ /* 0x000fe20003f9d000 */
[----:B------:R-:W-:Y:S01]  /*92e0*/  @P0 HADD2.F32 R39, -RZ, R39.H1_H1 ;  /* 0x30000027ff270230 */ /* 0x000fe20000004100 */
[----:B------:R-:W-:Y:S02]  /*92f0*/  @P3 SEL R6, RZ, 0x1, !P6 ;  /* 0x00000001ff063807 */ /* 0x000fe40007000000 */
[----:B------:R-:W-:Y:S02]  /*9300*/  @P1 FSETP.NEU.FTZ.AND P6, PT, R0, RZ, PT ;  /* 0x000000ff0000120b */ /* 0x000fe40003fdd000 */
[----:B------:R-:W-:Y:S02]  /*9310*/  @P2 SEL R0, RZ, 0x1, !P4 ;  /* 0x00000001ff002807 */ /* 0x000fe40006000000 */
[----:B------:R-:W-:-:S02]  /*9320*/  @P0 FSETP.NEU.FTZ.AND P4, PT, R39, RZ, PT ;  /* 0x000000ff2700020b */ /* 0x000fc40003f9d000 */
[----:B------:R-:W-:Y:S02]  /*9330*/  PRMT R6, R6, 0x5410, RZ ;  /* 0x0000541006067816 */ /* 0x000fe400000000ff */
[----:B------:R-:W-:Y:S02]  /*9340*/  PRMT R0, R0, 0x5410, RZ ;  /* 0x0000541000007816 */ /* 0x000fe400000000ff */
[----:B------:R-:W-:Y:S02]  /*9350*/  @P0 SEL R15, RZ, 0x1, !P4 ;  /* 0x00000001ff0f0807 */ /* 0x000fe40006000000 */
[C---:B------:R-:W-:Y:S02]  /*9360*/  @P3 PRMT R13, R6.reuse, 0x7610, R13 ;  /* 0x00007610060d3816 */ /* 0x040fe4000000000d */
[----:B------:R-:W-:Y:S02]  /*9370*/  @P2 PRMT R6, R6, 0x5410, R0 ;  /* 0x0000541006062816 */ /* 0x000fe40000000000 */
[----:B------:R-:W-:-:S02]  /*9380*/  @P0 PRMT R0, R0, 0x5410, R15 ;  /* 0x0000541000000816 */ /* 0x000fc4000000000f */
[----:B------:R-:W-:Y:S02]  /*9390*/  @P1 SEL R7, RZ, 0x1, !P6 ;  /* 0x00000001ff071807 */ /* 0x000fe40007000000 */
[----:B------:R-:W-:Y:S02]  /*93a0*/  PRMT R0, R3, 0x7632, R0 ;  /* 0x0000763203007816 */ /* 0x000fe40000000000 */
        /* <DEDUP_REMOVED lines=12> */
[----:B------:R-:W-:Y:S02]  /*9470*/  PRMT R6, R6, 0x7632, R6 ;  /* 0x0000763206067816 */ /* 0x000fe40000000006 */
[----:B------:R-:W-:Y:S01]  /*9480*/  @P0 PRMT R7, R0, 0x7632, R7 ;  /* 0x0000763200070816 */ /* 0x000fe20000000007 */
[--C-:B------:R-:W-:Y:S01]  /*9490*/  @P6 HADD2.F32 R0, -RZ, R36.reuse.H0_H0 ;  /* 0x20000024ff006230 */ /* 0x100fe20000004100 */
[----:B------:R-:W-:Y:S01]  /*94a0*/  @P0 PRMT R3, R14, 0x7610, R3 ;  /* 0x000076100e030816 */ /* 0x000fe20000000003 */
[--C-:B------:R-:W-:Y:S01]  /*94b0*/  @P2 HADD2.F32 R8, -RZ, R37.reuse.H1_H1 ;  /* 0x30000025ff082230 */ /* 0x100fe20000004100 */
[----:B------:R-:W-:Y:S01]  /*94c0*/  PRMT R14, RZ, 0x7610, R14 ;  /* 0x00007610ff0e7816 */ /* 0x000fe2000000000e */
[----:B------:R-:W-:Y:S01]  /*94d0*/  @P1 HADD2.F32 R36, -RZ, R36.H1_H1 ;  /* 0x30000024ff241230 */ /* 0x000fe20000004100 */
[----:B------:R-:W-:Y:S01]  /*94e0*/  @P6 FSETP.NEU.FTZ.AND P5, PT, R0, RZ, PT ;  /* 0x000000ff0000620b */ /* 0x000fe20003fbd000 */
[----:B------:R-:W-:Y:S01]  /*94f0*/  @P0 HADD2.F32 R37, -RZ, R37.H0_H0 ;  /* 0x20000025ff250230 */ /* 0x000fe20000004100 */
[----:B------:R-:W-:-:S02]  /*9500*/  @P2 FSETP.NEU.FTZ.AND P4, PT, R8, RZ, PT ;  /* 0x000000ff0800220b */ /* 0x000fc40003f9d000 */
[----:B------:R-:W-:Y:S02]  /*9510*/  @P6 SEL R14, RZ, 0x1, !P5 ;  /* 0x00000001ff0e6807 */ /* 0x000fe40006800000 */
[----:B------:R-:W-:Y:S02]  /*9520*/  @P1 FSETP.NEU.FTZ.AND P3, PT, R36, RZ, PT ;  /* 0x000000ff2400120b */ /* 0x000fe40003f7d000 */
[----:B------:R-:W-:Y:S02]  /*9530*/  @P0 FSETP.NEU.FTZ.AND P5, PT, R37, RZ, PT ;  /* 0x000000ff2500020b */ /* 0x000fe40003fbd000 */
[----:B------:R-:W-:Y:S02]  /*9540*/  PRMT R5, R5, 0x7632, R5 ;  /* 0x0000763205057816 */ /* 0x000fe40000000005 */
        /* <DEDUP_REMOVED lines=16> */
[----:B------:R-:W-:Y:S02]  /*9650*/  @P0 PRMT R8, R14, 0x7610, R8 ;  /* 0x000076100e080816 */ /* 0x000fe40000000008 */
.L_x_4685:
[----:B------:R-:W-:Y:S05]  /*9660*/  BSYNC B0 ;  /* 0x0000000000007941 */ /* 0x000fea0003800000 */
.L_x_4684:
        /* <DEDUP_REMOVED lines=9> */
[----:B0-----:R-:W-:-:S05]  /*9700*/  F2FP.PACK_AB R3, RZ, R4 ;  /* 0x00000004ff03723e */ /* 0x001fca00000000ff */
[----:B------:R-:W-:Y:S02]  /*9710*/  @P1 HADD2.F32 R3, -RZ, R3.H0_H0 ;  /* 0x20000003ff031230 */ /* 0x000fe40000004100 */
[----:B------:R-:W0:Y:S01]  /*9720*/  I2F.S8 R5, R5 ;  /* 0x0000000500057306 */ /* 0x000e220000001400 */
[----:B-1----:R-:W-:Y:S02]  /*9730*/  F2FP.PACK_AB R9, RZ, R12 ;  /* 0x0000000cff09723e */ /* 0x002fe400000000ff */
[----:B------:R-:W-:Y:S02]  /*9740*/  @P1 FSETP.NEU.FTZ.AND P3, PT, R3, RZ, PT ;  /* 0x000000ff0300120b */ /* 0x000fe40003f7d000 */
[----:B------:R-:W-:Y:S01]  /*9750*/  PRMT R3, RZ, 0x7610, R3 ;  /* 0x00007610ff037816 */ /* 0x000fe20000000003 */
[----:B------:R-:W-:Y:S01]  /*9760*/  @P2 HADD2.F32 R4, -RZ, R9.H0_H0 ;  /* 0x20000009ff042230 */ /* 0x000fe20000004100 */
[----:B--2---:R-:W-:Y:S01]  /*9770*/  F2FP.PACK_AB R0, RZ, R11 ;  /* 0x0000000bff00723e */ /* 0x004fe200000000ff */
[----:B------:R-:W1:Y:S03]  /*9780*/  I2F.S8 R13, R13 ;  /* 0x0000000d000d7306 */ /* 0x000e660000001400 */
[----:B------:R-:W-:Y:S01]  /*9790*/  @P2 FSETP.NEU.FTZ.AND P4, PT, R4, RZ, PT ;  /* 0x000000ff0400220b */ /* 0x000fe20003f9d000 */
[----:B------:R-:W-:Y:S01]  /*97a0*/  @P6 HADD2.F32 R0, -RZ, R0.H0_H0 ;  /* 0x20000000ff006230 */ /* 0x000fe20000004100 */
[----:B------:R-:W-:-:S02]  /*97b0*/  PRMT R4, RZ, 0x7610, R4 ;  /* 0x00007610ff047816 */ /* 0x000fc40000000004 */
[----:B0-----:R-:W-:Y:S01]  /*97c0*/  F2FP.PACK_AB R9, RZ, R5 ;  /* 0x00000005ff09723e */ /* 0x001fe200000000ff */
[----:B------:R-:W0:Y:S01]  /*97d0*/  I2F.S8 R6, R6 ;  /* 0x0000000600067306 */ /* 0x000e220000001400 */
[----:B------:R-:W-:Y:S02]  /*97e0*/  @P6 FSETP.NEU.FTZ.AND P5, PT, R0, RZ, PT ;  /* 0x000000ff0000620b */ /* 0x000fe40003fbd000 */
[----:B------:R-:W-:Y:S01]  /*97f0*/  PRMT R0, RZ, 0x7610, R0 ;  /* 0x00007610ff007816 */ /* 0x000fe20000000000 */
[----:B------:R-:W-:Y:S01]  /*9800*/  @P0 HADD2.F32 R5, -RZ, R9.H0_H0 ;  /* 0x20000009ff050230 */ /* 0x000fe20000004100 */
[----:B------:R-:W-:Y:S02]  /*9810*/  @P1 SEL R0, RZ, 0x1, !P3 ;  /* 0x00000001ff001807 */ /* 0x000fe40005800000 */
[----:B------:R-:W-:Y:S01]  /*9820*/  @P6 SEL R3, RZ, 0x1, !P5 ;  /* 0x00000001ff036807 */ /* 0x000fe20006800000 */
[----:B------:R-:W2:Y:S01]  /*9830*/  I2F.S8 R22, R22 ;  /* 0x0000001600167306 */ /* 0x000ea20000001400 */
[----:B------:R-:W-:-:S02]  /*9840*/  @P0 FSETP.NEU.FTZ.AND P5, PT, R5, RZ, PT ;  /* 0x000000ff0500020b */ /* 0x000fc40003fbd000 */
[----:B------:R-:W-:Y:S02]  /*9850*/  @P2 SEL R4, RZ, 0x1, !P4 ;  /* 0x00000001ff042807 */ /* 0x000fe40006000000 */
[----:B------:R-:W-:Y:S02]  /*9860*/  PRMT R5, R0, 0x9910, RZ ;  /* 0x0000991000057816 */ /* 0x000fe400000000ff */
[----:B------:R-:W-:Y:S01]  /*9870*/  PRMT R9, R4, 0x9910, RZ ;  /* 0x0000991004097816 */ /* 0x000fe200000000ff */
[----:B------:R-:W3:Y:S01]  /*9880*/  I2F.S8 R7, R7 ;  /* 0x0000000700077306 */ /* 0x000ee20000001400 */
[----:B------:R-:W-:Y:S01]  /*9890*/  PRMT R3, R3, 0x9910, RZ ;  /* 0x0000991003037816 */ /* 0x000fe200000000ff */
[----:B------:R-:W-:Y:S01]  /*98a0*/  IMAD.MOV.U32 R4, RZ, RZ, R5 ;  /* 0x000000ffff047224 */ /* 0x000fe200078e0005 */
[----:B------:R-:W-:Y:S01]  /*98b0*/  PRMT R0, RZ, 0x7610, R0 ;  /* 0x00007610ff007816 */ /* 0x000fe20000000000 */
[----:B------:R-:W-:Y:S01]  /*98c0*/  IMAD.MOV.U32 R5, RZ, RZ, R9 ;  /* 0x000000ffff057224 */ /* 0x000fe200078e0009 */
[----:B------:R-:W-:-:S02]  /*98d0*/  ISETP.NE.AND P1, PT, R3, RZ, PT ;  /* 0x000000ff0300720c */ /* 0x000fc40003f25270 */
[----:B------:R-:W-:Y:S01]  /*98e0*/  @P0 SEL R0, RZ, 0x1, !P5 ;  /* 0x00000001ff000807 */ /* 0x000fe20006800000 */
        /* <DEDUP_REMOVED lines=8> */
[----:B------:R-:W-:Y:S01]  /*9970*/  @P1 HADD2.F32 R0, -RZ, R13.H0_H0 ;  /* 0x2000000dff001230 */ /* 0x000fe20000004100 */
[----:B--2---:R-:W-:Y:S01]  /*9980*/  F2FP.PACK_AB R4, RZ, R22 ;  /* 0x00000016ff04723e */ /* 0x004fe200000000ff */
[----:B------:R-:W-:Y:S01]  /*9990*/  @P5 HADD2.F32 R3, -RZ, R3.H0_H0 ;  /* 0x20000003ff035230 */ /* 0x000fe20000004100 */
[----:B---3--:R-:W-:Y:S01]  /*99a0*/  F2FP.PACK_AB R5, RZ, R7 ;  /* 0x00000007ff05723e */ /* 0x008fe200000000ff */
[----:B------:R-:W0:Y:S01]  /*99b0*/  I2F.S8 R27, R27 ;  /* 0x0000001b001b7306 */ /* 0x000e220000001400 */
[----:B------:R-:W-:Y:S01]  /*99c0*/  @P1 FSETP.NEU.FTZ.AND P2, PT, R0, RZ, PT ;  /* 0x000000ff0000120b */ /* 0x000fe20003f5d000 */
[----:B------:R-:W-:Y:S01]  /*99d0*/  @P6 HADD2.F32 R4, -RZ, R4.H0_H0 ;  /* 0x20000004ff046230 */ /* 0x000fe20000004100 */
[----:B------:R-:W-:Y:S02]  /*99e0*/  @P5 FSETP.NEU.FTZ.AND P3, PT, R3, RZ, PT ;  /* 0x000000ff0300520b */ /* 0x000fe40003f7d000 */
[----:B------:R-:W-:-:S02]  /*99f0*/  PRMT R3, RZ, 0x7610, R3 ;  /* 0x00007610ff037816 */ /* 0x000fc40000000003 */
[----:B------:R-:W-:Y:S01]  /*9a00*/  PRMT R0, RZ, 0x7610, R0 ;  /* 0x00007610ff007816 */ /* 0x000fe20000000000 */
[----:B------:R-:W-:Y:S01]  /*9a10*/  @P0 HADD2.F32 R5, -RZ, R5.H0_H0 ;  /* 0x20000005ff050230 */ /* 0x000fe20000004100 */
[----:B------:R-:W-:Y:S02]  /*9a20*/  @P1 SEL R3, RZ, 0x1, !P2 ;  /* 0x00000001ff031807 */ /* 0x000fe40005000000 */
[----:B------:R-:W-:Y:S02]  /*9a30*/  @P5 SEL R0, RZ, 0x1, !P3 ;  /* 0x00000001ff005807 */ /* 0x000fe40005800000 */
[----:B------:R-:W-:Y:S02]  /*9a40*/  @P6 FSETP.NEU.FTZ.AND P4, PT, R4, RZ, PT ;  /* 0x000000ff0400620b */ /* 0x000fe40003f9d000 */
[----:B------:R-:W-:Y:S02]  /*9a50*/  PRMT R3, R3, 0x9910, RZ ;  /* 0x0000991003037816 */ /* 0x000fe400000000ff */
[----:B------:R-:W-:-:S02]  /*9a60*/  PRMT R6, R0, 0x9910, RZ ;  /* 0x0000991000067816 */ /* 0x000fc400000000ff */
[----:B------:R-:W-:Y:S01]  /*9a70*/  PRMT R4, RZ, 0x7610, R4 ;  /* 0x00007610ff047816 */ /* 0x000fe20000000004 */
[----:B------:R-:W-:Y:S01]  /*9a80*/  IMAD.MOV.U32 R0, RZ, RZ, R3 ;  /* 0x000000ffff007224 */ /* 0x000fe200078e0003 */
[----:B------:R-:W-:Y:S01]  /*9a90*/  @P6 SEL R4, RZ, 0x1, !P4 ;  /* 0x00000001ff046807 */ /* 0x000fe20006000000 */
[----:B------:R-:W-:Y:S01]  /*9aa0*/  IMAD.MOV.U32 R3, RZ, RZ, R6 ;  /* 0x000000ffff037224 */ /* 0x000fe200078e0006 */
[----:B------:R-:W-:Y:S02]  /*9ab0*/  @P0 FSETP.NEU.FTZ.AND P4, PT, R5, RZ, PT ;  /* 0x000000ff0500020b */ /* 0x000fe40003f9d000 */
[----:B------:R-:W-:Y:S02]  /*9ac0*/  PRMT R4, R4, 0x9910, RZ ;  /* 0x0000991004047816 */ /* 0x000fe400000000ff */
[----:B------:R-:W-:Y:S02]  /*9ad0*/  ISETP.NE.AND P3, PT, R0, RZ, PT ;  /* 0x000000ff0000720c */ /* 0x000fe40003f65270 */
[----:B------:R-:W-:-:S02]  /*9ae0*/  ISETP.NE.AND P2, PT, R3, RZ, PT ;  /* 0x000000ff0300720c */ /* 0x000fc40003f45270 */
[----:B------:R-:W-:Y:S02]  /*9af0*/  ISETP.NE.AND P1, PT, R4, RZ, PT ;  /* 0x000000ff0400720c */ /* 0x000fe40003f25270 */
[----:B------:R-:W-:Y:S02]  /*9b00*/  PRMT R0, RZ, 0x7610, R0 ;  /* 0x00007610ff007816 */ /* 0x000fe40000000000 */
[----:B------:R-:W-:Y:S02]  /*9b10*/  @P0 SEL R0, RZ, 0x1, !P4 ;  /* 0x00000001ff000807 */ /* 0x000fe40006000000 */
[----:B----4-:R-:W-:Y:S02]  /*9b20*/  F2FP.PACK_AB R26, RZ, R26 ;  /* 0x0000001aff1a723e */ /* 0x010fe400000000ff */
[----:B------:R-:W-:Y:S02]  /*9b30*/  PRMT R5, R0, 0x9910, RZ ;  /* 0x0000991000057816 */ /* 0x000fe400000000ff */
[----:B-1----:R-:W-:Y:S01]  /*9b40*/  F2FP.PACK_AB R3, RZ, R8 ;  /* 0x00000008ff03723e */ /* 0x002fe200000000ff */
[----:B------:R-:W-:Y:S01]  /*9b50*/  @P3 HADD2.F32 R0, -RZ, R26.H0_H0 ;  /* 0x2000001aff003230 */ /* 0x000fe20000004100 */
[----:B0-----:R-:W-:-:S02]  /*9b60*/  F2FP.PACK_AB R4, RZ, R27 ;  /* 0x0000001bff04723e */ /* 0x001fc400000000ff */
[----:B------:R-:W-:Y:S01]  /*9b70*/  ISETP.NE.AND P6, PT, R5, RZ, PT ;  /* 0x000000ff0500720c */ /* 0x000fe20003fc5270 */
[----:B------:R-:W-:Y:S01]  /*9b80*/  @P2 HADD2.F32 R3, -RZ, R3.H0_H0 ;  /* 0x20000003ff032230 */ /* 0x000fe20000004100 */
[----:B------:R-:W-:Y:S01]  /*9b90*/  @P3 FSETP.NEU.FTZ.AND P0, PT, R0, RZ, PT ;  /* 0x000000ff0000320b */ /* 0x000fe20003f1d000 */
[----:B------:R-:W-:Y:S01]  /*9ba0*/  @P1 HADD2.F32 R4, -RZ, R4.H0_H0 ;  /* 0x20000004ff041230 */ /* 0x000fe20000004100 */
[----:B------:R-:W-:Y:S02]  /*9bb0*/  PRMT R8, RZ, 0x7610, R8 ;  /* 0x00007610ff087816 */ /* 0x000fe40000000008 */
[----:B------:R-:W-:Y:S02]  /*9bc0*/  @P2 FSETP.NEU.FTZ.AND P4, PT, R3, RZ, PT ;  /* 0x000000ff0300220b */ /* 0x000fe40003f9d000 */
[----:B------:R-:W-:Y:S02]  /*9bd0*/  @P1 FSETP.NEU.FTZ.AND P5, PT, R4, RZ, PT ;  /* 0x000000ff0400120b */ /* 0x000fe40003fbd000 */
[----:B------:R-:W-:-:S02]  /*9be0*/  @P3 SEL R0, RZ, 0x1, !P0 ;  /* 0x00000001ff003807 */ /* 0x000fc40004000000 */
[----:B------:R-:W-:Y:S02]  /*9bf0*/  @P2 SEL R3, RZ, 0x1, !P4 ;  /* 0x00000001ff032807 */ /* 0x000fe40006000000 */
[----:B------:R-:W-:Y:S02]  /*9c00*/  @P1 SEL R4, RZ, 0x1, !P5 ;  /* 0x00000001ff041807 */ /* 0x000fe40006800000 */
[----:B------:R-:W-:Y:S02]  /*9c10*/  @P3 PRMT R25, R0, 0x7610, R25 ;  /* 0x0000761000193816 */ /* 0x000fe40000000019 */
[----:B------:R-:W-:Y:S02]  /*9c20*/  @P2 PRMT R8, R3, 0x7610, R8 ;  /* 0x0000761003082816 */ /* 0x000fe40000000008 */
[----:B------:R-:W-:Y:S02]  /*9c30*/  @P1 PRMT R18, R4, 0x7610, R18 ;  /* 0x0000761004121816 */ /* 0x000fe40000000012 */
[----:B------:R-:W-:Y:S01]  /*9c40*/  PRMT R0, RZ, 0x7610, R0 ;  /* 0x00007610ff007816 */ /* 0x000fe20000000000 */
[----:B------:R-:W-:Y:S05]  /*9c50*/  @!P6 BRA `(.L_x_4654) ;  /* 0x000039a00000e947 */ /* 0x000fea0003800000 */
[----:B------:R-:W0:Y:S02]  /*9c60*/  I2F.S8 R28, R28 ;  /* 0x0000001c001c7306 */ /* 0x000e240000001400 */
[----:B0-----:R-:W-:-:S05]  /*9c70*/  F2FP.PACK_AB R0, RZ, R28 ;  /* 0x0000001cff00723e */ /* 0x001fca00000000ff */
[----:B------:R-:W-:-:S05]  /*9c80*/  HADD2.F32 R0, -RZ, R0.H0_H0 ;  /* 0x20000000ff007230 */ /* 0x000fca0000004100 */
[----:B------:R-:W-:-:S04]  /*9c90*/  FSETP.NEU.FTZ.AND P0, PT, R0, RZ, PT ;  /* 0x000000ff0000720b */ /* 0x000fc80003f1d000 */
[----:B------:R-:W-:Y:S01]  /*9ca0*/  SEL R0, RZ, 0x1, !P0 ;  /* 0x00000001ff007807 */ /* 0x000fe20004000000 */
[----:B------:R-:W-:Y:S05]  /*9cb0*/  BRA `(.L_x_4654) ;  /* 0x0000394000007947 */ /* 0x000fea0003800000 */
.L_x_4670:
[----:B------:R-:W-:Y:S01]  /*9cc0*/  ISETP.GE.U32.AND P0, PT, R0, c[0x0][0x168], PT ;  /* 0x00005a0000007a0c */ /* 0x000fe20003f06070 */
[----:B------:R-:W-:Y:S01]  /*9cd0*/  BSSY B0, `(.L_x_4686) ;  /* 0x00000ac000007945 */ /* 0x000fe20003800000 */
[C---:B------:R-:W-:Y:S02]  /*9ce0*/  PRMT R20, R28.reuse, 0x7610, R20 ;  /* 0x000076101c147816 */ /* 0x040fe40000000014 */
[----:B------:R-:W-:Y:S02]  /*9cf0*/  PRMT R21, R28, 0x7610, R21 ;  /* 0x000076101c157816 */ /* 0x000fe40000000015 */
[--C-:B------:R-:W-:Y:S02]  /*9d00*/  PRMT R22, R22, 0x5410, R28.reuse ;  /* 0x0000541016167816 */ /* 0x100fe4000000001c */
[C-C-:B------:R-:W-:Y:S02]  /*9d10*/  PRMT R4, R28.reuse, 0x5410, R28.reuse ;  /* 0x000054101c047816 */ /* 0x140fe4000000001c */
[----:B------:R-:W-:-:S02]  /*9d20*/  PRMT R5, R28, 0x5410, R28 ;  /* 0x000054101c057816 */ /* 0x000fc4000000001c */
[C-C-:B------:R-:W-:Y:S02]  /*9d30*/  PRMT R6, R28.reuse, 0x5410, R28.reuse ;  /* 0x000054101c067816 */ /* 0x140fe4000000001c */
        /* <DEDUP_REMOVED lines=22> */
.L_x_4688:
        /* <DEDUP_REMOVED lines=25> */
[----:B------:R-:W-:Y:S02]  /*a030*/  LOP3.LUT P6, RZ, R33, 0xff, RZ, 0xc0, !PT ;  /* 0x000000ff21ff7812 */ /* 0x000fe400078cc0ff */
[----:B------:R-:W-:Y:S02]  /*a040*/  PRMT R22, R22, 0x5410, RZ ;  /* 0x0000541016167816 */ /* 0x000fe400000000ff */
[----:B------:R-:W-:Y:S02]  /*a050*/  IADD3 R29, R29, c[0x0][0x170], RZ ;  /* 0x00005c001d1d7a10 */ /* 0x000fe40007ffe0ff */
[----:B------:R-:W-:Y:S02]  /*a060*/  PRMT R28, RZ, 0x7610, R28 ;  /* 0x00007610ff1c7816 */ /* 0x000fe4000000001c */
[----:B--2---:R-:W-:Y:S02]  /*a070*/  PRMT R34, R12, 0x7610, R34 ;  /* 0x000076100c227816 */ /* 0x004fe40000000022 */
[----:B------:R-:W-:-:S02]  /*a080*/  PRMT R25, R25, 0x5410, R13 ;  /* 0x0000541019197816 */ /* 0x000fc4000000000d */
[----:B------:R-:W-:Y:S01]  /*a090*/  PRMT R35, R13, 0x7632, R35 ;  /* 0x000076320d237816 */ /* 0x000fe20000000023 */
[----:B------:R-:W-:Y:S01]  /*a0a0*/  @P3 HADD2.F32 R8, -RZ, R34.H0_H0 ;  /* 0x20000022ff083230 */ /* 0x000fe20000004100 */
[----:B------:R-:W-:Y:S01]  /*a0b0*/  PRMT R34, R34, 0x7610, R12 ;  /* 0x0000761022227816 */ /* 0x000fe2000000000c */
[----:B------:R-:W-:-:S03]  /*a0c0*/  @P2 HADD2.F32 R13, -RZ, R25.H1_H1 ;  /* 0x30000019ff0d2230 */ /* 0x000fc60000004100 */
[----:B------:R-:W-:Y:S01]  /*a0d0*/  @P3 FSETP.NEU.FTZ.AND P4, PT, R8, RZ, PT ;  /* 0x000000ff0800320b */ /* 0x000fe20003f9d000 */
[----:B------:R-:W-:-:S03]  /*a0e0*/  @P0 HADD2.F32 R7, -RZ, R34.H1_H1 ;  /* 0x30000022ff070230 */ /* 0x000fc60000004100 */
[----:B------:R-:W-:Y:S02]  /*a0f0*/  @P3 SEL R8, RZ, 0x1, !P4 ;  /* 0x00000001ff083807 */ /* 0x000fe40006000000 */
[C---:B------:R-:W-:Y:S02]  /*a100*/  @P0 FSETP.NEU.FTZ.AND P4, PT, R7.reuse, RZ, PT ;  /* 0x000000ff0700020b */ /* 0x040fe40003f9d000 */
[----:B------:R-:W-:Y:S02]  /*a110*/  PRMT R7, R7, 0x5410, RZ ;  /* 0x0000541007077816 */ /* 0x000fe400000000ff */
[----:B------:R-:W-:Y:S02]  /*a120*/  @P0 SEL R12, RZ, 0x1, !P4 ;  /* 0x00000001ff0c0807 */ /* 0x000fe40006000000 */
[----:B------:R-:W-:Y:S02]  /*a130*/  @P3 PRMT R9, R8, 0x7610, R9 ;  /* 0x0000761008093816 */ /* 0x000fe40000000009 */
[----:B------:R-:W-:Y:S01]  /*a140*/  @P0 PRMT R7, R7, 0x5410, R12 ;  /* 0x0000541007070816 */ /* 0x000fe2000000000c */
[----:B------:R-:W-:Y:S01]  /*a150*/  @P1 HADD2.F32 R12, -RZ, R35.H0_H0 ;  /* 0x20000023ff0c1230 */ /* 0x000fe20000004100 */
[----:B------:R-:W-:-:S02]  /*a160*/  @P2 FSETP.NEU.FTZ.AND P3, PT, R13, RZ, PT ;  /* 0x000000ff0d00220b */ /* 0x000fc40003f7d000 */
[----:B------:R-:W-:Y:S02]  /*a170*/  LOP3.LUT P4, RZ, R6, 0xff, RZ, 0xc0, !PT ;  /* 0x000000ff06ff7812 */ /* 0x000fe4000788c0ff */
[----:B------:R-:W-:Y:S02]  /*a180*/  PRMT R8, RZ, 0x7610, R8 ;  /* 0x00007610ff087816 */ /* 0x000fe40000000008 */
[----:B------:R-:W-:Y:S02]  /*a190*/  @P2 SEL R6, RZ, 0x1, !P3 ;  /* 0x00000001ff062807 */ /* 0x000fe40005800000 */
[----:B---3--:R-:W-:Y:S02]  /*a1a0*/  PRMT R33, R33, 0x5410, R20 ;  /* 0x0000541021217816 */ /* 0x008fe40000000014 */
[----:B------:R-:W-:Y:S02]  /*a1b0*/  @P1 FSETP.NEU.FTZ.AND P3, PT, R12, RZ, PT ;  /* 0x000000ff0c00120b */ /* 0x000fe40003f7d000 */
[----:B------:R-:W-:Y:S01]  /*a1c0*/  LOP3.LUT P0, RZ, R11, 0xff, RZ, 0xc0, !PT ;  /* 0x000000ff0bff7812 */ /* 0x000fe2000780c0ff */
[----:B------:R-:W-:Y:S01]  /*a1d0*/  @P5 HADD2.F32 R12, -RZ, R33.H1_H1 ;  /* 0x30000021ff0c5230 */ /* 0x000fe20000004100 */
[----:B------:R-:W-:-:S02]  /*a1e0*/  @P2 PRMT R8, R6, 0x7610, R8 ;  /* 0x0000761006082816 */ /* 0x000fc40000000008 */
[----:B------:R-:W-:Y:S02]  /*a1f0*/  PRMT R6, R6, 0x5410, RZ ;  /* 0x0000541006067816 */ /* 0x000fe400000000ff */
[----:B------:R-:W-:Y:S02]  /*a200*/  @P1 SEL R11, RZ, 0x1, !P3 ;  /* 0x00000001ff0b1807 */ /* 0x000fe40005800000 */
[----:B------:R-:W-:Y:S02]  /*a210*/  PRMT R35, R35, 0x7610, R20 ;  /* 0x0000761023237816 */ /* 0x000fe40000000014 */
[----:B------:R-:W-:Y:S02]  /*a220*/  LOP3.LUT P2, RZ, R32, 0xff, RZ, 0xc0, !PT ;  /* 0x000000ff20ff7812 */ /* 0x000fe4000784c0ff */
[----:B------:R-:W-:Y:S01]  /*a230*/  @P1 PRMT R6, R6, 0x5410, R11 ;  /* 0x0000541006061816 */ /* 0x000fe2000000000b */
[----:B------:R-:W-:Y:S01]  /*a240*/  @P6 HADD2.F32 R11, -RZ, R35.H1_H1 ;  /* 0x30000023ff0b6230 */ /* 0x000fe20000004100 */
[----:B------:R-:W-:-:S02]  /*a250*/  PRMT R32, R32, 0x5410, R21 ;  /* 0x0000541020207816 */ /* 0x000fc40000000015 */
[----:B------:R-:W-:Y:S02]  /*a260*/  @P5 FSETP.NEU.FTZ.AND P1, PT, R12, RZ, PT ;  /* 0x000000ff0c00520b */ /* 0x000fe40003f3d000 */
[----:B------:R-:W-:Y:S01]  /*a270*/  LOP3.LUT P3, RZ, R5, 0xff, RZ, 0xc0, !PT ;  /* 0x000000ff05ff7812 */ /* 0x000fe2000786c0ff */
[----:B------:R-:W-:Y:S01]  /*a280*/  @P4 HADD2.F32 R12, -RZ, R32.H1_H1 ;  /* 0x30000020ff0c4230 */ /* 0x000fe20000004100 */
[----:B------:R-:W-:Y:S02]  /*a290*/  PRMT R7, RZ, 0x7610, R7 ;  /* 0x00007610ff077816 */ /* 0x000fe40000000007 */
[----:B------:R-:W-:Y:S02]  /*a2a0*/  @P5 SEL R5, RZ, 0x1, !P1 ;  /* 0x00000001ff055807 */ /* 0x000fe40004800000 */
[----:B------:R-:W-:Y:S02]  /*a2b0*/  PRMT R36, R21, 0x7632, R36 ;  /* 0x0000763215247816 */ /* 0x000fe40000000024 */
[----:B------:R-:W-:-:S02]  /*a2c0*/  @P6 FSETP.NEU.FTZ.AND P1, PT, R11, RZ, PT ;  /* 0x000000ff0b00620b */ /* 0x000fc40003f3d000 */
[C---:B------:R-:W-:Y:S02]  /*a2d0*/  @P5 PRMT R7, R5.reuse, 0x7610, R7 ;  /* 0x0000761005075816 */ /* 0x040fe40000000007 */
[----:B------:R-:W-:Y:S01]  /*a2e0*/  @P4 FSETP.NEU.FTZ.AND P5, PT, R12, RZ, PT ;  /* 0x000000ff0c00420b */ /* 0x000fe20003fbd000 */
[----:B------:R-:W-:Y:S01]  /*a2f0*/  @P0 HADD2.F32 R12, -RZ, R36.H0_H0 ;  /* 0x20000024ff0c0230 */ /* 0x000fe20000004100 */
[----:B------:R-:W-:Y:S02]  /*a300*/  @P6 SEL R11, RZ, 0x1, !P1 ;  /* 0x00000001ff0b6807 */ /* 0x000fe40004800000 */
[----:B------:R-:W-:Y:S02]  /*a310*/  LOP3.LUT P1, RZ, R4, 0xff, RZ, 0xc0, !PT ;  /* 0x000000ff04ff7812 */ /* 0x000fe4000782c0ff */
[----:B------:R-:W-:Y:S02]  /*a320*/  PRMT R5, R5, 0x5410, RZ ;  /* 0x0000541005057816 */ /* 0x000fe400000000ff */
[----:B----4-:R-:W-:-:S02]  /*a330*/  PRMT R36, R36, 0x5410, R26 ;  /* 0x0000541024247816 */ /* 0x010fc4000000001a */
[----:B------:R-:W-:Y:S02]  /*a340*/  @P4 SEL R4, RZ, 0x1, !P5 ;  /* 0x00000001ff044807 */ /* 0x000fe40006800000 */
[----:B------:R-:W-:Y:S01]  /*a350*/  @P0 FSETP.NEU.FTZ.AND P5, PT, R12, RZ, PT ;  /* 0x000000ff0c00020b */ /* 0x000fe20003fbd000 */
[----:B------:R-:W-:Y:S01]  /*a360*/  @P3 HADD2.F32 R12, -RZ, R36.H1_H1 ;  /* 0x30000024ff0c3230 */ /* 0x000fe20000004100 */
[----:B------:R-:W-:Y:S02]  /*a370*/  @P6 PRMT R5, R5, 0x5410, R11 ;  /* 0x0000541005056816 */ /* 0x000fe4000000000b */
[----:B------:R-:W-:Y:S02]  /*a380*/  PRMT R4, R4, 0x5410, RZ ;  /* 0x0000541004047816 */ /* 0x000fe400000000ff */
[----:B------:R-:W-:Y:S02]  /*a390*/  PRMT R6, RZ, 0x7610, R6 ;  /* 0x00007610ff067816 */ /* 0x000fe40000000006 */
[----:B------:R-:W-:-:S02]  /*a3a0*/  @P0 SEL R11, RZ, 0x1, !P5 ;  /* 0x00000001ff0b0807 */ /* 0x000fc40006800000 */
[----:B------:R-:W-:Y:S02]  /*a3b0*/  PRMT R37, R37, 0x7610, R26 ;  /* 0x0000761025257816 */ /* 0x000fe4000000001a */
[----:B------:R-:W-:Y:S02]  /*a3c0*/  LOP3.LUT P6, RZ, R31, 0xff, RZ, 0xc0, !PT ;  /* 0x000000ff1fff7812 */ /* 0x000fe400078cc0ff */
[C---:B------:R-:W-:Y:S02]  /*a3d0*/  @P4 PRMT R6, R4.reuse, 0x7610, R6 ;  /* 0x0000761004064816 */ /* 0x040fe40000000006 */
[----:B------:R-:W-:Y:S01]  /*a3e0*/  @P0 PRMT R4, R4, 0x5410, R11 ;  /* 0x0000541004040816 */ /* 0x000fe2000000000b */
[----:B------:R-:W-:Y:S01]  /*a3f0*/  @P2 HADD2.F32 R11, -RZ, R37.H1_H1 ;  /* 0x30000025ff0b2230 */ /* 0x000fe20000004100 */
[----:B------:R-:W-:Y:S02]  /*a400*/  @P3 FSETP.NEU.FTZ.AND P5, PT, R12, RZ, PT ;  /* 0x000000ff0c00320b */ /* 0x000fe40003fbd000 */
[----:B------:R-:W-:-:S02]  /*a410*/  LOP3.LUT P4, RZ, R3, 0xff, RZ, 0xc0, !PT ;  /* 0x000000ff03ff7812 */ /* 0x000fc4000788c0ff */
[----:B------:R-:W-:Y:S02]  /*a420*/  PRMT R38, R27, 0x7632, R38 ;  /* 0x000076321b267816 */ /* 0x000fe40000000026 */
[----:B------:R-:W-:Y:S02]  /*a430*/  @P3 SEL R3, RZ, 0x1, !P5 ;  /* 0x00000001ff033807 */ /* 0x000fe40006800000 */
[----:B------:R-:W-:Y:S01]  /*a440*/  @P2 FSETP.NEU.FTZ.AND P5, PT, R11, RZ, PT ;  /* 0x000000ff0b00220b */ /* 0x000fe20003fbd000 */
[----:B------:R-:W-:Y:S01]  /*a450*/  @P6 HADD2.F32 R12, -RZ, R38.H0_H0 ;  /* 0x20000026ff0c6230 */ /* 0x000fe20000004100 */
[----:B------:R-:W-:Y:S02]  /*a460*/  PRMT R37, R27, 0x7610, R37 ;  /* 0x000076101b257816 */ /* 0x000fe40000000025 */
[----:B------:R-:W-:Y:S02]  /*a470*/  @P2 SEL R13, RZ, 0x1, !P5 ;  /* 0x00000001ff0d2807 */ /* 0x000fe40006800000 */
[----:B------:R-:W-:Y:S01]  /*a480*/  PRMT R5, RZ, 0x7610, R5 ;  /* 0x00007610ff057816 */ /* 0x000fe20000000005 */
[----:B------:R-:W-:Y:S01]  /*a490*/  @P1 HADD2.F32 R11, -RZ, R37.H0_H0 ;  /* 0x20000025ff0b1230 */ /* 0x000fe20000004100 */
[----:B------:R-:W-:-:S02]  /*a4a0*/  LOP3.LUT P0, RZ, R30, 0xff, RZ, 0xc0, !PT ;  /* 0x000000ff1eff7812 */ /* 0x000fc4000780c0ff */
[----:B------:R-:W-:Y:S02]  /*a4b0*/  @P2 PRMT R22, R22, 0x5410, R13 ;  /* 0x0000541016162816 */ /* 0x000fe4000000000d */
[----:B------:R-:W-:Y:S02]  /*a4c0*/  @P6 FSETP.NEU.FTZ.AND P2, PT, R12, RZ, PT ;  /* 0x000000ff0c00620b */ /* 0x000fe40003f5d000 */
[----:B------:R-:W-:Y:S02]  /*a4d0*/  @P3 PRMT R5, R3, 0x7610, R5 ;  /* 0x0000761003053816 */ /* 0x000fe40000000005 */
[----:B------:R-:W-:Y:S02]  /*a4e0*/  LOP3.LUT P3, RZ, R0, 0xff, RZ, 0xc0, !PT ;  /* 0x000000ff00ff7812 */ /* 0x000fe4000786c0ff */
[----:B------:R-:W-:Y:S02]  /*a4f0*/  @P1 FSETP.NEU.FTZ.AND P5, PT, R11, RZ, PT ;  /* 0x000000ff0b00120b */ /* 0x000fe40003fbd000 */
[----:B------:R-:W-:-:S02]  /*a500*/  @P6 SEL R0, RZ, 0x1, !P2 ;  /* 0x00000001ff006807 */ /* 0x000fc40005000000 */
[----:B------:R-:W-:Y:S02]  /*a510*/  LOP3.LUT P2, RZ, R10, 0xff, RZ, 0xc0, !PT ;  /* 0x000000ff0aff7812 */ /* 0x000fe4000784c0ff */
[----:B------:R-:W-:Y:S02]  /*a520*/  PRMT R21, RZ, 0x7610, R21 ;  /* 0x00007610ff157816 */ /* 0x000fe40000000015 */
[----:B-----5:R-:W-:Y:S02]  /*a530*/  PRMT R26, R14, 0x7610, R14 ;  /* 0x000076100e1a7816 */ /* 0x020fe4000000000e */
[----:B------:R-:W-:Y:S02]  /*a540*/  PRMT R4, RZ, 0x7610, R4 ;  /* 0x00007610ff047816 */ /* 0x000fe40000000004 */
[----:B------:R-:W-:Y:S01]  /*a550*/  @P1 SEL R3, RZ, 0x1, !P5 ;  /* 0x00000001ff031807 */ /* 0x000fe20006800000 */
[--C-:B------:R-:W-:Y:S01]  /*a560*/  @P4 HADD2.F32 R10, -RZ, R26.reuse.H0_H0 ;  /* 0x2000001aff0a4230 */ /* 0x100fe20000004100 */
[----:B------:R-:W-:Y:S01]  /*a570*/  @P6 PRMT R21, R0, 0x7610, R21 ;  /* 0x0000761000156816 */ /* 0x000fe20000000015 */
[----:B------:R-:W-:Y:S01]  /*a580*/  IMAD.MOV.U32 R0, RZ, RZ, c[0x0][0x170] ;  /* 0x00005c00ff007624 */ /* 0x000fe200078e00ff */
[----:B------:R-:W-:Y:S01]  /*a590*/  @P1 PRMT R4, R3, 0x7610, R4 ;  /* 0x0000761003041816 */ /* 0x000fe20000000004 */
[----:B------:R-:W-:Y:S01]  /*a5a0*/  @P0 HADD2.F32 R3, -RZ, R26.H1_H1 ;  /* 0x3000001aff030230 */ /* 0x000fe20000004100 */
[----:B------:R-:W-:Y:S01]  /*a5b0*/  PRMT R30, R30, 0x5410, R15 ;  /* 0x000054101e1e7816 */ /* 0x000fe2000000000f */
[----:B------:R-:W-:Y:S01]  /*a5c0*/  IMAD R0, R0, 0x3, R29 ;  /* 0x0000000300007824 */ /* 0x000fe200078e021d */
[----:B------:R-:W-:-:S02]  /*a5d0*/  PRMT R31, R31, 0x7610, R15 ;  /* 0x000076101f1f7816 */ /* 0x000fc4000000000f */
[----:B------:R-:W-:Y:S01]  /*a5e0*/  @P4 FSETP.NEU.FTZ.AND P6, PT, R10, RZ, PT ;  /* 0x000000ff0a00420b */ /* 0x000fe20003fdd000 */
[----:B------:R-:W-:Y:S01]  /*a5f0*/  @P3 HADD2.F32 R11, -RZ, R30.H1_H1 ;  /* 0x3000001eff0b3230 */ /* 0x000fe20000004100 */
[----:B------:R-:W-:Y:S01]  /*a600*/  @P0 FSETP.NEU.FTZ.AND P1, PT, R3, RZ, PT ;  /* 0x000000ff0300020b */ /* 0x000fe20003f3d000 */
[----:B------:R-:W-:Y:S01]  /*a610*/  @P2 HADD2.F32 R3, -RZ, R31.H1_H1 ;  /* 0x3000001fff032230 */ /* 0x000fe20000004100 */
[----:B------:R-:W-:Y:S02]  /*a620*/  ISETP.GE.U32.AND P5, PT, R0, c[0x0][0x168], PT ;  /* 0x00005a0000007a0c */ /* 0x000fe40003fa6070 */
[----:B------:R-:W-:Y:S02]  /*a630*/  @P4 SEL R10, RZ, 0x1, !P6 ;  /* 0x00000001ff0a4807 */ /* 0x000fe40007000000 */
[----:B------:R-:W-:Y:S02]  /*a640*/  @P3 FSETP.NEU.FTZ.AND P6, PT, R11, RZ, PT ;  /* 0x000000ff0b00320b */ /* 0x000fe40003fdd000 */
[----:B------:R-:W-:-:S02]  /*a650*/  @P0 SEL R11, RZ, 0x1, !P1 ;  /* 0x00000001ff0b0807 */ /* 0x000fc40004800000 */
[----:B------:R-:W-:Y:S02]  /*a660*/  @P2 FSETP.NEU.FTZ.AND P1, PT, R3, RZ, PT ;  /* 0x000000ff0300220b */ /* 0x000fe40003f3d000 */
[----:B------:R-:W-:Y:S02]  /*a670*/  PRMT R20, RZ, 0x7610, R20 ;  /* 0x00007610ff147816 */ /* 0x000fe40000000014 */
[----:B------:R-:W-:Y:S02]  /*a680*/  @P2 SEL R13, RZ, 0x1, !P1 ;  /* 0x00000001ff0d2807 */ /* 0x000fe40004800000 */
[----:B------:R-:W-:Y:S02]  /*a690*/  PRMT R3, RZ, 0x7610, R3 ;  /* 0x00007610ff037816 */ /* 0x000fe40000000003 */
[----:B------:R-:W-:Y:S02]  /*a6a0*/  PRMT R0, RZ, 0x7610, R0 ;  /* 0x00007610ff007816 */ /* 0x000fe40000000000 */
[----:B------:R-:W-:-:S02]  /*a6b0*/  @P3 SEL R12, RZ, 0x1, !P6 ;  /* 0x00000001ff0c3807 */ /* 0x000fc40007000000 */
[----:B------:R-:W-:Y:S02]  /*a6c0*/  @P0 PRMT R20, R11, 0x7610, R20 ;  /* 0x000076100b140816 */ /* 0x000fe40000000014 */
[----:B------:R-:W-:Y:S02]  /*a6d0*/  @P2 PRMT R28, R13, 0x7610, R28 ;  /* 0x000076100d1c2816 */ /* 0x000fe4000000001c */
[----:B------:R-:W-:Y:S02]  /*a6e0*/  PRMT R22, R7, 0x7632, R22 ;  /* 0x0000763207167816 */ /* 0x000fe40000000016 */
[----:B------:R-:W-:Y:S02]  /*a6f0*/  @P4 PRMT R3, R10, 0x7610, R3 ;  /* 0x000076100a034816 */ /* 0x000fe40000000003 */
[----:B------:R-:W-:Y:S02]  /*a700*/  @P3 PRMT R0, R12, 0x7610, R0 ;  /* 0x000076100c003816 */ /* 0x000fe40000000000 */
        /* <DEDUP_REMOVED lines=8> */
.L_x_4687:
[----:B------:R-:W-:Y:S05]  /*a790*/  BSYNC B0 ;  /* 0x0000000000007941 */ /* 0x000fea0003800000 */
.L_x_4686:
[----:B------:R-:W-:Y:S01]  /*a7a0*/  ISETP.GE.U32.AND P1, PT, R29, c[0x0][0x168], PT ;  /* 0x00005a001d007a0c */ /* 0x000fe20003f26070 */
[----:B------:R-:W-:Y:S01]  /*a7b0*/  BSSY B0, `(.L_x_4689) ;  /* 0x000002d000007945 */ /* 0x000fe20003800000 */
[----:B------:R-:W-:-:S02]  /*a7c0*/  PRMT R22, R22, 0x7632, R22 ;  /* 0x0000763216167816 */ /* 0x000fc40000000016 */
[----:B------:R-:W-:Y:S02]  /*a7d0*/  PRMT R12, R4, 0x7632, R12 ;  /* 0x00007632040c7816 */ /* 0x000fe4000000000c */
[----:B------:R-:W-:Y:S02]  /*a7e0*/  PRMT R10, R5, 0x7632, R10 ;  /* 0x00007632050a7816 */ /* 0x000fe4000000000a */
        /* <DEDUP_REMOVED lines=10> */
[----:B------:R-:W-:Y:S02]  /*a890*/  PRMT R25, R25, 0x5410, R15 ;  /* 0x0000541019197816 */ /* 0x000fe4000000000f */
[----:B------:R-:W-:-:S07]  /*a8a0*/  PRMT R35, R15, 0x7632, R35 ;  /* 0x000076320f237816 */ /* 0x000fce0000000023 */
        /* <DEDUP_REMOVED lines=24> */
[----:B---3--:R-:W-:-:S02]  /*aa30*/  @!P0 PRMT R26, R18, 0x7610, R26 ;  /* 0x00007610121a8816 */ /* 0x008fc4000000001a */
[----:B------:R-:W-:Y:S02]  /*aa40*/  PRMT R38, R15, 0x7632, R38 ;  /* 0x000076320f267816 */ /* 0x000fe40000000026 */
[----:B------:R-:W-:Y:S02]  /*aa50*/  @!P0 PRMT R26, R26, 0x7610, R18 ;  /* 0x000076101a1a8816 */ /* 0x000fe40000000012 */
[--C-:B------:R-:W-:Y:S02]  /*aa60*/  @!P0 PRMT R30, R30, 0x5410, R19.reuse ;  /* 0x000054101e1e8816 */ /* 0x100fe40000000013 */
[----:B------:R-:W-:Y:S02]  /*aa70*/  @!P0 PRMT R31, R31, 0x7610, R19 ;  /* 0x000076101f1f8816 */ /* 0x000fe40000000013 */
.L_x_4690:
[----:B------:R-:W-:Y:S05]  /*aa80*/  BSYNC B0 ;  /* 0x0000000000007941 */ /* 0x000fea0003800000 */
.L_x_4689:
[----:B------:R-:W-:Y:S01]  /*aa90*/  BSSY B0, `(.L_x_4691) ;  /* 0x0000083000007945 */ /* 0x000fe20003800000 */
[----:B------:R-:W-:Y:S05]  /*aaa0*/  @P1 BRA `(.L_x_4692) ;  /* 0x0000081000001947 */ /* 0x000fea0003800000 */
[----:B------:R-:W-:Y:S02]  /*aab0*/  LOP3.LUT P1, RZ, R9, 0xff, RZ, 0xc0, !PT ;  /* 0x000000ff09ff7812 */ /* 0x000fe4000782c0ff */
[----:B------:R-:W-:Y:S02]  /*aac0*/  LOP3.LUT P2, RZ, R11, 0xff, RZ, 0xc0, !PT ;  /* 0x000000ff0bff7812 */ /* 0x000fe4000784c0ff */
[----:B------:R-:W-:-:S02]  /*aad0*/  LOP3.LUT P3, RZ, R13, 0xff, RZ, 0xc0, !PT ;  /* 0x000000ff0dff7812 */ /* 0x000fc4000786c0ff */
[----:B------:R-:W-:Y:S02]  /*aae0*/  LOP3.LUT P0, RZ, R8, 0xff, RZ, 0xc0, !PT ;  /* 0x000000ff08ff7812 */ /* 0x000fe4000780c0ff */
[----:B------:R-:W-:Y:S02]  /*aaf0*/  IADD3 R29, R29, c[0x0][0x170], RZ ;  /* 0x00005c001d1d7a10 */ /* 0x000fe40007ffe0ff */
[----:B------:R-:W-:Y:S02]  /*ab00*/  PRMT R13, R13, 0x5410, RZ ;  /* 0x000054100d0d7816 */ /* 0x000fe400000000ff */
[----:B------:R-:W-:Y:S01]  /*ab10*/  PRMT R9, RZ, 0x7610, R9 ;  /* 0x00007610ff097816 */ /* 0x000fe20000000009 */
[--C-:B------:R-:W-:Y:S02]  /*ab20*/  @P1 HADD2.F32 R8, -RZ, R34.reuse.H0_H0 ;  /* 0x20000022ff081230 */ /* 0x100fe40000004100 */
[----:B------:R-:W-:-:S03]  /*ab30*/  @P2 HADD2.F32 R34, -RZ, R34.H1_H1 ;  /* 0x30000022ff222230 */ /* 0x000fc60000004100 */
[----:B------:R-:W-:Y:S01]  /*ab40*/  @P1 FSETP.NEU.FTZ.AND P6, PT, R8, RZ, PT ;  /* 0x000000ff0800120b */ /* 0x000fe20003fdd000 */
[----:B------:R-:W-:Y:S01]  /*ab50*/  @P3 HADD2.F32 R8, -RZ, R35.H0_H0 ;  /* 0x20000023ff083230 */ /* 0x000fe20000004100 */
[----:B------:R-:W-:Y:S01]  /*ab60*/  @P2 FSETP.NEU.FTZ.AND P4, PT, R34, RZ, PT ;  /* 0x000000ff2200220b */ /* 0x000fe20003f9d000 */
[----:B------:R-:W-:Y:S01]  /*ab70*/  @P0 HADD2.F32 R25, -RZ, R25.H1_H1 ;  /* 0x30000019ff190230 */ /* 0x000fe20000004100 */
[----:B------:R-:W-:Y:S02]  /*ab80*/  @P1 SEL R11, RZ, 0x1, !P6 ;  /* 0x00000001ff0b1807 */ /* 0x000fe40007000000 */
[----:B------:R-:W-:Y:S02]  /*ab90*/  @P2 SEL R14, RZ, 0x1, !P4 ;  /* 0x00000001ff0e2807 */ /* 0x000fe40006000000 */
[----:B------:R-:W-:Y:S02]  /*aba0*/  ISETP.GE.U32.AND P4, PT, R29, c[0x0][0x168], PT ;  /* 0x00005a001d007a0c */ /* 0x000fe40003f86070 */
        /* <DEDUP_REMOVED lines=17> */
[----:B------:R-:W-:Y:S02]  /*acc0*/  PRMT R7, RZ, 0x7610, R7 ;  /* 0x00007610ff077816 */ /* 0x000fe40000000007 */
[----:B------:R-:W-:Y:S02]  /*acd0*/  IADD3 R29, R29, c[0x0][0x170], RZ ;  /* 0x00005c001d1d7a10 */ /* 0x000fe40007ffe0ff */
[----:B------:R-:W-:Y:S01]  /*ace0*/  PRMT R12, R12, 0x5410, RZ ;  /* 0x000054100c0c7816 */ /* 0x000fe200000000ff */
[----:B------:R-:W-:Y:S01]  /*acf0*/  @P3 HADD2.F32 R33, -RZ, R33.H1_H1 ;  /* 0x30000021ff213230 */ /* 0x000fe20000004100 */
[----:B------:R-:W-:Y:S01]  /*ad00*/  PRMT R13, R13, 0x7632, R13 ;  /* 0x000076320d0d7816 */ /* 0x000fe2000000000d */
[----:B------:R-:W-:Y:S01]  /*ad10*/  @P2 HADD2.F32 R35, -RZ, R35.H1_H1 ;  /* 0x30000023ff232230 */ /* 0x000fe20000004100 */
[----:B------:R-:W-:Y:S01]  /*ad20*/  PRMT R11, R11, 0x7632, R11 ;  /* 0x000076320b0b7816 */ /* 0x000fe2000000000b */
[----:B------:R-:W-:Y:S01]  /*ad30*/  @P0 HADD2.F32 R6, -RZ, R36.H0_H0 ;  /* 0x20000024ff060230 */ /* 0x000fe20000004100 */
[----:B------:R-:W-:Y:S01]  /*ad40*/  @P3 FSETP.NEU.FTZ.AND P4, PT, R33, RZ, PT ;  /* 0x000000ff2100320b */ /* 0x000fe20003f9d000 */
[----:B------:R-:W-:-:S03]  /*ad50*/  @P1 HADD2.F32 R32, -RZ, R32.H1_H1 ;  /* 0x30000020ff201230 */ /* 0x000fc60000004100 */
        /* <DEDUP_REMOVED lines=10> */
[----:B------:R-:W-:Y:S02]  /*ae00*/  PRMT R6, RZ, 0x7610, R6 ;  /* 0x00007610ff067816 */ /* 0x000fe40000000006 */
[----:B------:R-:W-:-:S02]  /*ae10*/  @P1 SEL R15, RZ, 0x1, !P5 ;  /* 0x00000001ff0f1807 */ /* 0x000fc40006800000 */
[----:B------:R-:W-:Y:S02]  /*ae20*/  @P0 PRMT R12, R12, 0x5410, R18 ;  /* 0x000054100c0c0816 */ /* 0x000fe40000000012 */
[----:B------:R-:W-:Y:S02]  /*ae30*/  @P1 PRMT R6, R15, 0x7610, R6 ;  /* 0x000076100f061816 */ /* 0x000fe40000000006 */
        /* <DEDUP_REMOVED lines=8> */
[----:B------:R-:W-:Y:S02]  /*aec0*/  PRMT R14, RZ, 0x5410, RZ ;  /* 0x00005410ff0e7816 */ /* 0x000fe400000000ff */
[----:B------:R-:W-:Y:S01]  /*aed0*/  ISETP.GE.U32.AND P5, PT, R29, c[0x0][0x168], PT ;  /* 0x00005a001d007a0c */ /* 0x000fe20003fa6070 */
[--C-:B------:R-:W-:Y:S01]  /*aee0*/  @P2 HADD2.F32 R4, -RZ, R37.reuse.H1_H1 ;  /* 0x30000025ff042230 */ /* 0x100fe20000004100 */
[----:B------:R-:W-:Y:S01]  /*aef0*/  PRMT R5, RZ, 0x7610, R5 ;  /* 0x00007610ff057816 */ /* 0x000fe20000000005 */
[----:B------:R-:W-:Y:S01]  /*af00*/  @P3 HADD2.F32 R36, -RZ, R36.H1_H1 ;  /* 0x30000024ff243230 */ /* 0x000fe20000004100 */
[----:B------:R-:W-:Y:S01]  /*af10*/  PRMT R12, R12, 0x7632, R12 ;  /* 0x000076320c0c7816 */ /* 0x000fe2000000000c */
[----:B------:R-:W-:Y:S01]  /*af20*/  @P0 HADD2.F32 R38, -RZ, R38.H0_H0 ;  /* 0x20000026ff260230 */ /* 0x000fe20000004100 */
[----:B------:R-:W-:Y:S01]  /*af30*/  @P2 FSETP.NEU.FTZ.AND P4, PT, R4, RZ, PT ;  /* 0x000000ff0400220b */ /* 0x000fe20003f9d000 */
[----:B------:R-:W-:Y:S01]  /*af40*/  @P1 HADD2.F32 R37, -RZ, R37.H0_H0 ;  /* 0x20000025ff251230 */ /* 0x000fe20000004100 */
[----:B------:R-:W-:-:S02]  /*af50*/  @P3 FSETP.NEU.FTZ.AND P6, PT, R36, RZ, PT ;  /* 0x000000ff2400320b */ /* 0x000fc40003fdd000 */
[----:B------:R-:W-:Y:S02]  /*af60*/  @P2 SEL R18, RZ, 0x1, !P4 ;  /* 0x00000001ff122807 */ /* 0x000fe40006000000 */
[----:B------:R-:W-:Y:S02]  /*af70*/  @P0 FSETP.NEU.FTZ.AND P4, PT, R38, RZ, PT ;  /* 0x000000ff2600020b */ /* 0x000fe40003f9d000 */
[----:B------:R-:W-:Y:S02]  /*af80*/  @P3 SEL R15, RZ, 0x1, !P6 ;  /* 0x00000001ff0f3807 */ /* 0x000fe40007000000 */
[----:B------:R-:W-:Y:S02]  /*af90*/  @P1 FSETP.NEU.FTZ.AND P6, PT, R37, RZ, PT ;  /* 0x000000ff2500120b */ /* 0x000fe40003fdd000 */
[----:B------:R-:W-:Y:S02]  /*afa0*/  @P0 SEL R21, RZ, 0x1, !P4 ;  /* 0x00000001ff150807 */ /* 0x000fe40006000000 */
[----:B------:R-:W-:-:S02]  /*afb0*/  @P2 PRMT R14, R18, 0x7610, R14 ;  /* 0x00007610120e2816 */ /* 0x000fc4000000000e */
[----:B------:R-:W-:Y:S02]  /*afc0*/  PRMT R4, RZ, 0x7610, R4 ;  /* 0x00007610ff047816 */ /* 0x000fe40000000004 */
[----:B------:R-:W-:Y:S02]  /*afd0*/  @P1 SEL R19, RZ, 0x1, !P6 ;  /* 0x00000001ff131807 */ /* 0x000fe40007000000 */
[----:B------:R-:W-:Y:S02]  /*afe0*/  @P0 PRMT R14, R14, 0x5410, R21 ;  /* 0x000054100e0e0816 */ /* 0x000fe40000000015 */
[----:B------:R-:W-:Y:S02]  /*aff0*/  @P3 PRMT R5, R15, 0x7610, R5 ;  /* 0x000076100f053816 */ /* 0x000fe40000000005 */
[----:B------:R-:W-:Y:S02]  /*b000*/  @P1 PRMT R4, R19, 0x7610, R4 ;  /* 0x0000761013041816 */ /* 0x000fe40000000004 */
        /* <DEDUP_REMOVED lines=12> */
[----:B------:R-:W-:Y:S01]  /*b0d0*/  PRMT R12, R12, 0x7632, R12 ;  /* 0x000076320c0c7816 */ /* 0x000fe2000000000c */
[--C-:B------:R-:W-:Y:S01]  /*b0e0*/  @P6 HADD2.F32 R0, -RZ, R26.reuse.H1_H1 ;  /* 0x3000001aff006230 */ /* 0x100fe20000004100 */
[----:B------:R-:W-:Y:S01]  /*b0f0*/  PRMT R10, R10, 0x7632, R10 ;  /* 0x000076320a0a7816 */ /* 0x000fe2000000000a */
[----:B------:R-:W-:Y:S01]  /*b100*/  @P0 HADD2.F32 R31, -RZ, R31.H1_H1 ;  /* 0x3000001fff1f0230 */ /* 0x000fe20000004100 */
[----:B------:R-:W-:Y:S01]  /*b110*/  @P0 PRMT R21, R14, 0x7632, R21 ;  /* 0x000076320e150816 */ /* 0x000fe20000000015 */
[----:B------:R-:W-:Y:S01]  /*b120*/  @P1 HADD2.F32 R26, -RZ, R26.H0_H0 ;  /* 0x2000001aff1a1230 */ /* 0x000fe20000004100 */
[----:B------:R-:W-:Y:S01]  /*b130*/  @P6 FSETP.NEU.FTZ.AND P5, PT, R0, RZ, PT ;  /* 0x000000ff0000620b */ /* 0x000fe20003fbd000 */
[----:B------:R-:W-:Y:S01]  /*b140*/  @P2 HADD2.F32 R30, -RZ, R30.H1_H1 ;  /* 0x3000001eff1e2230 */ /* 0x000fe20000004100 */
[----:B------:R-:W-:-:S02]  /*b150*/  @P0 PRMT R22, R14, 0x7610, R22 ;  /* 0x000076100e160816 */ /* 0x000fc40000000016 */
[----:B------:R-:W-:Y:S02]  /*b160*/  PRMT R14, RZ, 0x7610, R14 ;  /* 0x00007610ff0e7816 */ /* 0x000fe4000000000e */
[----:B------:R-:W-:Y:S02]  /*b170*/  @P6 SEL R14, RZ, 0x1, !P5 ;  /* 0x00000001ff0e6807 */ /* 0x000fe40006800000 */
[----:B------:R-:W-:Y:S02]  /*b180*/  @P1 FSETP.NEU.FTZ.AND P3, PT, R26, RZ, PT ;  /* 0x000000ff1a00120b */ /* 0x000fe40003f7d000 */
[----:B------:R-:W-:Y:S02]  /*b190*/  @P2 FSETP.NEU.FTZ.AND P4, PT, R30, RZ, PT ;  /* 0x000000ff1e00220b */ /* 0x000fe40003f9d000 */
[----:B------:R-:W-:Y:S02]  /*b1a0*/  @P0 FSETP.NEU.FTZ.AND P5, PT, R31, RZ, PT ;  /* 0x000000ff1f00020b */ /* 0x000fe40003fbd000 */
        /* <DEDUP_REMOVED lines=17> */
.L_x_4692:
[----:B------:R-:W-:Y:S05]  /*b2c0*/  BSYNC B0 ;  /* 0x0000000000007941 */ /* 0x000fea0003800000 */
.L_x_4691:
[----:B------:R-:W0:Y:S01]  /*b2d0*/  I2F.S8 R7, R7 ;  /* 0x0000000700077306 */ /* 0x000e220000001400 */
[----:B------:R-:W-:Y:S02]  /*b2e0*/  LOP3.LUT P6, RZ, R9, 0xff, RZ, 0xc0, !PT ;  /* 0x000000ff09ff7812 */ /* 0x000fe400078cc0ff */
[----:B------:R-:W-:Y:S02]  /*b2f0*/  LOP3.LUT P1, RZ, R11, 0xff, RZ, 0xc0, !PT ;  /* 0x000000ff0bff7812 */ /* 0x000fe4000782c0ff */
[----:B------:R-:W-:-:S02]  /*b300*/  LOP3.LUT P2, RZ, R8, 0xff, RZ, 0xc0, !PT ;  /* 0x000000ff08ff7812 */ /* 0x000fc4000784c0ff */
[----:B------:R-:W-:Y:S01]  /*b310*/  LOP3.LUT P0, RZ, R13, 0xff, RZ, 0xc0, !PT ;  /* 0x000000ff0dff7812 */ /* 0x000fe2000780c0ff */
[----:B------:R-:W1:Y:S01]  /*b320*/  I2F.S8 R10, R10 ;  /* 0x0000000a000a7306 */ /* 0x000e620000001400 */
[----:B------:R-:W-:Y:S02]  /*b330*/  PRMT R25, RZ, 0x7610, R25 ;  /* 0x00007610ff197816 */ /* 0x000fe40000000019 */
        /* <DEDUP_REMOVED lines=9> */
[----:B------:R-:W-:Y:S01]  /*b3d0*/  @P6 SEL R7, RZ, 0x1, !P5 ;  /* 0x00000001ff076807 */ /* 0x000fe20006800000 */
[----:B------:R1:W3:Y:S01]  /*b3e0*/  I2F.S8 R10, R5 ;  /* 0x00000005000a7306 */ /* 0x0002e20000001400 */
[----:B--2---:R-:W-:-:S02]  /*b3f0*/  F2FP.PACK_AB R11, RZ, R6 ;  /* 0x00000006ff0b723e */ /* 0x004fc400000000ff */
[----:B------:R-:W-:Y:S02]  /*b400*/  @P1 FSETP.NEU.FTZ.AND P3, PT, R8, RZ, PT ;  /* 0x000000ff0800120b */ /* 0x000fe40003f7d000 */
[----:B------:R-:W-:Y:S01]  /*b410*/  PRMT R7, R7, 0x9910, RZ ;  /* 0x0000991007077816 */ /* 0x000fe200000000ff */
[----:B------:R-:W-:Y:S01]  /*b420*/  @P2 HADD2.F32 R6, -RZ, R11.H0_H0 ;  /* 0x2000000bff062230 */ /* 0x000fe20000004100 */
[----:B------:R-:W-:Y:S01]  /*b430*/  PRMT R8, RZ, 0x7610, R8 ;  /* 0x00007610ff087816 */ /* 0x000fe20000000008 */
[----:B------:R-:W2:Y:S01]  /*b440*/  I2F.S8 R22, R22 ;  /* 0x0000001600167306 */ /* 0x000ea20000001400 */
[----:B0-----:R-:W-:Y:S02]  /*b450*/  F2FP.PACK_AB R9, RZ, R12 ;  /* 0x0000000cff09723e */ /* 0x001fe400000000ff */
[----:B------:R-:W-:Y:S02]  /*b460*/  @P2 FSETP.NEU.FTZ.AND P4, PT, R6, RZ, PT ;  /* 0x000000ff0600220b */ /* 0x000fe40003f9d000 */
[----:B------:R-:W-:Y:S01]  /*b470*/  PRMT R6, RZ, 0x7610, R6 ;  /* 0x00007610ff067816 */ /* 0x000fe20000000006 */
[----:B------:R-:W-:Y:S01]  /*b480*/  @P0 HADD2.F32 R9, -RZ, R9.H0_H0 ;  /* 0x20000009ff090230 */ /* 0x000fe20000004100 */
[----:B------:R-:W-:Y:S01]  /*b490*/  @P1 SEL R6, RZ, 0x1, !P3 ;  /* 0x00000001ff061807 */ /* 0x000fe20005800000 */
[----:B------:R-:W0:Y:S01]  /*b4a0*/  I2F.S8 R4, R4 ;  /* 0x0000000400047306 */ /* 0x000e220000001400 */
[----:B------:R-:W-:-:S02]  /*b4b0*/  @P2 SEL R8, RZ, 0x1, !P4 ;  /* 0x00000001ff082807 */ /* 0x000fc40006000000 */
[----:B------:R-:W-:Y:S02]  /*b4c0*/  @P0 FSETP.NEU.FTZ.AND P5, PT, R9, RZ, PT ;  /* 0x000000ff0900020b */ /* 0x000fe40003fbd000 */
[----:B------:R-:W-:Y:S01]  /*b4d0*/  PRMT R9, R6, 0x9910, RZ ;  /* 0x0000991006097816 */ /* 0x000fe200000000ff */
[----:B------:R-:W-:Y:S01]  /*b4e0*/  IMAD.MOV.U32 R6, RZ, RZ, R7 ;  /* 0x000000ffff067224 */ /* 0x000fe200078e0007 */
[----:B-1----:R-:W-:Y:S01]  /*b4f0*/  PRMT R5, RZ, 0x7610, R5 ;  /* 0x00007610ff057816 */ /* 0x002fe20000000005 */
[----:B------:R-:W1:Y:S01]  /*b500*/  I2F.S8 R21, R21 ;  /* 0x0000001500157306 */ /* 0x000e620000001400 */
[----:B------:R-:W-:Y:S01]  /*b510*/  @P0 SEL R5, RZ, 0x1, !P5 ;  /* 0x00000001ff050807 */ /* 0x000fe20006800000 */
[----:B------:R-:W-:Y:S01]  /*b520*/  IMAD.MOV.U32 R7, RZ, RZ, R9 ;  /* 0x000000ffff077224 */ /* 0x000fe200078e0009 */
[----:B------:R-:W-:Y:S02]  /*b530*/  ISETP.NE.AND P1, PT, R6, RZ, PT ;  /* 0x000000ff0600720c */ /* 0x000fe40003f25270 */
[----:B------:R-:W-:-:S02]  /*b540*/  PRMT R8, R8, 0x9910, RZ ;  /* 0x0000991008087816 */ /* 0x000fc400000000ff */
[----:B------:R-:W-:Y:S01]  /*b550*/  ISETP.NE.AND P5, PT, R7, RZ, PT ;  /* 0x000000ff0700720c */ /* 0x000fe20003fa5270 */
[----:B------:R-:W-:Y:S01]  /*b560*/  I2F.S8 R20, R20 ;  /* 0x0000001400147306 */ /* 0x000fe20000001400 */
[----:B------:R-:W-:Y:S02]  /*b570*/  ISETP.NE.AND P6, PT, R8, RZ, PT ;  /* 0x000000ff0800720c */ /* 0x000fe40003fc5270 */
[----:B---3--:R-:W-:Y:S02]  /*b580*/  F2FP.PACK_AB R10, RZ, R10 ;  /* 0x0000000aff0a723e */ /* 0x008fe400000000ff */
[----:B------:R-:W-:Y:S02]  /*b590*/  PRMT R5, R5, 0x9910, RZ ;  /* 0x0000991005057816 */ /* 0x000fe400000000ff */
[----:B--2---:R-:W-:Y:S01]  /*b5a0*/  F2FP.PACK_AB R22, RZ, R22 ;  /* 0x00000016ff16723e */ /* 0x004fe200000000ff */
[----:B------:R2:W3:Y:S01]  /*b5b0*/  I2F.S8 R7, R3 ;  /* 0x0000000300077306 */ /* 0x0004e20000001400 */
[----:B0-----:R-:W-:Y:S01]  /*b5c0*/  F2FP.PACK_AB R6, RZ, R4 ;  /* 0x00000004ff06723e */ /* 0x001fe200000000ff */
[----:B------:R-:W-:Y:S01]  /*b5d0*/  @P1 HADD2.F32 R4, -RZ, R10.H0_H0 ;  /* 0x2000000aff041230 */ /* 0x000fe20000004100 */
[----:B------:R-:W-:Y:S01]  /*b5e0*/  ISETP.NE.AND P0, PT, R5, RZ, PT ;  /* 0x000000ff0500720c */ /* 0x000fe20003f05270 */
[----:B------:R-:W-:Y:S01]  /*b5f0*/  @P5 HADD2.F32 R5, -RZ, R22.H0_H0 ;  /* 0x20000016ff055230 */ /* 0x000fe20000004100 */
[----:B-1----:R-:W-:Y:S01]  /*b600*/  F2FP.PACK_AB R21, RZ, R21 ;  /* 0x00000015ff15723e */ /* 0x002fe200000000ff */
[----:B------:R-:W-:Y:S01]  /*b610*/  @P6 HADD2.F32 R6, -RZ, R6.H0_H0 ;  /* 0x20000006ff066230 */ /* 0x000fe20000004100 */
[----:B------:R-:W-:Y:S01]  /*b620*/  @P1 FSETP.NEU.FTZ.AND P2, PT, R4, RZ, PT ;  /* 0x000000ff0400120b */ /* 0x000fe20003f5d000 */
[----:B------:R-:W0:Y:S01]  /*b630*/  I2F.S8 R0, R0 ;  /* 0x0000000000007306 */ /* 0x000e220000001400 */
[----:B------:R-:W-:-:S02]  /*b640*/  @P5 FSETP.NEU.FTZ.AND P3, PT, R5, RZ, PT ;  /* 0x000000ff0500520b */ /* 0x000fc40003f7d000 */
[----:B------:R-:W-:Y:S02]  /*b650*/  PRMT R5, RZ, 0x7610, R5 ;  /* 0x00007610ff057816 */ /* 0x000fe40000000005 */
[----:B------:R-:W-:Y:S02]  /*b660*/  PRMT R4, RZ, 0x7610, R4 ;  /* 0x00007610ff047816 */ /* 0x000fe40000000004 */
[----:B------:R-:W-:Y:S01]  /*b670*/  @P1 SEL R5, RZ, 0x1, !P2 ;  /* 0x00000001ff051807 */ /* 0x000fe20005000000 */
[----:B--2---:R-:W-:Y:S01]  /*b680*/  @P0 HADD2.F32 R3, -RZ, R21.H0_H0 ;  /* 0x20000015ff030230 */ /* 0x004fe20000004100 */
[----:B------:R-:W-:Y:S02]  /*b690*/  @P5 SEL R4, RZ, 0x1, !P3 ;  /* 0x00000001ff045807 */ /* 0x000fe40005800000 */
[----:B------:R-:W-:Y:S02]  /*b6a0*/  @P6 FSETP.NEU.FTZ.AND P4, PT, R6, RZ, PT ;  /* 0x000000ff0600620b */ /* 0x000fe40003f9d000 */
[----:B------:R-:W-:-:S02]  /*b6b0*/  PRMT R5, R5, 0x9910, RZ ;  /* 0x0000991005057816 */ /* 0x000fc400000000ff */
[----:B------:R-:W-:Y:S02]  /*b6c0*/  PRMT R8, R4, 0x9910, RZ ;  /* 0x0000991004087816 */ /* 0x000fe400000000ff */
[----:B------:R-:W-:Y:S01]  /*b6d0*/  PRMT R6, RZ, 0x7610, R6 ;  /* 0x00007610ff067816 */ /* 0x000fe20000000006 */
[----:B------:R-:W-:Y:S01]  /*b6e0*/  IMAD.MOV.U32 R4, RZ, RZ, R5 ;  /* 0x000000ffff047224 */ /* 0x000fe200078e0005 */
[----:B------:R-:W-:Y:S01]  /*b6f0*/  @P6 SEL R6, RZ, 0x1, !P4 ;  /* 0x00000001ff066807 */ /* 0x000fe20006000000 */
[----:B------:R-:W-:Y:S01]  /*b700*/  IMAD.MOV.U32 R5, RZ, RZ, R8 ;  /* 0x000000ffff057224 */ /* 0x000fe200078e0008 */
[----:B------:R-:W-:Y:S02]  /*b710*/  @P0 FSETP.NEU.FTZ.AND P4, PT, R3, RZ, PT ;  /* 0x000000ff0300020b */ /* 0x000fe40003f9d000 */
[----:B------:R-:W-:Y:S02]  /*b720*/  PRMT R6, R6, 0x9910, RZ ;  /* 0x0000991006067816 */ /* 0x000fe400000000ff */
[----:B------:R-:W-:-:S02]  /*b730*/  ISETP.NE.AND P3, PT, R4, RZ, PT ;  /* 0x000000ff0400720c */ /* 0x000fc40003f65270 */
[----:B------:R-:W-:Y:S02]  /*b740*/  ISETP.NE.AND P2, PT, R5, RZ, PT ;  /* 0x000000ff0500720c */ /* 0x000fe40003f45270 */
[----:B------:R-:W-:Y:S02]  /*b750*/  ISETP.NE.AND P1, PT, R6, RZ, PT ;  /* 0x000000ff0600720c */ /* 0x000fe40003f25270 */
[----:B------:R-:W-:Y:S02]  /*b760*/  PRMT R3, RZ, 0x7610, R3 ;  /* 0x00007610ff037816 */ /* 0x000fe40000000003 */
[----:B------:R-:W-:Y:S02]  /*b770*/  @P0 SEL R3, RZ, 0x1, !P4 ;  /* 0x00000001ff030807 */ /* 0x000fe40006000000 */
[----:B---3--:R-:W-:Y:S02]  /*b780*/  F2FP.PACK_AB R7, RZ, R7 ;  /* 0x00000007ff07723e */ /* 0x008fe400000000ff */
[----:B------:R-:W-:-:S02]  /*b790*/  PRMT R5, R3, 0x9910, RZ ;  /* 0x0000991003057816 */ /* 0x000fc400000000ff */
[----:B------:R-:W-:Y:S02]  /*b7a0*/  F2FP.PACK_AB R20, RZ, R20 ;  /* 0x00000014ff14723e */ /* 0x000fe400000000ff */
[----:B0-----:R-:W-:Y:S01]  /*b7b0*/  F2FP.PACK_AB R4, RZ, R0 ;  /* 0x00000000ff04723e */ /* 0x001fe200000000ff */
[----:B------:R-:W-:Y:S01]  /*b7c0*/  @P3 HADD2.F32 R0, -RZ, R7.H0_H0 ;  /* 0x20000007ff003230 */ /* 0x000fe20000004100 */
[----:B------:R-:W-:Y:S01]  /*b7d0*/  ISETP.NE.AND P6, PT, R5, RZ, PT ;  /* 0x000000ff0500720c */ /* 0x000fe20003fc5270 */
[----:B------:R-:W-:Y:S01]  /*b7e0*/  @P2 HADD2.F32 R3, -RZ, R20.H0_H0 ;  /* 0x20000014ff032230 */ /* 0x000fe20000004100 */
[----:B------:R-:W-:Y:S01]  /*b7f0*/  PRMT R8, RZ, 0x7610, R8 ;  /* 0x00007610ff087816 */ /* 0x000fe20000000008 */
[----:B------:R-:W-:Y:S01]  /*b800*/  @P1 HADD2.F32 R4, -RZ, R4.H0_H0 ;  /* 0x20000004ff041230 */ /* 0x000fe20000004100 */
[----:B------:R-:W-:Y:S02]  /*b810*/  @P3 FSETP.NEU.FTZ.AND P0, PT, R0, RZ, PT ;  /* 0x000000ff0000320b */ /* 0x000fe40003f1d000 */
[----:B------:R-:W-:-:S02]  /*b820*/  @P2 FSETP.NEU.FTZ.AND P4, PT, R3, RZ, PT ;  /* 0x000000ff0300220b */ /* 0x000fc40003f9d000 */
        /* <DEDUP_REMOVED lines=15> */
.L_x_4669:
        /* <DEDUP_REMOVED lines=49> */
.L_x_4695:
        /* <DEDUP_REMOVED lines=20> */
[----:B------:R-:W-:-:S02]  /*bd70*/  LOP3.LUT P6, RZ, R31, 0xff, RZ, 0xc0, !PT ;  /* 0x000000ff1fff7812 */ /* 0x000fc400078cc0ff */
[----:B------:R-:W-:Y:S02]  /*bd80*/  PRMT R10, RZ, 0x7610, R10 ;  /* 0x00007610ff0a7816 */ /* 0x000fe4000000000a */
[----:B------:R-:W-:Y:S02]  /*bd90*/  IADD3 R0, R0, c[0x0][0x170], RZ ;  /* 0x00005c0000007a10 */ /* 0x000fe40007ffe0ff */
[----:B------:R-:W-:Y:S02]  /*bda0*/  PRMT R22, R22, 0x5410, RZ ;  /* 0x0000541016167816 */ /* 0x000fe400000000ff */
[----:B--2---:R-:W-:Y:S02]  /*bdb0*/  PRMT R32, R14, 0x7610, R32 ;  /* 0x000076100e207816 */ /* 0x004fe40000000020 */
[--C-:B------:R-:W-:Y:S02]  /*bdc0*/  PRMT R31, R31, 0x5410, R15.reuse ;  /* 0x000054101f1f7816 */ /* 0x100fe4000000000f */
        /* <DEDUP_REMOVED lines=12> */
[----:B------:R-:W-:Y:S01]  /*be90*/  @P1 HADD2.F32 R13, -RZ, R33.H1_H1 ;  /* 0x30000021ff0d1230 */ /* 0x000fe20000004100 */
[----:B------:R-:W-:-:S02]  /*bea0*/  @P2 FSETP.NEU.FTZ.AND P3, PT, R14, RZ, PT ;  /* 0x000000ff0e00220b */ /* 0x000fc40003f7d000 */
[----:B------:R-:W-:Y:S02]  /*beb0*/  LOP3.LUT P4, RZ, R7, 0xff, RZ, 0xc0, !PT ;  /* 0x000000ff07ff7812 */ /* 0x000fe4000788c0ff */
[----:B------:R-:W-:Y:S02]  /*bec0*/  PRMT R9, RZ, 0x7610, R9 ;  /* 0x00007610ff097816 */ /* 0x000fe40000000009 */
[----:B------:R-:W-:Y:S02]  /*bed0*/  @P2 SEL R7, RZ, 0x1, !P3 ;  /* 0x00000001ff072807 */ /* 0x000fe40005800000 */
[----:B---3--:R-:W-:Y:S02]  /*bee0*/  PRMT R33, R24, 0x7610, R33 ;  /* 0x0000761018217816 */ /* 0x008fe40000000021 */
[----:B------:R-:W-:Y:S02]  /*bef0*/  @P1 FSETP.NEU.FTZ.AND P3, PT, R13, RZ, PT ;  /* 0x000000ff0d00120b */ /* 0x000fe40003f7d000 */
[----:B------:R-:W-:Y:S01]  /*bf00*/  LOP3.LUT P0, RZ, R12, 0xff, RZ, 0xc0, !PT ;  /* 0x000000ff0cff7812 */ /* 0x000fe2000780c0ff */
[----:B------:R-:W-:Y:S01]  /*bf10*/  @P5 HADD2.F32 R12, -RZ, R33.H0_H0 ;  /* 0x20000021ff0c5230 */ /* 0x000fe20000004100 */
[----:B------:R-:W-:-:S02]  /*bf20*/  @P2 PRMT R9, R7, 0x7610, R9 ;  /* 0x0000761007092816 */ /* 0x000fc40000000009 */
[----:B------:R-:W-:Y:S02]  /*bf30*/  PRMT R14, RZ, 0x7610, R14 ;  /* 0x00007610ff0e7816 */ /* 0x000fe4000000000e */
[----:B------:R-:W-:Y:S02]  /*bf40*/  @P1 SEL R7, RZ, 0x1, !P3 ;  /* 0x00000001ff071807 */ /* 0x000fe40005800000 */
[----:B------:R-:W-:Y:S02]  /*bf50*/  PRMT R34, R24, 0x7632, R34 ;  /* 0x0000763218227816 */ /* 0x000fe40000000022 */
[C---:B------:R-:W-:Y:S02]  /*bf60*/  LOP3.LUT P2, RZ, R30.reuse, 0xff, RZ, 0xc0, !PT ;  /* 0x000000ff1eff7812 */ /* 0x040fe4000784c0ff */
[----:B------:R-:W-:Y:S01]  /*bf70*/  @P1 PRMT R14, R7, 0x7610, R14 ;  /* 0x00007610070e1816 */ /* 0x000fe2000000000e */
[----:B------:R-:W-:Y:S01]  /*bf80*/  @P6 HADD2.F32 R7, -RZ, R34.H0_H0 ;  /* 0x20000022ff076230 */ /* 0x000fe20000004100 */
        /* <DEDUP_REMOVED lines=8> */
[----:B------:R-:W-:Y:S02]  /*c010*/  @P5 PRMT R8, R6, 0x7610, R8 ;  /* 0x0000761006085816 */ /* 0x000fe40000000008 */
[----:B------:R-:W-:Y:S01]  /*c020*/  @P4 FSETP.NEU.FTZ.AND P5, PT, R12, RZ, PT ;  /* 0x000000ff0c00420b */ /* 0x000fe20003fbd000 */
[----:B------:R-:W-:Y:S01]  /*c030*/  @P0 HADD2.F32 R12, -RZ, R34.H1_H1 ;  /* 0x30000022ff0c0230 */ /* 0x000fe20000004100 */
[----:B------:R-:W-:Y:S02]  /*c040*/  @P6 SEL R7, RZ, 0x1, !P1 ;  /* 0x00000001ff076807 */ /* 0x000fe40004800000 */
[----:B------:R-:W-:Y:S02]  /*c050*/  PRMT R6, R6, 0x5410, RZ ;  /* 0x0000541006067816 */ /* 0x000fe400000000ff */
[----:B------:R-:W-:Y:S02]  /*c060*/  LOP3.LUT P1, RZ, R5, 0xff, RZ, 0xc0, !PT ;  /* 0x000000ff05ff7812 */ /* 0x000fe4000782c0ff */
[----:B----4-:R-:W-:-:S02]  /*c070*/  PRMT R35, R26, 0x7610, R35 ;  /* 0x000076101a237816 */ /* 0x010fc40000000023 */
[----:B------:R-:W-:Y:S02]  /*c080*/  @P4 SEL R5, RZ, 0x1, !P5 ;  /* 0x00000001ff054807 */ /* 0x000fe40006800000 */
[----:B------:R-:W-:Y:S01]  /*c090*/  @P0 FSETP.NEU.FTZ.AND P5, PT, R12, RZ, PT ;  /* 0x000000ff0c00020b */ /* 0x000fe20003fbd000 */
[----:B------:R-:W-:Y:S01]  /*c0a0*/  @P3 HADD2.F32 R13, -RZ, R35.H0_H0 ;  /* 0x20000023ff0d3230 */ /* 0x000fe20000004100 */
[--C-:B------:R-:W-:Y:S02]  /*c0b0*/  @P6 PRMT R6, R6, 0x5410, R7.reuse ;  /* 0x0000541006066816 */ /* 0x100fe40000000007 */
[----:B------:R-:W-:Y:S02]  /*c0c0*/  PRMT R5, R5, 0x5410, RZ ;  /* 0x0000541005057816 */ /* 0x000fe400000000ff */
[----:B------:R-:W-:Y:S02]  /*c0d0*/  PRMT R7, RZ, 0x7610, R7 ;  /* 0x00007610ff077816 */ /* 0x000fe40000000007 */
[----:B------:R-:W-:-:S02]  /*c0e0*/  @P0 SEL R12, RZ, 0x1, !P5 ;  /* 0x00000001ff0c0807 */ /* 0x000fc40006800000 */
[----:B------:R-:W-:Y:S02]  /*c0f0*/  PRMT R36, R26, 0x7632, R36 ;  /* 0x000076321a247816 */ /* 0x000fe40000000024 */
[----:B------:R-:W-:Y:S02]  /*c100*/  LOP3.LUT P6, RZ, R29, 0xff, RZ, 0xc0, !PT ;  /* 0x000000ff1dff7812 */ /* 0x000fe400078cc0ff */
[C---:B------:R-:W-:Y:S02]  /*c110*/  @P4 PRMT R7, R5.reuse, 0x7610, R7 ;  /* 0x0000761005074816 */ /* 0x040fe40000000007 */
[----:B------:R-:W-:Y:S01]  /*c120*/  @P0 PRMT R5, R5, 0x5410, R12 ;  /* 0x0000541005050816 */ /* 0x000fe2000000000c */
[----:B------:R-:W-:Y:S01]  /*c130*/  @P2 HADD2.F32 R12, -RZ, R36.H0_H0 ;  /* 0x20000024ff0c2230 */ /* 0x000fe20000004100 */
[----:B------:R-:W-:Y:S02]  /*c140*/  @P3 FSETP.NEU.FTZ.AND P5, PT, R13, RZ, PT ;  /* 0x000000ff0d00320b */ /* 0x000fe40003fbd000 */
[----:B------:R-:W-:-:S02]  /*c150*/  LOP3.LUT P4, RZ, R4, 0xff, RZ, 0xc0, !PT ;  /* 0x000000ff04ff7812 */ /* 0x000fc4000788c0ff */
[--C-:B------:R-:W-:Y:S02]  /*c160*/  PRMT R36, R36, 0x7610, R27.reuse ;  /* 0x0000761024247816 */ /* 0x100fe4000000001b */
[----:B------:R-:W-:Y:S02]  /*c170*/  @P3 SEL R4, RZ, 0x1, !P5 ;  /* 0x00000001ff043807 */ /* 0x000fe40006800000 */
[----:B------:R-:W-:Y:S01]  /*c180*/  @P2 FSETP.NEU.FTZ.AND P5, PT, R12, RZ, PT ;  /* 0x000000ff0c00220b */ /* 0x000fe20003fbd000 */
[----:B------:R-:W-:Y:S01]  /*c190*/  @P6 HADD2.F32 R15, -RZ, R36.H1_H1 ;  /* 0x30000024ff0f6230 */ /* 0x000fe20000004100 */
[----:B------:R-:W-:Y:S02]  /*c1a0*/  PRMT R35, R35, 0x5410, R27 ;  /* 0x0000541023237816 */ /* 0x000fe4000000001b */
[----:B------:R-:W-:Y:S02]  /*c1b0*/  PRMT R25, RZ, 0x7610, R25 ;  /* 0x00007610ff197816 */ /* 0x000fe40000000019 */
[----:B------:R-:W-:Y:S01]  /*c1c0*/  @P2 SEL R12, RZ, 0x1, !P5 ;  /* 0x00000001ff0c2807 */ /* 0x000fe20006800000 */
[----:B------:R-:W-:Y:S01]  /*c1d0*/  @P1 HADD2.F32 R13, -RZ, R35.H1_H1 ;  /* 0x30000023ff0d1230 */ /* 0x000fe20000004100 */
[----:B------:R-:W-:-:S02]  /*c1e0*/  PRMT R6, RZ, 0x7610, R6 ;  /* 0x00007610ff067816 */ /* 0x000fc40000000006 */
[----:B------:R-:W-:Y:S02]  /*c1f0*/  LOP3.LUT P0, RZ, R28, 0xff, RZ, 0xc0, !PT ;  /* 0x000000ff1cff7812 */ /* 0x000fe4000780c0ff */
[----:B------:R-:W-:Y:S02]  /*c200*/  @P2 PRMT R25, R12, 0x7610, R25 ;  /* 0x000076100c192816 */ /* 0x000fe40000000019 */
[----:B------:R-:W-:Y:S02]  /*c210*/  @P6 FSETP.NEU.FTZ.AND P2, PT, R15, RZ, PT ;  /* 0x000000ff0f00620b */ /* 0x000fe40003f5d000 */
[----:B------:R-:W-:Y:S02]  /*c220*/  @P3 PRMT R6, R4, 0x7610, R6 ;  /* 0x0000761004063816 */ /* 0x000fe40000000006 */
[----:B------:R-:W-:Y:S02]  /*c230*/  @P1 FSETP.NEU.FTZ.AND P5, PT, R13, RZ, PT ;  /* 0x000000ff0d00120b */ /* 0x000fe40003fbd000 */
[----:B------:R-:W-:-:S02]  /*c240*/  LOP3.LUT P3, RZ, R3, 0xff, RZ, 0xc0, !PT ;  /* 0x000000ff03ff7812 */ /* 0x000fc4000786c0ff */
[----:B------:R-:W-:Y:S02]  /*c250*/  @P6 SEL R4, RZ, 0x1, !P2 ;  /* 0x00000001ff046807 */ /* 0x000fe40005000000 */
[----:B------:R-:W-:Y:S02]  /*c260*/  LOP3.LUT P2, RZ, R11, 0xff, RZ, 0xc0, !PT ;  /* 0x000000ff0bff7812 */ /* 0x000fe4000784c0ff */
[----:B------:R-:W-:Y:S02]  /*c270*/  PRMT R5, RZ, 0x7610, R5 ;  /* 0x00007610ff057816 */ /* 0x000fe40000000005 */
[----:B------:R-:W-:Y:S02]  /*c280*/  @P1 SEL R3, RZ, 0x1, !P5 ;  /* 0x00000001ff031807 */ /* 0x000fe40006800000 */
[----:B-----5:R-:W-:Y:S02]  /*c290*/  PRMT R26, R20, 0x7610, R20 ;  /* 0x00007610141a7816 */ /* 0x020fe40000000014 */
[----:B------:R-:W-:-:S02]  /*c2a0*/  PRMT R24, RZ, 0x7610, R24 ;  /* 0x00007610ff187816 */ /* 0x000fc40000000018 */
[----:B------:R-:W-:Y:S01]  /*c2b0*/  @P1 PRMT R5, R3, 0x7610, R5 ;  /* 0x0000761003051816 */ /* 0x000fe20000000005 */
[----:B------:R-:W-:Y:S01]  /*c2c0*/  IMAD.MOV.U32 R3, RZ, RZ, c[0x0][0x170] ;  /* 0x00005c00ff037624 */ /* 0x000fe200078e00ff */
[----:B------:R-:W-:Y:S01]  /*c2d0*/  @P6 PRMT R24, R4, 0x7610, R24 ;  /* 0x0000761004186816 */ /* 0x000fe20000000018 */
[--C-:B------:R-:W-:Y:S01]  /*c2e0*/  @P4 HADD2.F32 R11, -RZ, R26.reuse.H0_H0 ;  /* 0x2000001aff0b4230 */ /* 0x100fe20000004100 */
[--C-:B------:R-:W-:Y:S01]  /*c2f0*/  PRMT R28, R28, 0x5410, R21.reuse ;  /* 0x000054101c1c7816 */ /* 0x100fe20000000015 */
[----:B------:R-:W-:Y:S01]  /*c300*/  @P0 HADD2.F32 R4, -RZ, R26.H1_H1 ;  /* 0x3000001aff040230 */ /* 0x000fe20000004100 */
[----:B------:R-:W-:Y:S01]  /*c310*/  PRMT R29, R29, 0x7610, R21 ;  /* 0x000076101d1d7816 */ /* 0x000fe20000000015 */
[----:B------:R-:W-:Y:S01]  /*c320*/  IMAD R3, R3, 0x3, R0 ;  /* 0x0000000303037824 */ /* 0x000fe200078e0200 */
[----:B------:R-:W-:Y:S01]  /*c330*/  @P4 FSETP.NEU.FTZ.AND P6, PT, R11, RZ, PT ;  /* 0x000000ff0b00420b */ /* 0x000fe20003fdd000 */
[----:B------:R-:W-:Y:S01]  /*c340*/  @P3 HADD2.F32 R12, -RZ, R28.H1_H1 ;  /* 0x3000001cff0c3230 */ /* 0x000fe20000004100 */
[----:B------:R-:W-:Y:S01]  /*c350*/  @P0 FSETP.NEU.FTZ.AND P1, PT, R4, RZ, PT ;  /* 0x000000ff0400020b */ /* 0x000fe20003f3d000 */
[----:B------:R-:W-:Y:S01]  /*c360*/  @P2 HADD2.F32 R4, -RZ, R29.H1_H1 ;  /* 0x3000001dff042230 */ /* 0x000fe20000004100 */
[----:B------:R-:W-:-:S02]  /*c370*/  ISETP.GE.U32.AND P5, PT, R3, c[0x0][0x168], PT ;  /* 0x00005a0003007a0c */ /* 0x000fc40003fa6070 */
[----:B------:R-:W-:Y:S02]  /*c380*/  @P4 SEL R11, RZ, 0x1, !P6 ;  /* 0x00000001ff0b4807 */ /* 0x000fe40007000000 */
[----:B------:R-:W-:Y:S02]  /*c390*/  @P3 FSETP.NEU.FTZ.AND P6, PT, R12, RZ, PT ;  /* 0x000000ff0c00320b */ /* 0x000fe40003fdd000 */
[----:B------:R-:W-:Y:S02]  /*c3a0*/  @P0 SEL R12, RZ, 0x1, !P1 ;  /* 0x00000001ff0c0807 */ /* 0x000fe40004800000 */
[----:B------:R-:W-:Y:S02]  /*c3b0*/  @P2 FSETP.NEU.FTZ.AND P1, PT, R4, RZ, PT ;  /* 0x000000ff0400220b */ /* 0x000fe40003f3d000 */
[----:B------:R-:W-:Y:S02]  /*c3c0*/  PRMT R11, R11, 0x5410, RZ ;  /* 0x000054100b0b7816 */ /* 0x000fe400000000ff */
[----:B------:R-:W-:-:S02]  /*c3d0*/  PRMT R4, RZ, 0x7610, R4 ;  /* 0x00007610ff047816 */ /* 0x000fc40000000004 */
[----:B------:R-:W-:Y:S02]  /*c3e0*/  @P2 SEL R15, RZ, 0x1, !P1 ;  /* 0x00000001ff0f2807 */ /* 0x000fe40004800000 */
[----:B------:R-:W-:Y:S02]  /*c3f0*/  @P0 PRMT R22, R22, 0x5410, R12 ;  /* 0x0000541016160816 */ /* 0x000fe4000000000c */
[----:B------:R-:W-:Y:S02]  /*c400*/  PRMT R3, RZ, 0x7610, R3 ;  /* 0x00007610ff037816 */ /* 0x000fe40000000003 */
[----:B------:R-:W-:Y:S02]  /*c410*/  @P3 SEL R13, RZ, 0x1, !P6 ;  /* 0x00000001ff0d3807 */ /* 0x000fe40007000000 */
[C---:B------:R-:W-:Y:S02]  /*c420*/  @P4 PRMT R4, R11.reuse, 0x7610, R4 ;  /* 0x000076100b044816 */ /* 0x040fe40000000004 */
[----:B------:R-:W-:-:S02]  /*c430*/  @P2 PRMT R11, R11, 0x5410, R15 ;  /* 0x000054100b0b2816 */ /* 0x000fc4000000000f */
[----:B------:R-:W-:Y:S02]  /*c440*/  PRMT R22, R14, 0x7610, R22 ;  /* 0x000076100e167816 */ /* 0x000fe40000000016 */
[----:B------:R-:W-:Y:S02]  /*c450*/  @P3 PRMT R3, R13, 0x7610, R3 ;  /* 0x000076100d033816 */ /* 0x000fe40000000003 */
        /* <DEDUP_REMOVED lines=8> */
.L_x_4694:
[----:B------:R-:W-:Y:S05]  /*c4e0*/  BSYNC B0 ;  /* 0x0000000000007941 */ /* 0x000fea0003800000 */
.L_x_4693:
        /* <DEDUP_REMOVED lines=13> */
[----:B--2---:R-:W-:Y:S02]  /*c5c0*/  PRMT R32, R20, 0x7610, R20 ;  /* 0x0000761014207816 */ /* 0x004fe40000000014 */
[--C-:B------:R-:W-:Y:S02]  /*c5d0*/  PRMT R31, R31, 0x5410, R21.reuse ;  /* 0x000054101f1f7816 */ /* 0x100fe40000000015 */
[----:B------:R-:W-:-:S07]  /*c5e0*/  PRMT R33, R33, 0x7610, R21 ;  /* 0x0000761021217816 */ /* 0x000fce0000000015 */
[----:B------:R-:W-:Y:S05]  /*c5f0*/  @P0 BRA `(.L_x_4697) ;  /* 0x0000017000000947 */ /* 0x000fea0003800000 */
[----:B------:R-:W-:-:S05]  /*c600*/  SHF.R.U32.HI R21, RZ, 0x2, R27 ;  /* 0x00000002ff157819 */ /* 0x000fca000001161b */
[----:B------:R-:W-:-:S06]  /*c610*/  IMAD.WIDE.U32 R20, R21, 0x8, R18 ;  /* 0x0000000815147825 */ /* 0x000fcc00078e0012 */
[----:B------:R-:W2:Y:S01]  /*c620*/  LDG.E.64 R20, [R20.64] ;  /* 0x0000002414147981 */ /* 0x000ea2000c1e1b00 */
[----:B------:R-:W-:-:S04]  /*c630*/  IADD3 R27, R27, c[0x0][0x170], RZ ;  /* 0x00005c001b1b7a10 */ /* 0x000fc80007ffe0ff */
[----:B------:R-:W-:Y:S02]  /*c640*/  ISETP.GE.U32.AND P0, PT, R27, c[0x0][0x168], PT ;  /* 0x00005a001b007a0c */ /* 0x000fe40003f06070 */
[C---:B--2---:R-:W-:Y:S02]  /*c650*/  PRMT R33, R20.reuse, 0x7610, R33 ;  /* 0x0000761014217816 */ /* 0x044fe40000000021 */
[--C-:B------:R-:W-:Y:S02]  /*c660*/  PRMT R34, R20, 0x7632, R21.reuse ;  /* 0x0000763214227816 */ /* 0x100fe40000000015 */
[----:B------:R-:W-:-:S07]  /*c670*/  PRMT R30, R30, 0x5410, R21 ;  /* 0x000054101e1e7816 */ /* 0x000fce0000000015 */
[----:B------:R-:W-:Y:S05]  /*c680*/  @P0 BRA `(.L_x_4697) ;  /* 0x000000e000000947 */ /* 0x000fea0003800000 */
[----:B------:R-:W-:Y:S02]  /*c690*/  IADD3 R20, R27, c[0x0][0x170], RZ ;  /* 0x00005c001b147a10 */ /* 0x000fe40007ffe0ff */
[----:B------:R-:W-:Y:S02]  /*c6a0*/  SHF.R.U32.HI R21, RZ, 0x2, R27 ;  /* 0x00000002ff157819 */ /* 0x000fe4000001161b */
[----:B------:R-:W-:-:S13]  /*c6b0*/  ISETP.GE.U32.AND P0, PT, R20, c[0x0][0x168], PT ;  /* 0x00005a0014007a0c */ /* 0x000fda0003f06070 */
[----:B------:R-:W-:Y:S01]  /*c6c0*/  @!P0 SHF.R.U32.HI R27, RZ, 0x2, R20 ;  /* 0x00000002ff1b8819 */ /* 0x000fe20000011614 */
[----:B------:R-:W-:-:S04]  /*c6d0*/  IMAD.WIDE.U32 R20, R21, 0x8, R18 ;  /* 0x0000000815147825 */ /* 0x000fc800078e0012 */
[----:B------:R-:W-:Y:S02]  /*c6e0*/  @!P0 IMAD.WIDE.U32 R18, R27, 0x8, R18 ;  /* 0x000000081b128825 */ /* 0x000fe400078e0012 */
[----:B------:R-:W2:Y:S04]  /*c6f0*/  LDG.E.64 R20, [R20.64] ;  /* 0x0000002414147981 */ /* 0x000ea8000c1e1b00 */
[----:B------:R-:W3:Y:S01]  /*c700*/  @!P0 LDG.E.64 R18, [R18.64] ;  /* 0x0000002412128981 */ /* 0x000ee2000c1e1b00 */
[C-C-:B--2---:R-:W-:Y:S02]  /*c710*/  PRMT R35, R20.reuse, 0x5410, R21.reuse ;  /* 0x0000541014237816 */ /* 0x144fe40000000015 */
[----:B------:R-:W-:Y:S02]  /*c720*/  PRMT R36, R20, 0x7632, R21 ;  /* 0x0000763214247816 */ /* 0x000fe40000000015 */
[----:B---3--:R-:W-:-:S02]  /*c730*/  @!P0 PRMT R26, R18, 0x7610, R26 ;  /* 0x00007610121a8816 */ /* 0x008fc4000000001a */
[--C-:B------:R-:W-:Y:S02]  /*c740*/  @!P0 PRMT R28, R28, 0x5410, R19.reuse ;  /* 0x000054101c1c8816 */ /* 0x100fe40000000013 */
[----:B------:R-:W-:Y:S02]  /*c750*/  @!P0 PRMT R26, R26, 0x7610, R18 ;  /* 0x000076101a1a8816 */ /* 0x000fe40000000012 */
[----:B------:R-:W-:Y:S02]  /*c760*/  @!P0 PRMT R29, R29, 0x7610, R19 ;  /* 0x000076101d1d8816 */ /* 0x000fe40000000013 */
.L_x_4697:
[----:B------:R-:W-:Y:S05]  /*c770*/  BSYNC B0 ;  /* 0x0000000000007941 */ /* 0x000fea0003800000 */
.L_x_4696:
[----:B------:R-:W-:Y:S01]  /*c780*/  BSSY B0, `(.L_x_4698) ;  /* 0x0000084000007945 */ /* 0x000fe20003800000 */
[----:B------:R-:W-:Y:S05]  /*c790*/  @P1 BRA `(.L_x_4699) ;  /* 0x0000082000001947 */ /* 0x000fea0003800000 */
[----:B------:R-:W-:Y:S02]  /*c7a0*/  LOP3.LUT P1, RZ, R10, 0xff, RZ, 0xc0, !PT ;  /* 0x000000ff0aff7812 */ /* 0x000fe4000782c0ff */
[----:B------:R-:W-:Y:S02]  /*c7b0*/  LOP3.LUT P2, RZ, R12, 0xff, RZ, 0xc0, !PT ;  /* 0x000000ff0cff7812 */ /* 0x000fe4000784c0ff */
[----:B------:R-:W-:Y:S02]  /*c7c0*/  LOP3.LUT P3, RZ, R14, 0xff, RZ, 0xc0, !PT ;  /* 0x000000ff0eff7812 */ /* 0x000fe4000786c0ff */
[----:B------:R-:W-:-:S02]  /*c7d0*/  LOP3.LUT P0, RZ, R9, 0xff, RZ, 0xc0, !PT ;  /* 0x000000ff09ff7812 */ /* 0x000fc4000780c0ff */
[----:B------:R-:W-:Y:S02]  /*c7e0*/  IADD3 R0, R0, c[0x0][0x170], RZ ;  /* 0x00005c0000007a10 */ /* 0x000fe40007ffe0ff */
[----:B------:R-:W-:Y:S02]  /*c7f0*/  PRMT R14, R14, 0x5410, RZ ;  /* 0x000054100e0e7816 */ /* 0x000fe400000000ff */
[----:B------:R-:W-:Y:S01]  /*c800*/  PRMT R10, RZ, 0x7610, R10 ;  /* 0x00007610ff0a7816 */ /* 0x000fe2000000000a */
[--C-:B------:R-:W-:Y:S02]  /*c810*/  @P1 HADD2.F32 R9, -RZ, R32.reuse.H0_H0 ;  /* 0x20000020ff091230 */ /* 0x100fe40000004100 */
[----:B------:R-:W-:-:S03]  /*c820*/  @P2 HADD2.F32 R32, -RZ, R32.H1_H1 ;  /* 0x30000020ff202230 */ /* 0x000fc60000004100 */
[----:B------:R-:W-:Y:S01]  /*c830*/  @P1 FSETP.NEU.FTZ.AND P6, PT, R9, RZ, PT ;  /* 0x000000ff0900120b */ /* 0x000fe20003fdd000 */
[----:B------:R-:W-:Y:S01]  /*c840*/  @P3 HADD2.F32 R9, -RZ, R33.H1_H1 ;  /* 0x30000021ff093230 */ /* 0x000fe20000004100 */
        /* <DEDUP_REMOVED lines=21> */
[C---:B------:R-:W-:Y:S02]  /*c9a0*/  LOP3.LUT P0, RZ, R13.reuse, 0xff, RZ, 0xc0, !PT ;  /* 0x000000ff0dff7812 */ /* 0x040fe4000780c0ff */
[----:B------:R-:W-:Y:S02]  /*c9b0*/  PRMT R8, RZ, 0x7610, R8 ;  /* 0x00007610ff087816 */ /* 0x000fe40000000008 */
[----:B------:R-:W-:Y:S02]  /*c9c0*/  IADD3 R0, R0, c[0x0][0x170], RZ ;  /* 0x00005c0000007a10 */ /* 0x000fe40007ffe0ff */
[----:B------:R-:W-:Y:S01]  /*c9d0*/  PRMT R13, R13, 0x5410, RZ ;  /* 0x000054100d0d7816 */ /* 0x000fe200000000ff */
[----:B------:R-:W-:Y:S01]  /*c9e0*/  @P3 HADD2.F32 R33, -RZ, R33.H0_H0 ;  /* 0x20000021ff213230 */ /* 0x000fe20000004100 */
[----:B------:R-:W-:Y:S01]  /*c9f0*/  PRMT R14, R14, 0x7632, R14 ;  /* 0x000076320e0e7816 */ /* 0x000fe2000000000e */
[----:B------:R-:W-:Y:S01]  /*ca00*/  @P2 HADD2.F32 R7, -RZ, R34.H0_H0 ;  /* 0x20000022ff072230 */ /* 0x000fe20000004100 */
[----:B------:R-:W-:Y:S01]  /*ca10*/  PRMT R12, R12, 0x7632, R12 ;  /* 0x000076320c0c7816 */ /* 0x000fe2000000000c */
[----:B------:R-:W-:Y:S01]  /*ca20*/  @P1 HADD2.F32 R30, -RZ, R30.H1_H1 ;  /* 0x3000001eff1e1230 */ /* 0x000fe20000004100 */
        /* <DEDUP_REMOVED lines=28> */
[--C-:B------:R-:W-:Y:S01]  /*cbf0*/  @P2 HADD2.F32 R6, -RZ, R36.reuse.H0_H0 ;  /* 0x20000024ff062230 */ /* 0x100fe20000004100 */
[----:B------:R-:W-:Y:S01]  /*cc00*/  PRMT R11, R11, 0x7632, R11 ;  /* 0x000076320b0b7816 */ /* 0x000fe2000000000b */
[----:B------:R-:W-:Y:S01]  /*cc10*/  @P0 HADD2.F32 R36, -RZ, R36.H1_H1 ;  /* 0x30000024ff240230 */ /* 0x000fe20000004100 */
[----:B------:R-:W-:Y:S01]  /*cc20*/  @P3 FSETP.NEU.FTZ.AND P6, PT, R5, RZ, PT ;  /* 0x000000ff0500320b */ /* 0x000fe20003fdd000 */
[----:B------:R-:W-:Y:S01]  /*cc30*/  @P1 HADD2.F32 R35, -RZ, R35.H1_H1 ;  /* 0x30000023ff231230 */ /* 0x000fe20000004100 */
[----:B------:R-:W-:-:S02]  /*cc40*/  @P2 FSETP.NEU.FTZ.AND P4, PT, R6, RZ, PT ;  /* 0x000000ff0600220b */ /* 0x000fc40003f9d000 */
[----:B------:R-:W-:Y:S02]  /*cc50*/  @P3 SEL R0, RZ, 0x1, !P6 ;  /* 0x00000001ff003807 */ /* 0x000fe40007000000 */
[----:B------:R-:W-:Y:S02]  /*cc60*/  @P2 SEL R19, RZ, 0x1, !P4 ;  /* 0x00000001ff132807 */ /* 0x000fe40006000000 */
[----:B------:R-:W-:Y:S02]  /*cc70*/  @P0 FSETP.NEU.FTZ.AND P4, PT, R36, RZ, PT ;  /* 0x000000ff2400020b */ /* 0x000fe40003f9d000 */
[----:B------:R-:W-:Y:S02]  /*cc80*/  PRMT R0, R0, 0x5410, RZ ;  /* 0x0000541000007816 */ /* 0x000fe400000000ff */
[----:B------:R-:W-:Y:S02]  /*cc90*/  PRMT R6, RZ, 0x7610, R6 ;  /* 0x00007610ff067816 */ /* 0x000fe40000000006 */
[----:B------:R-:W-:-:S02]  /*cca0*/  @P1 FSETP.NEU.FTZ.AND P6, PT, R35, RZ, PT ;  /* 0x000000ff2300120b */ /* 0x000fc40003fdd000 */
[----:B------:R-:W-:Y:S02]  /*ccb0*/  @P0 SEL R21, RZ, 0x1, !P4 ;  /* 0x00000001ff150807 */ /* 0x000fe40006000000 */
[C---:B------:R-:W-:Y:S02]  /*ccc0*/  @P3 PRMT R6, R0.reuse, 0x7610, R6 ;  /* 0x0000761000063816 */ /* 0x040fe40000000006 */
        /* <DEDUP_REMOVED lines=17> */
[----:B------:R-:W-:Y:S01]  /*cde0*/  @P0 HADD2.F32 R29, -RZ, R29.H1_H1 ;  /* 0x3000001dff1d0230 */ /* 0x000fe20000004100 */
[----:B------:R-:W-:Y:S01]  /*cdf0*/  @P0 PRMT R24, R0, 0x7632, R24 ;  /* 0x0000763200180816 */ /* 0x000fe20000000018 */
[--C-:B------:R-:W-:Y:S01]  /*ce00*/  @P6 HADD2.F32 R0, -RZ, R26.reuse.H1_H1 ;  /* 0x3000001aff006230 */ /* 0x100fe20000004100 */
[----:B------:R-:W-:Y:S01]  /*ce10*/  @P0 PRMT R25, R18, 0x7610, R25 ;  /* 0x0000761012190816 */ /* 0x000fe20000000019 */
[----:B------:R-:W-:Y:S01]  /*ce20*/  @P1 HADD2.F32 R26, -RZ, R26.H0_H0 ;  /* 0x2000001aff1a1230 */ /* 0x000fe20000004100 */
[----:B------:R-:W-:Y:S01]  /*ce30*/  PRMT R11, R11, 0x7632, R11 ;  /* 0x000076320b0b7816 */ /* 0x000fe2000000000b */
[----:B------:R-:W-:Y:S01]  /*ce40*/  @P2 HADD2.F32 R28, -RZ, R28.H1_H1 ;  /* 0x3000001cff1c2230 */ /* 0x000fe20000004100 */
[----:B------:R-:W-:-:S02]  /*ce50*/  @P6 FSETP.NEU.FTZ.AND P5, PT, R0, RZ, PT ;  /* 0x000000ff0000620b */ /* 0x000fc40003fbd000 */
        /* <DEDUP_REMOVED lines=22> */
.L_x_4699:
[----:B------:R-:W-:Y:S05]  /*cfc0*/  BSYNC B0 ;  /* 0x0000000000007941 */ /* 0x000fea0003800000 */
.L_x_4698:
        /* <DEDUP_REMOVED lines=8> */
[----:B0-----:R-:W-:-:S05]  /*d050*/  F2FP.PACK_AB R0, RZ, R8 ;  /* 0x00000008ff00723e */ /* 0x001fca00000000ff */
[----:B------:R-:W-:Y:S02]  /*d060*/  @P4 HADD2.F32 R0, -RZ, R0.H0_H0 ;  /* 0x20000000ff004230 */ /* 0x000fe40000004100 */
[----:B------:R-:W0:Y:S01]  /*d070*/  I2F.S8 R7, R7 ;  /* 0x0000000700077306 */ /* 0x000e220000001400 */
[----:B-1----:R-:W-:Y:S02]  /*d080*/  F2FP.PACK_AB R9, RZ, R11 ;  /* 0x0000000bff09723e */ /* 0x002fe400000000ff */
[----:B------:R-:W-:Y:S02]  /*d090*/  @P4 FSETP.NEU.FTZ.AND P3, PT, R0, RZ, PT ;  /* 0x000000ff0000420b */ /* 0x000fe40003f7d000 */
[----:B------:R-:W-:Y:S02]  /*d0a0*/  PRMT R0, RZ, 0x7610, R0 ;  /* 0x00007610ff007816 */ /* 0x000fe40000000000 */
[----:B------:R-:W-:Y:S01]  /*d0b0*/  @P4 SEL R0, RZ, 0x1, !P3 ;  /* 0x00000001ff004807 */ /* 0x000fe20005800000 */
[----:B------:R1:W3:Y:S01]  /*d0c0*/  I2F.S8 R10, R6 ;  /* 0x00000006000a7306 */ /* 0x0002e20000001400 */
[----:B--2---:R-:W-:-:S02]  /*d0d0*/  F2FP.PACK_AB R11, RZ, R13 ;  /* 0x0000000dff0b723e */ /* 0x004fc400000000ff */
[----:B0-----:R-:W-:Y:S01]  /*d0e0*/  F2FP.PACK_AB R8, RZ, R7 ;  /* 0x00000007ff08723e */ /* 0x001fe200000000ff */
[----:B------:R-:W-:Y:S01]  /*d0f0*/  @P1 HADD2.F32 R7, -RZ, R9.H0_H0 ;  /* 0x20000009ff071230 */ /* 0x000fe20000004100 */
[----:B-1----:R-:W-:Y:S01]  /*d100*/  PRMT R6, RZ, 0x7610, R6 ;  /* 0x00007610ff067816 */ /* 0x002fe20000000006 */
[----:B------:R-:W-:Y:S02]  /*d110*/  @P0 HADD2.F32 R9, -RZ, R11.H0_H0 ;  /* 0x2000000bff090230 */ /* 0x000fe40000004100 */
[----:B------:R-:W0:Y:S01]  /*d120*/  I2F.S8 R5, R5 ;  /* 0x0000000500057306 */ /* 0x000e220000001400 */
[----:B------:R-:W-:Y:S01]  /*d130*/  @P2 HADD2.F32 R8, -RZ, R8.H0_H0 ;  /* 0x20000008ff082230 */ /* 0x000fe20000004100 */
[----:B------:R-:W-:Y:S02]  /*d140*/  @P1 FSETP.NEU.FTZ.AND P3, PT, R7, RZ, PT ;  /* 0x000000ff0700120b */ /* 0x000fe40003f7d000 */
[----:B------:R-:W-:Y:S02]  /*d150*/  @P0 FSETP.NEU.FTZ.AND P5, PT, R9, RZ, PT ;  /* 0x000000ff0900020b */ /* 0x000fe40003fbd000 */
[----:B------:R-:W-:-:S02]  /*d160*/  @P2 FSETP.NEU.FTZ.AND P4, PT, R8, RZ, PT ;  /* 0x000000ff0800220b */ /* 0x000fc40003f9d000 */
[----:B------:R-:W-:Y:S01]  /*d170*/  PRMT R8, R0, 0x9910, RZ ;  /* 0x0000991000087816 */ /* 0x000fe200000000ff */
[----:B------:R-:W1:Y:S01]  /*d180*/  I2F.S8 R24, R24 ;  /* 0x0000001800187306 */ /* 0x000e620000001400 */
[----:B------:R-:W-:Y:S02]  /*d190*/  PRMT R0, RZ, 0x7610, R0 ;  /* 0x00007610ff007816 */ /* 0x000fe40000000000 */
[----:B------:R-:W-:Y:S02]  /*d1a0*/  @P1 SEL R0, RZ, 0x1, !P3 ;  /* 0x00000001ff001807 */ /* 0x000fe40005800000 */
[----:B------:R-:W-:Y:S02]  /*d1b0*/  @P0 SEL R6, RZ, 0x1, !P5 ;  /* 0x00000001ff060807 */ /* 0x000fe40006800000 */
[----:B------:R-:W-:Y:S01]  /*d1c0*/  PRMT R7, RZ, 0x7610, R7 ;  /* 0x00007610ff077816 */ /* 0x000fe20000000007 */
[----:B------:R-:W2:Y:S01]  /*d1d0*/  I2F.S8 R25, R25 ;  /* 0x0000001900197306 */ /* 0x000ea20000001400 */
[----:B------:R-:W-:-:S02]  /*d1e0*/  PRMT R0, R0, 0x9910, RZ ;  /* 0x0000991000007816 */ /* 0x000fc400000000ff */
[----:B------:R-:W-:Y:S02]  /*d1f0*/  PRMT R6, R6, 0x9910, RZ ;  /* 0x0000991006067816 */ /* 0x000fe400000000ff */
[----:B------:R-:W-:Y:S02]  /*d200*/  @P2 SEL R7, RZ, 0x1, !P4 ;  /* 0x00000001ff072807 */ /* 0x000fe40006000000 */
[----:B------:R-:W-:Y:S01]  /*d210*/  ISETP.NE.AND P4, PT, R8, RZ, PT ;  /* 0x000000ff0800720c */ /* 0x000fe20003f85270 */
[----:B------:R-:W4:Y:S01]  /*d220*/  I2F.S8 R22, R22 ;  /* 0x0000001600167306 */ /* 0x000f220000001400 */
[----:B------:R-:W-:Y:S01]  /*d230*/  ISETP.NE.AND P1, PT, R0, RZ, PT ;  /* 0x000000ff0000720c */ /* 0x000fe20003f25270 */
[----:B------:R-:W-:Y:S01]  /*d240*/  IMAD.MOV.U32 R0, RZ, RZ, R6 ;  /* 0x000000ffff007224 */ /* 0x000fe200078e0006 */
[----:B------:R-:W-:Y:S02]  /*d250*/  PRMT R7, R7, 0x9910, RZ ;  /* 0x0000991007077816 */ /* 0x000fe400000000ff */
[----:B---3--:R-:W-:-:S02]  /*d260*/  F2FP.PACK_AB R10, RZ, R10 ;  /* 0x0000000aff0a723e */ /* 0x008fc400000000ff */
[----:B------:R-:W-:Y:S01]  /*d270*/  ISETP.NE.AND P2, PT, R7, RZ, PT ;  /* 0x000000ff0700720c */ /* 0x000fe20003f45270 */
[----:B------:R3:W5:Y:S01]  /*d280*/  I2F.S8 R8, R4 ;  /* 0x0000000400087306 */ /* 0x0007620000001400 */
[----:B------:R-:W-:Y:S02]  /*d290*/  ISETP.NE.AND P0, PT, R0, RZ, PT ;  /* 0x000000ff0000720c */ /* 0x000fe40003f05270 */
[----:B0-----:R-:W-:Y:S01]  /*d2a0*/  F2FP.PACK_AB R6, RZ, R5 ;  /* 0x00000005ff06723e */ /* 0x001fe200000000ff */
[----:B------:R-:W-:Y:S01]  /*d2b0*/  @P4 HADD2.F32 R0, -RZ, R10.H0_H0 ;  /* 0x2000000aff004230 */ /* 0x000fe20000004100 */
[----:B-1----:R-:W-:Y:S02]  /*d2c0*/  F2FP.PACK_AB R7, RZ, R24 ;  /* 0x00000018ff07723e */ /* 0x002fe400000000ff */
[----:B--2---:R-:W-:Y:S01]  /*d2d0*/  F2FP.PACK_AB R25, RZ, R25 ;  /* 0x00000019ff19723e */ /* 0x004fe200000000ff */
[----:B------:R-:W0:Y:S01]  /*d2e0*/  I2F.S8 R3, R3 ;  /* 0x0000000300037306 */ /* 0x000e220000001400 */
[----:B------:R-:W-:-:S02]  /*d2f0*/  @P4 FSETP.NEU.FTZ.AND P3, PT, R0, RZ, PT ;  /* 0x000000ff0000420b */ /* 0x000fc40003f7d000 */
[----:B------:R-:W-:Y:S01]  /*d300*/  PRMT R0, RZ, 0x7610, R0 ;  /* 0x00007610ff007816 */ /* 0x000fe20000000000 */
[----:B------:R-:W-:Y:S01]  /*d310*/  @P2 HADD2.F32 R6, -RZ, R6.H0_H0 ;  /* 0x20000006ff062230 */ /* 0x000fe20000004100 */
[----:B------:R-:W-:Y:S01]  /*d320*/  @P4 SEL R0, RZ, 0x1, !P3 ;  /* 0x00000001ff004807 */ /* 0x000fe20005800000 */
[----:B------:R-:W-:Y:S01]  /*d330*/  @P0 HADD2.F32 R7, -RZ, R7.H0_H0 ;  /* 0x20000007ff070230 */ /* 0x000fe20000004100 */
[----:B---3--:R-:W-:Y:S01]  /*d340*/  PRMT R4, RZ, 0x7610, R4 ;  /* 0x00007610ff047816 */ /* 0x008fe20000000004 */
[----:B------:R-:W-:Y:S01]  /*d350*/  @P1 HADD2.F32 R5, -RZ, R25.H0_H0 ;  /* 0x20000019ff051230 */ /* 0x000fe20000004100 */
[----:B------:R-:W-:Y:S01]  /*d360*/  @P2 FSETP.NEU.FTZ.AND P4, PT, R6, RZ, PT ;  /* 0x000000ff0600220b */ /* 0x000fe20003f9d000 */
[----:B------:R-:W1:Y:S01]  /*d370*/  I2F.S8 R15, R15 ;  /* 0x0000000f000f7306 */ /* 0x000e620000001400 */
[----:B------:R-:W-:Y:S02]  /*d380*/  @P0 FSETP.NEU.FTZ.AND P5, PT, R7, RZ, PT ;  /* 0x000000ff0700020b */ /* 0x000fe40003fbd000 */
[----:B------:R-:W-:-:S02]  /*d390*/  @P1 FSETP.NEU.FTZ.AND P3, PT, R5, RZ, PT ;  /* 0x000000ff0500120b */ /* 0x000fc40003f7d000 */
[----:B------:R-:W-:Y:S02]  /*d3a0*/  PRMT R5, RZ, 0x7610, R5 ;  /* 0x00007610ff057816 */ /* 0x000fe40000000005 */
[----:B------:R-:W-:Y:S02]  /*d3b0*/  PRMT R6, R0, 0x9910, RZ ;  /* 0x0000991000067816 */ /* 0x000fe400000000ff */
[----:B------:R-:W-:Y:S02]  /*d3c0*/  @P2 SEL R5, RZ, 0x1, !P4 ;  /* 0x00000001ff052807 */ /* 0x000fe40006000000 */
[----:B------:R-:W-:Y:S02]  /*d3d0*/  @P0 SEL R4, RZ, 0x1, !P5 ;  /* 0x00000001ff040807 */ /* 0x000fe40006800000 */
[----:B------:R-:W-:Y:S02]  /*d3e0*/  PRMT R0, RZ, 0x7610, R0 ;  /* 0x00007610ff007816 */ /* 0x000fe40000000000 */
[----:B------:R-:W-:-:S02]  /*d3f0*/  @P1 SEL R0, RZ, 0x1, !P3 ;  /* 0x00000001ff001807 */ /* 0x000fc40005800000 */
[----:B------:R-:W-:Y:S02]  /*d400*/  ISETP.NE.AND P1, PT, R6, RZ, PT ;  /* 0x000000ff0600720c */ /* 0x000fe40003f25270 */
[----:B------:R-:W-:Y:S02]  /*d410*/  PRMT R5, R5, 0x9910, RZ ;  /* 0x0000991005057816 */ /* 0x000fe400000000ff */
[----:B------:R-:W-:Y:S02]  /*d420*/  PRMT R6, R4, 0x9910, RZ ;  /* 0x0000991004067816 */ /* 0x000fe400000000ff */
[----:B------:R-:W-:Y:S01]  /*d430*/  PRMT R0, R0, 0x9910, RZ ;  /* 0x0000991000007816 */ /* 0x000fe200000000ff */
[----:B------:R-:W-:Y:S01]  /*d440*/  IMAD.MOV.U32 R4, RZ, RZ, R5 ;  /* 0x000000ffff047224 */ /* 0x000fe200078e0005 */
[----:B----4-:R-:W-:Y:S01]  /*d450*/  F2FP.PACK_AB R22, RZ, R22 ;  /* 0x00000016ff16723e */ /* 0x010fe200000000ff */
[----:B------:R-:W-:Y:S01]  /*d460*/  IMAD.MOV.U32 R5, RZ, RZ, R6 ;  /* 0x000000ffff057224 */ /* 0x000fe200078e0006 */
[----:B------:R-:W-:-:S02]  /*d470*/  ISETP.NE.AND P3, PT, R0, RZ, PT ;  /* 0x000000ff0000720c */ /* 0x000fc40003f65270 */
[----:B------:R-:W-:Y:S02]  /*d480*/  ISETP.NE.AND P2, PT, R4, RZ, PT ;  /* 0x000000ff0400720c */ /* 0x000fe40003f45270 */
[----:B------:R-:W-:Y:S02]  /*d490*/  ISETP.NE.AND P0, PT, R5, RZ, PT ;  /* 0x000000ff0500720c */ /* 0x000fe40003f05270 */
[----:B-----5:R-:W-:Y:S02]  /*d4a0*/  F2FP.PACK_AB R0, RZ, R8 ;  /* 0x00000008ff00723e */ /* 0x020fe400000000ff */
[----:B0-----:R-:W-:Y:S02]  /*d4b0*/  F2FP.PACK_AB R4, RZ, R3 ;  /* 0x00000003ff04723e */ /* 0x001fe400000000ff */
[----:B-1----:R-:W-:Y:S01]  /*d4c0*/  F2FP.PACK_AB R15, RZ, R15 ;  /* 0x0000000fff0f723e */ /* 0x002fe200000000ff */
[----:B------:R-:W-:Y:S01]  /*d4d0*/  @P1 HADD2.F32 R0, -RZ, R0.H0_H0 ;  /* 0x20000000ff001230 */ /* 0x000fe20000004100 */
[----:B------:R-:W-:Y:S01]  /*d4e0*/  PRMT R25, RZ, 0x7610, R25 ;  /* 0x00007610ff197816 */ /* 0x000fe20000000019 */
[----:B------:R-:W-:Y:S01]  /*d4f0*/  @P3 HADD2.F32 R3, -RZ, R22.H0_H0 ;  /* 0x20000016ff033230 */ /* 0x000fe20000004100 */
[----:B------:R-:W-:Y:S01]  /*d500*/  PRMT R8, RZ, 0x7610, R8 ;  /* 0x00007610ff087816 */ /* 0x000fe20000000008 */
[----:B------:R-:W-:Y:S01]  /*d510*/  @P2 HADD2.F32 R4, -RZ, R4.H0_H0 ;  /* 0x20000004ff042230 */ /* 0x000fe20000004100 */
[----:B------:R-:W-:Y:S01]  /*d520*/  @P1 FSETP.NEU.FTZ.AND P6, PT, R0, RZ, PT ;  /* 0x000000ff0000120b */ /* 0x000fe20003fdd000 */
[----:B------:R-:W-:Y:S01]  /*d530*/  @P0 HADD2.F32 R0, -RZ, R15.H0_H0 ;  /* 0x2000000fff000230 */ /* 0x000fe20000004100 */
[----:B------:R-:W-:-:S02]  /*d540*/  @P3 FSETP.NEU.FTZ.AND P5, PT, R3, RZ, PT ;  /* 0x000000ff0300320b */ /* 0x000fc40003fbd000 */
[----:B------:R-:W-:Y:S02]  /*d550*/  @P1 SEL R3, RZ, 0x1, !P6 ;  /* 0x00000001ff031807 */ /* 0x000fe40007000000 */
[----:B------:R-:W-:Y:S02]  /*d560*/  @P2 FSETP.NEU.FTZ.AND P4, PT, R4, RZ, PT ;  /* 0x000000ff0400220b */ /* 0x000fe40003f9d000 */
[----:B------:R-:W-:Y:S02]  /*d570*/  @P0 FSETP.NEU.FTZ.AND P6, PT, R0, RZ, PT ;  /* 0x000000ff0000020b */ /* 0x000fe40003fdd000 */
[----:B------:R-:W-:Y:S02]  /*d580*/  PRMT R0, RZ, 0x7610, R0 ;  /* 0x00007610ff007816 */ /* 0x000fe40000000000 */
[----:B------:R-:W-:Y:S02]  /*d590*/  @P3 SEL R4, RZ, 0x1, !P5 ;  /* 0x00000001ff043807 */ /* 0x000fe40006800000 */
[----:B------:R-:W-:-:S02]  /*d5a0*/  @P2 SEL R5, RZ, 0x1, !P4 ;  /* 0x00000001ff052807 */ /* 0x000fc40006000000 */
[----:B------:R-:W-:Y:S02]  /*d5b0*/  @P0 SEL R6, RZ, 0x1, !P6 ;  /* 0x00000001ff060807 */ /* 0x000fe40007000000 */
[----:B------:R-:W-:Y:S02]  /*d5c0*/  @P1 PRMT R25, R3, 0x7610, R25 ;  /* 0x0000761003191816 */ /* 0x000fe40000000019 */
[----:B------:R-:W-:Y:S02]  /*d5d0*/  @P3 PRMT R8, R4, 0x7610, R8 ;  /* 0x0000761004083816 */ /* 0x000fe40000000008 */
[----:B------:R-:W-:Y:S02]  /*d5e0*/  @P2 PRMT R18, R5, 0x7610, R18 ;  /* 0x0000761005122816 */ /* 0x000fe40000000012 */
[----:B------:R-:W-:Y:S02]  /*d5f0*/  @P0 PRMT R0, R6, 0x7610, R0 ;  /* 0x0000761006000816 */ /* 0x000fe40000000000 */
.L_x_4654:
[----:B------:R-:W-:Y:S05]  /*d600*/  BSYNC B6 ;  /* 0x0000000000067941 */ /* 0x000fea0003800000 */
.L_x_4653:
        /* <DEDUP_REMOVED lines=12> */
.L_x_4703:
        /* <DEDUP_REMOVED lines=23> */
[----:B0-----:R-:W-:-:S05]  /*d840*/  F2FP.PACK_AB R0, RZ, R5 ;  /* 0x00000005ff00723e */ /* 0x001fca00000000ff */
[----:B------:R-:W-:Y:S02]  /*d850*/  @P4 HADD2.F32 R0, -RZ, R0.H0_H0 ;  /* 0x20000000ff004230 */ /* 0x000fe40000004100 */
[----:B------:R-:W0:Y:S01]  /*d860*/  I2F.S8 R9, R9 ;  /* 0x0000000900097306 */ /* 0x000e220000001400 */
[----:B-1----:R-:W-:Y:S02]  /*d870*/  F2FP.PACK_AB R8, RZ, R7 ;  /* 0x00000007ff08723e */ /* 0x002fe400000000ff */
[----:B------:R-:W-:-:S03]  /*d880*/  @P4 FSETP.NEU.FTZ.AND P5, PT, R0, RZ, PT ;  /* 0x000000ff0000420b */ /* 0x000fc60003fbd000 */
[----:B------:R-:W-:Y:S01]  /*d890*/  @P0 HADD2.F32 R4, -RZ, R8.H0_H0 ;  /* 0x20000008ff040230 */ /* 0x000fe20000004100 */
[----:B------:R-:W-:Y:S02]  /*d8a0*/  PRMT R8, RZ, 0x7610, R8 ;  /* 0x00007610ff087816 */ /* 0x000fe40000000008 */
[----:B--2---:R-:W-:Y:S02]  /*d8b0*/  F2FP.PACK_AB R5, RZ, R6 ;  /* 0x00000006ff05723e */ /* 0x004fe400000000ff */
[----:B------:R-:W-:-:S03]  /*d8c0*/  @P0 FSETP.NEU.FTZ.AND P6, PT, R4, RZ, PT ;  /* 0x000000ff0400020b */ /* 0x000fc60003fdd000 */
[----:B------:R-:W-:Y:S01]  /*d8d0*/  @P3 HADD2.F32 R4, -RZ, R5.H0_H0 ;  /* 0x20000005ff043230 */ /* 0x000fe20000004100 */
[----:B------:R-:W-:Y:S02]  /*d8e0*/  @P0 SEL R6, RZ, 0x1, !P6 ;  /* 0x00000001ff060807 */ /* 0x000fe40007000000 */
[----:B0-----:R-:W-:Y:S02]  /*d8f0*/  F2FP.PACK_AB R5, RZ, R9 ;  /* 0x00000009ff05723e */ /* 0x001fe400000000ff */
[----:B------:R-:W-:Y:S02]  /*d900*/  @P3 FSETP.NEU.FTZ.AND P6, PT, R4, RZ, PT ;  /* 0x000000ff0400320b */ /* 0x000fe40003fdd000 */
[----:B------:R-:W-:Y:S01]  /*d910*/  @P4 SEL R4, RZ, 0x1, !P5 ;  /* 0x00000001ff044807 */ /* 0x000fe20006800000 */
[----:B------:R-:W-:Y:S01]  /*d920*/  @P2 HADD2.F32 R0, -RZ, R5.H0_H0 ;  /* 0x20000005ff002230 */ /* 0x000fe20000004100 */
[----:B------:R-:W-:Y:S02]  /*d930*/  @P3 SEL R8, RZ, 0x1, !P6 ;  /* 0x00000001ff083807 */ /* 0x000fe40007000000 */
[----:B------:R-:W-:-:S02]  /*d940*/  @P4 PRMT R25, R4, 0x7610, R25 ;  /* 0x0000761004194816 */ /* 0x000fc40000000019 */
[----:B------:R-:W-:Y:S02]  /*d950*/  @P2 FSETP.NEU.FTZ.AND P3, PT, R0, RZ, PT ;  /* 0x000000ff0000220b */ /* 0x000fe40003f7d000 */
[----:B------:R-:W-:Y:S02]  /*d960*/  @P0 PRMT R18, R6, 0x7610, R18 ;  /* 0x0000761006120816 */ /* 0x000fe40000000012 */
[----:B------:R-:W-:Y:S02]  /*d970*/  PRMT R5, R8, 0x7604, R25 ;  /* 0x0000760408057816 */ /* 0x000fe40000000019 */
[----:B------:R-:W-:Y:S02]  /*d980*/  PRMT R0, RZ, 0x7610, R0 ;  /* 0x00007610ff007816 */ /* 0x000fe40000000000 */
[----:B------:R-:W-:Y:S02]  /*d990*/  @P2 SEL R0, RZ, 0x1, !P3 ;  /* 0x00000001ff002807 */ /* 0x000fe40005800000 */
[----:B------:R-:W-:-:S04]  /*d9a0*/  PRMT R5, R18, 0x7054, R5 ;  /* 0x0000705412057816 */ /* 0x000fc80000000005 */
[----:B------:R-:W-:-:S05]  /*d9b0*/  PRMT R4, R0, 0x654, R5 ;  /* 0x0000065400047816 */ /* 0x000fca0000000005 */
[----:B------:R0:W-:Y:S02]  /*d9c0*/  STS [R3.X4+0x10], R4 ;  /* 0x0000100403007388 */ /* 0x0001e40000004800 */
.L_x_4702:
[----:B------:R-:W-:Y:S05]  /*d9d0*/  BSYNC B0 ;  /* 0x0000000000007941 */ /* 0x000fea0003800000 */
.L_x_4701:
[----:B0-----:R-:W-:Y:S01]  /*d9e0*/  IMAD.MOV.U32 R4, RZ, RZ, R10 ;  /* 0x000000ffff047224 */ /* 0x001fe200078e000a */
[----:B------:R-:W-:Y:S05]  /*d9f0*/  @P1 BRA `(.L_x_4703) ;  /* 0xfffffcd000001947 */ /* 0x000fea000383ffff */
.L_x_4700:
        /* <DEDUP_REMOVED lines=17> */
.L_x_4708:
        /* <DEDUP_REMOVED lines=28> */
[----:B--2---:R-:W-:-:S04]  /*dcd0*/  F2FP.PACK_AB R6, RZ, R9 ;  /* 0x00000009ff06723e */ /* 0x004fc800000000ff */
[----:B------:R-:W-:Y:S01]  /*dce0*/  @P6 FSETP.NEU.FTZ.AND P3, PT, R3, RZ, PT ;  /* 0x000000ff0300620b */ /* 0x000fe20003f7d000 */
[----:B------:R-:W-:Y:S01]  /*dcf0*/  @P0 HADD2.F32 R6, -RZ, R6.H0_H0 ;  /* 0x20000006ff060230 */ /* 0x000fe20000004100 */
[----:B------:R-:W-:Y:S02]  /*dd00*/  @P5 SEL R3, RZ, 0x1, !P2 ;  /* 0x00000001ff035807 */ /* 0x000fe40005000000 */
[----:B0-----:R-:W-:Y:S02]  /*dd10*/  F2FP.PACK_AB R7, RZ, R10 ;  /* 0x0000000aff07723e */ /* 0x001fe400000000ff */
[----:B------:R-:W-:Y:S02]  /*dd20*/  @P0 FSETP.NEU.FTZ.AND P4, PT, R6, RZ, PT ;  /* 0x000000ff0600020b */ /* 0x000fe40003f9d000 */
[----:B------:R-:W-:Y:S01]  /*dd30*/  @P5 PRMT R25, R3, 0x7610, R25 ;  /* 0x0000761003195816 */ /* 0x000fe20000000019 */
[----:B------:R-:W-:Y:S01]  /*dd40*/  @P1 HADD2.F32 R0, -RZ, R7.H0_H0 ;  /* 0x20000007ff001230 */ /* 0x000fe20000004100 */
[----:B------:R-:W-:-:S02]  /*dd50*/  @P0 SEL R6, RZ, 0x1, !P4 ;  /* 0x00000001ff060807 */ /* 0x000fc40006000000 */
        /* <DEDUP_REMOVED lines=9> */
.L_x_4707:
[----:B------:R-:W-:Y:S05]  /*ddf0*/  BSYNC B0 ;  /* 0x0000000000007941 */ /* 0x000fea0003800000 */
.L_x_4706:
[----:B------:R-:W-:-:S04]  /*de00*/  SHF.R.S32.HI R5, RZ, 0x1, R5 ;  /* 0x00000001ff057819 */ /* 0x000fc80000011405 */
[----:B------:R-:W-:-:S13]  /*de10*/  ISETP.GE.AND P0, PT, R5, 0x20, PT ;  /* 0x000000200500780c */ /* 0x000fda0003f06270 */
[----:B------:R-:W-:Y:S05]  /*de20*/  @P0 BRA `(.L_x_4708) ;  /* 0xfffffce000000947 */ /* 0x000fea000383ffff */
[----:B0-----:R-:W-:-:S05]  /*de30*/  IMAD.MOV.U32 R3, RZ, RZ, 0x20 ;  /* 0x00000020ff037424 */ /* 0x001fca00078e00ff */
.L_x_4705:
[----:B0-----:R-:W-:Y:S01]  /*de40*/  ISETP.GE.AND P0, PT, R3, 0x2, PT ;  /* 0x000000020300780c */ /* 0x001fe20003f06270 */
[----:B------:R-:W-:Y:S01]  /*de50*/  WARPSYNC 0xffffffff ;  /* 0xffffffff00007948 */ /* 0x000fe20003800000 */
[----:B------:R-:W-:Y:S11]  /*de60*/  BAR.SYNC.DEFER_BLOCKING 0x0 ;  /* 0x0000000000007b1d */ /* 0x000ff60000010000 */
[----:B------:R-:W-:Y:S05]  /*de70*/  @!P0 BRA `(.L_x_4704) ;  /* 0x0000039000008947 */ /* 0x000fea0003800000 */
[----:B------:R-:W-:Y:S01]  /*de80*/  PRMT R5, R8, 0x7610, R5 ;  /* 0x0000761008057816 */ /* 0x000fe20000000005 */
[----:B------:R-:W-:Y:S01]  /*de90*/  IMAD.MOV.U32 R4, RZ, RZ, 0x1 ;  /* 0x00000001ff047424 */ /* 0x000fe200078e00ff */
[----:B------:R-:W-:-:S02]  /*dea0*/  PRMT R6, R0, 0x7610, R6 ;  /* 0x0000761000067816 */ /* 0x000fc40000000006 */
.L_x_4709:
[----:B------:R-:W-:Y:S02]  /*deb0*/  LOP3.LUT R0, R5, 0xffff, RZ, 0xc0, !PT ;  /* 0x0000ffff05007812 */ /* 0x000fe400078ec0ff */
[----:B------:R-:W-:-:S02]  /*dec0*/  LOP3.LUT R8, R6, 0xffff, RZ, 0xc0, !PT ;  /* 0x0000ffff06087812 */ /* 0x000fc400078ec0ff */
[----:B------:R-:W-:Y:S02]  /*ded0*/  PRMT R9, R0, 0x8880, RZ ;  /* 0x0000888000097816 */ /* 0x000fe400000000ff */
[----:B------:R-:W-:Y:S02]  /*dee0*/  LOP3.LUT R0, R25, 0xffff, RZ, 0xc0, !PT ;  /* 0x0000ffff19007812 */ /* 0x000fe400078ec0ff */
[----:B------:R-:W-:Y:S02]  /*def0*/  LOP3.LUT R7, R18, 0xffff, RZ, 0xc0, !PT ;  /* 0x0000ffff12077812 */ /* 0x000fe400078ec0ff */
[----:B------:R-:W-:Y:S01]  /*df00*/  PRMT R13, R8, 0x8880, RZ ;  /* 0x00008880080d7816 */ /* 0x000fe200000000ff */
[----:B------:R-:W0:Y:S01]  /*df10*/  SHFL.DOWN PT, R9, R9, R4, 0x1f ;  /* 0x08001f0409097589 */ /* 0x000e2200000e0000 */
[----:B------:R-:W-:Y:S02]  /*df20*/  PRMT R0, R0, 0x8880, RZ ;  /* 0x0000888000007816 */ /* 0x000fe400000000ff */
[----:B------:R-:W-:-:S02]  /*df30*/  PRMT R11, R7, 0x8880, RZ ;  /* 0x00008880070b7816 */ /* 0x000fc400000000ff */
[----:B------:R-:W1:Y:S01]  /*df40*/  SHFL.DOWN PT, R13, R13, R4, 0x1f ;  /* 0x08001f040d0d7589 */ /* 0x000e6200000e0000 */
[----:B------:R-:W-:Y:S01]  /*df50*/  IMAD.MOV.U32 R7, RZ, RZ, R0 ;  /* 0x000000ffff077224 */ /* 0x000fe200078e0000 */
[----:B------:R-:W-:Y:S02]  /*df60*/  LOP3.LUT P3, RZ, R5, 0xff, RZ, 0xc0, !PT ;  /* 0x000000ff05ff7812 */ /* 0x000fe4000786c0ff */
[----:B------:R-:W2:Y:S01]  /*df70*/  SHFL.DOWN PT, R11, R11, R4, 0x1f ;  /* 0x08001f040b0b7589 */ /* 0x000ea200000e0000 */
[----:B------:R-:W-:Y:S02]  /*df80*/  LOP3.LUT P2, RZ, R6, 0xff, RZ, 0xc0, !PT ;  /* 0x000000ff06ff7812 */ /* 0x000fe4000784c0ff */
[----:B------:R-:W-:Y:S01]  /*df90*/  LOP3.LUT P1, RZ, R25, 0xff, RZ, 0xc0, !PT ;  /* 0x000000ff19ff7812 */ /* 0x000fe2000782c0ff */
[----:B------:R3:W4:Y:S01]  /*dfa0*/  SHFL.DOWN PT, R7, R7, R4, 0x1f ;  /* 0x08001f0407077589 */ /* 0x00072200000e0000 */
[----:B------:R-:W-:Y:S02]  /*dfb0*/  LOP3.LUT P0, RZ, R18, 0xff, RZ, 0xc0, !PT ;  /* 0x000000ff12ff7812 */ /* 0x000fe4000780c0ff */
[----:B------:R-:W-:-:S02]  /*dfc0*/  PRMT R25, RZ, 0x7610, R25 ;  /* 0x00007610ff197816 */ /* 0x000fc40000000019 */
[----:B------:R-:W-:Y:S01]  /*dfd0*/  PRMT R18, RZ, 0x7610, R18 ;  /* 0x00007610ff127816 */ /* 0x000fe20000000012 */
[----:B---3--:R-:W-:Y:S01]  /*dfe0*/  IMAD.SHL.U32 R4, R4, 0x2, RZ ;  /* 0x0000000204047824 */ /* 0x008fe200078e00ff */
[----:B0-----:R-:W-:-:S04]  /*dff0*/  ISETP.NE.AND P4, PT, R9, RZ, PT ;  /* 0x000000ff0900720c */ /* 0x001fc80003f85270 */
[----:B------:R-:W-:Y:S02]  /*e000*/  FSEL R0, RZ, 1, !P4 ;  /* 0x3f800000ff007808 */ /* 0x000fe40006000000 */
[----:B-1----:R-:W-:Y:S02]  /*e010*/  ISETP.NE.AND P6, PT, R13, RZ, PT ;  /* 0x000000ff0d00720c */ /* 0x002fe40003fc5270 */
[----:B--2---:R-:W-:Y:S02]  /*e020*/  ISETP.NE.AND P5, PT, R11, RZ, PT ;  /* 0x000000ff0b00720c */ /* 0x004fe40003fa5270 */
[----:B------:R-:W-:Y:S02]  /*e030*/  FSEL R5, RZ, 1, !P6 ;  /* 0x3f800000ff057808 */ /* 0x000fe40007000000 */
[----:B----4-:R-:W-:Y:S02]  /*e040*/  ISETP.NE.AND P4, PT, R7, RZ, PT ;  /* 0x000000ff0700720c */ /* 0x010fe40003f85270 */
[----:B------:R-:W-:-:S02]  /*e050*/  F2FP.PACK_AB R7, RZ, R0 ;  /* 0x00000000ff07723e */ /* 0x000fc400000000ff */
[----:B------:R-:W-:Y:S02]  /*e060*/  FSEL R6, RZ, 1, !P5 ;  /* 0x3f800000ff067808 */ /* 0x000fe40006800000 */
[----:B------:R-:W-:Y:S01]  /*e070*/  F2FP.PACK_AB R8, RZ, R5 ;  /* 0x00000005ff08723e */ /* 0x000fe200000000ff */
[----:B------:R-:W-:Y:S01]  /*e080*/  @P3 HADD2.F32 R5, -RZ, R7.H0_H0 ;  /* 0x20000007ff053230 */ /* 0x000fe20000004100 */
[----:B------:R-:W-:Y:S02]  /*e090*/  F2FP.PACK_AB R7, RZ, R6 ;  /* 0x00000006ff07723e */ /* 0x000fe400000000ff */
[----:B------:R-:W-:Y:S01]  /*e0a0*/  FSEL R0, RZ, 1, !P4 ;  /* 0x3f800000ff007808 */ /* 0x000fe20006000000 */
[----:B------:R-:W-:Y:S01]  /*e0b0*/  @P2 HADD2.F32 R6, -RZ, R8.H0_H0 ;  /* 0x20000008ff062230 */ /* 0x000fe20000004100 */
[----:B------:R-:W-:Y:S01]  /*e0c0*/  @P3 FSETP.NEU.FTZ.AND P6, PT, R5, RZ, PT ;  /* 0x000000ff0500320b */ /* 0x000fe20003fdd000 */
[----:B------:R-:W-:Y:S01]  /*e0d0*/  @P0 HADD2.F32 R5, -RZ, R7.H0_H0 ;  /* 0x20000007ff050230 */ /* 0x000fe20000004100 */
[----:B------:R-:W-:-:S02]  /*e0e0*/  F2FP.PACK_AB R0, RZ, R0 ;  /* 0x00000000ff00723e */ /* 0x000fc400000000ff */
[----:B------:R-:W-:Y:S02]  /*e0f0*/  @P2 FSETP.NEU.FTZ.AND P4, PT, R6, RZ, PT ;  /* 0x000000ff0600220b */ /* 0x000fe40003f9d000 */
[----:B------:R-:W-:Y:S01]  /*e100*/  @P3 SEL R6, RZ, 0x1, !P6 ;  /* 0x00000001ff063807 */ /* 0x000fe20007000000 */
[----:B------:R-:W-:Y:S01]  /*e110*/  @P1 HADD2.F32 R0, -RZ, R0.H0_H0 ;  /* 0x20000000ff001230 */ /* 0x000fe20000004100 */
[----:B------:R-:W-:Y:S02]  /*e120*/  @P2 SEL R9, RZ, 0x1, !P4 ;  /* 0x00000001ff092807 */ /* 0x000fe40006000000 */
[----:B------:R-:W-:Y:S02]  /*e130*/  ISETP.GE.AND P4, PT, R4, R3, PT ;  /* 0x000000030400720c */ /* 0x000fe40003f86270 */
[----:B------:R-:W-:Y:S02]  /*e140*/  @P1 FSETP.NEU.FTZ.AND P5, PT, R0, RZ, PT ;  /* 0x000000ff0000120b */ /* 0x000fe40003fbd000 */
        /* <DEDUP_REMOVED lines=12> */
.L_x_4704:
        /* <DEDUP_REMOVED lines=204> */
.L_x_4710:
        /* <DEDUP_REMOVED lines=200> */
.L_x_4711:
        /* <DEDUP_REMOVED lines=202> */
.L_x_4712:
        /* <DEDUP_REMOVED lines=200> */
.L_x_4713:
        /* <DEDUP_REMOVED lines=215> */
.L_x_4715:
        /* <DEDUP_REMOVED lines=200> */
.L_x_4716:
        /* <DEDUP_REMOVED lines=201> */
.L_x_4717:
        /* <DEDUP_REMOVED lines=200> */
.L_x_4718:
        /* <DEDUP_REMOVED lines=11> */
.L_x_4720:
[----:B------:R-:W-:Y:S05]  /*14820*/  BSYNC B0 ;  /* 0x0000000000007941 */ /* 0x000fea0003800000 */
.L_x_4719:
        /* <DEDUP_REMOVED lines=15> */
.L_x_4722:
[----:B------:R-:W-:Y:S05]  /*14920*/  BSYNC B0 ;  /* 0x0000000000007941 */ /* 0x000fea0003800000 */
.L_x_4721:
        /* <DEDUP_REMOVED lines=31> */
.L_x_4724:
[----:B------:R-:W-:Y:S05]  /*14b20*/  BSYNC B0 ;  /* 0x0000000000007941 */ /* 0x000fea0003800000 */
.L_x_4723:
        /* <DEDUP_REMOVED lines=26> */
.L_x_4729:
        /* <DEDUP_REMOVED lines=11> */
[----:B------:R-:W-:Y:S02]  /*14d80*/  PRMT R18, RZ, 0x7610, R18 ;  /* 0x00007610ff127816 */ /* 0x000fe40000000012 */
[----:B------:R-:W-:Y:S01]  /*14d90*/  PRMT R25, RZ, 0x7610, R25 ;  /* 0x00007610ff197816 */ /* 0x000fe20000000019 */
[----:B--2---:R-:W0:Y:S08]  /*14da0*/  I2F.S8 R10, R10 ;  /* 0x0000000a000a7306 */ /* 0x004e300000001400 */
[----:B---3--:R-:W1:Y:S08]  /*14db0*/  I2F.S8 R12, R12 ;  /* 0x0000000c000c7306 */ /* 0x008e700000001400 */
[----:B----4-:R-:W2:Y:S01]  /*14dc0*/  I2F.S16 R0, R0 ;  /* 0x0000000000007306 */ /* 0x010ea20000101400 */
[----:B0-----:R-:W-:-:S07]  /*14dd0*/  F2FP.PACK_AB R7, RZ, R10 ;  /* 0x0000000aff07723e */ /* 0x001fce00000000ff */
[----:B-----5:R-:W0:Y:S01]  /*14de0*/  I2F.S8 R11, R11 ;  /* 0x0000000b000b7306 */ /* 0x020e220000001400 */
[----:B------:R-:W-:Y:S01]  /*14df0*/  @P4 HADD2.F32 R6, -RZ, R7.H0_H0 ;  /* 0x20000007ff064230 */ /* 0x000fe20000004100 */
[----:B-1----:R-:W-:-:S04]  /*14e00*/  F2FP.PACK_AB R14, RZ, R12 ;  /* 0x0000000cff0e723e */ /* 0x002fc800000000ff */
[----:B------:R-:W-:Y:S02]  /*14e10*/  @P4 FSETP.NEU.FTZ.AND P5, PT, R6, RZ, PT ;  /* 0x000000ff0600420b */ /* 0x000fe40003fbd000 */
[----:B--2---:R-:W-:Y:S01]  /*14e20*/  F2FP.PACK_AB R10, RZ, R0 ;  /* 0x00000000ff0a723e */ /* 0x004fe200000000ff */
[----:B------:R-:W-:-:S04]  /*14e30*/  @P3 HADD2.F32 R6, -RZ, R14.H0_H0 ;  /* 0x2000000eff063230 */ /* 0x000fc80000004100 */
[----:B------:R-:W-:Y:S01]  /*14e40*/  @P0 HADD2.F32 R0, -RZ, R10.H0_H0 ;  /* 0x2000000aff000230 */ /* 0x000fe20000004100 */
[----:B0-----:R-:W-:Y:S01]  /*14e50*/  F2FP.PACK_AB R13, RZ, R11 ;  /* 0x0000000bff0d723e */ /* 0x001fe200000000ff */
[----:B------:R-:W-:Y:S01]  /*14e60*/  IMAD.MOV.U32 R11, RZ, RZ, c[0x0][0x0] ;  /* 0x00000000ff0b7624 */ /* 0x000fe200078e00ff */
[----:B------:R-:W-:Y:S02]  /*14e70*/  @P4 SEL R10, RZ, 0x1, !P5 ;  /* 0x00000001ff0a4807 */ /* 0x000fe40006800000 */
[----:B------:R-:W-:Y:S01]  /*14e80*/  @P3 FSETP.NEU.FTZ.AND P5, PT, R6, RZ, PT ;  /* 0x000000ff0600320b */ /* 0x000fe20003fbd000 */
[----:B------:R-:W-:Y:S01]  /*14e90*/  IMAD R8, R11, c[0x0][0x4], R8 ;  /* 0x000001000b087a24 */ /* 0x000fe200078e0208 */
[----:B------:R-:W-:Y:S02]  /*14ea0*/  @P2 HADD2.F32 R7, -RZ, R13.H0_H0 ;  /* 0x2000000dff072230 */ /* 0x000fe40000004100 */
[----:B------:R-:W-:Y:S02]  /*14eb0*/  @P3 SEL R12, RZ, 0x1, !P5 ;  /* 0x00000001ff0c3807 */ /* 0x000fe40006800000 */
[----:B------:R-:W-:-:S02]  /*14ec0*/  ISETP.GE.U32.AND P5, PT, R8, c[0x0][0x178], PT ;  /* 0x00005e0008007a0c */ /* 0x000fc40003fa6070 */
[----:B------:R-:W-:Y:S02]  /*14ed0*/  @P2 FSETP.NEU.FTZ.AND P6, PT, R7, RZ, PT ;  /* 0x000000ff0700220b */ /* 0x000fe40003fdd000 */
[----:B------:R-:W-:Y:S02]  /*14ee0*/  PRMT R6, RZ, 0x7610, R6 ;  /* 0x00007610ff067816 */ /* 0x000fe40000000006 */
[----:B------:R-:W-:Y:S02]  /*14ef0*/  @P2 SEL R11, RZ, 0x1, !P6 ;  /* 0x00000001ff0b2807 */ /* 0x000fe40007000000 */
[----:B------:R-:W-:Y:S02]  /*14f00*/  @P0 FSETP.NEU.FTZ.AND P6, PT, R0, RZ, PT ;  /* 0x000000ff0000020b */ /* 0x000fe40003fdd000 */
        /* <DEDUP_REMOVED lines=9> */
.L_x_4728:
[----:B------:R-:W-:Y:S05]  /*14fa0*/  BSYNC B1 ;  /* 0x0000000000017941 */ /* 0x000fea0003800000 */
.L_x_4727:
[----:B------:R-:W-:Y:S05]  /*14fb0*/  BRA `(.L_x_4730) ;  /* 0x0000036000007947 */ /* 0x000fea0003800000 */
.L_x_4726:
        /* <DEDUP_REMOVED lines=9> */
.L_x_4731:
        /* <DEDUP_REMOVED lines=26> */
[----:B0-----:R-:W-:Y:S02]  /*151f0*/  F2FP.PACK_AB R13, RZ, R11 ;  /* 0x0000000bff0d723e */ /* 0x001fe400000000ff */
[----:B------:R-:W-:Y:S02]  /*15200*/  @P4 SEL R10, RZ, 0x1, !P5 ;  /* 0x00000001ff0a4807 */ /* 0x000fe40006800000 */
[----:B------:R-:W-:Y:S01]  /*15210*/  @P3 FSETP.NEU.FTZ.AND P5, PT, R6, RZ, PT ;  /* 0x000000ff0600320b */ /* 0x000fe20003fbd000 */
[----:B------:R-:W-:-:S03]  /*15220*/  @P2 HADD2.F32 R7, -RZ, R13.H0_H0 ;  /* 0x2000000dff072230 */ /* 0x000fc60000004100 */
[----:B------:R-:W-:Y:S02]  /*15230*/  @P3 SEL R12, RZ, 0x1, !P5 ;  /* 0x00000001ff0c3807 */ /* 0x000fe40006800000 */
[----:B------:R-:W-:Y:S02]  /*15240*/  ISETP.GE.U32.AND P5, PT, R8, c[0x0][0x178], PT ;  /* 0x00005e0008007a0c */ /* 0x000fe40003fa6070 */
[----:B------:R-:W-:Y:S02]  /*15250*/  @P2 FSETP.NEU.FTZ.AND P6, PT, R7, RZ, PT ;  /* 0x000000ff0700220b */ /* 0x000fe40003fdd000 */
[----:B------:R-:W-:Y:S02]  /*15260*/  PRMT R6, RZ, 0x7610, R6 ;  /* 0x00007610ff067816 */ /* 0x000fe40000000006 */
[----:B------:R-:W-:Y:S02]  /*15270*/  @P2 SEL R11, RZ, 0x1, !P6 ;  /* 0x00000001ff0b2807 */ /* 0x000fe40007000000 */
[----:B------:R-:W-:-:S02]  /*15280*/  @P0 FSETP.NEU.FTZ.AND P6, PT, R0, RZ, PT ;  /* 0x000000ff0000020b */ /* 0x000fc40003fdd000 */
        /* <DEDUP_REMOVED lines=9> */
.L_x_4730:
[----:B------:R-:W-:Y:S05]  /*15320*/  BSYNC B0 ;  /* 0x0000000000007941 */ /* 0x000fea0003800000 */
.L_x_4725:
[----:B------:R-:W-:Y:S01]  /*15330*/  PRMT R3, R0, 0x7604, R25 ;  /* 0x0000760400037816 */ /* 0x000fe20000000019 */
[----:B------:R-:W-:Y:S01]  /*15340*/  IMAD R7, R23, c[0x0][0x0], R2 ;  /* 0x0000000017077a24 */ /* 0x000fe200078e0202 */
[----:B------:R-:W-:Y:S02]  /*15350*/  ULDC UR4, c[0x0][0x4] ;  /* 0x0000010000047ab9 */ /* 0x000fe40000000800 */
        /* <DEDUP_REMOVED lines=8> */
.L_x_4735:
        /* <DEDUP_REMOVED lines=11> */
[----:B------:R-:W-:Y:S01]  /*15490*/  LOP3.LUT P4, RZ, R0, 0xff, RZ, 0xc0, !PT ;  /* 0x000000ff00ff7812 */ /* 0x000fe2000788c0ff */
[----:B------:R-:W0:Y:S01]  /*154a0*/  LDS R10, [R10.X4+0x10] ;  /* 0x000010000a0a7984 */ /* 0x000e220000004800 */
[----:B------:R-:W-:Y:S02]  /*154b0*/  LOP3.LUT P3, RZ, R6, 0xff, RZ, 0xc0, !PT ;  /* 0x000000ff06ff7812 */ /* 0x000fe4000786c0ff */
[----:B------:R-:W-:Y:S02]  /*154c0*/  PRMT R25, RZ, 0x7610, R25 ;  /* 0x00007610ff197816 */ /* 0x000fe40000000019 */
        /* <DEDUP_REMOVED lines=9> */
[----:B------:R-:W-:Y:S01]  /*15560*/  @P0 HADD2.F32 R0, -RZ, R18.H0_H0 ;  /* 0x20000012ff000230 */ /* 0x000fe20000004100 */
[----:B------:R-:W-:Y:S02]  /*15570*/  PRMT R18, RZ, 0x7610, R18 ;  /* 0x00007610ff127816 */ /* 0x000fe40000000012 */
[----:B--2---:R-:W-:Y:S02]  /*15580*/  F2FP.PACK_AB R12, RZ, R12 ;  /* 0x0000000cff0c723e */ /* 0x004fe400000000ff */
[----:B------:R-:W-:Y:S01]  /*15590*/  @P0 FSETP.NEU.FTZ.AND P6, PT, R0, RZ, PT ;  /* 0x000000ff0000020b */ /* 0x000fe20003fdd000 */
[----:B------:R-:W-:-:S03]  /*155a0*/  @P5 HADD2.F32 R0, -RZ, R11.H0_H0 ;  /* 0x2000000bff005230 */ /* 0x000fc60000004100 */
[----:B------:R-:W-:Y:S02]  /*155b0*/  @P0 SEL R6, RZ, 0x1, !P6 ;  /* 0x00000001ff060807 */ /* 0x000fe40007000000 */
[----:B------:R-:W-:Y:S01]  /*155c0*/  @P5 FSETP.NEU.FTZ.AND P6, PT, R0, RZ, PT ;  /* 0x000000ff0000520b */ /* 0x000fe20003fdd000 */
[----:B------:R-:W-:Y:S01]  /*155d0*/  @P4 HADD2.F32 R0, -RZ, R12.H0_H0 ;  /* 0x2000000cff004230 */ /* 0x000fe20000004100 */
[----:B0-----:R-:W-:Y:S02]  /*155e0*/  F2FP.PACK_AB R10, RZ, R13 ;  /* 0x0000000dff0a723e */ /* 0x001fe400000000ff */
[----:B------:R-:W-:Y:S02]  /*155f0*/  @P5 SEL R11, RZ, 0x1, !P6 ;  /* 0x00000001ff0b5807 */ /* 0x000fe40007000000 */
[----:B------:R-:W-:Y:S01]  /*15600*/  @P4 FSETP.NEU.FTZ.AND P6, PT, R0, RZ, PT ;  /* 0x000000ff0000420b */ /* 0x000fe20003fdd000 */
[----:B------:R-:W-:Y:S01]  /*15610*/  @P3 HADD2.F32 R10, -RZ, R10.H0_H0 ;  /* 0x2000000aff0a3230 */ /* 0x000fe20000004100 */
[----:B------:R-:W-:-:S02]  /*15620*/  PRMT R0, RZ, 0x7610, R0 ;  /* 0x00007610ff007816 */ /* 0x000fc40000000000 */
[----:B------:R-:W-:Y:S02]  /*15630*/  @P5 PRMT R25, R11, 0x7610, R25 ;  /* 0x000076100b195816 */ /* 0x000fe40000000019 */
        /* <DEDUP_REMOVED lines=9> */
.L_x_4734:
[----:B------:R-:W-:Y:S05]  /*156d0*/  BSYNC B0 ;  /* 0x0000000000007941 */ /* 0x000fea0003800000 */
.L_x_4733:
[----:B------:R-:W-:Y:S05]  /*156e0*/  @P2 BRA `(.L_x_4735) ;  /* 0xfffffcf000002947 */ /* 0x000fea000383ffff */
.L_x_4732:
        /* <DEDUP_REMOVED lines=15> */
.L_x_4740:
        /* <DEDUP_REMOVED lines=27> */
[----:B--2---:R-:W-:-:S04]  /*15990*/  F2FP.PACK_AB R8, RZ, R12 ;  /* 0x0000000cff08723e */ /* 0x004fc800000000ff */
[----:B------:R-:W-:Y:S01]  /*159a0*/  @P0 FSETP.NEU.FTZ.AND P6, PT, R6, RZ, PT ;  /* 0x000000ff0600020b */ /* 0x000fe20003fdd000 */
[----:B------:R-:W-:-:S03]  /*159b0*/  @P3 HADD2.F32 R6, -RZ, R8.H0_H0 ;  /* 0x20000008ff063230 */ /* 0x000fc60000004100 */
[----:B------:R-:W-:Y:S02]  /*159c0*/  @P0 SEL R10, RZ, 0x1, !P6 ;  /* 0x00000001ff0a0807 */ /* 0x000fe40007000000 */
[----:B0-----:R-:W-:Y:S02]  /*159d0*/  F2FP.PACK_AB R8, RZ, R14 ;  /* 0x0000000eff08723e */ /* 0x001fe400000000ff */
[----:B------:R-:W-:Y:S02]  /*159e0*/  @P3 FSETP.NEU.FTZ.AND P6, PT, R6, RZ, PT ;  /* 0x000000ff0600320b */ /* 0x000fe40003fdd000 */
[----:B------:R-:W-:Y:S01]  /*159f0*/  @P0 PRMT R18, R10, 0x7610, R18 ;  /* 0x000076100a120816 */ /* 0x000fe20000000012 */
[----:B------:R-:W-:Y:S01]  /*15a00*/  @P2 HADD2.F32 R6, -RZ, R8.H0_H0 ;  /* 0x20000008ff062230 */ /* 0x000fe20000004100 */
[----:B------:R-:W-:Y:S02]  /*15a10*/  @P4 SEL R8, RZ, 0x1, !P5 ;  /* 0x00000001ff084807 */ /* 0x000fe40006800000 */
[----:B------:R-:W-:-:S02]  /*15a20*/  @P3 SEL R0, RZ, 0x1, !P6 ;  /* 0x00000001ff003807 */ /* 0x000fc40007000000 */
[----:B------:R-:W-:Y:S02]  /*15a30*/  @P4 PRMT R25, R8, 0x7610, R25 ;  /* 0x0000761008194816 */ /* 0x000fe40000000019 */
[----:B------:R-:W-:Y:S02]  /*15a40*/  @P2 FSETP.NEU.FTZ.AND P3, PT, R6, RZ, PT ;  /* 0x000000ff0600220b */ /* 0x000fe40003f7d000 */
[----:B------:R-:W-:Y:S02]  /*15a50*/  PRMT R13, R0, 0x7604, R25 ;  /* 0x00007604000d7816 */ /* 0x000fe40000000019 */
[----:B------:R-:W-:Y:S02]  /*15a60*/  PRMT R6, RZ, 0x7610, R6 ;  /* 0x00007610ff067816 */ /* 0x000fe40000000006 */
[----:B------:R-:W-:Y:S02]  /*15a70*/  @P2 SEL R6, RZ, 0x1, !P3 ;  /* 0x00000001ff062807 */ /* 0x000fe40005800000 */
[----:B------:R-:W-:-:S04]  /*15a80*/  PRMT R13, R18, 0x7054, R13 ;  /* 0x00007054120d7816 */ /* 0x000fc8000000000d */
[----:B------:R-:W-:-:S05]  /*15a90*/  PRMT R8, R6, 0x654, R13 ;  /* 0x0000065406087816 */ /* 0x000fca000000000d */
[----:B------:R0:W-:Y:S02]  /*15aa0*/  STS [R7.X4+0x10], R8 ;  /* 0x0000100807007388 */ /* 0x0001e40000004800 */
.L_x_4739:
[----:B------:R-:W-:Y:S05]  /*15ab0*/  BSYNC B0 ;  /* 0x0000000000007941 */ /* 0x000fea0003800000 */
.L_x_4738:
[----:B------:R-:W-:-:S04]  /*15ac0*/  SHF.R.S32.HI R11, RZ, 0x1, R11 ;  /* 0x00000001ff0b7819 */ /* 0x000fc8000001140b */
[----:B------:R-:W-:-:S13]  /*15ad0*/  ISETP.GE.AND P0, PT, R11, 0x20, PT ;  /* 0x000000200b00780c */ /* 0x000fda0003f06270 */
[----:B------:R-:W-:Y:S05]  /*15ae0*/  @P0 BRA `(.L_x_4740) ;  /* 0xfffffcf000000947 */ /* 0x000fea000383ffff */
[----:B0-----:R-:W-:-:S04]  /*15af0*/  IMAD.MOV.U32 R8, RZ, RZ, 0x20 ;  /* 0x00000020ff087424 */ /* 0x001fc800078e00ff */
.L_x_4737:
[----:B------:R-:W-:Y:S01]  /*15b00*/  BAR.SYNC.DEFER_BLOCKING 0x0 ;  /* 0x0000000000007b1d */ /* 0x000fe20000010000 */
[----:B------:R-:W-:-:S13]  /*15b10*/  ISETP.GE.AND P0, PT, R8, 0x2, PT ;  /* 0x000000020800780c */ /* 0x000fda0003f06270 */
[----:B------:R-:W-:Y:S05]  /*15b20*/  @!P0 BRA `(.L_x_4736) ;  /* 0x0000038000008947 */ /* 0x000fea0003800000 */
[----:B------:R-:W-:Y:S01]  /*15b30*/  PRMT R2, R0, 0x7610, R2 ;  /* 0x0000761000027816 */ /* 0x000fe20000000002 */
[----:B------:R-:W-:Y:S01]  /*15b40*/  IMAD.MOV.U32 R3, RZ, RZ, 0x1 ;  /* 0x00000001ff037424 */ /* 0x000fe200078e00ff */
[----:B------:R-:W-:Y:S02]  /*15b50*/  PRMT R7, R6, 0x7610, R7 ;  /* 0x0000761006077816 */ /* 0x000fe40000000007 */
.L_x_4741:
[----:B------:R-:W-:Y:S02]  /*15b60*/  LOP3.LUT R6, R2, 0xffff, RZ, 0xc0, !PT ;  /* 0x0000ffff02067812 */ /* 0x000fe400078ec0ff */
[----:B------:R-:W-:Y:S02]  /*15b70*/  LOP3.LUT R10, R7, 0xffff, RZ, 0xc0, !PT ;  /* 0x0000ffff070a7812 */ /* 0x000fe400078ec0ff */
[----:B------:R-:W-:Y:S02]  /*15b80*/  PRMT R6, R6, 0x8880, RZ ;  /* 0x0000888006067816 */ /* 0x000fe400000000ff */
[----:B------:R-:W-:Y:S02]  /*15b90*/  LOP3.LUT R0, R25, 0xffff, RZ, 0xc0, !PT ;  /* 0x0000ffff19007812 */ /* 0x000fe400078ec0ff */
[----:B------:R-:W-:-:S02]  /*15ba0*/  PRMT R12, R10, 0x8880, RZ ;  /* 0x000088800a0c7816 */ /* 0x000fc400000000ff */
[----:B------:R-:W-:Y:S01]  /*15bb0*/  LOP3.LUT R10, R18, 0xffff, RZ, 0xc0, !PT ;  /* 0x0000ffff120a7812 */ /* 0x000fe200078ec0ff */
[----:B------:R-:W0:Y:S01]  /*15bc0*/  SHFL.DOWN PT, R6, R6, R3, 0x1f ;  /* 0x08001f0306067589 */ /* 0x000e2200000e0000 */
[----:B------:R-:W-:Y:S02]  /*15bd0*/  PRMT R0, R0, 0x8880, RZ ;  /* 0x0000888000007816 */ /* 0x000fe400000000ff */
[----:B------:R-:W-:Y:S01]  /*15be0*/  PRMT R10, R10, 0x8880, RZ ;  /* 0x000088800a0a7816 */ /* 0x000fe200000000ff */
[----:B------:R-:W1:Y:S01]  /*15bf0*/  SHFL.DOWN PT, R12, R12, R3, 0x1f ;  /* 0x08001f030c0c7589 */ /* 0x000e6200000e0000 */
[----:B------:R-:W-:Y:S02]  /*15c00*/  LOP3.LUT P4, RZ, R2, 0xff, RZ, 0xc0, !PT ;  /* 0x000000ff02ff7812 */ /* 0x000fe4000788c0ff */
[----:B------:R-:W-:Y:S01]  /*15c10*/  LOP3.LUT P3, RZ, R7, 0xff, RZ, 0xc0, !PT ;  /* 0x000000ff07ff7812 */ /* 0x000fe2000786c0ff */
[----:B------:R-:W2:Y:S01]  /*15c20*/  SHFL.DOWN PT, R0, R0, R3, 0x1f ;  /* 0x08001f0300007589 */ /* 0x000ea200000e0000 */
[----:B------:R-:W-:-:S02]  /*15c30*/  LOP3.LUT P2, RZ, R25, 0xff, RZ, 0xc0, !PT ;  /* 0x000000ff19ff7812 */ /* 0x000fc4000784c0ff */
[----:B------:R-:W-:Y:S01]  /*15c40*/  LOP3.LUT P0, RZ, R18, 0xff, RZ, 0xc0, !PT ;  /* 0x000000ff12ff7812 */ /* 0x000fe2000780c0ff */
[----:B------:R3:W4:Y:S01]  /*15c50*/  SHFL.DOWN PT, R10, R10, R3, 0x1f ;  /* 0x08001f030a0a7589 */ /* 0x00072200000e0000 */
[----:B------:R-:W-:Y:S02]  /*15c60*/  PRMT R25, RZ, 0x7610, R25 ;  /* 0x00007610ff197816 */ /* 0x000fe40000000019 */
[----:B------:R-:W-:Y:S01]  /*15c70*/  PRMT R18, RZ, 0x7610, R18 ;  /* 0x00007610ff127816 */ /* 0x000fe20000000012 */
[----:B---3--:R-:W-:Y:S01]  /*15c80*/  IMAD.SHL.U32 R3, R3, 0x2, RZ ;  /* 0x0000000203037824 */ /* 0x008fe200078e00ff */
[----:B0-----:R-:W-:Y:S02]  /*15c90*/  ISETP.NE.AND P5, PT, R6, RZ, PT ;  /* 0x000000ff0600720c */ /* 0x001fe40003fa5270 */
[----:B-1----:R-:W-:Y:S02]  /*15ca0*/  ISETP.NE.AND P6, PT, R12, RZ, PT ;  /* 0x000000ff0c00720c */ /* 0x002fe40003fc5270 */
[----:B------:R-:W-:-:S02]  /*15cb0*/  FSEL R2, RZ, 1, !P5 ;  /* 0x3f800000ff027808 */ /* 0x000fc40006800000 */
[----:B--2---:R-:W-:Y:S02]  /*15cc0*/  ISETP.NE.AND P5, PT, R0, RZ, PT ;  /* 0x000000ff0000720c */ /* 0x004fe40003fa5270 */
[----:B------:R-:W-:Y:S02]  /*15cd0*/  FSEL R6, RZ, 1, !P6 ;  /* 0x3f800000ff067808 */ /* 0x000fe40007000000 */
[----:B----4-:R-:W-:Y:S02]  /*15ce0*/  ISETP.NE.AND P6, PT, R10, RZ, PT ;  /* 0x000000ff0a00720c */ /* 0x010fe40003fc5270 */
[----:B------:R-:W-:Y:S02]  /*15cf0*/  F2FP.PACK_AB R2, RZ, R2 ;  /* 0x00000002ff02723e */ /* 0x000fe400000000ff */
[----:B------:R-:W-:Y:S02]  /*15d00*/  FSEL R0, RZ, 1, !P5 ;  /* 0x3f800000ff007808 */ /* 0x000fe40006800000 */
[----:B------:R-:W-:Y:S01]  /*15d10*/  F2FP.PACK_AB R7, RZ, R6 ;  /* 0x00000006ff07723e */ /* 0x000fe200000000ff */
[----:B------:R-:W-:Y:S01]  /*15d20*/  @P4 HADD2.F32 R2, -RZ, R2.H0_H0 ;  /* 0x20000002ff024230 */ /* 0x000fe20000004100 */
[----:B------:R-:W-:-:S02]  /*15d30*/  FSEL R6, RZ, 1, !P6 ;  /* 0x3f800000ff067808 */ /* 0x000fc40007000000 */
[----:B------:R-:W-:Y:S01]  /*15d40*/  F2FP.PACK_AB R0, RZ, R0 ;  /* 0x00000000ff00723e */ /* 0x000fe200000000ff */
[----:B------:R-:W-:Y:S01]  /*15d50*/  @P3 HADD2.F32 R7, -RZ, R7.H0_H0 ;  /* 0x20000007ff073230 */ /* 0x000fe20000004100 */
[----:B------:R-:W-:Y:S02]  /*15d60*/  F2FP.PACK_AB R6, RZ, R6 ;  /* 0x00000006ff06723e */ /* 0x000fe400000000ff */
[----:B------:R-:W-:Y:S01]  /*15d70*/  @P4 FSETP.NEU.FTZ.AND P5, PT, R2, RZ, PT ;  /* 0x000000ff0200420b */ /* 0x000fe20003fbd000 */
[----:B------:R-:W-:Y:S01]  /*15d80*/  @P2 HADD2.F32 R0, -RZ, R0.H0_H0 ;  /* 0x20000000ff002230 */ /* 0x000fe20000004100 */
[----:B------:R-:W-:Y:S01]  /*15d90*/  @P3 FSETP.NEU.FTZ.AND P6, PT, R7, RZ, PT ;  /* 0x000000ff0700320b */ /* 0x000fe20003fdd000 */
[----:B------:R-:W-:Y:S01]  /*15da0*/  @P0 HADD2.F32 R2, -RZ, R6.H0_H0 ;  /* 0x20000006ff020230 */ /* 0x000fe20000004100 */
[----:B------:R-:W-:Y:S02]  /*15db0*/  @P4 SEL R7, RZ, 0x1, !P5 ;  /* 0x00000001ff074807 */ /* 0x000fe40006800000 */
[----:B------:R-:W-:-:S02]  /*15dc0*/  @P2 FSETP.NEU.FTZ.AND P5, PT, R0, RZ, PT ;  /* 0x000000ff0000220b */ /* 0x000fc40003fbd000 */
[----:B------:R-:W-:Y:S02]  /*15dd0*/  @P3 SEL R11, RZ, 0x1, !P6 ;  /* 0x00000001ff0b3807 */ /* 0x000fe40007000000 */
[----:B------:R-:W-:Y:S02]  /*15de0*/  @P0 FSETP.NEU.FTZ.AND P6, PT, R2, RZ, PT ;  /* 0x000000ff0200020b */ /* 0x000fe40003fdd000 */
[----:B------:R-:W-:Y:S02]  /*15df0*/  @P2 SEL R2, RZ, 0x1, !P5 ;  /* 0x00000001ff022807 */ /* 0x000fe40006800000 */
[----:B------:R-:W-:Y:S02]  /*15e00*/  ISETP.GE.AND P5, PT, R3, R8, PT ;  /* 0x000000080300720c */ /* 0x000fe40003fa6270 */
[----:B------:R-:W-:Y:S02]  /*15e10*/  PRMT R0, RZ, 0x7610, R0 ;  /* 0x00007610ff007816 */ /* 0x000fe40000000000 */
[----:B------:R-:W-:-:S02]  /*15e20*/  PRMT R6, RZ, 0x7610, R6 ;  /* 0x00007610ff067816 */ /* 0x000fc40000000006 */
[----:B------:R-:W-:Y:S02]  /*15e30*/  @P0 SEL R10, RZ, 0x1, !P6 ;  /* 0x00000001ff0a0807 */ /* 0x000fe40007000000 */
[----:B------:R-:W-:Y:S02]  /*15e40*/  @P4 PRMT R0, R7, 0x7610, R0 ;  /* 0x0000761007004816 */ /* 0x000fe40000000000 */
[----:B------:R-:W-:Y:S02]  /*15e50*/  @P3 PRMT R6, R11, 0x7610, R6 ;  /* 0x000076100b063816 */ /* 0x000fe40000000006 */
[----:B------:R-:W-:Y:S02]  /*15e60*/  @P2 PRMT R25, R2, 0x7610, R25 ;  /* 0x0000761002192816 */ /* 0x000fe40000000019 */
[----:B------:R-:W-:Y:S02]  /*15e70*/  @P0 PRMT R18, R10, 0x7610, R18 ;  /* 0x000076100a120816 */ /* 0x000fe40000000012 */
[----:B------:R-:W-:-:S02]  /*15e80*/  PRMT R2, R0, 0x7610, R2 ;  /* 0x0000761000027816 */ /* 0x000fc40000000002 */
[----:B------:R-:W-:Y:S01]  /*15e90*/  PRMT R7, R6, 0x7610, R7 ;  /* 0x0000761006077816 */ /* 0x000fe20000000007 */
[----:B------:R-:W-:Y:S05]  /*15ea0*/  @!P5 BRA `(.L_x_4741) ;  /* 0xfffffcb00000d947 */ /* 0x000fea000383ffff */
.L_x_4736:
        /* <DEDUP_REMOVED lines=23> */
[----:B0-----:R-:W-:Y:S02]  /*16020*/  F2FP.PACK_AB R2, RZ, R25 ;  /* 0x00000019ff02723e */ /* 0x001fe400000000ff */
[----:B----4-:R-:W-:Y:S02]  /*16030*/  ISETP.NE.AND P2, PT, R3, RZ, PT ;  /* 0x000000ff0300720c */ /* 0x010fe40003f45270 */
[----:B-1----:R-:W-:Y:S02]  /*16040*/  F2FP.PACK_AB R3, RZ, R0 ;  /* 0x00000000ff03723e */ /* 0x002fe400000000ff */
[----:B-----5:R-:W-:-:S03]  /*16050*/  ISETP.NE.AND P1, PT, R7, RZ, PT ;  /* 0x000000ff0700720c */ /* 0x020fc60003f25270 */
[----:B------:R-:W-:Y:S01]  /*16060*/  @P4 HADD2.F32 R2, -RZ, R2.H0_H0 ;  /* 0x20000002ff024230 */ /* 0x000fe20000004100 */
[----:B------:R-:W-:Y:S02]  /*16070*/  F2FP.PACK_AB R7, RZ, R18 ;  /* 0x00000012ff07723e */ /* 0x000fe400000000ff */
[----:B------:R-:W-:Y:S01]  /*16080*/  PRMT R25, RZ, 0x7610, R25 ;  /* 0x00007610ff197816 */ /* 0x000fe20000000019 */
[----:B------:R-:W-:Y:S01]  /*16090*/  @P3 HADD2.F32 R0, -RZ, R3.H0_H0 ;  /* 0x20000003ff003230 */ /* 0x000fe20000004100 */
[----:B------:R-:W-:Y:S02]  /*160a0*/  F2FP.PACK_AB R3, RZ, R6 ;  /* 0x00000006ff03723e */ /* 0x000fe400000000ff */
[----:B------:R-:W-:Y:S01]  /*160b0*/  @P4 FSETP.NEU.FTZ.AND P6, PT, R2, RZ, PT ;  /* 0x000000ff0200420b */ /* 0x000fe20003fdd000 */
[----:B------:R-:W-:Y:S01]  /*160c0*/  @P2 HADD2.F32 R2, -RZ, R7.H0_H0 ;  /* 0x20000007ff022230 */ /* 0x000fe20000004100 */
[----:B------:R-:W-:Y:S02]  /*160d0*/  @P3 FSETP.NEU.FTZ.AND P5, PT, R0, RZ, PT ;  /* 0x000000ff0000320b */ /* 0x000fe40003fbd000 */
[----:B------:R-:W-:Y:S01]  /*160e0*/  PRMT R18, RZ, 0x7610, R18 ;  /* 0x00007610ff127816 */ /* 0x000fe20000000012 */
[----:B------:R-:W-:Y:S01]  /*160f0*/  @P1 HADD2.F32 R0, -RZ, R3.H0_H0 ;  /* 0x20000003ff001230 */ /* 0x000fe20000004100 */
[----:B------:R-:W-:-:S02]  /*16100*/  @P4 SEL R3, RZ, 0x1, !P6 ;  /* 0x00000001ff034807 */ /* 0x000fc40007000000 */
[----:B------:R-:W-:Y:S02]  /*16110*/  @P2 FSETP.NEU.FTZ.AND P6, PT, R2, RZ, PT ;  /* 0x000000ff0200220b */ /* 0x000fe40003fdd000 */
[----:B------:R-:W-:Y:S02]  /*16120*/  @P3 SEL R2, RZ, 0x1, !P5 ;  /* 0x00000001ff023807 */ /* 0x000fe40006800000 */
[----:B------:R-:W-:Y:S02]  /*16130*/  @P1 FSETP.NEU.FTZ.AND P5, PT, R0, RZ, PT ;  /* 0x000000ff0000120b */ /* 0x000fe40003fbd000 */
[----:B------:R-:W-:Y:S02]  /*16140*/  @P2 SEL R0, RZ, 0x1, !P6 ;  /* 0x00000001ff002807 */ /* 0x000fe40007000000 */
[----:B------:R-:W-:Y:S02]  /*16150*/  @P1 SEL R6, RZ, 0x1, !P5 ;  /* 0x00000001ff061807 */ /* 0x000fe40006800000 */
[----:B------:R-:W-:-:S02]  /*16160*/  @P4 PRMT R25, R3, 0x7610, R25 ;  /* 0x0000761003194816 */ /* 0x000fc40000000019 */
[----:B------:R-:W-:Y:S02]  /*16170*/  @P3 PRMT R27, R2, 0x7610, R27 ;  /* 0x00007610021b3816 */ /* 0x000fe4000000001b */
[----:B------:R-:W-:Y:S02]  /*16180*/  @P2 PRMT R18, R0, 0x7610, R18 ;  /* 0x0000761000122816 */ /* 0x000fe40000000012 */
[----:B------:R-:W-:Y:S02]  /*16190*/  @P1 PRMT R22, R6, 0x7610, R22 ;  /* 0x0000761006161816 */ /* 0x000fe40000000016 */
.L_x_4743:
        /* <DEDUP_REMOVED lines=24> */
.L_x_4745:
        /* <DEDUP_REMOVED lines=26> */
.L_x_4746:
        /* <DEDUP_REMOVED lines=26> */
.L_x_4747:
        /* <DEDUP_REMOVED lines=26> */
.L_x_4748:
[----:B------:R-:W-:Y:S02]  /*16800*/  IADD3 R16, P1, R16, c[0x0][0x538], RZ ;  /* 0x00014e0010107a10 */ /* 0x000fe40007f3e0ff */
[----:B------:R-:W-:-:S03]  /*16810*/  LOP3.LUT P0, RZ, R22, 0xff, RZ, 0xc0, !PT ;  /* 0x000000ff16ff7812 */ /* 0x000fc6000780c0ff */
[----:B------:R-:W-:Y:S01]  /*16820*/  IMAD.X R17, RZ, RZ, c[0x0][0x53c], P1 ;  /* 0x00014f00ff117624 */ /* 0x000fe200008e06ff */
[----:B0-----:R-:W-:-:S05]  /*16830*/  SEL R3, RZ, 0x1, !P0 ;  /* 0x00000001ff037807 */ /* 0x001fca0004000000 */
[----:B------:R-:W-:Y:S01]  /*16840*/  STG.E.U8 [R16.64], R3 ;  /* 0x0000000310007986 */ /* 0x000fe2000c101124 */
[----:B------:R-:W-:Y:S05]  /*16850*/  EXIT ;  /* 0x000000000000794d */ /* 0x000fea0003800000 */
.L_x_4744:
[----:B------:R-:W-:Y:S04]  /*16860*/  STG.E.U8 [R4.64], R25 ;  /* 0x0000001904007986 */ /* 0x000fe8000c101124 */
[----:B------:R-:W-:Y:S04]  /*16870*/  STG.E.U8 [R4.64+0x1], R27 ;  /* 0x0000011b04007986 */ /* 0x000fe8000c101124 */
[----:B------:R-:W-:Y:S04]  /*16880*/  STG.E.U8 [R4.64+0x2], R18 ;  /* 0x0000021204007986 */ /* 0x000fe8000c101124 */
[----:B------:R-:W-:Y:S01]  /*16890*/  STG.E.U8 [R4.64+0x3], R22 ;  /* 0x0000031604007986 */ /* 0x000fe2000c101124 */
[----:B------:R-:W-:Y:S05]  /*168a0*/  EXIT ;  /* 0x000000000000794d */ /* 0x000fea0003800000 */
.L_x_4742:
        /* <DEDUP_REMOVED lines=38> */
[----:B------:R-:W-:Y:S01]  /*16b10*/  @P4 SEL R7, RZ, 0x1, !P6 ;  /* 0x00000001ff074807 */ /* 0x000fe20007000000 */
[----:B------:R-:W-:Y:S01]  /*16b20*/  @P1 HADD2.F32 R0, -RZ, R12.H0_H0 ;  /* 0x2000000cff001230 */ /* 0x000fe20000004100 */
[----:B------:R-:W-:-:S02]  /*16b30*/  @P2 FSETP.NEU.FTZ.AND P6, PT, R6, RZ, PT ;  /* 0x000000ff0600220b */ /* 0x000fc40003fdd000 */
[----:B------:R-:W-:Y:S02]  /*16b40*/  @P3 SEL R6, RZ, 0x1, !P5 ;  /* 0x00000001ff063807 */ /* 0x000fe40006800000 */
[----:B------:R-:W-:Y:S02]  /*16b50*/  @P1 FSETP.NEU.FTZ.AND P5, PT, R0, RZ, PT ;  /* 0x000000ff0000120b */ /* 0x000fe40003fbd000 */
[----:B------:R-:W-:Y:S02]  /*16b60*/  PRMT R18, RZ, 0x7610, R18 ;  /* 0x00007610ff127816 */ /* 0x000fe40000000012 */
[----:B------:R-:W-:Y:S02]  /*16b70*/  @P2 SEL R0, RZ, 0x1, !P6 ;  /* 0x00000001ff002807 */ /* 0x000fe40007000000 */
[----:B------:R-:W-:Y:S02]  /*16b80*/  @P1 SEL R12, RZ, 0x1, !P5 ;  /* 0x00000001ff0c1807 */ /* 0x000fe40006800000 */
[----:B------:R-:W-:-:S02]  /*16b90*/  @P4 PRMT R25, R7, 0x7610, R25 ;  /* 0x0000761007194816 */ /* 0x000fc40000000019 */
[----:B------:R-:W-:Y:S02]  /*16ba0*/  @P3 PRMT R26, R6, 0x7610, R26 ;  /* 0x00007610061a3816 */ /* 0x000fe4000000001a */
[----:B------:R-:W-:Y:S02]  /*16bb0*/  @P2 PRMT R18, R0, 0x7610, R18 ;  /* 0x0000761000122816 */ /* 0x000fe40000000012 */
[----:B------:R-:W-:Y:S02]  /*16bc0*/  @P1 PRMT R22, R12, 0x7610, R22 ;  /* 0x000076100c161816 */ /* 0x000fe40000000016 */
.L_x_4749:
        /* <DEDUP_REMOVED lines=24> */
.L_x_4751:
        /* <DEDUP_REMOVED lines=26> */
.L_x_4752:
        /* <DEDUP_REMOVED lines=26> */
.L_x_4753:
        /* <DEDUP_REMOVED lines=26> */
.L_x_4754:
[----:B------:R-:W-:Y:S02]  /*17230*/  IADD3 R16, P1, R16, c[0x0][0x538], RZ ;  /* 0x00014e0010107a10 */ /* 0x000fe40007f3e0ff */
[----:B------:R-:W-:-:S03]  /*17240*/  LOP3.LUT P0, RZ, R22, 0xff, RZ, 0xc0, !PT ;  /* 0x000000ff16ff7812 */ /* 0x000fc6000780c0ff */
[----:B------:R-:W-:Y:S01]  /*17250*/  IMAD.X R17, RZ, RZ, c[0x0][0x53c], P1 ;  /* 0x00014f00ff117624 */ /* 0x000fe200008e06ff */
[----:B0-----:R-:W-:-:S05]  /*17260*/  SEL R3, RZ, 0x1, !P0 ;  /* 0x00000001ff037807 */ /* 0x001fca0004000000 */
[----:B------:R-:W-:Y:S01]  /*17270*/  STG.E.U8 [R16.64], R3 ;  /* 0x0000000310007986 */ /* 0x000fe2000c101124 */
[----:B------:R-:W-:Y:S05]  /*17280*/  EXIT ;  /* 0x000000000000794d */ /* 0x000fea0003800000 */
.L_x_4750:
        /* <DEDUP_REMOVED lines=13> */
.L_x_4714:
        /* <DEDUP_REMOVED lines=22> */
[----:B------:R-:W-:Y:S01]  /*174c0*/  I2F.S8 R25, R25 ;  /* 0x0000001900197306 */ /* 0x000fe20000001400 */
[----:B------:R-:W-:-:S02]  /*174d0*/  PRMT R23, RZ, 0x7610, R23 ;  /* 0x00007610ff177816 */ /* 0x000fc40000000017 */
[----:B------:R-:W-:-:S05]  /*174e0*/  PRMT R16, RZ, 0x7610, R16 ;  /* 0x00007610ff107816 */ /* 0x000fca0000000010 */
[----:B------:R-:W-:Y:S08]  /*174f0*/  I2F.S8 R8, R8 ;  /* 0x0000000800087306 */ /* 0x000ff00000001400 */
[----:B------:R-:W-:Y:S08]  /*17500*/  I2F.S8 R18, R18 ;  /* 0x0000001200127306 */ /* 0x000ff00000001400 */
[----:B------:R-:W0:Y:S01]  /*17510*/  I2F.S8 R0, R0 ;  /* 0x0000000000007306 */ /* 0x000e220000001400 */
[----:B--2---:R-:W-:-:S02]  /*17520*/  ISETP.NE.AND P4, PT, R7, RZ, PT ;  /* 0x000000ff0700720c */ /* 0x004fc40003f85270 */
[----:B0-----:R-:W-:Y:S02]  /*17530*/  F2FP.PACK_AB R7, RZ, R0 ;  /* 0x00000000ff07723e */ /* 0x001fe400000000ff */
[----:B---3--:R-:W-:Y:S02]  /*17540*/  ISETP.NE.AND P3, PT, R2, RZ, PT ;  /* 0x000000ff0200720c */ /* 0x008fe40003f65270 */
[----:B------:R-:W-:Y:S02]  /*17550*/  F2FP.PACK_AB R2, RZ, R25 ;  /* 0x00000019ff02723e */ /* 0x000fe400000000ff */
[----:B----4-:R-:W-:Y:S02]  /*17560*/  ISETP.NE.AND P2, PT, R3, RZ, PT ;  /* 0x000000ff0300720c */ /* 0x010fe40003f45270 */
[----:B------:R-:W-:Y:S02]  /*17570*/  F2FP.PACK_AB R3, RZ, R8 ;  /* 0x00000008ff03723e */ /* 0x000fe400000000ff */
[----:B-----5:R-:W-:Y:S01]  /*17580*/  ISETP.NE.AND P1, PT, R6, RZ, PT ;  /* 0x000000ff0600720c */ /* 0x020fe20003f25270 */
[----:B------:R-:W-:Y:S01]  /*17590*/  @P4 HADD2.F32 R2, -RZ, R2.H0_H0 ;  /* 0x20000002ff024230 */ /* 0x000fe20000004100 */
[----:B------:R-:W-:-:S02]  /*175a0*/  F2FP.PACK_AB R6, RZ, R18 ;  /* 0x00000012ff06723e */ /* 0x000fc400000000ff */
[----:B------:R-:W-:Y:S01]  /*175b0*/  PRMT R25, RZ, 0x7610, R25 ;  /* 0x00007610ff197816 */ /* 0x000fe20000000019 */
[----:B------:R-:W-:Y:S01]  /*175c0*/  @P3 HADD2.F32 R3, -RZ, R3.H0_H0 ;  /* 0x20000003ff033230 */ /* 0x000fe20000004100 */
[----:B------:R-:W-:Y:S02]  /*175d0*/  @P4 FSETP.NEU.FTZ.AND P6, PT, R2, RZ, PT ;  /* 0x000000ff0200420b */ /* 0x000fe40003fdd000 */
[----:B------:R-:W-:Y:S01]  /*175e0*/  PRMT R18, RZ, 0x7610, R18 ;  /* 0x00007610ff127816 */ /* 0x000fe20000000012 */
[----:B------:R-:W-:Y:S01]  /*175f0*/  @P2 HADD2.F32 R0, -RZ, R6.H0_H0 ;  /* 0x20000006ff002230 */ /* 0x000fe20000004100 */
[----:B------:R-:W-:Y:S02]  /*17600*/  @P3 FSETP.NEU.FTZ.AND P5, PT, R3, RZ, PT ;  /* 0x000000ff0300320b */ /* 0x000fe40003fbd000 */
[----:B------:R-:W-:Y:S01]  /*17610*/  @P4 SEL R3, RZ, 0x1, !P6 ;  /* 0x00000001ff034807 */ /* 0x000fe20007000000 */
[----:B------:R-:W-:Y:S01]  /*17620*/  @P1 HADD2.F32 R2, -RZ, R7.H0_H0 ;  /* 0x20000007ff021230 */ /* 0x000fe20000004100 */
[----:B------:R-:W-:-:S02]  /*17630*/  @P2 FSETP.NEU.FTZ.AND P6, PT, R0, RZ, PT ;  /* 0x000000ff0000220b */ /* 0x000fc40003fdd000 */
[----:B------:R-:W-:Y:S02]  /*17640*/  @P3 SEL R0, RZ, 0x1, !P5 ;  /* 0x00000001ff003807 */ /* 0x000fe40006800000 */
[----:B------:R-:W-:Y:S02]  /*17650*/  @P1 FSETP.NEU.FTZ.AND P5, PT, R2, RZ, PT ;  /* 0x000000ff0200120b */ /* 0x000fe40003fbd000 */
[----:B------:R-:W-:Y:S02]  /*17660*/  @P2 SEL R2, RZ, 0x1, !P6 ;  /* 0x00000001ff022807 */ /* 0x000fe40007000000 */
[----:B------:R-:W-:Y:S02]  /*17670*/  @P1 SEL R6, RZ, 0x1, !P5 ;  /* 0x00000001ff061807 */ /* 0x000fe40006800000 */
[----:B------:R-:W-:Y:S02]  /*17680*/  @P4 PRMT R25, R3, 0x7610, R25 ;  /* 0x0000761003194816 */ /* 0x000fe40000000019 */
[----:B------:R-:W-:-:S02]  /*17690*/  @P3 PRMT R23, R0, 0x7610, R23 ;  /* 0x0000761000173816 */ /* 0x000fc40000000017 */
[----:B------:R-:W-:Y:S02]  /*176a0*/  @P2 PRMT R18, R2, 0x7610, R18 ;  /* 0x0000761002122816 */ /* 0x000fe40000000012 */
[----:B------:R-:W-:Y:S02]  /*176b0*/  @P1 PRMT R16, R6, 0x7610, R16 ;  /* 0x0000761006101816 */ /* 0x000fe40000000010 */
.L_x_4756:
        /* <DEDUP_REMOVED lines=24> */
.L_x_4758:
        /* <DEDUP_REMOVED lines=26> */
.L_x_4759:
        /* <DEDUP_REMOVED lines=26> */
.L_x_4760:
        /* <DEDUP_REMOVED lines=26> */
.L_x_4761:
[----:B------:R-:W-:Y:S02]  /*17d20*/  IADD3 R22, P1, R22, c[0x0][0x538], RZ ;  /* 0x00014e0016167a10 */ /* 0x000fe40007f3e0ff */
[----:B------:R-:W-:-:S03]  /*17d30*/  LOP3.LUT P0, RZ, R16, 0xff, RZ, 0xc0, !PT ;  /* 0x000000ff10ff7812 */ /* 0x000fc6000780c0ff */
[----:B------:R-:W-:Y:S01]  /*17d40*/  IMAD.X R23, RZ, RZ, c[0x0][0x53c], P1 ;  /* 0x00014f00ff177624 */ /* 0x000fe200008e06ff */
[----:B0-----:R-:W-:-:S05]  /*17d50*/  SEL R3, RZ, 0x1, !P0 ;  /* 0x00000001ff037807 */ /* 0x001fca0004000000 */
[----:B------:R-:W-:Y:S01]  /*17d60*/  STG.E.U8 [R22.64], R3 ;  /* 0x0000000316007986 */ /* 0x000fe2000c101124 */
[----:B------:R-:W-:Y:S05]  /*17d70*/  EXIT ;  /* 0x000000000000794d */ /* 0x000fea0003800000 */
.L_x_4757:
[----:B------:R-:W-:Y:S04]  /*17d80*/  STG.E.U8 [R4.64], R25 ;  /* 0x0000001904007986 */ /* 0x000fe8000c101124 */
[----:B------:R-:W-:Y:S04]  /*17d90*/  STG.E.U8 [R4.64+0x1], R23 ;  /* 0x0000011704007986 */ /* 0x000fe8000c101124 */
[----:B------:R-:W-:Y:S04]  /*17da0*/  STG.E.U8 [R4.64+0x2], R18 ;  /* 0x0000021204007986 */ /* 0x000fe8000c101124 */
[----:B------:R-:W-:Y:S01]  /*17db0*/  STG.E.U8 [R4.64+0x3], R16 ;  /* 0x0000031004007986 */ /* 0x000fe2000c101124 */
[----:B------:R-:W-:Y:S05]  /*17dc0*/  EXIT ;  /* 0x000000000000794d */ /* 0x000fea0003800000 */
.L_x_4755:
        /* <DEDUP_REMOVED lines=50> */
.L_x_4762:
        /* <DEDUP_REMOVED lines=24> */
.L_x_4764:
        /* <DEDUP_REMOVED lines=26> */
.L_x_4765:
        /* <DEDUP_REMOVED lines=26> */
.L_x_4766:
        /* <DEDUP_REMOVED lines=26> */
.L_x_4767:
[----:B------:R-:W-:Y:S02]  /*18750*/  IADD3 R22, P1, R22, c[0x0][0x538], RZ ;  /* 0x00014e0016167a10 */ /* 0x000fe40007f3e0ff */
[----:B------:R-:W-:-:S03]  /*18760*/  LOP3.LUT P0, RZ, R16, 0xff, RZ, 0xc0, !PT ;  /* 0x000000ff10ff7812 */ /* 0x000fc6000780c0ff */
[----:B------:R-:W-:Y:S01]  /*18770*/  IMAD.X R23, RZ, RZ, c[0x0][0x53c], P1 ;  /* 0x00014f00ff177624 */ /* 0x000fe200008e06ff */
[----:B0-----:R-:W-:-:S05]  /*18780*/  SEL R3, RZ, 0x1, !P0 ;  /* 0x00000001ff037807 */ /* 0x001fca0004000000 */
[----:B------:R-:W-:Y:S01]  /*18790*/  STG.E.U8 [R22.64], R3 ;  /* 0x0000000316007986 */ /* 0x000fe2000c101124 */
[----:B------:R-:W-:Y:S05]  /*187a0*/  EXIT ;  /* 0x000000000000794d */ /* 0x000fea0003800000 */
.L_x_4763:
        /* <DEDUP_REMOVED lines=13> */
.L_x_4768:
        /* <DEDUP_REMOVED lines=16> */
.L_x_7657:


//--------------------- .text._ZN2at6native13reduce_kernelILi512ELi1ENS0_8ReduceOpIN3c107complexIfEENS0_14func_wrapper_tIbZZZNS0_15and_kernel_cudaERNS_14TensorIteratorEENKUlvE_clEvENKUlvE7_clEvEUlbS5_E_EEjbLi4ELi4EEEEEvT1_ --------------------------
	.section	.text._ZN2at6native13reduce_kernelILi512ELi1ENS0_8ReduceOpIN3c107complexIfEENS0_14func_wrapper_tIbZZZNS0_15and_kernel_cudaERNS_14TensorIteratorEENKUlvE_clEvENKUlvE7_clEvEUlbS5_E_EEjbLi4ELi4EEEEEvT1_,"ax",@progbits
	.sectioninfo	@"SHI_REGISTERS=28"
	.align	128
        .global         _ZN2at6native13reduce_kernelILi512ELi1ENS0_8ReduceOpIN3c107complexIfEENS0_14func_wrapper_tIbZZZNS0_15and_kernel_cudaERNS_14TensorIteratorEENKUlvE_clEvENKUlvE7_clEvEUlbS5_E_EEjbLi4ELi4EEEEEvT1_
        .type           _ZN2at6native13reduce_kernelILi512ELi1ENS0_8ReduceOpIN3c107complexIfEENS0_14func_wrapper_tIbZZZNS0_15and_kernel_cudaERNS_14TensorIteratorEENKUlvE_clEvENKUlvE7_clEvEUlbS5_E_EEjbLi4ELi4EEEEEvT1_,@function
        .size           _ZN2at6native13reduce_kernelILi512ELi1ENS0_8ReduceOpIN3c107complexIfEENS0_14func_wrapper_tIbZZZNS0_15and_kernel_cudaERNS_14TensorIteratorEENKUlvE_clEvENKUlvE7_clEvEUlbS5_E_EEjbLi4ELi4EEEEEvT1_,(.L_x_7658 - _ZN2at6native13reduce_kernelILi512ELi1ENS0_8ReduceOpIN3c107complexIfEENS0_14func_wrapper_tIbZZZNS0_15and_kernel_cudaERNS_14TensorIteratorEENKUlvE_clEvENKUlvE7_clEvEUlbS5_E_EEjbLi4ELi4EEEEEvT1_)
        .other          _ZN2at6native13reduce_kernelILi512ELi1ENS0_8ReduceOpIN3c107complexIfEENS0_14func_wrapper_tIbZZZNS0_15and_kernel_cudaERNS_14TensorIteratorEENKUlvE_clEvENKUlvE7_clEvEUlbS5_E_EEjbLi4ELi4EEEEEvT1_,@"STO_CUDA_ENTRY STV_DEFAULT"
_ZN2at6native13reduce_kernelILi512ELi1ENS0_8ReduceOpIN3c107complexIfEENS0_14func_wrapper_tIbZZZNS0_15and_kernel_cudaERNS_14TensorIteratorEENKUlvE_clEvENKUlvE7_clEvEUlbS5_E_EEjbLi4ELi4EEEEEvT1_:
.text._ZN2at6native13reduce_kernelILi512ELi1ENS0_8ReduceOpIN3c107complexIfEENS0_14func_wrapper_tIbZZZNS0_15and_kernel_cudaERNS_14TensorIteratorEENKUlvE_clEvENKUlvE7_clEvEUlbS5_E_EEjbLi4ELi4EEEEEvT1_:
        /* <DEDUP_REMOVED lines=208> */
.L_x_4769:
        /* <DEDUP_REMOVED lines=41> */
.L_x_4778:
[----:B------:R-:W-:Y:S05]  /*0f90*/  BSYNC B3 ;  /* 0x0000000000037941 */ /* 0x000fea0003800000 */
.L_x_4777:
[----:B------:R-:W-:-:S04]  /*0fa0*/  PRMT R3, R3, 0x9910, RZ ;  /* 0x0000991003037816 */ /* 0x000fc800000000ff */
[----:B------:R-:W-:-:S13]  /*0fb0*/  ISETP.NE.AND P0, PT, R3, RZ, PT ;  /* 0x000000ff0300720c */ /* 0x000fda0003f05270 */
[----:B------:R-:W-:Y:S05]  /*0fc0*/  @!P0 BRA `(.L_x_4776) ;  /* 0x000000d000008947 */ /* 0x000fea0003800000 */
[----:B------:R-:W-:-:S04]  /*0fd0*/  PRMT R0, R0, 0x9910, RZ ;  /* 0x0000991000007816 */ /* 0x000fc800000000ff */
[----:B------:R-:W-:Y:S02]  /*0fe0*/  ISETP.NE.AND P0, PT, R0, RZ, PT ;  /* 0x000000ff0000720c */ /* 0x000fe40003f05270 */
[----:B------:R-:W-:-:S11]  /*0ff0*/  PRMT R0, RZ, 0x7610, R0 ;  /* 0x00007610ff007816 */ /* 0x000fd60000000000 */
[----:B------:R-:W-:Y:S05]  /*1000*/  @!P0 BRA `(.L_x_4776) ;  /* 0x0000009000008947 */ /* 0x000fea0003800000 */
[----:B------:R-:W-:-:S04]  /*1010*/  IADD3 R3, P0, R25, -R6, RZ ;  /* 0x8000000619037210 */ /* 0x000fc80007f1e0ff */
[----:B------:R-:W-:Y:S02]  /*1020*/  IADD3.X R0, RZ, -0x1, RZ, P0, !PT ;  /* 0xffffffffff007810 */ /* 0x000fe400007fe4ff */
[----:B------:R-:W-:-:S04]  /*1030*/  LEA R4, P0, R3, R16, 0x3 ;  /* 0x0000001003047211 */ /* 0x000fc800078018ff */
[----:B------:R-:W-:-:S06]  /*1040*/  LEA.HI.X R5, R3, R17, R0, 0x3, P0 ;  /* 0x0000001103057211 */ /* 0x000fcc00000f1c00 */
[----:B------:R-:W2:Y:S02]  /*1050*/  LDG.E.64 R4, [R4.64] ;  /* 0x0000002404047981 */ /* 0x000ea4000c1e1b00 */
[----:B--2---:R-:W-:Y:S02]  /*1060*/  FSETP.NEU.FTZ.AND P0, PT, R4, RZ, PT ;  /* 0x000000ff0400720b */ /* 0x004fe40003f1d000 */
[----:B------:R-:W-:-:S04]  /*1070*/  FSETP.NEU.FTZ.AND P1, PT, R5, RZ, PT ;  /* 0x000000ff0500720b */ /* 0x000fc80003f3d000 */
[----:B------:R-:W-:-:S04]  /*1080*/  PLOP3.LUT P0, PT, P0, P1, PT, 0xa8, 0x0 ;  /* 0x000000000000781c */ /* 0x000fc80000703570 */
[----:B------:R-:W-:-:S04]  /*1090*/  SEL R0, RZ, 0x1, !P0 ;  /* 0x00000001ff007807 */ /* 0x000fc80004000000 */
.L_x_4776:
[----:B------:R-:W-:Y:S05]  /*10a0*/  BSYNC B2 ;  /* 0x0000000000027941 */ /* 0x000fea0003800000 */
.L_x_4775:
[C---:B------:R-:W-:Y:S02]  /*10b0*/  IADD3 R5, P0, -R6.reuse, 0x4, RZ ;  /* 0x0000000406057810 */ /* 0x040fe40007f1e1ff */
[----:B------:R-:W-:Y:S02]  /*10c0*/  IADD3 R3, R6, c[0x0][0x168], RZ ;  /* 0x00005a0006037a10 */ /* 0x000fe40007ffe0ff */
[----:B------:R-:W-:Y:S01]  /*10d0*/  LEA R16, P1, R5, R16, 0x3 ;  /* 0x0000001005107211 */ /* 0x000fe200078218ff */
[----:B------:R-:W-:Y:S01]  /*10e0*/  IMAD.X R4, RZ, RZ, -0x1, P0 ;  /* 0xffffffffff047424 */ /* 0x000fe200000e06ff */
[----:B------:R-:W-:-:S04]  /*10f0*/  IADD3 R3, R3, -0x4, RZ ;  /* 0xfffffffc03037810 */ /* 0x000fc80007ffe0ff */
[----:B------:R-:W-:Y:S02]  /*1100*/  LEA.HI.X R17, R5, R17, R4, 0x3, P1 ;  /* 0x0000001105117211 */ /* 0x000fe400008f1c04 */
.L_x_4774:
[----:B------:R-:W-:Y:S05]  /*1110*/  BSYNC B1 ;  /* 0x0000000000017941 */ /* 0x000fea0003800000 */
.L_x_4773:
        /* <DEDUP_REMOVED lines=9> */
.L_x_4781:
        /* <DEDUP_REMOVED lines=27> */
.L_x_4780:
[----:B------:R-:W-:Y:S05]  /*1360*/  BSYNC B1 ;  /* 0x0000000000017941 */ /* 0x000fea0003800000 */
.L_x_4779:
        /* <DEDUP_REMOVED lines=9> */
.L_x_4783:
[----:B------:R-:W-:Y:S05]  /*1400*/  BSYNC B1 ;  /* 0x0000000000017941 */ /* 0x000fea0003800000 */
.L_x_4782:
        /* <DEDUP_REMOVED lines=15> */
.L_x_4785:
[----:B------:R-:W-:Y:S05]  /*1500*/  BSYNC B1 ;  /* 0x0000000000017941 */ /* 0x000fea0003800000 */
.L_x_4784:
        /* <DEDUP_REMOVED lines=8> */
.L_x_4772:
        /* <DEDUP_REMOVED lines=27> */
[----:B------:R-:W-:-:S05]  /*1740*/  PRMT R3, R6, 0x7610, R3 ;  /* 0x0000761006037816 */ /* 0x000fca0000000003 */
.L_x_4795:
        /* <DEDUP_REMOVED lines=222> */
.L_x_4790:
        /* <DEDUP_REMOVED lines=225> */
.L_x_4791:
[----:B------:R-:W-:-:S04]  /*3340*/  LOP3.LUT R13, R0, 0xfffffff8, RZ, 0xc0, !PT ;  /* 0xfffffff8000d7812 */ /* 0x000fc800078ec0ff */
[----:B------:R-:W-:-:S05]  /*3350*/  IADD3 R12, P0, R16, R13, RZ ;  /* 0x0000000d100c7210 */ /* 0x000fca0007f1e0ff */
[----:B------:R-:W-:-:S06]  /*3360*/  IMAD.X R13, RZ, RZ, R17, P0 ;  /* 0x000000ffff0d7224 */ /* 0x000fcc00000e0611 */
[----:B------:R-:W5:Y:S01]  /*3370*/  LDG.E.64 R12, [R12.64] ;  /* 0x000000240c0c7981 */ /* 0x000f62000c1e1b00 */
[----:B------:R-:W-:Y:S01]  /*3380*/  HFMA2.MMA R14, -RZ, RZ, 0, 0 ;  /* 0x00000000ff0e7435 */ /* 0x000fe200000001ff */
[----:B------:R-:W-:Y:S01]  /*3390*/  IADD3 R7, R7, c[0x0][0x170], RZ ;  /* 0x00005c0007077a10 */ /* 0x000fe20007ffe0ff */
[----:B------:R-:W-:Y:S01]  /*33a0*/  IMAD.MOV.U32 R2, RZ, RZ, RZ ;  /* 0x000000ffff027224 */ /* 0x000fe200078e00ff */
[----:B------:R-:W-:Y:S07]  /*33b0*/  @!P6 BRA `(.L_x_4792) ;  /* 0x00000db00000e947 */ /* 0x000fee0003800000 */
        /* <DEDUP_REMOVED lines=219> */
.L_x_4792:
        /* <DEDUP_REMOVED lines=225> */
.L_x_4793:
[----:B------:R-:W-:-:S04]  /*4f80*/  LOP3.LUT R15, R2, 0xfffffff8, RZ, 0xc0, !PT ;  /* 0xfffffff8020f7812 */ /* 0x000fc800078ec0ff */
[----:B------:R-:W-:-:S04]  /*4f90*/  IADD3 R14, P0, R16, R15, RZ ;  /* 0x0000000f100e7210 */ /* 0x000fc80007f1e0ff */
[----:B------:R-:W-:-:S06]  /*4fa0*/  IADD3.X R15, RZ, R17, RZ, P0, !PT ;  /* 0x00000011ff0f7210 */ /* 0x000fcc00007fe4ff */
[----:B------:R-:W2:Y:S01]  /*4fb0*/  LDG.E.64 R14, [R14.64] ;  /* 0x000000240e0e7981 */ /* 0x000ea2000c1e1b00 */
[----:B------:R-:W-:Y:S01]  /*4fc0*/  LOP3.LUT P2, RZ, R6, 0xff, RZ, 0xc0, !PT ;  /* 0x000000ff06ff7812 */ /* 0x000fe2000784c0ff */
[----:B------:R-:W-:Y:S01]  /*4fd0*/  IMAD.MOV.U32 R0, RZ, RZ, c[0x0][0x170] ;  /* 0x00005c00ff007624 */ /* 0x000fe200078e00ff */
        /* <DEDUP_REMOVED lines=11> */
[----:B------:R-:W-:Y:S02]  /*5090*/  PLOP3.LUT P1, PT, P2, P1, P5, 0xe0, 0x0 ;  /* 0x000000000000781c */ /* 0x000fe40001723c50 */
[----:B------:R-:W-:Y:S01]  /*50a0*/  LOP3.LUT P4, RZ, R3, 0xff, RZ, 0xc0, !PT ;  /* 0x000000ff03ff7812 */ /* 0x000fe2000788c0ff */
[----:B------:R-:W-:Y:S01]  /*50b0*/  IMAD R0, R0, 0x3, R7 ;  /* 0x0000000300007824 */ /* 0x000fe200078e0207 */
[----:B------:R-:W-:Y:S02]  /*50c0*/  SEL R6, RZ, 0x1, !P0 ;  /* 0x00000001ff067807 */ /* 0x000fe40004000000 */
[----:B------:R-:W-:Y:S02]  /*50d0*/  SEL R5, RZ, 0x1, !P3 ;  /* 0x00000001ff057807 */ /* 0x000fe40005800000 */
[----:B------:R-:W-:Y:S02]  /*50e0*/  SEL R4, RZ, 0x1, !P1 ;  /* 0x00000001ff047807 */ /* 0x000fe40004800000 */
[----:B--2---:R-:W-:-:S02]  /*50f0*/  FSETP.NEU.FTZ.AND P2, PT, R14, RZ, PT ;  /* 0x000000ff0e00720b */ /* 0x004fc40003f5d000 */
[----:B------:R-:W-:-:S04]  /*5100*/  FSETP.NEU.FTZ.AND P5, PT, R15, RZ, PT ;  /* 0x000000ff0f00720b */ /* 0x000fc80003fbd000 */
[----:B------:R-:W-:Y:S02]  /*5110*/  PLOP3.LUT P2, PT, P4, P2, P5, 0xe0, 0x0 ;  /* 0x000000000000781c */ /* 0x000fe40002745c50 */
[----:B------:R-:W-:Y:S02]  /*5120*/  ISETP.GE.U32.AND P4, PT, R0, c[0x0][0x168], PT ;  /* 0x00005a0000007a0c */ /* 0x000fe40003f86070 */
[----:B------:R-:W-:-:S11]  /*5130*/  SEL R3, RZ, 0x1, !P2 ;  /* 0x00000001ff037807 */ /* 0x000fd60005000000 */
[----:B------:R-:W-:Y:S01]  /*5140*/  @P4 CALL.REL.NOINC `(.L_x_4794) ;  /* 0x0000001000004944 */ /* 0x000fe20003c00000 */
[----:B------:R-:W-:Y:S05]  /*5150*/  BRA `(.L_x_4795) ;  /* 0xffffc5f000007947 */ /* 0x000fea000383ffff */
.L_x_4794:
[----:B------:R-:W-:Y:S05]  /*5160*/  BSYNC B2 ;  /* 0x0000000000027941 */ /* 0x000fea0003800000 */
.L_x_4789:
[----:B------:R-:W-:Y:S05]  /*5170*/  BSYNC B1 ;  /* 0x0000000000017941 */ /* 0x000fea0003800000 */
.L_x_4788:
        /* <DEDUP_REMOVED lines=205> */
.L_x_4798:
        /* <DEDUP_REMOVED lines=207> */
.L_x_4799:
        /* <DEDUP_REMOVED lines=207> */
.L_x_4800:
        /* <DEDUP_REMOVED lines=207> */
.L_x_4801:
[----:B------:R-:W-:-:S04]  /*8520*/  LOP3.LUT R15, R2, 0xfffffff8, RZ, 0xc0, !PT ;  /* 0xfffffff8020f7812 */ /* 0x000fc800078ec0ff */
[----:B------:R-:W-:-:S05]  /*8530*/  IADD3 R14, P1, R16, R15, RZ ;  /* 0x0000000f100e7210 */ /* 0x000fca0007f3e0ff */
[----:B------:R-:W-:-:S06]  /*8540*/  IMAD.X R15, RZ, RZ, R17, P1 ;  /* 0x000000ffff0f7224 */ /* 0x000fcc00008e0611 */
[----:B------:R-:W5:Y:S02]  /*8550*/  LDG.E.64 R14, [R14.64] ;  /* 0x000000240e0e7981 */ /* 0x000f64000c1e1b00 */
.L_x_4797:
[----:B------:R-:W-:Y:S05]  /*8560*/  BSYNC B1 ;  /* 0x0000000000017941 */ /* 0x000fea0003800000 */
.L_x_4796:
        /* <DEDUP_REMOVED lines=31> */
.L_x_4803:
[----:B------:R-:W-:Y:S05]  /*8760*/  BSYNC B1 ;  /* 0x0000000000017941 */ /* 0x000fea0003800000 */
.L_x_4802:
        /* <DEDUP_REMOVED lines=8> */
.L_x_4787:
        /* <DEDUP_REMOVED lines=14> */
.L_x_4806:
        /* <DEDUP_REMOVED lines=40> */
.L_x_4805:
[----:B------:R-:W-:Y:S05]  /*8b50*/  BSYNC B1 ;  /* 0x0000000000017941 */ /* 0x000fea0003800000 */
.L_x_4804:
        /* <DEDUP_REMOVED lines=23> */
.L_x_4808:
[----:B------:R-:W-:Y:S05]  /*8cd0*/  BSYNC B1 ;  /* 0x0000000000017941 */ /* 0x000fea0003800000 */
.L_x_4807:
        /* <DEDUP_REMOVED lines=31> */
.L_x_4810:
[----:B------:R-:W-:Y:S05]  /*8ed0*/  BSYNC B1 ;  /* 0x0000000000017941 */ /* 0x000fea0003800000 */
.L_x_4809:
[----:B------:R-:W-:Y:S02]  /*8ee0*/  LOP3.LUT P0, RZ, R15, 0xff, RZ, 0xc0, !PT ;  /* 0x000000ff0fff7812 */ /* 0x000fe4000780c0ff */
[----:B------:R-:W-:Y:S02]  /*8ef0*/  LOP3.LUT P1, RZ, R6, 0xff, RZ, 0xc0, !PT ;  /* 0x000000ff06ff7812 */ /* 0x000fe4000782c0ff */
[----:B------:R-:W-:Y:S02]  /*8f00*/  LOP3.LUT P2, RZ, R14, 0xff, RZ, 0xc0, !PT ;  /* 0x000000ff0eff7812 */ /* 0x000fe4000784c0ff */
[----:B------:R-:W-:Y:S02]  /*8f10*/  LOP3.LUT P3, RZ, R13, 0xff, RZ, 0xc0, !PT ;  /* 0x000000ff0dff7812 */ /* 0x000fe4000786c0ff */
[----:B------:R-:W-:-:S04]  /*8f20*/  PLOP3.LUT P0, PT, P2, P0, P1, 0x80, 0x0 ;  /* 0x000000000000781c */ /* 0x000fc80001701010 */
[----:B------:R-:W-:-:S04]  /*8f30*/  PLOP3.LUT P0, PT, P3, P0, PT, 0x80, 0x0 ;  /* 0x000000000000781c */ /* 0x000fc80001f01070 */
[----:B0-----:R-:W-:Y:S01]  /*8f40*/  SEL R17, RZ, 0x1, !P0 ;  /* 0x00000001ff117807 */ /* 0x001fe20004000000 */
[----:B------:R-:W-:Y:S05]  /*8f50*/  BRA `(.L_x_4771) ;  /* 0x0000072000007947 */ /* 0x000fea0003800000 */
.L_x_4786:
        /* <DEDUP_REMOVED lines=18> */
.L_x_4813:
        /* <DEDUP_REMOVED lines=36> */
.L_x_4812:
[----:B------:R-:W-:Y:S05]  /*92c0*/  BSYNC B1 ;  /* 0x0000000000017941 */ /* 0x000fea0003800000 */
.L_x_4811:
        /* <DEDUP_REMOVED lines=19> */
.L_x_4815:
[----:B------:R-:W-:Y:S05]  /*9400*/  BSYNC B1 ;  /* 0x0000000000017941 */ /* 0x000fea0003800000 */
.L_x_4814:
        /* <DEDUP_REMOVED lines=31> */
.L_x_4817:
[----:B------:R-:W-:Y:S05]  /*9600*/  BSYNC B1 ;  /* 0x0000000000017941 */ /* 0x000fea0003800000 */
.L_x_4816:
[----:B------:R-:W-:Y:S02]  /*9610*/  LOP3.LUT P0, RZ, R13, 0xff, RZ, 0xc0, !PT ;  /* 0x000000ff0dff7812 */ /* 0x000fe4000780c0ff */
[----:B------:R-:W-:Y:S02]  /*9620*/  LOP3.LUT P1, RZ, R11, 0xff, RZ, 0xc0, !PT ;  /* 0x000000ff0bff7812 */ /* 0x000fe4000782c0ff */
[----:B------:R-:W-:Y:S02]  /*9630*/  LOP3.LUT P2, RZ, R12, 0xff, RZ, 0xc0, !PT ;  /* 0x000000ff0cff7812 */ /* 0x000fe4000784c0ff */
[----:B------:R-:W-:Y:S02]  /*9640*/  LOP3.LUT P3, RZ, R10, 0xff, RZ, 0xc0, !PT ;  /* 0x000000ff0aff7812 */ /* 0x000fe4000786c0ff */
[----:B------:R-:W-:-:S04]  /*9650*/  PLOP3.LUT P0, PT, P2, P0, P1, 0x80, 0x0 ;  /* 0x000000000000781c */ /* 0x000fc80001701010 */
[----:B------:R-:W-:-:S04]  /*9660*/  PLOP3.LUT P0, PT, P3, P0, PT, 0x80, 0x0 ;  /* 0x000000000000781c */ /* 0x000fc80001f01070 */
[----:B0-----:R-:W-:-:S04]  /*9670*/  SEL R17, RZ, 0x1, !P0 ;  /* 0x00000001ff117807 */ /* 0x001fc80004000000 */
.L_x_4771:
[----:B------:R-:W-:Y:S05]  /*9680*/  BSYNC B0 ;  /* 0x0000000000007941 */ /* 0x000fea0003800000 */
.L_x_4770:
        /* <DEDUP_REMOVED lines=9> */
.L_x_4819:
        /* <DEDUP_REMOVED lines=14> */
.L_x_4818:
        /* <DEDUP_REMOVED lines=13> */
.L_x_4822:
        /* <DEDUP_REMOVED lines=14> */
[----:B------:R-:W-:-:S09]  /*99b0*/  HFMA2.MMA R0, -RZ, RZ, 0, 1.9073486328125e-06 ;  /* 0x00000020ff007435 */ /* 0x000fd200000001ff */
.L_x_4821:
[----:B------:R-:W-:Y:S01]  /*99c0*/  BAR.SYNC.DEFER_BLOCKING 0x0 ;  /* 0x0000000000007b1d */ /* 0x000fe20000010000 */
[----:B------:R-:W-:-:S13]  /*99d0*/  ISETP.GE.AND P0, PT, R0, 0x2, PT ;  /* 0x000000020000780c */ /* 0x000fda0003f06270 */
[----:B------:R-:W-:Y:S05]  /*99e0*/  @!P0 BRA `(.L_x_4820) ;  /* 0x000000a000008947 */ /* 0x000fea0003800000 */
[----:B------:R-:W-:Y:S02]  /*99f0*/  IMAD.MOV.U32 R3, RZ, RZ, 0x1 ;  /* 0x00000001ff037424 */ /* 0x000fe400078e00ff */
.L_x_4823:
[C---:B------:R-:W-:Y:S02]  /*9a00*/  LOP3.LUT R2, R17.reuse, 0xffff, RZ, 0xc0, !PT ;  /* 0x0000ffff11027812 */ /* 0x040fe400078ec0ff */
[----:B------:R-:W-:Y:S02]  /*9a10*/  LOP3.LUT P0, RZ, R17, 0xff, RZ, 0xc0, !PT ;  /* 0x000000ff11ff7812 */ /* 0x000fe4000780c0ff */
[----:B------:R-:W-:-:S06]  /*9a20*/  PRMT R2, R2, 0x8880, RZ ;  /* 0x0000888002027816 */ /* 0x000fcc00000000ff */
[----:B------:R0:W1:Y:S02]  /*9a30*/  SHFL.DOWN PT, R2, R2, R3, 0x1f ;  /* 0x08001f0302027589 */ /* 0x00006400000e0000 */
[----:B0-----:R-:W-:-:S04]  /*9a40*/  SHF.L.U32 R3, R3, 0x1, RZ ;  /* 0x0000000103037819 */ /* 0x001fc800000006ff */
[----:B------:R-:W-:Y:S02]  /*9a50*/  ISETP.GE.AND P1, PT, R3, R0, PT ;  /* 0x000000000300720c */ /* 0x000fe40003f26270 */
[----:B-1----:R-:W-:-:S04]  /*9a60*/  ISETP.NE.AND P0, PT, R2, RZ, P0 ;  /* 0x000000ff0200720c */ /* 0x002fc80000705270 */
[----:B------:R-:W-:-:S07]  /*9a70*/  SEL R17, RZ, 0x1, !P0 ;  /* 0x00000001ff117807 */ /* 0x000fce0004000000 */
[----:B------:R-:W-:Y:S05]  /*9a80*/  @!P1 BRA `(.L_x_4823) ;  /* 0xffffff7000009947 */ /* 0x000fea000383ffff */
.L_x_4820:
        /* <DEDUP_REMOVED lines=202> */
.L_x_4824:
        /* <DEDUP_REMOVED lines=213> */
.L_x_4826:
        /* <DEDUP_REMOVED lines=11> */
.L_x_4828:
[----:B------:R-:W-:Y:S05]  /*b530*/  BSYNC B0 ;  /* 0x0000000000007941 */ /* 0x000fea0003800000 */
.L_x_4827:
        /* <DEDUP_REMOVED lines=12> */
.L_x_4830:
[----:B------:R-:W-:Y:S05]  /*b600*/  BSYNC B0 ;  /* 0x0000000000007941 */ /* 0x000fea0003800000 */
.L_x_4829:
        /* <DEDUP_REMOVED lines=30> */
.L_x_4832:
[----:B------:R-:W-:Y:S05]  /*b7f0*/  BSYNC B0 ;  /* 0x0000000000007941 */ /* 0x000fea0003800000 */
.L_x_4831:
        /* <DEDUP_REMOVED lines=20> */
.L_x_4837:
        /* <DEDUP_REMOVED lines=11> */
.L_x_4836:
[----:B------:R-:W-:Y:S05]  /*b9f0*/  BSYNC B1 ;  /* 0x0000000000017941 */ /* 0x000fea0003800000 */
.L_x_4835:
[----:B------:R-:W-:Y:S05]  /*ba00*/  BRA `(.L_x_4838) ;  /* 0x000000e000007947 */ /* 0x000fea0003800000 */
.L_x_4834:
[----:B------:R-:W-:-:S13]  /*ba10*/  ISETP.GE.U32.AND P0, PT, R24, c[0x0][0x178], PT ;  /* 0x00005e0018007a0c */ /* 0x000fda0003f06070 */
[----:B------:R-:W-:Y:S05]  /*ba20*/  @P0 BRA `(.L_x_4838) ;  /* 0x000000c000000947 */ /* 0x000fea0003800000 */
[----:B------:R-:W-:-:S05]  /*ba30*/  MOV R7, R24 ;  /* 0x0000001800077202 */ /* 0x000fca0000000f00 */
.L_x_4839:
        /* <DEDUP_REMOVED lines=11> */
.L_x_4838:
[----:B------:R-:W-:Y:S05]  /*baf0*/  BSYNC B0 ;  /* 0x0000000000007941 */ /* 0x000fea0003800000 */
.L_x_4833:
        /* <DEDUP_REMOVED lines=8> */
.L_x_4841:
        /* <DEDUP_REMOVED lines=14> */
.L_x_4840:
        /* <DEDUP_REMOVED lines=12> */
.L_x_4844:
        /* <DEDUP_REMOVED lines=15> */
.L_x_4843:
[----:B0-----:R-:W-:Y:S01]  /*be10*/  BAR.SYNC.DEFER_BLOCKING 0x0 ;  /* 0x0000000000007b1d */ /* 0x001fe20000010000 */
[----:B------:R-:W-:-:S13]  /*be20*/  ISETP.GE.AND P0, PT, R0, 0x2, PT ;  /* 0x000000020000780c */ /* 0x000fda0003f06270 */
[----:B------:R-:W-:Y:S05]  /*be30*/  @!P0 BRA `(.L_x_4842) ;  /* 0x000000a000008947 */ /* 0x000fea0003800000 */
[----:B------:R-:W-:Y:S02]  /*be40*/  IMAD.MOV.U32 R5, RZ, RZ, 0x1 ;  /* 0x00000001ff057424 */ /* 0x000fe400078e00ff */
.L_x_4845:
        /* <DEDUP_REMOVED lines=9> */
.L_x_4842:
        /* <DEDUP_REMOVED lines=13> */
.L_x_4847:
        /* <DEDUP_REMOVED lines=23> */
.L_x_4849:
[----:B------:R-:W-:Y:S02]  /*c120*/  IADD3 R16, P1, R16, c[0x0][0x538], RZ ;  /* 0x00014e0010107a10 */ /* 0x000fe40007f3e0ff */
[----:B------:R-:W-:-:S03]  /*c130*/  LOP3.LUT P0, RZ, R17, 0xff, RZ, 0xc0, !PT ;  /* 0x000000ff11ff7812 */ /* 0x000fc6000780c0ff */
[----:B------:R-:W-:Y:S01]  /*c140*/  IMAD.X R17, RZ, RZ, c[0x0][0x53c], P1 ;  /* 0x00014f00ff117624 */ /* 0x000fe200008e06ff */
[----:B------:R-:W-:-:S05]  /*c150*/  SEL R3, RZ, 0x1, !P0 ;  /* 0x00000001ff037807 */ /* 0x000fca0004000000 */
[----:B------:R-:W-:Y:S01]  /*c160*/  STG.E.U8 [R16.64], R3 ;  /* 0x0000000310007986 */ /* 0x000fe2000c101124 */
[----:B------:R-:W-:Y:S05]  /*c170*/  EXIT ;  /* 0x000000000000794d */ /* 0x000fea0003800000 */
.L_x_4848:
[----:B------:R-:W-:Y:S01]  /*c180*/  STG.E.U8 [R2.64], R17 ;  /* 0x0000001102007986 */ /* 0x000fe2000c101124 */
[----:B------:R-:W-:Y:S05]  /*c190*/  EXIT ;  /* 0x000000000000794d */ /* 0x000fea0003800000 */
.L_x_4846:
        /* <DEDUP_REMOVED lines=10> */
.L_x_4850:
        /* <DEDUP_REMOVED lines=23> */
.L_x_4852:
[----:B------:R-:W-:Y:S02]  /*c3b0*/  IADD3 R16, P1, R16, c[0x0][0x538], RZ ;  /* 0x00014e0010107a10 */ /* 0x000fe40007f3e0ff */
[----:B------:R-:W-:-:S03]  /*c3c0*/  LOP3.LUT P0, RZ, R17, 0xff, RZ, 0xc0, !PT ;  /* 0x000000ff11ff7812 */ /* 0x000fc6000780c0ff */
[----:B------:R-:W-:Y:S01]  /*c3d0*/  IMAD.X R17, RZ, RZ, c[0x0][0x53c], P1 ;  /* 0x00014f00ff117624 */ /* 0x000fe200008e06ff */
[----:B------:R-:W-:-:S05]  /*c3e0*/  SEL R3, RZ, 0x1, !P0 ;  /* 0x00000001ff037807 */ /* 0x000fca0004000000 */
[----:B------:R-:W-:Y:S01]  /*c3f0*/  STG.E.U8 [R16.64], R3 ;  /* 0x0000000310007986 */ /* 0x000fe2000c101124 */
[----:B------:R-:W-:Y:S05]  /*c400*/  EXIT ;  /* 0x000000000000794d */ /* 0x000fea0003800000 */
.L_x_4851:
[----:B------:R-:W-:-:S04]  /*c410*/  LOP3.LUT P0, RZ, R17, 0xff, RZ, 0xc0, !PT ;  /* 0x000000ff11ff7812 */ /* 0x000fc8000780c0ff */
[----:B------:R-:W-:-:S05]  /*c420*/  SEL R5, RZ, 0x1, !P0 ;  /* 0x00000001ff057807 */ /* 0x000fca0004000000 */
[----:B------:R-:W-:Y:S01]  /*c430*/  STG.E.U8 [R2.64], R5 ;  /* 0x0000000502007986 */ /* 0x000fe2000c101124 */
[----:B------:R-:W-:Y:S05]  /*c440*/  EXIT ;  /* 0x000000000000794d */ /* 0x000fea0003800000 */
.L_x_4825:
        /* <DEDUP_REMOVED lines=20> */
.L_x_4854:
        /* <DEDUP_REMOVED lines=23> */
.L_x_4856:
[----:B------:R-:W-:Y:S02]  /*c700*/  IADD3 R16, P1, R16, c[0x0][0x538], RZ ;  /* 0x00014e0010107a10 */ /* 0x000fe40007f3e0ff */
[----:B------:R-:W-:Y:S02]  /*c710*/  LOP3.LUT P0, RZ, R17, 0xff, RZ, 0xc0, !PT ;  /* 0x000000ff11ff7812 */ /* 0x000fe4000780c0ff */
[----:B------:R-:W-:Y:S02]  /*c720*/  IADD3.X R17, RZ, c[0x0][0x53c], RZ, P1, !PT ;  /* 0x00014f00ff117a10 */ /* 0x000fe40000ffe4ff */
[----:B------:R-:W-:-:S05]  /*c730*/  SEL R3, RZ, 0x1, !P0 ;  /* 0x00000001ff037807 */ /* 0x000fca0004000000 */
[----:B------:R-:W-:Y:S01]  /*c740*/  STG.E.U8 [R16.64], R3 ;  /* 0x0000000310007986 */ /* 0x000fe2000c101124 */
[----:B------:R-:W-:Y:S05]  /*c750*/  EXIT ;  /* 0x000000000000794d */ /* 0x000fea0003800000 */
.L_x_4855:
[----:B------:R-:W-:Y:S01]  /*c760*/  STG.E.U8 [R2.64], R17 ;  /* 0x0000001102007986 */ /* 0x000fe2000c101124 */
[----:B------:R-:W-:Y:S05]  /*c770*/  EXIT ;  /* 0x000000000000794d */ /* 0x000fea0003800000 */
.L_x_4853:
        /* <DEDUP_REMOVED lines=10> */
.L_x_4857:
        /* <DEDUP_REMOVED lines=25> */
.L_x_4859:
[----:B------:R-:W-:-:S04]  /*c9b0*/  IADD3 R2, P0, R16, c[0x0][0x538], RZ ;  /* 0x00014e0010027a10 */ /* 0x000fc80007f1e0ff */
[----:B------:R-:W-:-:S05]  /*c9c0*/  IADD3.X R3, RZ, c[0x0][0x53c], RZ, P0, !PT ;  /* 0x00014f00ff037a10 */ /* 0x000fca00007fe4ff */
[----:B------:R-:W-:Y:S01]  /*c9d0*/  STG.E.U8 [R2.64], R17 ;  /* 0x0000001102007986 */ /* 0x000fe2000c101124 */
[----:B------:R-:W-:Y:S05]  /*c9e0*/  EXIT ;  /* 0x000000000000794d */ /* 0x000fea0003800000 */
.L_x_4858:
[----:B------:R-:W-:Y:S01]  /*c9f0*/  STG.E.U8 [R2.64], R17 ;  /* 0x0000001102007986 */ /* 0x000fe2000c101124 */
[----:B------:R-:W-:Y:S05]  /*ca00*/  EXIT ;  /* 0x000000000000794d */ /* 0x000fea0003800000 */
.L_x_4860:
        /* <DEDUP_REMOVED lines=15> */
.L_x_7658:


//--------------------- .text._ZN2at6native13reduce_kernelILi256ELi2ENS0_8ReduceOpIN3c107complexIfEENS0_14func_wrapper_tIbZZZNS0_15and_kernel_cudaERNS_14TensorIteratorEENKUlvE_clEvENKUlvE7_clEvEUlbS5_E_EEjbLi4ELi4EEEEEvT1_ --------------------------
	.section	.text._ZN2at6native13reduce_kernelILi256ELi2ENS0_8ReduceOpIN3c107complexIfEENS0_14func_wrapper_tIbZZZNS0_15and_kernel_cudaERNS_14TensorIteratorEENKUlvE_clEvENKUlvE7_clEvEUlbS5_E_EEjbLi4ELi4EEEEEvT1_,"ax",@progbits
	.sectioninfo	@"SHI_REGISTERS=40"
	.align	128
        .global         _ZN2at6native13reduce_kernelILi256ELi2ENS0_8ReduceOpIN3c107complexIfEENS0_14func_wrapper_tIbZZZNS0_15and_kernel_cudaERNS_14TensorIteratorEENKUlvE_clEvENKUlvE7_clEvEUlbS5_E_EEjbLi4ELi4EEEEEvT1_
        .type           _ZN2at6native13reduce_kernelILi256ELi2ENS0_8ReduceOpIN3c107complexIfEENS0_14func_wrapper_tIbZZZNS0_15and_kernel_cudaERNS_14TensorIteratorEENKUlvE_clEvENKUlvE7_clEvEUlbS5_E_EEjbLi4ELi4EEEEEvT1_,@function
        .size           _ZN2at6native13reduce_kernelILi256ELi2ENS0_8ReduceOpIN3c107complexIfEENS0_14func_wrapper_tIbZZZNS0_15and_kernel_cudaERNS_14TensorIteratorEENKUlvE_clEvENKUlvE7_clEvEUlbS5_E_EEjbLi4ELi4EEEEEvT1_,(.L_x_7659 - _ZN2at6native13reduce_kernelILi256ELi2ENS0_8ReduceOpIN3c107complexIfEENS0_14func_wrapper_tIbZZZNS0_15and_kernel_cudaERNS_14TensorIteratorEENKUlvE_clEvENKUlvE7_clEvEUlbS5_E_EEjbLi4ELi4EEEEEvT1_)
        .other          _ZN2at6native13reduce_kernelILi256ELi2ENS0_8ReduceOpIN3c107complexIfEENS0_14func_wrapper_tIbZZZNS0_15and_kernel_cudaERNS_14TensorIteratorEENKUlvE_clEvENKUlvE7_clEvEUlbS5_E_EEjbLi4ELi4EEEEEvT1_,@"STO_CUDA_ENTRY STV_DEFAULT"
_ZN2at6native13reduce_kernelILi256ELi2ENS0_8ReduceOpIN3c107complexIfEENS0_14func_wrapper_tIbZZZNS0_15and_kernel_cudaERNS_14TensorIteratorEENKUlvE_clEvENKUlvE7_clEvEUlbS5_E_EEjbLi4ELi4EEEEEvT1_:
.text._ZN2at6native13reduce_kernelILi256ELi2ENS0_8ReduceOpIN3c107complexIfEENS0_14func_wrapper_tIbZZZNS0_15and_kernel_cudaERNS_14TensorIteratorEENKUlvE_clEvENKUlvE7_clEvEUlbS5_E_EEjbLi4ELi4EEEEEvT1_:
        /* <DEDUP_REMOVED lines=209> */
.L_x_4861:
        /* <DEDUP_REMOVED lines=61> */
.L_x_4870:
[----:B------:R-:W-:Y:S05]  /*10e0*/  BSYNC B2 ;  /* 0x0000000000027941 */ /* 0x000fea0003800000 */
.L_x_4869:
        /* <DEDUP_REMOVED lines=16> */
.L_x_4868:
[----:B------:R-:W-:Y:S05]  /*11f0*/  BSYNC B1 ;  /* 0x0000000000017941 */ /* 0x000fea0003800000 */
.L_x_4867:
[C---:B------:R-:W-:Y:S02]  /*1200*/  IADD3 R5, P0, -R8.reuse, 0x4, RZ ;  /* 0x0000000408057810 */ /* 0x040fe40007f1e1ff */
[----:B------:R-:W-:Y:S02]  /*1210*/  IADD3 R3, R8, c[0x0][0x168], RZ ;  /* 0x00005a0008037a10 */ /* 0x000fe40007ffe0ff */
[----:B------:R-:W-:Y:S01]  /*1220*/  LEA R24, P1, R5, R24, 0x3 ;  /* 0x0000001805187211 */ /* 0x000fe200078218ff */
[----:B------:R-:W-:Y:S01]  /*1230*/  IMAD.X R6, RZ, RZ, -0x1, P0 ;  /* 0xffffffffff067424 */ /* 0x000fe200000e06ff */
[----:B------:R-:W-:-:S04]  /*1240*/  IADD3 R3, R3, -0x4, RZ ;  /* 0xfffffffc03037810 */ /* 0x000fc80007ffe0ff */
[----:B------:R-:W-:Y:S02]  /*1250*/  LEA.HI.X R25, R5, R25, R6, 0x3, P1 ;  /* 0x0000001905197211 */ /* 0x000fe400008f1c06 */
.L_x_4866:
[----:B------:R-:W-:Y:S05]  /*1260*/  BSYNC B0 ;  /* 0x0000000000007941 */ /* 0x000fea0003800000 */
.L_x_4865:
        /* <DEDUP_REMOVED lines=13> */
.L_x_4873:
        /* <DEDUP_REMOVED lines=27> */
.L_x_4872:
[----:B------:R-:W-:Y:S05]  /*14f0*/  BSYNC B0 ;  /* 0x0000000000007941 */ /* 0x000fea0003800000 */
.L_x_4871:
        /* <DEDUP_REMOVED lines=9> */
.L_x_4875:
[----:B------:R-:W-:Y:S05]  /*1590*/  BSYNC B0 ;  /* 0x0000000000007941 */ /* 0x000fea0003800000 */
.L_x_4874:
        /* <DEDUP_REMOVED lines=15> */
.L_x_4877:
[----:B------:R-:W-:Y:S05]  /*1690*/  BSYNC B0 ;  /* 0x0000000000007941 */ /* 0x000fea0003800000 */
.L_x_4876:
        /* <DEDUP_REMOVED lines=9> */
.L_x_4864:
        /* <DEDUP_REMOVED lines=38> */
.L_x_4887:
[----:B------:R-:W-:Y:S01]  /*1990*/  ISETP.NE.AND P1, PT, RZ, c[0x0][0x1a4], PT ;  /* 0x00006900ff007a0c */ /* 0x000fe20003f25270 */
[----:B------:R-:W-:Y:S01]  /*19a0*/  HFMA2.MMA R8, -RZ, RZ, 0, 0 ;  /* 0x00000000ff087435 */ /* 0x000fe200000001ff */
[----:B------:R-:W-:-:S11]  /*19b0*/  IMAD.MOV.U32 R4, RZ, RZ, RZ ;  /* 0x000000ffff047224 */ /* 0x000fd600078e00ff */
        /* <DEDUP_REMOVED lines=210> */
.L_x_4882:
        /* <DEDUP_REMOVED lines=215> */
.L_x_4883:
        /* <DEDUP_REMOVED lines=217> */
.L_x_4884:
        /* <DEDUP_REMOVED lines=215> */
.L_x_4885:
        /* <DEDUP_REMOVED lines=52> */
.L_x_4886:
[----:B------:R-:W-:Y:S05]  /*5290*/  BSYNC B1 ;  /* 0x0000000000017941 */ /* 0x000fea0003800000 */
.L_x_4881:
[----:B------:R-:W-:Y:S05]  /*52a0*/  BSYNC B0 ;  /* 0x0000000000007941 */ /* 0x000fea0003800000 */
.L_x_4880:
        /* <DEDUP_REMOVED lines=205> */
.L_x_4890:
        /* <DEDUP_REMOVED lines=207> */
.L_x_4891:
        /* <DEDUP_REMOVED lines=207> */
.L_x_4892:
        /* <DEDUP_REMOVED lines=207> */
.L_x_4893:
[----:B------:R-:W-:-:S04]  /*8650*/  LOP3.LUT R21, R34, 0xfffffff0, RZ, 0xc0, !PT ;  /* 0xfffffff022157812 */ /* 0x000fc800078ec0ff */
[----:B------:R-:W-:-:S05]  /*8660*/  IADD3 R20, P1, R24, R21, RZ ;  /* 0x0000001518147210 */ /* 0x000fca0007f3e0ff */
[----:B------:R-:W-:-:S06]  /*8670*/  IMAD.X R21, RZ, RZ, R25, P1 ;  /* 0x000000ffff157224 */ /* 0x000fcc00008e0619 */
[----:B------:R-:W5:Y:S02]  /*8680*/  LDG.E.128 R20, [R20.64] ;  /* 0x0000002414147981 */ /* 0x000f64000c1e1d00 */
.L_x_4889:
[----:B------:R-:W-:Y:S05]  /*8690*/  BSYNC B0 ;  /* 0x0000000000007941 */ /* 0x000fea0003800000 */
.L_x_4888:
        /* <DEDUP_REMOVED lines=51> */
.L_x_4895:
[----:B------:R-:W-:Y:S05]  /*89d0*/  BSYNC B0 ;  /* 0x0000000000007941 */ /* 0x000fea0003800000 */
.L_x_4894:
[----:B------:R-:W-:Y:S02]  /*89e0*/  LOP3.LUT P4, RZ, R32, 0xff, RZ, 0xc0, !PT ;  /* 0x000000ff20ff7812 */ /* 0x000fe4000788c0ff */
[----:B------:R-:W-:Y:S02]  /*89f0*/  LOP3.LUT P5, RZ, R30, 0xff, RZ, 0xc0, !PT ;  /* 0x000000ff1eff7812 */ /* 0x000fe400078ac0ff */
[----:B------:R-:W-:-:S02]  /*8a00*/  LOP3.LUT P6, RZ, R0, 0xff, RZ, 0xc0, !PT ;  /* 0x000000ff00ff7812 */ /* 0x000fc400078cc0ff */
[----:B------:R-:W-:Y:S02]  /*8a10*/  LOP3.LUT P3, RZ, R31, 0xff, RZ, 0xc0, !PT ;  /* 0x000000ff1fff7812 */ /* 0x000fe4000786c0ff */
[----:B------:R-:W-:Y:S02]  /*8a20*/  LOP3.LUT P1, RZ, R27, 0xff, RZ, 0xc0, !PT ;  /* 0x000000ff1bff7812 */ /* 0x000fe4000782c0ff */
[----:B------:R-:W-:Y:S02]  /*8a30*/  LOP3.LUT P2, RZ, R33, 0xff, RZ, 0xc0, !PT ;  /* 0x000000ff21ff7812 */ /* 0x000fe4000784c0ff */
[----:B------:R-:W-:Y:S02]  /*8a40*/  PLOP3.LUT P4, PT, P6, P4, P5, 0x80, 0x0 ;  /* 0x000000000000781c */ /* 0x000fe40003789050 */
[----:B------:R-:W-:Y:S02]  /*8a50*/  LOP3.LUT P0, RZ, R26, 0xff, RZ, 0xc0, !PT ;  /* 0x000000ff1aff7812 */ /* 0x000fe4000780c0ff */
[----:B------:R-:W-:-:S02]  /*8a60*/  LOP3.LUT P5, RZ, R16, 0xff, RZ, 0xc0, !PT ;  /* 0x000000ff10ff7812 */ /* 0x000fc400078ac0ff */
[----:B------:R-:W-:Y:S02]  /*8a70*/  PLOP3.LUT P1, PT, P2, P3, P1, 0x80, 0x0 ;  /* 0x000000000000781c */ /* 0x000fe40001727010 */
[----:B------:R-:W-:Y:S02]  /*8a80*/  PLOP3.LUT P4, PT, P5, P4, PT, 0x80, 0x0 ;  /* 0x000000000000781c */ /* 0x000fe40002f89070 */
[----:B------:R-:W-:Y:S02]  /*8a90*/  PLOP3.LUT P0, PT, P0, P1, PT, 0x80, 0x0 ;  /* 0x000000000000781c */ /* 0x000fe40000703070 */
[----:B------:R-:W-:Y:S02]  /*8aa0*/  SEL R16, RZ, 0x1, !P4 ;  /* 0x00000001ff107807 */ /* 0x000fe40006000000 */
[----:B-----5:R-:W-:Y:S01]  /*8ab0*/  SEL R23, RZ, 0x1, !P0 ;  /* 0x00000001ff177807 */ /* 0x020fe20004000000 */
[----:B------:R-:W-:Y:S05]  /*8ac0*/  BRA `(.L_x_4863) ;  /* 0x0000170000007947 */ /* 0x000fea0003800000 */
.L_x_4879:
        /* <DEDUP_REMOVED lines=26> */
.L_x_4898:
        /* <DEDUP_REMOVED lines=64> */
.L_x_4897:
[----:B------:R-:W-:Y:S05]  /*9070*/  BSYNC B0 ;  /* 0x0000000000007941 */ /* 0x000fea0003800000 */
.L_x_4896:
        /* <DEDUP_REMOVED lines=27> */
.L_x_4900:
[----:B------:R-:W-:Y:S05]  /*9230*/  BSYNC B0 ;  /* 0x0000000000007941 */ /* 0x000fea0003800000 */
.L_x_4899:
        /* <DEDUP_REMOVED lines=51> */
.L_x_4902:
[----:B------:R-:W-:Y:S05]  /*9570*/  BSYNC B0 ;  /* 0x0000000000007941 */ /* 0x000fea0003800000 */
.L_x_4901:
        /* <DEDUP_REMOVED lines=15> */
.L_x_4878:
[----:B------:R-:W-:Y:S01]  /*9670*/  IMAD.MOV.U32 R0, RZ, RZ, c[0x0][0x170] ;  /* 0x00005c00ff007624 */ /* 0x000fe200078e00ff */
[----:B------:R-:W-:Y:S01]  /*9680*/  ULDC.U8 UR4, c[0x0][0x161] ;  /* 0x0000584000047ab9 */ /* 0x000fe20000000000 */
[--C-:B------:R-:W-:Y:S01]  /*9690*/  IMAD.MOV.U32 R31, RZ, RZ, R3.reuse ;  /* 0x000000ffff1f7224 */ /* 0x100fe200078e0003 */
[----:B------:R-:W-:Y:S01]  /*96a0*/  MOV R32, UR4 ;  /* 0x0000000400207c02 */ /* 0x000fe20008000f00 */
[----:B------:R-:W-:Y:S01]  /*96b0*/  IMAD R4, R0, 0x3, R3 ;  /* 0x0000000300047824 */ /* 0x000fe200078e0203 */
[----:B------:R-:W-:Y:S01]  /*96c0*/  MOV R27, UR4 ;  /* 0x00000004001b7c02 */ /* 0x000fe20008000f00 */
[----:B------:R-:W-:Y:S01]  /*96d0*/  IMAD.U32 R30, RZ, RZ, UR4 ;  /* 0x00000004ff1e7e24 */ /* 0x000fe2000f8e00ff */
[----:B------:R-:W-:Y:S01]  /*96e0*/  BSSY B0, `(.L_x_4903) ;  /* 0x0000054000007945 */ /* 0x000fe20003800000 */
        /* <DEDUP_REMOVED lines=23> */
.L_x_4905:
        /* <DEDUP_REMOVED lines=60> */
.L_x_4904:
[----:B------:R-:W-:Y:S05]  /*9c20*/  BSYNC B0 ;  /* 0x0000000000007941 */ /* 0x000fea0003800000 */
.L_x_4903:
        /* <DEDUP_REMOVED lines=23> */
.L_x_4907:
[----:B------:R-:W-:Y:S05]  /*9da0*/  BSYNC B0 ;  /* 0x0000000000007941 */ /* 0x000fea0003800000 */
.L_x_4906:
        /* <DEDUP_REMOVED lines=51> */
.L_x_4909:
[----:B------:R-:W-:Y:S05]  /*a0e0*/  BSYNC B0 ;  /* 0x0000000000007941 */ /* 0x000fea0003800000 */
.L_x_4908:
        /* <DEDUP_REMOVED lines=13> */
[----:B-----5:R-:W-:-:S04]  /*a1c0*/  SEL R23, RZ, 0x1, !P0 ;  /* 0x00000001ff177807 */ /* 0x020fc80004000000 */
.L_x_4863:
[----:B------:R-:W-:Y:S05]  /*a1d0*/  BSYNC B6 ;  /* 0x0000000000067941 */ /* 0x000fea0003800000 */
.L_x_4862:
        /* <DEDUP_REMOVED lines=11> */
[----:B-1----:R-:W-:-:S04]  /*a290*/  IMAD.U32 R3, RZ, RZ, UR4 ;  /* 0x00000004ff037e24 */ /* 0x002fc8000f8e00ff */
.L_x_4913:
        /* <DEDUP_REMOVED lines=12> */
[----:B------:R-:W-:-:S05]  /*a360*/  SHF.L.U32 R6, R3, 0x1, RZ ;  /* 0x0000000103067819 */ /* 0x000fca00000006ff */
[----:B------:R-:W1:Y:S02]  /*a370*/  LDS.U16 R4, [R6+0x10] ;  /* 0x0000100006047984 */ /* 0x000e640000000400 */
[C---:B-1----:R-:W-:Y:S02]  /*a380*/  PRMT R3, R4.reuse, 0x7770, RZ ;  /* 0x0000777004037816 */ /* 0x042fe400000000ff */
[----:B------:R-:W-:Y:S02]  /*a390*/  PRMT R4, R4, 0x7771, RZ ;  /* 0x0000777104047816 */ /* 0x000fe400000000ff */
[----:B------:R-:W-:Y:S02]  /*a3a0*/  ISETP.NE.AND P0, PT, R3, RZ, P0 ;  /* 0x000000ff0300720c */ /* 0x000fe40000705270 */
[----:B------:R-:W-:Y:S02]  /*a3b0*/  ISETP.NE.AND P1, PT, R4, RZ, P1 ;  /* 0x000000ff0400720c */ /* 0x000fe40000f25270 */
[----:B------:R-:W-:-:S02]  /*a3c0*/  SEL R23, RZ, 0x1, !P0 ;  /* 0x00000001ff177807 */ /* 0x000fc40004000000 */
[----:B------:R-:W-:-:S04]  /*a3d0*/  SEL R16, RZ, 0x1, !P1 ;  /* 0x00000001ff107807 */ /* 0x000fc80004800000 */
[----:B------:R-:W-:-:S05]  /*a3e0*/  PRMT R3, R16, 0x7604, R23 ;  /* 0x0000760410037816 */ /* 0x000fca0000000017 */
[----:B------:R1:W-:Y:S02]  /*a3f0*/  STS.U16 [R0], R3 ;  /* 0x0000000300007388 */ /* 0x0003e40000000400 */
.L_x_4912:
[----:B------:R-:W-:Y:S05]  /*a400*/  BSYNC B0 ;  /* 0x0000000000007941 */ /* 0x000fea0003800000 */
.L_x_4911:
[----:B-1----:R-:W-:Y:S01]  /*a410*/  IMAD.MOV.U32 R3, RZ, RZ, R5 ;  /* 0x000000ffff037224 */ /* 0x002fe200078e0005 */
[----:B------:R-:W-:Y:S05]  /*a420*/  @P2 BRA `(.L_x_4913) ;  /* 0xfffffe7000002947 */ /* 0x000fea000383ffff */
.L_x_4910:
[----:B-1----:R-:W-:-:S13]  /*a430*/  ISETP.NE.AND P0, PT, RZ, c[0x0][0x17c], PT ;  /* 0x00005f00ff007a0c */ /* 0x002fda0003f05270 */
        /* <DEDUP_REMOVED lines=14> */
[----:B-1----:R-:W-:Y:S05]  /*a520*/  @!P0 BRA `(.L_x_4915) ;  /* 0x0000018000008947 */ /* 0x002fea0003800000 */
.L_x_4918:
[----:B------:R-:W-:Y:S01]  /*a530*/  IADD3 R0, R17, R3, RZ ;  /* 0x0000000311007210 */ /* 0x000fe20007ffe0ff */
[----:B------:R-:W-:Y:S01]  /*a540*/  WARPSYNC 0xffffffff ;  /* 0xffffffff00007948 */ /* 0x000fe20003800000 */
[----:B------:R-:W-:Y:S02]  /*a550*/  BAR.SYNC.DEFER_BLOCKING 0x0 ;  /* 0x0000000000007b1d */ /* 0x000fe40000010000 */
[----:B------:R-:W-:-:S04]  /*a560*/  ISETP.GE.U32.AND P0, PT, R0, c[0x0][0x0], PT ;  /* 0x0000000000007a0c */ /* 0x000fc80003f06070 */
[----:B------:R-:W-:Y:S01]  /*a570*/  ISETP.GE.U32.OR P0, PT, R17, R3, P0 ;  /* 0x000000031100720c */ /* 0x000fe20000706470 */
[----:B------:R-:W-:-:S12]  /*a580*/  BSSY B0, `(.L_x_4916) ;  /* 0x000000e000007945 */ /* 0x000fd80003800000 */
[----:B-1----:R-:W-:Y:S05]  /*a590*/  @P0 BRA `(.L_x_4917) ;  /* 0x000000c000000947 */ /* 0x002fea0003800000 */
[----:B------:R-:W-:Y:S01]  /*a5a0*/  IMAD R0, R3, 0x2, R6 ;  /* 0x0000000203007824 */ /* 0x000fe200078e0206 */
[----:B------:R-:W-:Y:S02]  /*a5b0*/  LOP3.LUT P0, RZ, R23, 0xff, RZ, 0xc0, !PT ;  /* 0x000000ff17ff7812 */ /* 0x000fe4000780c0ff */
[----:B------:R-:W-:-:S03]  /*a5c0*/  LOP3.LUT P1, RZ, R16, 0xff, RZ, 0xc0, !PT ;  /* 0x000000ff10ff7812 */ /* 0x000fc6000782c0ff */
[----:B------:R-:W1:Y:S02]  /*a5d0*/  LDS.U16 R0, [R0] ;  /* 0x0000000000007984 */ /* 0x000e640000000400 */
        /* <DEDUP_REMOVED lines=8> */
.L_x_4917:
[----:B------:R-:W-:Y:S05]  /*a660*/  BSYNC B0 ;  /* 0x0000000000007941 */ /* 0x000fea0003800000 */
.L_x_4916:
[----:B------:R-:W-:-:S04]  /*a670*/  SHF.R.S32.HI R3, RZ, 0x1, R3 ;  /* 0x00000001ff037819 */ /* 0x000fc80000011403 */
[----:B------:R-:W-:-:S13]  /*a680*/  ISETP.GE.AND P0, PT, R3, 0x20, PT ;  /* 0x000000200300780c */ /* 0x000fda0003f06270 */
[----:B------:R-:W-:Y:S05]  /*a690*/  @P0 BRA `(.L_x_4918) ;  /* 0xfffffe9000000947 */ /* 0x000fea000383ffff */
[----:B------:R-:W-:-:S05]  /*a6a0*/  IMAD.MOV.U32 R0, RZ, RZ, 0x20 ;  /* 0x00000020ff007424 */ /* 0x000fca00078e00ff */
.L_x_4915:
[----:B------:R-:W-:Y:S01]  /*a6b0*/  ISETP.GE.AND P0, PT, R0, 0x2, PT ;  /* 0x000000020000780c */ /* 0x000fe20003f06270 */
[----:B------:R-:W-:Y:S01]  /*a6c0*/  WARPSYNC 0xffffffff ;  /* 0xffffffff00007948 */ /* 0x000fe20003800000 */
[----:B------:R-:W-:Y:S11]  /*a6d0*/  BAR.SYNC.DEFER_BLOCKING 0x0 ;  /* 0x0000000000007b1d */ /* 0x000ff60000010000 */
[----:B------:R-:W-:Y:S05]  /*a6e0*/  @!P0 BRA `(.L_x_4914) ;  /* 0x0000010000008947 */ /* 0x000fea0003800000 */
[----:B------:R-:W-:Y:S02]  /*a6f0*/  HFMA2.MMA R3, -RZ, RZ, 0, 5.9604644775390625e-08 ;  /* 0x00000001ff037435 */ /* 0x000fe400000001ff */
.L_x_4919:
        /* <DEDUP_REMOVED lines=8> */
[----:B--2---:R-:W-:-:S05]  /*a780*/  IMAD.SHL.U32 R3, R3, 0x2, RZ ;  /* 0x0000000203037824 */ /* 0x004fca00078e00ff */
[----:B------:R-:W-:Y:S02]  /*a790*/  ISETP.GE.AND P2, PT, R3, R0, PT ;  /* 0x000000000300720c */ /* 0x000fe40003f46270 */
[----:B-1----:R-:W-:Y:S02]  /*a7a0*/  ISETP.NE.AND P0, PT, R4, RZ, P0 ;  /* 0x000000ff0400720c */ /* 0x002fe40000705270 */
[----:B---3--:R-:W-:Y:S02]  /*a7b0*/  ISETP.NE.AND P1, PT, R6, RZ, P1 ;  /* 0x000000ff0600720c */ /* 0x008fe40000f25270 */
[----:B------:R-:W-:Y:S02]  /*a7c0*/  SEL R23, RZ, 0x1, !P0 ;  /* 0x00000001ff177807 */ /* 0x000fe40004000000 */
[----:B------:R-:W-:-:S05]  /*a7d0*/  SEL R16, RZ, 0x1, !P1 ;  /* 0x00000001ff107807 */ /* 0x000fca0004800000 */
[----:B------:R-:W-:Y:S05]  /*a7e0*/  @!P2 BRA `(.L_x_4919) ;  /* 0xffffff100000a947 */ /* 0x000fea000383ffff */
.L_x_4914:
[----:B------:R-:W-:Y:S01]  /*a7f0*/  ISETP.NE.AND P1, PT, RZ, c[0x0][0x338], PT ;  /* 0x0000ce00ff007a0c */ /* 0x000fe20003f25270 */
[----:B------:R-:W-:Y:S01]  /*a800*/  IMAD.MOV.U32 R22, RZ, RZ, RZ ;  /* 0x000000ffff167224 */ /* 0x000fe200078e00ff */
[----:B0-----:R-:W-:-:S11]  /*a810*/  MOV R24, RZ ;  /* 0x000000ff00187202 */ /* 0x001fd60000000f00 */
[----:B------:R-:W-:Y:S05]  /*a820*/  @!P1 BRA `(.L_x_4920) ;  /* 0x00000c7000009947 */ /* 0x000fea0003800000 */
[----:B------:R-:W-:Y:S02]  /*a830*/  IMAD.MOV.U32 R18, RZ, RZ, RZ ;  /* 0x000000ffff127224 */ /* 0x000fe400078e00ff */
[----:B------:R-:W-:Y:S02]  /*a840*/  IMAD.MOV.U32 R0, RZ, RZ, 0x1 ;  /* 0x00000001ff007424 */ /* 0x000fe400078e00ff */
[----:B-1----:R-:W-:-:S03]  /*a850*/  IMAD.HI.U32 R4, R19, c[0x0][0x340], R18 ;  /* 0x0000d00013047a27 */ /* 0x002fc600078e0012 */
        /* <DEDUP_REMOVED lines=196> */
.L_x_4920:
[----:B------:R-:W-:Y:S05]  /*b4a0*/  @!P1 BRA `(.L_x_4921) ;  /* 0x00000c7000009947 */ /* 0x000fea0003800000 */
[----:B------:R-:W-:Y:S01]  /*b4b0*/  IADD3 R5, R19, 0x1, RZ ;  /* 0x0000000113057810 */ /* 0x000fe20007ffe0ff */
[----:B-1----:R-:W-:Y:S01]  /*b4c0*/  IMAD.MOV.U32 R4, RZ, RZ, RZ ;  /* 0x000000ffff047224 */ /* 0x002fe200078e00ff */
        /* <DEDUP_REMOVED lines=197> */
.L_x_4921:
[----:B------:R-:W-:Y:S01]  /*c120*/  ISETP.NE.U32.AND P0, PT, RZ, c[0x0][0x548], PT ;  /* 0x00015200ff007a0c */ /* 0x000fe20003f05070 */
[----:B-1----:R-:W-:Y:S01]  /*c130*/  CS2R R4, SRZ ;  /* 0x0000000000047805 */ /* 0x002fe2000001ff00 */
        /* <DEDUP_REMOVED lines=212> */
.L_x_4923:
        /* <DEDUP_REMOVED lines=200> */
.L_x_4924:
        /* <DEDUP_REMOVED lines=11> */
.L_x_4926:
[----:B------:R-:W-:Y:S05]  /*dbb0*/  BSYNC B0 ;  /* 0x0000000000007941 */ /* 0x000fea0003800000 */
.L_x_4925:
        /* <DEDUP_REMOVED lines=13> */
.L_x_4928:
[----:B------:R-:W-:Y:S05]  /*dc90*/  BSYNC B0 ;  /* 0x0000000000007941 */ /* 0x000fea0003800000 */
.L_x_4927:
        /* <DEDUP_REMOVED lines=31> */
.L_x_4930:
[----:B------:R-:W-:Y:S05]  /*de90*/  BSYNC B0 ;  /* 0x0000000000007941 */ /* 0x000fea0003800000 */
.L_x_4929:
        /* <DEDUP_REMOVED lines=22> */
.L_x_4935:
[----:B------:R-:W-:Y:S02]  /*e000*/  IMAD.MOV.U32 R7, RZ, RZ, 0x2 ;  /* 0x00000002ff077424 */ /* 0x000fe400078e00ff */
[----:B------:R-:W-:-:S04]  /*e010*/  IMAD R6, R0, c[0x0][0x10], R9 ;  /* 0x0000040000067a24 */ /* 0x000fc800078e0209 */
[----:B------:R-:W-:-:S05]  /*e020*/  IMAD.WIDE.U32 R6, R6, R7, c[0x0][0x550] ;  /* 0x0001540006067625 */ /* 0x000fca00078e0007 */
[----:B------:R-:W2:Y:S04]  /*e030*/  LDG.E.U8 R11, [R6.64] ;  /* 0x00000024060b7981 */ /* 0x000ea8000c1e1100 */
[----:B------:R-:W3:Y:S01]  /*e040*/  LDG.E.U8 R8, [R6.64+0x1] ;  /* 0x0000012406087981 */ /* 0x000ee2000c1e1100 */
[----:B------:R-:W-:Y:S02]  /*e050*/  MOV R10, c[0x0][0x0] ;  /* 0x00000000000a7a02 */ /* 0x000fe40000000f00 */
        /* <DEDUP_REMOVED lines=9> */
.L_x_4934:
[----:B------:R-:W-:Y:S05]  /*e0f0*/  BSYNC B1 ;  /* 0x0000000000017941 */ /* 0x000fea0003800000 */
.L_x_4933:
[----:B------:R-:W-:Y:S05]  /*e100*/  BRA `(.L_x_4936) ;  /* 0x0000014000007947 */ /* 0x000fea0003800000 */
.L_x_4932:
[----:B------:R-:W-:Y:S02]  /*e110*/  ISETP.GE.U32.AND P0, PT, R2, c[0x0][0x178], PT ;  /* 0x00005e0002007a0c */ /* 0x000fe40003f06070 */
[----:B------:R-:W-:-:S11]  /*e120*/  PRMT R16, R23, 0x7610, R16 ;  /* 0x0000761017107816 */ /* 0x000fd60000000010 */
[----:B------:R-:W-:Y:S05]  /*e130*/  @P0 BRA `(.L_x_4936) ;  /* 0x0000011000000947 */ /* 0x000fea0003800000 */
[----:B------:R-:W-:Y:S01]  /*e140*/  PRMT R16, R23, 0x7610, R16 ;  /* 0x0000761017107816 */ /* 0x000fe20000000010 */
[----:B------:R-:W-:-:S04]  /*e150*/  IMAD.MOV.U32 R9, RZ, RZ, R2 ;  /* 0x000000ffff097224 */ /* 0x000fc800078e0002 */
.L_x_4937:
[----:B------:R-:W-:Y:S02]  /*e160*/  IMAD R6, R0, c[0x0][0x10], R9 ;  /* 0x0000040000067a24 */ /* 0x000fe400078e0209 */
[----:B------:R-:W-:Y:S02]  /*e170*/  IMAD.MOV.U32 R7, RZ, RZ, 0x2 ;  /* 0x00000002ff077424 */ /* 0x000fe400078e00ff */
[----:B------:R-:W-:-:S04]  /*e180*/  IMAD R6, R6, c[0x0][0x0], R17 ;  /* 0x0000000006067a24 */ /* 0x000fc800078e0211 */
        /* <DEDUP_REMOVED lines=12> */
.L_x_4936:
[----:B------:R-:W-:Y:S05]  /*e250*/  BSYNC B0 ;  /* 0x0000000000007941 */ /* 0x000fea0003800000 */
.L_x_4931:
        /* <DEDUP_REMOVED lines=10> */
.L_x_4941:
        /* <DEDUP_REMOVED lines=21> */
.L_x_4940:
[----:B------:R-:W-:Y:S05]  /*e450*/  BSYNC B0 ;  /* 0x0000000000007941 */ /* 0x000fea0003800000 */
.L_x_4939:
[----:B------:R-:W-:Y:S05]  /*e460*/  @P3 BRA `(.L_x_4941) ;  /* 0xfffffe9000003947 */ /* 0x000fea000383ffff */
.L_x_4938:
        /* <DEDUP_REMOVED lines=14> */
.L_x_4946:
[C---:B------:R-:W-:Y:S01]  /*e550*/  IMAD.IADD R2, R17.reuse, 0x1, R0 ;  /* 0x0000000111027824 */ /* 0x040fe200078e0200 */
[----:B------:R-:W-:Y:S04]  /*e560*/  BAR.SYNC.DEFER_BLOCKING 0x0 ;  /* 0x0000000000007b1d */ /* 0x000fe80000010000 */
[----:B------:R-:W-:Y:S02]  /*e570*/  ISETP.GE.U32.AND P0, PT, R2, c[0x0][0x0], PT ;  /* 0x0000000002007a0c */ /* 0x000fe40003f06070 */
[----:B------:R-:W-:Y:S02]  /*e580*/  BSSY B0, `(.L_x_4944) ;  /* 0x000000f000007945 */ /* 0x000fe40003800000 */
[----:B------:R-:W-:-:S13]  /*e590*/  ISETP.GE.U32.OR P0, PT, R17, R0, P0 ;  /* 0x000000001100720c */ /* 0x000fda0000706470 */
[----:B0-----:R-:W-:Y:S05]  /*e5a0*/  @P0 BRA `(.L_x_4945) ;  /* 0x000000c000000947 */ /* 0x001fea0003800000 */
[----:B------:R-:W-:Y:S02]  /*e5b0*/  LEA R2, R0, R9, 0x1 ;  /* 0x0000000900027211 */ /* 0x000fe400078e08ff */
[----:B------:R-:W-:Y:S02]  /*e5c0*/  LOP3.LUT P0, RZ, R23, 0xff, RZ, 0xc0, !PT ;  /* 0x000000ff17ff7812 */ /* 0x000fe4000780c0ff */
[----:B------:R-:W-:Y:S02]  /*e5d0*/  LOP3.LUT P1, RZ, R16, 0xff, RZ, 0xc0, !PT ;  /* 0x000000ff10ff7812 */ /* 0x000fe4000782c0ff */
[----:B------:R-:W0:Y:S02]  /*e5e0*/  LDS.U16 R2, [R2] ;  /* 0x0000000002027984 */ /* 0x000e240000000400 */
[C---:B0-----:R-:W-:Y:S02]  /*e5f0*/  PRMT R6, R2.reuse, 0x7770, RZ ;  /* 0x0000777002067816 */ /* 0x041fe400000000ff */
[----:B------:R-:W-:-:S02]  /*e600*/  PRMT R7, R2, 0x7771, RZ ;  /* 0x0000777102077816 */ /* 0x000fc400000000ff */
[----:B------:R-:W-:Y:S02]  /*e610*/  ISETP.NE.AND P0, PT, R6, RZ, P0 ;  /* 0x000000ff0600720c */ /* 0x000fe40000705270 */
[----:B------:R-:W-:Y:S02]  /*e620*/  ISETP.NE.AND P1, PT, R7, RZ, P1 ;  /* 0x000000ff0700720c */ /* 0x000fe40000f25270 */
[----:B------:R-:W-:Y:S02]  /*e630*/  SEL R23, RZ, 0x1, !P0 ;  /* 0x00000001ff177807 */ /* 0x000fe40004000000 */
[----:B------:R-:W-:-:S04]  /*e640*/  SEL R16, RZ, 0x1, !P1 ;  /* 0x00000001ff107807 */ /* 0x000fc80004800000 */
[----:B------:R-:W-:-:S05]  /*e650*/  PRMT R6, R16, 0x7604, R23 ;  /* 0x0000760410067816 */ /* 0x000fca0000000017 */
[----:B------:R0:W-:Y:S02]  /*e660*/  STS.U16 [R9], R6 ;  /* 0x0000000609007388 */ /* 0x0001e40000000400 */
.L_x_4945:
[----:B------:R-:W-:Y:S05]  /*e670*/  BSYNC B0 ;  /* 0x0000000000007941 */ /* 0x000fea0003800000 */
.L_x_4944:
[----:B------:R-:W-:-:S04]  /*e680*/  SHF.R.S32.HI R0, RZ, 0x1, R0 ;  /* 0x00000001ff007819 */ /* 0x000fc80000011400 */
[----:B------:R-:W-:-:S13]  /*e690*/  ISETP.GE.AND P0, PT, R0, 0x20, PT ;  /* 0x000000200000780c */ /* 0x000fda0003f06270 */
[----:B------:R-:W-:Y:S05]  /*e6a0*/  @P0 BRA `(.L_x_4946) ;  /* 0xfffffea000000947 */ /* 0x000fea000383ffff */
[----:B------:R-:W-:-:S04]  /*e6b0*/  IMAD.MOV.U32 R0, RZ, RZ, 0x20 ;  /* 0x00000020ff007424 */ /* 0x000fc800078e00ff */
.L_x_4943:
[----:B0-----:R-:W-:Y:S01]  /*e6c0*/  BAR.SYNC.DEFER_BLOCKING 0x0 ;  /* 0x0000000000007b1d */ /* 0x001fe20000010000 */
[----:B------:R-:W-:-:S13]  /*e6d0*/  ISETP.GE.AND P0, PT, R0, 0x2, PT ;  /* 0x000000020000780c */ /* 0x000fda0003f06270 */
[----:B------:R-:W-:Y:S05]  /*e6e0*/  @!P0 BRA `(.L_x_4942) ;  /* 0x0000010000008947 */ /* 0x000fea0003800000 */
[----:B------:R-:W-:Y:S02]  /*e6f0*/  IMAD.MOV.U32 R7, RZ, RZ, 0x1 ;  /* 0x00000001ff077424 */ /* 0x000fe400078e00ff */
.L_x_4947:
        /* <DEDUP_REMOVED lines=10> */
[----:B0-----:R-:W-:Y:S02]  /*e7a0*/  ISETP.NE.AND P0, PT, R2, RZ, P0 ;  /* 0x000000ff0200720c */ /* 0x001fe40000705270 */
[----:B--2---:R-:W-:Y:S02]  /*e7b0*/  ISETP.NE.AND P1, PT, R6, RZ, P1 ;  /* 0x000000ff0600720c */ /* 0x004fe40000f25270 */
[----:B------:R-:W-:Y:S02]  /*e7c0*/  SEL R23, RZ, 0x1, !P0 ;  /* 0x00000001ff177807 */ /* 0x000fe40004000000 */
[----:B------:R-:W-:-:S05]  /*e7d0*/  SEL R16, RZ, 0x1, !P1 ;  /* 0x00000001ff107807 */ /* 0x000fca0004800000 */
[----:B------:R-:W-:Y:S05]  /*e7e0*/  @!P3 BRA `(.L_x_4947) ;  /* 0xffffff100000b947 */ /* 0x000fea000383ffff */
.L_x_4942:
        /* <DEDUP_REMOVED lines=17> */
.L_x_4949:
        /* <DEDUP_REMOVED lines=24> */
.L_x_4951:
        /* <DEDUP_REMOVED lines=26> */
.L_x_4952:
[----:B------:R-:W-:Y:S02]  /*ec20*/  IADD3 R18, P1, R18, c[0x0][0x538], RZ ;  /* 0x00014e0012127a10 */ /* 0x000fe40007f3e0ff */
[----:B------:R-:W-:Y:S02]  /*ec30*/  LOP3.LUT P0, RZ, R16, 0xff, RZ, 0xc0, !PT ;  /* 0x000000ff10ff7812 */ /* 0x000fe4000780c0ff */
[----:B------:R-:W-:Y:S02]  /*ec40*/  IADD3.X R19, RZ, c[0x0][0x53c], RZ, P1, !PT ;  /* 0x00014f00ff137a10 */ /* 0x000fe40000ffe4ff */
[----:B0-----:R-:W-:-:S05]  /*ec50*/  SEL R3, RZ, 0x1, !P0 ;  /* 0x00000001ff037807 */ /* 0x001fca0004000000 */
[----:B------:R-:W-:Y:S01]  /*ec60*/  STG.E.U8 [R18.64], R3 ;  /* 0x0000000312007986 */ /* 0x000fe2000c101124 */
[----:B------:R-:W-:Y:S05]  /*ec70*/  EXIT ;  /* 0x000000000000794d */ /* 0x000fea0003800000 */
.L_x_4950:
[----:B------:R-:W-:Y:S04]  /*ec80*/  STG.E.U8 [R4.64], R23 ;  /* 0x0000001704007986 */ /* 0x000fe8000c101124 */
[----:B------:R-:W-:Y:S01]  /*ec90*/  STG.E.U8 [R4.64+0x1], R16 ;  /* 0x0000011004007986 */ /* 0x000fe2000c101124 */
[----:B------:R-:W-:Y:S05]  /*eca0*/  EXIT ;  /* 0x000000000000794d */ /* 0x000fea0003800000 */
.L_x_4948:
[----:B------:R-:W-:Y:S02]  /*ecb0*/  ISETP.NE.AND P2, PT, RZ, UR38, PT ;  /* 0x00000026ff007c0c */ /* 0x000fe4000bf45270 */
[----:B------:R-:W-:Y:S02]  /*ecc0*/  IADD3 R2, P0, R19, c[0x0][0x538], RZ ;  /* 0x00014e0013027a10 */ /* 0x000fe40007f1e0ff */
[----:B------:R-:W-:-:S03]  /*ecd0*/  IADD3 R4, P1, R18, c[0x0][0x538], RZ ;  /* 0x00014e0012047a10 */ /* 0x000fc60007f3e0ff */
[----:B------:R-:W-:Y:S02]  /*ece0*/  IMAD.X R3, RZ, RZ, c[0x0][0x53c], P0 ;  /* 0x00014f00ff037624 */ /* 0x000fe400000e06ff */
[----:B------:R-:W-:-:S04]  /*ecf0*/  IMAD.X R5, RZ, RZ, c[0x0][0x53c], P1 ;  /* 0x00014f00ff057624 */ /* 0x000fc800008e06ff */
        /* <DEDUP_REMOVED lines=36> */
.L_x_4954:
        /* <DEDUP_REMOVED lines=26> */
.L_x_4955:
[----:B------:R-:W-:Y:S02]  /*f0e0*/  IADD3 R18, P1, R18, c[0x0][0x538], RZ ;  /* 0x00014e0012127a10 */ /* 0x000fe40007f3e0ff */
[----:B------:R-:W-:-:S03]  /*f0f0*/  LOP3.LUT P0, RZ, R16, 0xff, RZ, 0xc0, !PT ;  /* 0x000000ff10ff7812 */ /* 0x000fc6000780c0ff */
[----:B------:R-:W-:Y:S01]  /*f100*/  IMAD.X R19, RZ, RZ, c[0x0][0x53c], P1 ;  /* 0x00014f00ff137624 */ /* 0x000fe200008e06ff */
[----:B0-----:R-:W-:-:S05]  /*f110*/  SEL R3, RZ, 0x1, !P0 ;  /* 0x00000001ff037807 */ /* 0x001fca0004000000 */
[----:B------:R-:W-:Y:S01]  /*f120*/  STG.E.U8 [R18.64], R3 ;  /* 0x0000000312007986 */ /* 0x000fe2000c101124 */
[----:B------:R-:W-:Y:S05]  /*f130*/  EXIT ;  /* 0x000000000000794d */ /* 0x000fea0003800000 */
.L_x_4953:
[----:B------:R-:W-:Y:S02]  /*f140*/  LOP3.LUT P0, RZ, R23, 0xff, RZ, 0xc0, !PT ;  /* 0x000000ff17ff7812 */ /* 0x000fe4000780c0ff */
[----:B------:R-:W-:Y:S02]  /*f150*/  LOP3.LUT P1, RZ, R16, 0xff, RZ, 0xc0, !PT ;  /* 0x000000ff10ff7812 */ /* 0x000fe4000782c0ff */
[----:B------:R-:W-:Y:S02]  /*f160*/  SEL R7, RZ, 0x1, !P0 ;  /* 0x00000001ff077807 */ /* 0x000fe40004000000 */
[----:B------:R-:W-:-:S03]  /*f170*/  SEL R9, RZ, 0x1, !P1 ;  /* 0x00000001ff097807 */ /* 0x000fc60004800000 */
[----:B------:R-:W-:Y:S04]  /*f180*/  STG.E.U8 [R2.64], R7 ;  /* 0x0000000702007986 */ /* 0x000fe8000c101124 */
[----:B------:R-:W-:Y:S01]  /*f190*/  STG.E.U8 [R4.64], R9 ;  /* 0x0000000904007986 */ /* 0x000fe2000c101124 */
[----:B------:R-:W-:Y:S05]  /*f1a0*/  EXIT ;  /* 0x000000000000794d */ /* 0x000fea0003800000 */
.L_x_4922:
        /* <DEDUP_REMOVED lines=24> */
.L_x_4957:
        /* <DEDUP_REMOVED lines=24> */
.L_x_4959:
        /* <DEDUP_REMOVED lines=26> */
.L_x_4960:
[----:B------:R-:W-:Y:S02]  /*f650*/  IADD3 R22, P1, R22, c[0x0][0x538], RZ ;  /* 0x00014e0016167a10 */ /* 0x000fe40007f3e0ff */
[----:B------:R-:W-:-:S03]  /*f660*/  LOP3.LUT P0, RZ, R16, 0xff, RZ, 0xc0, !PT ;  /* 0x000000ff10ff7812 */ /* 0x000fc6000780c0ff */
[----:B------:R-:W-:Y:S01]  /*f670*/  IMAD.X R23, RZ, RZ, c[0x0][0x53c], P1 ;  /* 0x00014f00ff177624 */ /* 0x000fe200008e06ff */
[----:B0-----:R-:W-:-:S05]  /*f680*/  SEL R3, RZ, 0x1, !P0 ;  /* 0x00000001ff037807 */ /* 0x001fca0004000000 */
[----:B------:R-:W-:Y:S01]  /*f690*/  STG.E.U8 [R22.64], R3 ;  /* 0x0000000316007986 */ /* 0x000fe2000c101124 */
[----:B------:R-:W-:Y:S05]  /*f6a0*/  EXIT ;  /* 0x000000000000794d */ /* 0x000fea0003800000 */
.L_x_4958:
[----:B------:R-:W-:Y:S04]  /*f6b0*/  STG.E.U8 [R4.64], R23 ;  /* 0x0000001704007986 */ /* 0x000fe8000c101124 */
[----:B------:R-:W-:Y:S01]  /*f6c0*/  STG.E.U8 [R4.64+0x1], R16 ;  /* 0x0000011004007986 */ /* 0x000fe2000c101124 */
[----:B------:R-:W-:Y:S05]  /*f6d0*/  EXIT ;  /* 0x000000000000794d */ /* 0x000fea0003800000 */
.L_x_4956:
        /* <DEDUP_REMOVED lines=41> */
.L_x_4962:
        /* <DEDUP_REMOVED lines=26> */
.L_x_4963:
[----:B------:R-:W-:Y:S02]  /*fb10*/  IADD3 R22, P1, R22, c[0x0][0x538], RZ ;  /* 0x00014e0016167a10 */ /* 0x000fe40007f3e0ff */
[----:B------:R-:W-:-:S03]  /*fb20*/  LOP3.LUT P0, RZ, R16, 0xff, RZ, 0xc0, !PT ;  /* 0x000000ff10ff7812 */ /* 0x000fc6000780c0ff */
[----:B------:R-:W-:Y:S01]  /*fb30*/  IMAD.X R23, RZ, RZ, c[0x0][0x53c], P1 ;  /* 0x00014f00ff177624 */ /* 0x000fe200008e06ff */
[----:B0-----:R-:W-:-:S05]  /*fb40*/  SEL R3, RZ, 0x1, !P0 ;  /* 0x00000001ff037807 */ /* 0x001fca0004000000 */
[----:B------:R-:W-:Y:S01]  /*fb50*/  STG.E.U8 [R22.64], R3 ;  /* 0x0000000316007986 */ /* 0x000fe2000c101124 */
[----:B------:R-:W-:Y:S05]  /*fb60*/  EXIT ;  /* 0x000000000000794d */ /* 0x000fea0003800000 */
.L_x_4961:
[----:B------:R-:W-:Y:S02]  /*fb70*/  LOP3.LUT P0, RZ, R23, 0xff, RZ, 0xc0, !PT ;  /* 0x000000ff17ff7812 */ /* 0x000fe4000780c0ff */
[----:B------:R-:W-:Y:S02]  /*fb80*/  LOP3.LUT P1, RZ, R16, 0xff, RZ, 0xc0, !PT ;  /* 0x000000ff10ff7812 */ /* 0x000fe4000782c0ff */
[----:B------:R-:W-:Y:S02]  /*fb90*/  SEL R7, RZ, 0x1, !P0 ;  /* 0x00000001ff077807 */ /* 0x000fe40004000000 */
[----:B------:R-:W-:-:S03]  /*fba0*/  SEL R9, RZ, 0x1, !P1 ;  /* 0x00000001ff097807 */ /* 0x000fc60004800000 */
[----:B------:R-:W-:Y:S04]  /*fbb0*/  STG.E.U8 [R2.64], R7 ;  /* 0x0000000702007986 */ /* 0x000fe8000c101124 */
[----:B------:R-:W-:Y:S01]  /*fbc0*/  STG.E.U8 [R4.64], R9 ;  /* 0x0000000904007986 */ /* 0x000fe2000c101124 */
[----:B------:R-:W-:Y:S05]  /*fbd0*/  EXIT ;  /* 0x000000000000794d */ /* 0x000fea0003800000 */
.L_x_4964:
        /* <DEDUP_REMOVED lines=10> */
.L_x_7659:


//--------------------- .text._ZN2at6native13reduce_kernelILi128ELi4ENS0_8ReduceOpIN3c107complexIfEENS0_14func_wrapper_tIbZZZNS0_15and_kernel_cudaERNS_14TensorIteratorEENKUlvE_clEvENKUlvE7_clEvEUlbS5_E_EEjbLi4ELi4EEEEEvT1_ --------------------------
	.section	.text._ZN2at6native13reduce_kernelILi128ELi4ENS0_8ReduceOpIN3c107complexIfEENS0_14func_wrapper_tIbZZZNS0_15and_kernel_cudaERNS_14TensorIteratorEENKUlvE_clEvENKUlvE7_clEvEUlbS5_E_EEjbLi4ELi4EEEEEvT1_,"ax",@progbits
	.sectioninfo	@"SHI_REGISTERS=64"
	.align	128
        .global         _ZN2at6native13reduce_kernelILi128ELi4ENS0_8ReduceOpIN3c107complexIfEENS0_14func_wrapper_tIbZZZNS0_15and_kernel_cudaERNS_14TensorIteratorEENKUlvE_clEvENKUlvE7_clEvEUlbS5_E_EEjbLi4ELi4EEEEEvT1_
        .type           _ZN2at6native13reduce_kernelILi128ELi4ENS0_8ReduceOpIN3c107complexIfEENS0_14func_wrapper_tIbZZZNS0_15and_kernel_cudaERNS_14TensorIteratorEENKUlvE_clEvENKUlvE7_clEvEUlbS5_E_EEjbLi4ELi4EEEEEvT1_,@function
        .size           _ZN2at6native13reduce_kernelILi128ELi4ENS0_8ReduceOpIN3c107complexIfEENS0_14func_wrapper_tIbZZZNS0_15and_kernel_cudaERNS_14TensorIteratorEENKUlvE_clEvENKUlvE7_clEvEUlbS5_E_EEjbLi4ELi4EEEEEvT1_,(.L_x_7660 - _ZN2at6native13reduce_kernelILi128ELi4ENS0_8ReduceOpIN3c107complexIfEENS0_14func_wrapper_tIbZZZNS0_15and_kernel_cudaERNS_14TensorIteratorEENKUlvE_clEvENKUlvE7_clEvEUlbS5_E_EEjbLi4ELi4EEEEEvT1_)
        .other          _ZN2at6native13reduce_kernelILi128ELi4ENS0_8ReduceOpIN3c107complexIfEENS0_14func_wrapper_tIbZZZNS0_15and_kernel_cudaERNS_14TensorIteratorEENKUlvE_clEvENKUlvE7_clEvEUlbS5_E_EEjbLi4ELi4EEEEEvT1_,@"STO_CUDA_ENTRY STV_DEFAULT"
_ZN2at6native13reduce_kernelILi128ELi4ENS0_8ReduceOpIN3c107complexIfEENS0_14func_wrapper_tIbZZZNS0_15and_kernel_cudaERNS_14TensorIteratorEENKUlvE_clEvENKUlvE7_clEvEUlbS5_E_EEjbLi4ELi4EEEEEvT1_:
.text._ZN2at6native13reduce_kernelILi128ELi4ENS0_8ReduceOpIN3c107complexIfEENS0_14func_wrapper_tIbZZZNS0_15and_kernel_cudaERNS_14TensorIteratorEENKUlvE_clEvENKUlvE7_clEvEUlbS5_E_EEjbLi4ELi4EEEEEvT1_:
        /* <DEDUP_REMOVED lines=213> */
.L_x_4965:
        /* <DEDUP_REMOVED lines=51> */
.L_x_4974:
[----:B------:R-:W-:Y:S05]  /*1080*/  BSYNC B2 ;  /* 0x0000000000027941 */ /* 0x000fea0003800000 */
.L_x_4973:
        /* <DEDUP_REMOVED lines=16> */
.L_x_4972:
[----:B------:R-:W-:Y:S05]  /*1190*/  BSYNC B1 ;  /* 0x0000000000017941 */ /* 0x000fea0003800000 */
.L_x_4971:
[C---:B------:R-:W-:Y:S02]  /*11a0*/  IADD3 R5, P0, -R6.reuse, 0x4, RZ ;  /* 0x0000000406057810 */ /* 0x040fe40007f1e1ff */
[----:B------:R-:W-:Y:S02]  /*11b0*/  IADD3 R0, R6, c[0x0][0x168], RZ ;  /* 0x00005a0006007a10 */ /* 0x000fe40007ffe0ff */
[----:B------:R-:W-:Y:S01]  /*11c0*/  LEA R58, P1, R5, R58, 0x3 ;  /* 0x0000003a053a7211 */ /* 0x000fe200078218ff */
[----:B------:R-:W-:Y:S01]  /*11d0*/  IMAD.X R4, RZ, RZ, -0x1, P0 ;  /* 0xffffffffff047424 */ /* 0x000fe200000e06ff */
[----:B------:R-:W-:-:S04]  /*11e0*/  IADD3 R0, R0, -0x4, RZ ;  /* 0xfffffffc00007810 */ /* 0x000fc80007ffe0ff */
[----:B------:R-:W-:Y:S02]  /*11f0*/  LEA.HI.X R59, R5, R59, R4, 0x3, P1 ;  /* 0x0000003b053b7211 */ /* 0x000fe400008f1c04 */
.L_x_4970:
[----:B------:R-:W-:Y:S05]  /*1200*/  BSYNC B0 ;  /* 0x0000000000007941 */ /* 0x000fea0003800000 */
.L_x_4969:
        /* <DEDUP_REMOVED lines=12> */
.L_x_4977:
        /* <DEDUP_REMOVED lines=27> */
.L_x_4976:
[----:B------:R-:W-:Y:S05]  /*1480*/  BSYNC B0 ;  /* 0x0000000000007941 */ /* 0x000fea0003800000 */
.L_x_4975:
        /* <DEDUP_REMOVED lines=9> */
.L_x_4979:
[----:B------:R-:W-:Y:S05]  /*1520*/  BSYNC B0 ;  /* 0x0000000000007941 */ /* 0x000fea0003800000 */
.L_x_4978:
        /* <DEDUP_REMOVED lines=15> */
.L_x_4981:
[----:B------:R-:W-:Y:S05]  /*1620*/  BSYNC B0 ;  /* 0x0000000000007941 */ /* 0x000fea0003800000 */
.L_x_4980:
        /* <DEDUP_REMOVED lines=11> */
.L_x_4968:
        /* <DEDUP_REMOVED lines=62> */
.L_x_4991:
        /* <DEDUP_REMOVED lines=211> */
.L_x_4986:
        /* <DEDUP_REMOVED lines=215> */
.L_x_4987:
        /* <DEDUP_REMOVED lines=217> */
.L_x_4988:
        /* <DEDUP_REMOVED lines=215> */
.L_x_4989:
        /* <DEDUP_REMOVED lines=141> */
.L_x_4990:
[----:B------:R-:W-:Y:S05]  /*5930*/  BSYNC B1 ;  /* 0x0000000000017941 */ /* 0x000fea0003800000 */
.L_x_4985:
[----:B------:R-:W-:Y:S05]  /*5940*/  BSYNC B0 ;  /* 0x0000000000007941 */ /* 0x000fea0003800000 */
.L_x_4984:
[----:B------:R-:W-:Y:S01]  /*5950*/  ISETP.GE.U32.AND P0, PT, R51, c[0x0][0x168], PT ;  /* 0x00005a0033007a0c */ /* 0x000fe20003f06070 */
[----:B------:R-:W-:-:S12]  /*5960*/  BSSY B0, `(.L_x_4992) ;  /* 0x0000340000007945 */ /* 0x000fd80003800000 */
[----:B------:R-:W-:Y:S05]  /*5970*/  @P0 BRA `(.L_x_4993) ;  /* 0x000033e000000947 */ /* 0x000fea0003800000 */
[----:B------:R-:W-:Y:S01]  /*5980*/  ISETP.NE.AND P1, PT, RZ, c[0x0][0x1a4], PT ;  /* 0x00006900ff007a0c */ /* 0x000fe20003f25270 */
[----:B------:R-:W-:-:S12]  /*5990*/  IMAD.MOV.U32 R29, RZ, RZ, RZ ;  /* 0x000000ffff1d7224 */ /* 0x000fd800078e00ff */
        /* <DEDUP_REMOVED lines=199> */
.L_x_4994:
        /* <DEDUP_REMOVED lines=208> */
.L_x_4995:
        /* <DEDUP_REMOVED lines=208> */
.L_x_4996:
        /* <DEDUP_REMOVED lines=208> */
.L_x_4997:
[----:B------:R-:W-:-:S04]  /*8d10*/  LOP3.LUT R37, R37, 0xffffffe0, RZ, 0xc0, !PT ;  /* 0xffffffe025257812 */ /* 0x000fc800078ec0ff */
[----:B------:R-:W-:-:S05]  /*8d20*/  IADD3 R54, P1, R58, R37, RZ ;  /* 0x000000253a367210 */ /* 0x000fca0007f3e0ff */
[----:B------:R-:W-:-:S05]  /*8d30*/  IMAD.X R55, RZ, RZ, R59, P1 ;  /* 0x000000ffff377224 */ /* 0x000fca00008e063b */
[----:B------:R0:W5:Y:S04]  /*8d40*/  LDG.E.128 R32, [R54.64] ;  /* 0x0000002436207981 */ /* 0x000168000c1e1d00 */
[----:B------:R0:W5:Y:S02]  /*8d50*/  LDG.E.128 R36, [R54.64+0x10] ;  /* 0x0000102436247981 */ /* 0x000164000c1e1d00 */
.L_x_4993:
[----:B0-----:R-:W-:Y:S05]  /*8d60*/  BSYNC B0 ;  /* 0x0000000000007941 */ /* 0x001fea0003800000 */
.L_x_4992:
        /* <DEDUP_REMOVED lines=91> */
.L_x_4999:
[----:B------:R-:W-:Y:S05]  /*9320*/  BSYNC B0 ;  /* 0x0000000000007941 */ /* 0x000fea0003800000 */
.L_x_4998:
        /* <DEDUP_REMOVED lines=25> */
[----:B-----5:R-:W-:-:S02]  /*94c0*/  SEL R22, RZ, 0x1, !P2 ;  /* 0x00000001ff167807 */ /* 0x020fc40005000000 */
[----:B------:R-:W-:Y:S02]  /*94d0*/  SEL R24, RZ, 0x1, !P0 ;  /* 0x00000001ff187807 */ /* 0x000fe40004000000 */
[----:B------:R-:W-:Y:S01]  /*94e0*/  SEL R27, RZ, 0x1, !P1 ;  /* 0x00000001ff1b7807 */ /* 0x000fe20004800000 */
[----:B------:R-:W-:Y:S05]  /*94f0*/  BRA `(.L_x_4967) ;  /* 0x00002c9000007947 */ /* 0x000fea0003800000 */
.L_x_4983:
        /* <DEDUP_REMOVED lines=50> */
.L_x_5002:
        /* <DEDUP_REMOVED lines=52> */
[----:B------:R-:W-:Y:S01]  /*9b60*/  LOP3.LUT R53, R53, 0xffffffef, RZ, 0xc0, !PT ;  /* 0xffffffef35357812 */ /* 0x000fe200078ec0ff */
[----:B------:R-:W-:Y:S01]  /*9b70*/  IMAD R0, R54, R51, RZ ;  /* 0x0000003336007224 */ /* 0x000fe200078e02ff */
[----:B------:R-:W-:Y:S02]  /*9b80*/  LOP3.LUT P0, RZ, R18, 0xff, RZ, 0xc0, !PT ;  /* 0x000000ff12ff7812 */ /* 0x000fe4000780c0ff */
[----:B-----5:R-:W-:-:S07]  /*9b90*/  FSETP.NEU.FTZ.AND P2, PT, R9, RZ, PT ;  /* 0x000000ff0900720b */ /* 0x020fce0003f5d000 */
[----:B------:R-:W-:Y:S02]  /*9ba0*/  @P1 LOP3.LUT R53, R53, 0x10, RZ, 0xfc, !PT ;  /* 0x0000001035351812 */ /* 0x000fe400078efcff */
[----:B------:R-:W-:-:S04]  /*9bb0*/  FSETP.NEU.FTZ.AND P1, PT, R8, RZ, PT ;  /* 0x000000ff0800720b */ /* 0x000fc80003f3d000 */
[----:B------:R-:W-:Y:S02]  /*9bc0*/  PLOP3.LUT P2, PT, P0, P1, P2, 0xe0, 0x0 ;  /* 0x000000000000781c */ /* 0x000fe40000743c20 */
[----:B------:R-:W-:Y:S02]  /*9bd0*/  LOP3.LUT P0, RZ, R19, 0xff, RZ, 0xc0, !PT ;  /* 0x000000ff13ff7812 */ /* 0x000fe4000780c0ff */
[----:B------:R-:W-:-:S05]  /*9be0*/  SHF.R.U32.HI R19, RZ, 0x2, R0 ;  /* 0x00000002ff137819 */ /* 0x000fca0000011600 */
[----:B------:R-:W-:-:S05]  /*9bf0*/  IMAD.WIDE.U32 R18, R19, 0x20, R58 ;  /* 0x0000002013127825 */ /* 0x000fca00078e003a */
[----:B------:R-:W4:Y:S04]  /*9c00*/  LDG.E.128 R32, [R18.64] ;  /* 0x0000002412207981 */ /* 0x000f28000c1e1d00 */
[----:B------:R-:W5:Y:S01]  /*9c10*/  LDG.E.128 R36, [R18.64+0x10] ;  /* 0x0000102412247981 */ /* 0x000f62000c1e1d00 */
[----:B------:R-:W-:Y:S02]  /*9c20*/  LOP3.LUT R53, R53, 0xfffffff7, RZ, 0xc0, !PT ;  /* 0xfffffff735357812 */ /* 0x000fe400078ec0ff */
[----:B------:R-:W-:Y:S02]  /*9c30*/  FSETP.NEU.FTZ.AND P1, PT, R10, RZ, PT ;  /* 0x000000ff0a00720b */ /* 0x000fe40003f3d000 */
[----:B------:R-:W-:Y:S02]  /*9c40*/  @P2 LOP3.LUT R53, R53, 0x8, RZ, 0xfc, !PT ;  /* 0x0000000835352812 */ /* 0x000fe400078efcff */
[----:B------:R-:W-:-:S04]  /*9c50*/  FSETP.NEU.FTZ.AND P2, PT, R11, RZ, PT ;  /* 0x000000ff0b00720b */ /* 0x000fc80003f5d000 */
[----:B------:R-:W-:Y:S02]  /*9c60*/  PLOP3.LUT P0, PT, P0, P1, P2, 0xe0, 0x0 ;  /* 0x000000000000781c */ /* 0x000fe40000703c20 */
[----:B------:R-:W-:-:S11]  /*9c70*/  LOP3.LUT R53, R53, 0xfffffffb, RZ, 0xc0, !PT ;  /* 0xfffffffb35357812 */ /* 0x000fd600078ec0ff */
[----:B------:R-:W-:Y:S02]  /*9c80*/  @P0 LOP3.LUT R53, R53, 0x4, RZ, 0xfc, !PT ;  /* 0x0000000435350812 */ /* 0x000fe400078efcff */
[----:B------:R-:W-:Y:S02]  /*9c90*/  LOP3.LUT P0, RZ, R44, 0xff, RZ, 0xc0, !PT ;  /* 0x000000ff2cff7812 */ /* 0x000fe4000780c0ff */
        /* <DEDUP_REMOVED lines=69> */
[----:B------:R-:W-:Y:S02]  /*a0f0*/  SEL R44, RZ, 0x1, !P5 ;  /* 0x00000001ff2c7807 */ /* 0x000fe40006800000 */
[----:B------:R-:W-:-:S02]  /*a100*/  SEL R46, RZ, 0x1, !P0 ;  /* 0x00000001ff2e7807 */ /* 0x000fc40004000000 */
        /* <DEDUP_REMOVED lines=11> */
.L_x_5001:
[----:B------:R-:W-:Y:S05]  /*a1c0*/  BSYNC B0 ;  /* 0x0000000000007941 */ /* 0x000fea0003800000 */
.L_x_5000:
        /* <DEDUP_REMOVED lines=31> */
.L_x_5004:
[----:B0-----:R-:W-:Y:S05]  /*a3c0*/  BSYNC B0 ;  /* 0x0000000000007941 */ /* 0x001fea0003800000 */
.L_x_5003:
        /* <DEDUP_REMOVED lines=91> */
.L_x_5006:
[----:B------:R-:W-:Y:S05]  /*a980*/  BSYNC B0 ;  /* 0x0000000000007941 */ /* 0x000fea0003800000 */
.L_x_5005:
[----:B------:R-:W-:Y:S02]  /*a990*/  LOP3.LUT P1, RZ, R7, 0xff, RZ, 0xc0, !PT ;  /* 0x000000ff07ff7812 */ /* 0x000fe4000782c0ff */
[----:B------:R-:W-:Y:S02]  /*a9a0*/  LOP3.LUT P3, RZ, R0, 0xff, RZ, 0xc0, !PT ;  /* 0x000000ff00ff7812 */ /* 0x000fe4000786c0ff */
[----:B------:R-:W-:Y:S02]  /*a9b0*/  LOP3.LUT P6, RZ, R44, 0xff, RZ, 0xc0, !PT ;  /* 0x000000ff2cff7812 */ /* 0x000fe400078cc0ff */
[----:B------:R-:W-:-:S02]  /*a9c0*/  LOP3.LUT P0, RZ, R16, 0xff, RZ, 0xc0, !PT ;  /* 0x000000ff10ff7812 */ /* 0x000fc4000780c0ff */
[----:B------:R-:W-:Y:S02]  /*a9d0*/  PLOP3.LUT P1, PT, P6, P1, P3, 0x80, 0x0 ;  /* 0x000000000000781c */ /* 0x000fe40003723030 */
[----:B------:R-:W-:Y:S02]  /*a9e0*/  LOP3.LUT P4, RZ, R3, 0xff, RZ, 0xc0, !PT ;  /* 0x000000ff03ff7812 */ /* 0x000fe4000788c0ff */
[----:B------:R-:W-:Y:S02]  /*a9f0*/  LOP3.LUT P5, RZ, R45, 0xff, RZ, 0xc0, !PT ;  /* 0x000000ff2dff7812 */ /* 0x000fe400078ac0ff */
[----:B------:R-:W-:Y:S02]  /*aa00*/  LOP3.LUT P2, RZ, R18, 0xff, RZ, 0xc0, !PT ;  /* 0x000000ff12ff7812 */ /* 0x000fe4000784c0ff */
[----:B------:R-:W-:Y:S02]  /*aa10*/  LOP3.LUT P3, RZ, R4, 0xff, RZ, 0xc0, !PT ;  /* 0x000000ff04ff7812 */ /* 0x000fe4000786c0ff */
[----:B------:R-:W-:-:S02]  /*aa20*/  LOP3.LUT P6, RZ, R46, 0xff, RZ, 0xc0, !PT ;  /* 0x000000ff2eff7812 */ /* 0x000fc400078cc0ff */
[----:B------:R-:W-:Y:S02]  /*aa30*/  PLOP3.LUT P0, PT, P5, P0, P4, 0x80, 0x0 ;  /* 0x000000000000781c */ /* 0x000fe40002f01040 */
[----:B------:R-:W-:Y:S02]  /*aa40*/  PLOP3.LUT P2, PT, P6, P2, P3, 0x80, 0x0 ;  /* 0x000000000000781c */ /* 0x000fe40003745030 */
[----:B------:R-:W-:Y:S02]  /*aa50*/  LOP3.LUT P4, RZ, R19, 0xff, RZ, 0xc0, !PT ;  /* 0x000000ff13ff7812 */ /* 0x000fe4000788c0ff */
[----:B------:R-:W-:Y:S02]  /*aa60*/  LOP3.LUT P5, RZ, R6, 0xff, RZ, 0xc0, !PT ;  /* 0x000000ff06ff7812 */ /* 0x000fe400078ac0ff */
[----:B------:R-:W-:Y:S02]  /*aa70*/  LOP3.LUT P6, RZ, R47, 0xff, RZ, 0xc0, !PT ;  /* 0x000000ff2fff7812 */ /* 0x000fe400078cc0ff */
[----:B------:R-:W-:-:S02]  /*aa80*/  LOP3.LUT P3, RZ, R50, 0xff, RZ, 0xc0, !PT ;  /* 0x000000ff32ff7812 */ /* 0x000fc4000786c0ff */
[----:B------:R-:W-:Y:S02]  /*aa90*/  PLOP3.LUT P4, PT, P6, P4, P5, 0x80, 0x0 ;  /* 0x000000000000781c */ /* 0x000fe40003789050 */
[----:B------:R-:W-:Y:S02]  /*aaa0*/  PLOP3.LUT P2, PT, P3, P2, PT, 0x80, 0x0 ;  /* 0x000000000000781c */ /* 0x000fe40001f45070 */
[----:B------:R-:W-:Y:S02]  /*aab0*/  LOP3.LUT P6, RZ, R52, 0xff, RZ, 0xc0, !PT ;  /* 0x000000ff34ff7812 */ /* 0x000fe400078cc0ff */
[----:B------:R-:W-:Y:S02]  /*aac0*/  LOP3.LUT P5, RZ, R49, 0xff, RZ, 0xc0, !PT ;  /* 0x000000ff31ff7812 */ /* 0x000fe400078ac0ff */
[----:B------:R-:W-:Y:S02]  /*aad0*/  LOP3.LUT P3, RZ, R48, 0xff, RZ, 0xc0, !PT ;  /* 0x000000ff30ff7812 */ /* 0x000fe4000786c0ff */
[----:B------:R-:W-:-:S02]  /*aae0*/  PLOP3.LUT P4, PT, P6, P4, PT, 0x80, 0x0 ;  /* 0x000000000000781c */ /* 0x000fc40003789070 */
[----:B------:R-:W-:Y:S02]  /*aaf0*/  PLOP3.LUT P0, PT, P5, P0, PT, 0x80, 0x0 ;  /* 0x000000000000781c */ /* 0x000fe40002f01070 */
[----:B------:R-:W-:Y:S02]  /*ab00*/  PLOP3.LUT P1, PT, P3, P1, PT, 0x80, 0x0 ;  /* 0x000000000000781c */ /* 0x000fe40001f23070 */
[----:B------:R-:W-:Y:S02]  /*ab10*/  SEL R18, RZ, 0x1, !P4 ;  /* 0x00000001ff127807 */ /* 0x000fe40006000000 */
[----:B-----5:R-:W-:Y:S02]  /*ab20*/  SEL R22, RZ, 0x1, !P2 ;  /* 0x00000001ff167807 */ /* 0x020fe40005000000 */
[----:B------:R-:W-:Y:S02]  /*ab30*/  SEL R24, RZ, 0x1, !P0 ;  /* 0x00000001ff187807 */ /* 0x000fe40004000000 */
[----:B------:R-:W-:Y:S01]  /*ab40*/  SEL R27, RZ, 0x1, !P1 ;  /* 0x00000001ff1b7807 */ /* 0x000fe20004800000 */
[----:B------:R-:W-:Y:S05]  /*ab50*/  BRA `(.L_x_4967) ;  /* 0x0000163000007947 */ /* 0x000fea0003800000 */
.L_x_4982:
[----:B------:R-:W-:Y:S01]  /*ab60*/  IMAD.MOV.U32 R0, RZ, RZ, c[0x0][0x170] ;  /* 0x00005c00ff007624 */ /* 0x000fe200078e00ff */
[----:B------:R-:W-:Y:S01]  /*ab70*/  ULDC.U8 UR4, c[0x0][0x161] ;  /* 0x0000584000047ab9 */ /* 0x000fe20000000000 */
[----:B------:R-:W-:Y:S01]  /*ab80*/  BSSY B0, `(.L_x_5007) ;  /* 0x00000cc000007945 */ /* 0x000fe20003800000 */
[----:B------:R-:W-:Y:S01]  /*ab90*/  IMAD.U32 R52, RZ, RZ, UR4 ;  /* 0x00000004ff347e24 */ /* 0x000fe2000f8e00ff */
[----:B------:R-:W-:Y:S01]  /*aba0*/  MOV R45, UR4 ;  /* 0x00000004002d7c02 */ /* 0x000fe20008000f00 */
[----:B------:R-:W-:Y:S01]  /*abb0*/  IMAD R3, R0, 0x3, R51 ;  /* 0x0000000300037824 */ /* 0x000fe200078e0233 */
[----:B------:R-:W-:Y:S01]  /*abc0*/  CS2R R38, SRZ ;  /* 0x0000000000267805 */ /* 0x000fe2000001ff00 */
        /* <DEDUP_REMOVED lines=47> */
.L_x_5009:
        /* <DEDUP_REMOVED lines=152> */
.L_x_5008:
[----:B------:R-:W-:Y:S05]  /*b840*/  BSYNC B0 ;  /* 0x0000000000007941 */ /* 0x000fea0003800000 */
.L_x_5007:
        /* <DEDUP_REMOVED lines=27> */
.L_x_5011:
[----:B0-----:R-:W-:Y:S05]  /*ba00*/  BSYNC B0 ;  /* 0x0000000000007941 */ /* 0x001fea0003800000 */
.L_x_5010:
        /* <DEDUP_REMOVED lines=91> */
.L_x_5013:
[----:B------:R-:W-:Y:S05]  /*bfc0*/  BSYNC B0 ;  /* 0x0000000000007941 */ /* 0x000fea0003800000 */
.L_x_5012:
        /* <DEDUP_REMOVED lines=27> */
[----:B------:R-:W-:-:S02]  /*c180*/  SEL R27, RZ, 0x1, !P1 ;  /* 0x00000001ff1b7807 */ /* 0x000fc40004800000 */
.L_x_4967:
[----:B------:R-:W-:Y:S05]  /*c190*/  BSYNC B6 ;  /* 0x0000000000067941 */ /* 0x000fea0003800000 */
.L_x_4966:
        /* <DEDUP_REMOVED lines=12> */
.L_x_5017:
[----:B------:R-:W-:Y:S01]  /*c260*/  IADD3 R4, R2, R3, RZ ;  /* 0x0000000302047210 */ /* 0x000fe20007ffe0ff */
        /* <DEDUP_REMOVED lines=30> */
.L_x_5016:
[----:B------:R-:W-:Y:S05]  /*c450*/  BSYNC B0 ;  /* 0x0000000000007941 */ /* 0x000fea0003800000 */
.L_x_5015:
[----:B0-----:R-:W-:Y:S01]  /*c460*/  IMAD.MOV.U32 R3, RZ, RZ, R7 ;  /* 0x000000ffff037224 */ /* 0x001fe200078e0007 */
[----:B------:R-:W-:Y:S05]  /*c470*/  @P3 BRA `(.L_x_5017) ;  /* 0xfffffde000003947 */ /* 0x000fea000383ffff */
.L_x_5014:
        /* <DEDUP_REMOVED lines=17> */
.L_x_5022:
        /* <DEDUP_REMOVED lines=29> */
.L_x_5021:
[----:B------:R-:W-:Y:S05]  /*c760*/  BSYNC B0 ;  /* 0x0000000000007941 */ /* 0x000fea0003800000 */
.L_x_5020:
[----:B------:R-:W-:-:S04]  /*c770*/  SHF.R.S32.HI R3, RZ, 0x1, R3 ;  /* 0x00000001ff037819 */ /* 0x000fc80000011403 */
[----:B------:R-:W-:-:S13]  /*c780*/  ISETP.GE.AND P0, PT, R3, 0x20, PT ;  /* 0x000000200300780c */ /* 0x000fda0003f06270 */
[----:B------:R-:W-:Y:S05]  /*c790*/  @P0 BRA `(.L_x_5022) ;  /* 0xfffffdf000000947 */ /* 0x000fea000383ffff */
[----:B------:R-:W-:-:S05]  /*c7a0*/  IMAD.MOV.U32 R0, RZ, RZ, 0x20 ;  /* 0x00000020ff007424 */ /* 0x000fca00078e00ff */
.L_x_5019:
[----:B0-----:R-:W-:Y:S01]  /*c7b0*/  ISETP.GE.AND P0, PT, R0, 0x2, PT ;  /* 0x000000020000780c */ /* 0x001fe20003f06270 */
[----:B------:R-:W-:Y:S01]  /*c7c0*/  WARPSYNC 0xffffffff ;  /* 0xffffffff00007948 */ /* 0x000fe20003800000 */
[----:B------:R-:W-:Y:S11]  /*c7d0*/  BAR.SYNC.DEFER_BLOCKING 0x0 ;  /* 0x0000000000007b1d */ /* 0x000ff60000010000 */
[----:B------:R-:W-:Y:S05]  /*c7e0*/  @!P0 BRA `(.L_x_5018) ;  /* 0x000001f000008947 */ /* 0x000fea0003800000 */
[----:B------:R-:W-:Y:S02]  /*c7f0*/  IMAD.MOV.U32 R3, RZ, RZ, 0x1 ;  /* 0x00000001ff037424 */ /* 0x000fe400078e00ff */
.L_x_5023:
        /* <DEDUP_REMOVED lines=30> */
.L_x_5018:
        /* <DEDUP_REMOVED lines=204> */
.L_x_5024:
        /* <DEDUP_REMOVED lines=200> */
.L_x_5025:
        /* <DEDUP_REMOVED lines=202> */
.L_x_5026:
        /* <DEDUP_REMOVED lines=200> */
.L_x_5027:
        /* <DEDUP_REMOVED lines=215> */
.L_x_5029:
        /* <DEDUP_REMOVED lines=200> */
.L_x_5030:
        /* <DEDUP_REMOVED lines=202> */
.L_x_5031:
        /* <DEDUP_REMOVED lines=200> */
.L_x_5032:
        /* <DEDUP_REMOVED lines=11> */
.L_x_5034:
[----:B------:R-:W-:Y:S05]  /*13000*/  BSYNC B0 ;  /* 0x0000000000007941 */ /* 0x000fea0003800000 */
.L_x_5033:
        /* <DEDUP_REMOVED lines=15> */
.L_x_5036:
[----:B------:R-:W-:Y:S05]  /*13100*/  BSYNC B0 ;  /* 0x0000000000007941 */ /* 0x000fea0003800000 */
.L_x_5035:
        /* <DEDUP_REMOVED lines=31> */
.L_x_5038:
[----:B------:R-:W-:Y:S05]  /*13300*/  BSYNC B0 ;  /* 0x0000000000007941 */ /* 0x000fea0003800000 */
.L_x_5037:
        /* <DEDUP_REMOVED lines=26> */
.L_x_5043:
        /* <DEDUP_REMOVED lines=23> */
.L_x_5042:
[----:B------:R-:W-:Y:S05]  /*13620*/  BSYNC B1 ;  /* 0x0000000000017941 */ /* 0x000fea0003800000 */
.L_x_5041:
[----:B------:R-:W-:Y:S05]  /*13630*/  BRA `(.L_x_5044) ;  /* 0x0000020000007947 */ /* 0x000fea0003800000 */
.L_x_5040:
[----:B------:R-:W-:Y:S02]  /*13640*/  ISETP.GE.U32.AND P0, PT, R2, c[0x0][0x178], PT ;  /* 0x00005e0002007a0c */ /* 0x000fe40003f06070 */
[----:B------:R-:W-:-:S02]  /*13650*/  PRMT R24, R27, 0x7610, R24 ;  /* 0x000076101b187816 */ /* 0x000fc40000000018 */
[C---:B------:R-:W-:Y:S02]  /*13660*/  PRMT R22, R27.reuse, 0x7610, R22 ;  /* 0x000076101b167816 */ /* 0x040fe40000000016 */
[----:B------:R-:W-:-:S07]  /*13670*/  PRMT R18, R27, 0x7610, R18 ;  /* 0x000076101b127816 */ /* 0x000fce0000000012 */
[----:B------:R-:W-:Y:S05]  /*13680*/  @P0 BRA `(.L_x_5044) ;  /* 0x000001b000000947 */ /* 0x000fea0003800000 */
[C---:B------:R-:W-:Y:S02]  /*13690*/  PRMT R24, R27.reuse, 0x7610, R24 ;  /* 0x000076101b187816 */ /* 0x040fe40000000018 */
[C---:B------:R-:W-:Y:S02]  /*136a0*/  PRMT R22, R27.reuse, 0x7610, R22 ;  /* 0x000076101b167816 */ /* 0x040fe40000000016 */
[----:B------:R-:W-:Y:S02]  /*136b0*/  PRMT R18, R27, 0x7610, R18 ;  /* 0x000076101b127816 */ /* 0x000fe40000000012 */
[----:B------:R-:W-:-:S05]  /*136c0*/  MOV R9, R2 ;  /* 0x0000000200097202 */ /* 0x000fca0000000f00 */
.L_x_5045:
        /* <DEDUP_REMOVED lines=23> */
.L_x_5044:
[----:B------:R-:W-:Y:S05]  /*13840*/  BSYNC B0 ;  /* 0x0000000000007941 */ /* 0x000fea0003800000 */
.L_x_5039:
[----:B------:R-:W-:Y:S01]  /*13850*/  PRMT R7, R24, 0x7604, R27 ;  /* 0x0000760418077816 */ /* 0x000fe2000000001b */
[----:B------:R-:W-:Y:S01]  /*13860*/  IMAD R10, R2, c[0x0][0x0], R17 ;  /* 0x00000000020a7a24 */ /* 0x000fe200078e0211 */
[----:B------:R-:W-:Y:S02]  /*13870*/  ULDC UR4, c[0x0][0x4] ;  /* 0x0000010000047ab9 */ /* 0x000fe40000000800 */
[----:B------:R-:W-:Y:S01]  /*13880*/  PRMT R7, R22, 0x7054, R7 ;  /* 0x0000705416077816 */ /* 0x000fe20000000007 */
[----:B------:R-:W-:Y:S01]  /*13890*/  USHF.R.U32.HI UR4, URZ, 0x1, UR4 ;  /* 0x000000013f047899 */ /* 0x000fe20008011604 */
[----:B------:R-:W-:Y:S02]  /*138a0*/  LEA R11, R10, 0x10, 0x2 ;  /* 0x000000100a0b7811 */ /* 0x000fe400078e10ff */
[----:B------:R-:W-:-:S03]  /*138b0*/  PRMT R7, R18, 0x654, R7 ;  /* 0x0000065412077816 */ /* 0x000fc60000000007 */
[----:B------:R-:W-:Y:S02]  /*138c0*/  ISETP.NE.AND P0, PT, RZ, UR4, PT ;  /* 0x00000004ff007c0c */ /* 0x000fe4000bf05270 */
[----:B------:R0:W-:Y:S11]  /*138d0*/  STS [R10.X4+0x10], R7 ;  /* 0x000010070a007388 */ /* 0x0001f60000004800 */
[----:B------:R-:W-:Y:S05]  /*138e0*/  @!P0 BRA `(.L_x_5046) ;  /* 0x0000022000008947 */ /* 0x000fea0003800000 */
[----:B0-----:R-:W-:-:S04]  /*138f0*/  IMAD.U32 R7, RZ, RZ, UR4 ;  /* 0x00000004ff077e24 */ /* 0x001fc8000f8e00ff */
.L_x_5049:
        /* <DEDUP_REMOVED lines=30> */
.L_x_5048:
[----:B------:R-:W-:Y:S05]  /*13ae0*/  BSYNC B0 ;  /* 0x0000000000007941 */ /* 0x000fea0003800000 */
.L_x_5047:
[----:B0-----:R-:W-:Y:S01]  /*13af0*/  IMAD.MOV.U32 R7, RZ, RZ, R9 ;  /* 0x000000ffff077224 */ /* 0x001fe200078e0009 */
[----:B------:R-:W-:Y:S05]  /*13b00*/  @P4 BRA `(.L_x_5049) ;  /* 0xfffffdf000004947 */ /* 0x000fea000383ffff */
.L_x_5046:
        /* <DEDUP_REMOVED lines=16> */
.L_x_5054:
        /* <DEDUP_REMOVED lines=28> */
.L_x_5053:
[----:B------:R-:W-:Y:S05]  /*13dd0*/  BSYNC B0 ;  /* 0x0000000000007941 */ /* 0x000fea0003800000 */
.L_x_5052:
[----:B------:R-:W-:-:S04]  /*13de0*/  SHF.R.S32.HI R0, RZ, 0x1, R0 ;  /* 0x00000001ff007819 */ /* 0x000fc80000011400 */
[----:B------:R-:W-:-:S13]  /*13df0*/  ISETP.GE.AND P0, PT, R0, 0x20, PT ;  /* 0x000000200000780c */ /* 0x000fda0003f06270 */
[----:B------:R-:W-:Y:S05]  /*13e00*/  @P0 BRA `(.L_x_5054) ;  /* 0xfffffe0000000947 */ /* 0x000fea000383ffff */
[----:B------:R-:W-:-:S09]  /*13e10*/  HFMA2.MMA R0, -RZ, RZ, 0, 1.9073486328125e-06 ;  /* 0x00000020ff007435 */ /* 0x000fd200000001ff */
.L_x_5051:
[----:B0-----:R-:W-:Y:S01]  /*13e20*/  BAR.SYNC.DEFER_BLOCKING 0x0 ;  /* 0x0000000000007b1d */ /* 0x001fe20000010000 */
[----:B------:R-:W-:-:S13]  /*13e30*/  ISETP.GE.AND P0, PT, R0, 0x2, PT ;  /* 0x000000020000780c */ /* 0x000fda0003f06270 */
[----:B------:R-:W-:Y:S05]  /*13e40*/  @!P0 BRA `(.L_x_5050) ;  /* 0x000001e000008947 */ /* 0x000fea0003800000 */
[----:B------:R-:W-:Y:S02]  /*13e50*/  IMAD.MOV.U32 R7, RZ, RZ, 0x1 ;  /* 0x00000001ff077424 */ /* 0x000fe400078e00ff */
.L_x_5055:
        /* <DEDUP_REMOVED lines=29> */
.L_x_5050:
        /* <DEDUP_REMOVED lines=25> */
.L_x_5057:
        /* <DEDUP_REMOVED lines=24> */
.L_x_5059:
        /* <DEDUP_REMOVED lines=26> */
.L_x_5060:
        /* <DEDUP_REMOVED lines=26> */
.L_x_5061:
        /* <DEDUP_REMOVED lines=26> */
.L_x_5062:
[----:B------:R-:W-:Y:S02]  /*14820*/  IADD3 R16, P1, R16, c[0x0][0x538], RZ ;  /* 0x00014e0010107a10 */ /* 0x000fe40007f3e0ff */
[----:B------:R-:W-:-:S03]  /*14830*/  LOP3.LUT P0, RZ, R18, 0xff, RZ, 0xc0, !PT ;  /* 0x000000ff12ff7812 */ /* 0x000fc6000780c0ff */
[----:B------:R-:W-:Y:S01]  /*14840*/  IMAD.X R17, RZ, RZ, c[0x0][0x53c], P1 ;  /* 0x00014f00ff117624 */ /* 0x000fe200008e06ff */
[----:B0-----:R-:W-:-:S05]  /*14850*/  SEL R3, RZ, 0x1, !P0 ;  /* 0x00000001ff037807 */ /* 0x001fca0004000000 */
[----:B------:R-:W-:Y:S01]  /*14860*/  STG.E.U8 [R16.64], R3 ;  /* 0x0000000310007986 */ /* 0x000fe2000c101124 */
[----:B------:R-:W-:Y:S05]  /*14870*/  EXIT ;  /* 0x000000000000794d */ /* 0x000fea0003800000 */
.L_x_5058:
[----:B------:R-:W-:Y:S04]  /*14880*/  STG.E.U8 [R4.64], R27 ;  /* 0x0000001b04007986 */ /* 0x000fe8000c101124 */
[----:B------:R-:W-:Y:S04]  /*14890*/  STG.E.U8 [R4.64+0x1], R24 ;  /* 0x0000011804007986 */ /* 0x000fe8000c101124 */
[----:B------:R-:W-:Y:S04]  /*148a0*/  STG.E.U8 [R4.64+0x2], R22 ;  /* 0x0000021604007986 */ /* 0x000fe8000c101124 */
[----:B------:R-:W-:Y:S01]  /*148b0*/  STG.E.U8 [R4.64+0x3], R18 ;  /* 0x0000031204007986 */ /* 0x000fe2000c101124 */
[----:B------:R-:W-:Y:S05]  /*148c0*/  EXIT ;  /* 0x000000000000794d */ /* 0x000fea0003800000 */
.L_x_5056:
        /* <DEDUP_REMOVED lines=15> */
[----:B------:R-:W-:Y:S02]  /*149c0*/  @P4 LOP3.LUT P0, RZ, R27, 0xff, RZ, 0xc0, !PT ;  /* 0x000000ff1bff4812 */ /* 0x000fe4000780c0ff */
[----:B------:R-:W-:Y:S02]  /*149d0*/  @P4 LOP3.LUT P1, RZ, R24, 0xff, RZ, 0xc0, !PT ;  /* 0x000000ff18ff4812 */ /* 0x000fe4000782c0ff */
[----:B------:R-:W-:Y:S02]  /*149e0*/  @P4 LOP3.LUT P2, RZ, R22, 0xff, RZ, 0xc0, !PT ;  /* 0x000000ff16ff4812 */ /* 0x000fe4000784c0ff */
[----:B------:R-:W-:Y:S02]  /*149f0*/  @P4 LOP3.LUT P3, RZ, R18, 0xff, RZ, 0xc0, !PT ;  /* 0x000000ff12ff4812 */ /* 0x000fe4000786c0ff */
[----:B--2---:R-:W-:-:S02]  /*14a00*/  @P4 ISETP.NE.AND P1, PT, R0, RZ, P1 ;  /* 0x000000ff0000420c */ /* 0x004fc40000f25270 */
[----:B---3--:R-:W-:Y:S02]  /*14a10*/  @P4 ISETP.NE.AND P0, PT, R12, RZ, P0 ;  /* 0x000000ff0c00420c */ /* 0x008fe40000705270 */
[----:B----4-:R-:W-:Y:S02]  /*14a20*/  @P4 ISETP.NE.AND P2, PT, R10, RZ, P2 ;  /* 0x000000ff0a00420c */ /* 0x010fe40001745270 */
[----:B-----5:R-:W-:Y:S02]  /*14a30*/  @P4 ISETP.NE.AND P3, PT, R11, RZ, P3 ;  /* 0x000000ff0b00420c */ /* 0x020fe40001f65270 */
[----:B------:R-:W-:Y:S02]  /*14a40*/  @P4 SEL R0, RZ, 0x1, !P0 ;  /* 0x00000001ff004807 */ /* 0x000fe40004000000 */
[----:B------:R-:W-:Y:S02]  /*14a50*/  @P4 SEL R10, RZ, 0x1, !P1 ;  /* 0x00000001ff0a4807 */ /* 0x000fe40004800000 */
[----:B------:R-:W-:-:S02]  /*14a60*/  @P4 SEL R11, RZ, 0x1, !P2 ;  /* 0x00000001ff0b4807 */ /* 0x000fc40005000000 */
[----:B------:R-:W-:Y:S02]  /*14a70*/  @P4 SEL R12, RZ, 0x1, !P3 ;  /* 0x00000001ff0c4807 */ /* 0x000fe40005800000 */
        /* <DEDUP_REMOVED lines=28> */
.L_x_5064:
        /* <DEDUP_REMOVED lines=26> */
.L_x_5065:
        /* <DEDUP_REMOVED lines=26> */
.L_x_5066:
        /* <DEDUP_REMOVED lines=26> */
.L_x_5067:
[----:B------:R-:W-:Y:S02]  /*15120*/  IADD3 R16, P1, R16, c[0x0][0x538], RZ ;  /* 0x00014e0010107a10 */ /* 0x000fe40007f3e0ff */
[----:B------:R-:W-:Y:S02]  /*15130*/  LOP3.LUT P0, RZ, R18, 0xff, RZ, 0xc0, !PT ;  /* 0x000000ff12ff7812 */ /* 0x000fe4000780c0ff */
[----:B------:R-:W-:Y:S02]  /*15140*/  IADD3.X R17, RZ, c[0x0][0x53c], RZ, P1, !PT ;  /* 0x00014f00ff117a10 */ /* 0x000fe40000ffe4ff */
[----:B0-----:R-:W-:-:S05]  /*15150*/  SEL R3, RZ, 0x1, !P0 ;  /* 0x00000001ff037807 */ /* 0x001fca0004000000 */
[----:B------:R-:W-:Y:S01]  /*15160*/  STG.E.U8 [R16.64], R3 ;  /* 0x0000000310007986 */ /* 0x000fe2000c101124 */
[----:B------:R-:W-:Y:S05]  /*15170*/  EXIT ;  /* 0x000000000000794d */ /* 0x000fea0003800000 */
.L_x_5063:
        /* <DEDUP_REMOVED lines=13> */
.L_x_5028:
        /* <DEDUP_REMOVED lines=32> */
.L_x_5069:
        /* <DEDUP_REMOVED lines=24> */
.L_x_5071:
        /* <DEDUP_REMOVED lines=26> */
.L_x_5072:
        /* <DEDUP_REMOVED lines=26> */
.L_x_5073:
        /* <DEDUP_REMOVED lines=26> */
.L_x_5074:
[----:B------:R-:W-:Y:S02]  /*15ab0*/  IADD3 R16, P1, R16, c[0x0][0x538], RZ ;  /* 0x00014e0010107a10 */ /* 0x000fe40007f3e0ff */
[----:B------:R-:W-:-:S03]  /*15ac0*/  LOP3.LUT P0, RZ, R18, 0xff, RZ, 0xc0, !PT ;  /* 0x000000ff12ff7812 */ /* 0x000fc6000780c0ff */
[----:B------:R-:W-:Y:S01]  /*15ad0*/  IMAD.X R17, RZ, RZ, c[0x0][0x53c], P1 ;  /* 0x00014f00ff117624 */ /* 0x000fe200008e06ff */
[----:B0-----:R-:W-:-:S05]  /*15ae0*/  SEL R3, RZ, 0x1, !P0 ;  /* 0x00000001ff037807 */ /* 0x001fca0004000000 */
[----:B------:R-:W-:Y:S01]  /*15af0*/  STG.E.U8 [R16.64], R3 ;  /* 0x0000000310007986 */ /* 0x000fe2000c101124 */
[----:B------:R-:W-:Y:S05]  /*15b00*/  EXIT ;  /* 0x000000000000794d */ /* 0x000fea0003800000 */
.L_x_5070:
[----:B------:R-:W-:Y:S04]  /*15b10*/  STG.E.U8 [R4.64], R27 ;  /* 0x0000001b04007986 */ /* 0x000fe8000c101124 */
[----:B------:R-:W-:Y:S04]  /*15b20*/  STG.E.U8 [R4.64+0x1], R24 ;  /* 0x0000011804007986 */ /* 0x000fe8000c101124 */
[----:B------:R-:W-:Y:S04]  /*15b30*/  STG.E.U8 [R4.64+0x2], R22 ;  /* 0x0000021604007986 */ /* 0x000fe8000c101124 */
[----:B------:R-:W-:Y:S01]  /*15b40*/  STG.E.U8 [R4.64+0x3], R18 ;  /* 0x0000031204007986 */ /* 0x000fe2000c101124 */
[----:B------:R-:W-:Y:S05]  /*15b50*/  EXIT ;  /* 0x000000000000794d */ /* 0x000fea0003800000 */
.L_x_5068:
        /* <DEDUP_REMOVED lines=55> */
.L_x_5076:
        /* <DEDUP_REMOVED lines=26> */
.L_x_5077:
        /* <DEDUP_REMOVED lines=26> */
.L_x_5078:
        /* <DEDUP_REMOVED lines=26> */
.L_x_5079:
[----:B------:R-:W-:Y:S02]  /*163b0*/  IADD3 R16, P1, R16, c[0x0][0x538], RZ ;  /* 0x00014e0010107a10 */ /* 0x000fe40007f3e0ff */
[----:B------:R-:W-:-:S03]  /*163c0*/  LOP3.LUT P0, RZ, R18, 0xff, RZ, 0xc0, !PT ;  /* 0x000000ff12ff7812 */ /* 0x000fc6000780c0ff */
[----:B------:R-:W-:Y:S01]  /*163d0*/  IMAD.X R17, RZ, RZ, c[0x0][0x53c], P1 ;  /* 0x00014f00ff117624 */ /* 0x000fe200008e06ff */
[----:B0-----:R-:W-:-:S05]  /*163e0*/  SEL R3, RZ, 0x1, !P0 ;  /* 0x00000001ff037807 */ /* 0x001fca0004000000 */
[----:B------:R-:W-:Y:S01]  /*163f0*/  STG.E.U8 [R16.64], R3 ;  /* 0x0000000310007986 */ /* 0x000fe2000c101124 */
[----:B------:R-:W-:Y:S05]  /*16400*/  EXIT ;  /* 0x000000000000794d */ /* 0x000fea0003800000 */
.L_x_5075:
        /* <DEDUP_REMOVED lines=13> */
.L_x_5080:
        /* <DEDUP_REMOVED lines=10> */
.L_x_7660:


//--------------------- .text._ZN2at6native13reduce_kernelILi256ELi1ENS0_8ReduceOpIN3c107complexIdEENS0_14func_wrapper_tIbZZZNS0_15and_kernel_cudaERNS_14TensorIteratorEENKUlvE_clEvENKUlvE6_clEvEUlbS5_E_EEjbLi4ELi4EEEEEvT1_ --------------------------
	.section	.text._ZN2at6native13reduce_kernelILi256ELi1ENS0_8ReduceOpIN3c107complexIdEENS0_14func_wrapper_tIbZZZNS0_15and_kernel_cudaERNS_14TensorIteratorEENKUlvE_clEvENKUlvE6_clEvEUlbS5_E_EEjbLi4ELi4EEEEEvT1_,"ax",@progbits
	.sectioninfo	@"SHI_REGISTERS=34"
	.align	128
        .global         _ZN2at6native13reduce_kernelILi256ELi1ENS0_8ReduceOpIN3c107complexIdEENS0_14func_wrapper_tIbZZZNS0_15and_kernel_cudaERNS_14TensorIteratorEENKUlvE_clEvENKUlvE6_clEvEUlbS5_E_EEjbLi4ELi4EEEEEvT1_
        .type           _ZN2at6native13reduce_kernelILi256ELi1ENS0_8ReduceOpIN3c107complexIdEENS0_14func_wrapper_tIbZZZNS0_15and_kernel_cudaERNS_14TensorIteratorEENKUlvE_clEvENKUlvE6_clEvEUlbS5_E_EEjbLi4ELi4EEEEEvT1_,@function
        .size           _ZN2at6native13reduce_kernelILi256ELi1ENS0_8ReduceOpIN3c107complexIdEENS0_14func_wrapper_tIbZZZNS0_15and_kernel_cudaERNS_14TensorIteratorEENKUlvE_clEvENKUlvE6_clEvEUlbS5_E_EEjbLi4ELi4EEEEEvT1_,(.L_x_7661 - _ZN2at6native13reduce_kernelILi256ELi1ENS0_8ReduceOpIN3c107complexIdEENS0_14func_wrapper_tIbZZZNS0_15and_kernel_cudaERNS_14TensorIteratorEENKUlvE_clEvENKUlvE6_clEvEUlbS5_E_EEjbLi4ELi4EEEEEvT1_)
        .other          _ZN2at6native13reduce_kernelILi256ELi1ENS0_8ReduceOpIN3c107complexIdEENS0_14func_wrapper_tIbZZZNS0_15and_kernel_cudaERNS_14TensorIteratorEENKUlvE_clEvENKUlvE6_clEvEUlbS5_E_EEjbLi4ELi4EEEEEvT1_,@"STO_CUDA_ENTRY STV_DEFAULT"
_ZN2at6native13reduce_kernelILi256ELi1ENS0_8ReduceOpIN3c107complexIdEENS0_14func_wrapper_tIbZZZNS0_15and_kernel_cudaERNS_14TensorIteratorEENKUlvE_clEvENKUlvE6_clEvEUlbS5_E_EEjbLi4ELi4EEEEEvT1_:
.text._ZN2at6native13reduce_kernelILi256ELi1ENS0_8ReduceOpIN3c107complexIdEENS0_14func_wrapper_tIbZZZNS0_15and_kernel_cudaERNS_14TensorIteratorEENKUlvE_clEvENKUlvE6_clEvEUlbS5_E_EEjbLi4ELi4EEEEEvT1_:
        /* <DEDUP_REMOVED lines=208> */
.L_x_5081:
        /* <DEDUP_REMOVED lines=41> */
.L_x_5090:
[----:B------:R-:W-:Y:S05]  /*0f90*/  BSYNC B3 ;  /* 0x0000000000037941 */ /* 0x000fea0003800000 */
.L_x_5089:
        /* <DEDUP_REMOVED lines=15> */
.L_x_5088:
[----:B------:R-:W-:Y:S05]  /*1090*/  BSYNC B2 ;  /* 0x0000000000027941 */ /* 0x000fea0003800000 */
.L_x_5087:
[C---:B------:R-:W-:Y:S02]  /*10a0*/  IADD3 R5, P0, -R13.reuse, 0x4, RZ ;  /* 0x000000040d057810 */ /* 0x040fe40007f1e1ff */
[----:B------:R-:W-:Y:S02]  /*10b0*/  IADD3 R24, R13, c[0x0][0x168], RZ ;  /* 0x00005a000d187a10 */ /* 0x000fe40007ffe0ff */
[----:B------:R-:W-:Y:S01]  /*10c0*/  LEA R30, P1, R5, R30, 0x4 ;  /* 0x0000001e051e7211 */ /* 0x000fe200078220ff */
[----:B------:R-:W-:Y:S01]  /*10d0*/  IMAD.X R2, RZ, RZ, -0x1, P0 ;  /* 0xffffffffff027424 */ /* 0x000fe200000e06ff */
[----:B------:R-:W-:-:S04]  /*10e0*/  IADD3 R24, R24, -0x4, RZ ;  /* 0xfffffffc18187810 */ /* 0x000fc80007ffe0ff */
[----:B------:R-:W-:Y:S02]  /*10f0*/  LEA.HI.X R31, R5, R31, R2, 0x4, P1 ;  /* 0x0000001f051f7211 */ /* 0x000fe400008f2402 */
.L_x_5086:
[----:B------:R-:W-:Y:S05]  /*1100*/  BSYNC B1 ;  /* 0x0000000000017941 */ /* 0x000fea0003800000 */
.L_x_5085:
        /* <DEDUP_REMOVED lines=11> */
.L_x_5093:
        /* <DEDUP_REMOVED lines=29> */
.L_x_5092:
[----:B------:R-:W-:Y:S05]  /*1390*/  BSYNC B1 ;  /* 0x0000000000017941 */ /* 0x000fea0003800000 */
.L_x_5091:
        /* <DEDUP_REMOVED lines=8> */
.L_x_5095:
[----:B------:R-:W-:Y:S05]  /*1420*/  BSYNC B1 ;  /* 0x0000000000017941 */ /* 0x000fea0003800000 */
.L_x_5094:
        /* <DEDUP_REMOVED lines=15> */
.L_x_5097:
[----:B------:R-:W-:Y:S05]  /*1520*/  BSYNC B1 ;  /* 0x0000000000017941 */ /* 0x000fea0003800000 */
.L_x_5096:
        /* <DEDUP_REMOVED lines=8> */
.L_x_5084:
        /* <DEDUP_REMOVED lines=31> */
.L_x_5107:
        /* <DEDUP_REMOVED lines=212> */
.L_x_5102:
[----:B------:R-:W-:-:S04]  /*24e0*/  LOP3.LUT R9, R8, 0xfffffff0, RZ, 0xc0, !PT ;  /* 0xfffffff008097812 */ /* 0x000fc800078ec0ff */
[----:B------:R-:W-:-:S04]  /*24f0*/  IADD3 R8, P0, R30, R9, RZ ;  /* 0x000000091e087210 */ /* 0x000fc80007f1e0ff */
[----:B------:R-:W-:-:S06]  /*2500*/  IADD3.X R9, RZ, R31, RZ, P0, !PT ;  /* 0x0000001fff097210 */ /* 0x000fcc00007fe4ff */
[----:B------:R-:W5:Y:S01]  /*2510*/  LDG.E.128 R8, [R8.64] ;  /* 0x0000002408087981 */ /* 0x000f62000c1e1d00 */
        /* <DEDUP_REMOVED lines=220> */
.L_x_5103:
        /* <DEDUP_REMOVED lines=217> */
.L_x_5104:
        /* <DEDUP_REMOVED lines=224> */
.L_x_5105:
        /* <DEDUP_REMOVED lines=10> */
[----:B0-----:R-:W0:-:S04]  /*4f10*/  DSETP.NEU.OR P0, PT, R8, RZ, P0 ;  /* 0x000000ff0800722a */ /* 0x001e08000070d400 */
[----:B-1----:R-:W1:Y:S02]  /*4f20*/  DSETP.NEU.OR P1, PT, R16, RZ, P1 ;  /* 0x000000ff1000722a */ /* 0x002e640000f2d400 */
[----:B0-----:R-:W-:Y:S02]  /*4f30*/  PLOP3.LUT P0, PT, P2, P0, PT, 0x80, 0x0 ;  /* 0x000000000000781c */ /* 0x001fe40001701070 */
[----:B------:R-:W0:Y:S01]  /*4f40*/  DSETP.NEU.AND P4, PT, R14, RZ, PT ;  /* 0x000000ff0e00722a */ /* 0x000e220003f8d000 */
[----:B------:R-:W-:Y:S01]  /*4f50*/  LOP3.LUT P2, RZ, R4, 0xff, RZ, 0xc0, !PT ;  /* 0x000000ff04ff7812 */ /* 0x000fe2000784c0ff */
[----:B------:R-:W-:Y:S01]  /*4f60*/  IMAD R4, R6, 0x3, R7 ;  /* 0x0000000306047824 */ /* 0x000fe200078e0207 */
        /* <DEDUP_REMOVED lines=14> */
.L_x_5106:
[----:B------:R-:W-:Y:S05]  /*5050*/  BSYNC B2 ;  /* 0x0000000000027941 */ /* 0x000fea0003800000 */
.L_x_5101:
[----:B------:R-:W-:Y:S05]  /*5060*/  BSYNC B1 ;  /* 0x0000000000017941 */ /* 0x000fea0003800000 */
.L_x_5100:
[----:B------:R-:W-:Y:S01]  /*5070*/  ISETP.GE.U32.AND P0, PT, R7, c[0x0][0x168], PT ;  /* 0x00005a0007007a0c */ /* 0x000fe20003f06070 */
[----:B------:R-:W-:-:S12]  /*5080*/  BSSY B1, `(.L_x_5108) ;  /* 0x000033c000017945 */ /* 0x000fd80003800000 */
[----:B------:R-:W-:Y:S05]  /*5090*/  @P0 BRA `(.L_x_5109) ;  /* 0x000033a000000947 */ /* 0x000fea0003800000 */
[----:B------:R-:W-:Y:S02]  /*50a0*/  ISETP.NE.AND P1, PT, RZ, c[0x0][0x1a4], PT ;  /* 0x00006900ff007a0c */ /* 0x000fe40003f25270 */
[----:B------:R-:W-:-:S11]  /*50b0*/  MOV R25, RZ ;  /* 0x000000ff00197202 */ /* 0x000fd60000000f00 */
        /* <DEDUP_REMOVED lines=199> */
.L_x_5110:
        /* <DEDUP_REMOVED lines=207> */
.L_x_5111:
        /* <DEDUP_REMOVED lines=207> */
.L_x_5112:
        /* <DEDUP_REMOVED lines=207> */
.L_x_5113:
[----:B------:R-:W-:-:S04]  /*8400*/  LOP3.LUT R21, R25, 0xfffffff0, RZ, 0xc0, !PT ;  /* 0xfffffff019157812 */ /* 0x000fc800078ec0ff */
[----:B------:R-:W-:-:S05]  /*8410*/  IADD3 R20, P1, R30, R21, RZ ;  /* 0x000000151e147210 */ /* 0x000fca0007f3e0ff */
[----:B------:R-:W-:-:S06]  /*8420*/  IMAD.X R21, RZ, RZ, R31, P1 ;  /* 0x000000ffff157224 */ /* 0x000fcc00008e061f */
[----:B------:R-:W5:Y:S02]  /*8430*/  LDG.E.128 R20, [R20.64] ;  /* 0x0000002414147981 */ /* 0x000f64000c1e1d00 */
.L_x_5109:
[----:B------:R-:W-:Y:S05]  /*8440*/  BSYNC B1 ;  /* 0x0000000000017941 */ /* 0x000fea0003800000 */
.L_x_5108:
        /* <DEDUP_REMOVED lines=31> */
.L_x_5115:
[----:B------:R-:W-:Y:S05]  /*8640*/  BSYNC B1 ;  /* 0x0000000000017941 */ /* 0x000fea0003800000 */
.L_x_5114:
[----:B------:R-:W-:Y:S02]  /*8650*/  LOP3.LUT P0, RZ, R5, 0xff, RZ, 0xc0, !PT ;  /* 0x000000ff05ff7812 */ /* 0x000fe4000780c0ff */
[----:B------:R-:W-:Y:S02]  /*8660*/  LOP3.LUT P1, RZ, R24, 0xff, RZ, 0xc0, !PT ;  /* 0x000000ff18ff7812 */ /* 0x000fe4000782c0ff */
[----:B------:R-:W-:Y:S02]  /*8670*/  LOP3.LUT P2, RZ, R4, 0xff, RZ, 0xc0, !PT ;  /* 0x000000ff04ff7812 */ /* 0x000fe4000784c0ff */
[----:B------:R-:W-:Y:S02]  /*8680*/  LOP3.LUT P3, RZ, R2, 0xff, RZ, 0xc0, !PT ;  /* 0x000000ff02ff7812 */ /* 0x000fe4000786c0ff */
[----:B------:R-:W-:-:S04]  /*8690*/  PLOP3.LUT P0, PT, P2, P0, P1, 0x80, 0x0 ;  /* 0x000000000000781c */ /* 0x000fc80001701010 */
[----:B------:R-:W-:-:S04]  /*86a0*/  PLOP3.LUT P0, PT, P3, P0, PT, 0x80, 0x0 ;  /* 0x000000000000781c */ /* 0x000fc80001f01070 */
[----:B-----5:R-:W-:Y:S01]  /*86b0*/  SEL R17, RZ, 0x1, !P0 ;  /* 0x00000001ff117807 */ /* 0x020fe20004000000 */
[----:B------:R-:W-:Y:S05]  /*86c0*/  BRA `(.L_x_5083) ;  /* 0x00000f2000007947 */ /* 0x000fea0003800000 */
.L_x_5099:
        /* <DEDUP_REMOVED lines=18> */
.L_x_5118:
[----:B------:R-:W-:Y:S01]  /*87f0*/  IADD3 R9, R7, c[0x0][0x170], RZ ;  /* 0x00005c0007097a10 */ /* 0x000fe20007ffe0ff */
[----:B------:R-:W-:-:S03]  /*8800*/  IMAD R13, R26, R7, RZ ;  /* 0x000000071a0d7224 */ /* 0x000fc600078e02ff */
[----:B------:R-:W-:Y:S01]  /*8810*/  IADD3 R11, R9, c[0x0][0x170], RZ ;  /* 0x00005c00090b7a10 */ /* 0x000fe20007ffe0ff */
[----:B------:R-:W-:Y:S02]  /*8820*/  IMAD R7, R26, R9, RZ ;  /* 0x000000091a077224 */ /* 0x000fe400078e02ff */
[----:B------:R-:W-:-:S04]  /*8830*/  IMAD.WIDE.U32 R12, R13, 0x10, R30 ;  /* 0x000000100d0c7825 */ /* 0x000fc800078e001e */
[--C-:B------:R-:W-:Y:S01]  /*8840*/  IMAD.WIDE.U32 R8, R7, 0x10, R30.reuse ;  /* 0x0000001007087825 */ /* 0x100fe200078e001e */
[----:B------:R-:W-:Y:S01]  /*8850*/  IADD3 R7, R11, c[0x0][0x170], RZ ;  /* 0x00005c000b077a10 */ /* 0x000fe20007ffe0ff */
[----:B------:R-:W2:Y:S02]  /*8860*/  LDG.E.128 R12, [R12.64] ;  /* 0x000000240c0c7981 */ /* 0x000ea4000c1e1d00 */
[C---:B------:R-:W-:Y:S02]  /*8870*/  IMAD R21, R26.reuse, R11, RZ ;  /* 0x0000000b1a157224 */ /* 0x040fe400078e02ff */
[----:B------:R-:W3:Y:S01]  /*8880*/  LDG.E.128 R8, [R8.64] ;  /* 0x0000002408087981 */ /* 0x000ee2000c1e1d00 */
[----:B------:R-:W-:Y:S02]  /*8890*/  IMAD R17, R26, R7, RZ ;  /* 0x000000071a117224 */ /* 0x000fe400078e02ff */
[----:B------:R-:W-:-:S04]  /*88a0*/  IMAD.WIDE.U32 R20, R21, 0x10, R30 ;  /* 0x0000001015147825 */ /* 0x000fc800078e001e */
[----:B------:R-:W-:Y:S02]  /*88b0*/  IMAD.WIDE.U32 R16, R17, 0x10, R30 ;  /* 0x0000001011107825 */ /* 0x000fe400078e001e */
[----:B------:R-:W4:Y:S04]  /*88c0*/  LDG.E.128 R20, [R20.64] ;  /* 0x0000002414147981 */ /* 0x000f28000c1e1d00 */
[----:B------:R-:W5:Y:S01]  /*88d0*/  LDG.E.128 R16, [R16.64] ;  /* 0x0000002410107981 */ /* 0x000f62000c1e1d00 */
[----:B------:R-:W-:Y:S02]  /*88e0*/  IADD3 R7, R7, c[0x0][0x170], RZ ;  /* 0x00005c0007077a10 */ /* 0x000fe40007ffe0ff */
[----:B------:R-:W-:Y:S02]  /*88f0*/  LOP3.LUT P2, RZ, R4, 0xff, RZ, 0xc0, !PT ;  /* 0x000000ff04ff7812 */ /* 0x000fe4000784c0ff */
[----:B------:R-:W-:Y:S01]  /*8900*/  LOP3.LUT P4, RZ, R6, 0xff, RZ, 0xc0, !PT ;  /* 0x000000ff06ff7812 */ /* 0x000fe2000788c0ff */
[----:B------:R-:W-:Y:S01]  /*8910*/  IMAD R4, R2, 0x3, R7 ;  /* 0x0000000302047824 */ /* 0x000fe200078e0207 */
[----:B------:R-:W-:Y:S01]  /*8920*/  LOP3.LUT P6, RZ, R24, 0xff, RZ, 0xc0, !PT ;  /* 0x000000ff18ff7812 */ /* 0x000fe200078cc0ff */
[----:B---3--:R-:W0:-:S04]  /*8930*/  DSETP.NEU.AND P3, PT, R10, RZ, PT ;  /* 0x000000ff0a00722a */ /* 0x008e080003f6d000 */
[----:B--2---:R-:W-:-:S04]  /*8940*/  DSETP.NEU.AND P5, PT, R14, RZ, PT ;  /* 0x000000ff0e00722a */ /* 0x004fc80003fad000 */
        /* <DEDUP_REMOVED lines=18> */
.L_x_5117:
[----:B------:R-:W-:Y:S05]  /*8a70*/  BSYNC B1 ;  /* 0x0000000000017941 */ /* 0x000fea0003800000 */
.L_x_5116:
        /* <DEDUP_REMOVED lines=23> */
.L_x_5120:
[----:B------:R-:W-:Y:S05]  /*8bf0*/  BSYNC B1 ;  /* 0x0000000000017941 */ /* 0x000fea0003800000 */
.L_x_5119:
        /* <DEDUP_REMOVED lines=31> */
.L_x_5122:
[----:B------:R-:W-:Y:S05]  /*8df0*/  BSYNC B1 ;  /* 0x0000000000017941 */ /* 0x000fea0003800000 */
.L_x_5121:
        /* <DEDUP_REMOVED lines=8> */
.L_x_5098:
        /* <DEDUP_REMOVED lines=23> */
.L_x_5125:
        /* <DEDUP_REMOVED lines=36> */
.L_x_5124:
[----:B------:R-:W-:Y:S05]  /*9230*/  BSYNC B1 ;  /* 0x0000000000017941 */ /* 0x000fea0003800000 */
.L_x_5123:
        /* <DEDUP_REMOVED lines=19> */
.L_x_5127:
[----:B------:R-:W-:Y:S05]  /*9370*/  BSYNC B1 ;  /* 0x0000000000017941 */ /* 0x000fea0003800000 */
.L_x_5126:
        /* <DEDUP_REMOVED lines=31> */
.L_x_5129:
[----:B------:R-:W-:Y:S05]  /*9570*/  BSYNC B1 ;  /* 0x0000000000017941 */ /* 0x000fea0003800000 */
.L_x_5128:
[----:B------:R-:W-:Y:S02]  /*9580*/  LOP3.LUT P0, RZ, R22, 0xff, RZ, 0xc0, !PT ;  /* 0x000000ff16ff7812 */ /* 0x000fe4000780c0ff */
[----:B------:R-:W-:Y:S02]  /*9590*/  LOP3.LUT P1, RZ, R24, 0xff, RZ, 0xc0, !PT ;  /* 0x000000ff18ff7812 */ /* 0x000fe4000782c0ff */
[----:B------:R-:W-:Y:S02]  /*95a0*/  LOP3.LUT P2, RZ, R21, 0xff, RZ, 0xc0, !PT ;  /* 0x000000ff15ff7812 */ /* 0x000fe4000784c0ff */
[----:B------:R-:W-:Y:S02]  /*95b0*/  LOP3.LUT P3, RZ, R20, 0xff, RZ, 0xc0, !PT ;  /* 0x000000ff14ff7812 */ /* 0x000fe4000786c0ff */
[----:B------:R-:W-:-:S04]  /*95c0*/  PLOP3.LUT P0, PT, P2, P0, P1, 0x80, 0x0 ;  /* 0x000000000000781c */ /* 0x000fc80001701010 */
[----:B------:R-:W-:-:S04]  /*95d0*/  PLOP3.LUT P0, PT, P3, P0, PT, 0x80, 0x0 ;  /* 0x000000000000781c */ /* 0x000fc80001f01070 */
[----:B-----5:R-:W-:-:S04]  /*95e0*/  SEL R17, RZ, 0x1, !P0 ;  /* 0x00000001ff117807 */ /* 0x020fc80004000000 */
.L_x_5083:
[----:B------:R-:W-:Y:S05]  /*95f0*/  BSYNC B0 ;  /* 0x0000000000007941 */ /* 0x000fea0003800000 */
.L_x_5082:
        /* <DEDUP_REMOVED lines=9> */
.L_x_5131:
[----:B------:R-:W-:Y:S01]  /*9690*/  IMAD.IADD R5, R3, 0x1, R4 ;  /* 0x0000000103057824 */ /* 0x000fe200078e0204 */
[----:B------:R-:W-:Y:S04]  /*96a0*/  BAR.SYNC.DEFER_BLOCKING 0x0 ;  /* 0x0000000000007b1d */ /* 0x000fe80000010000 */
[----:B------:R-:W-:-:S04]  /*96b0*/  ISETP.GE.U32.AND P0, PT, R5, c[0x0][0x4], PT ;  /* 0x0000010005007a0c */ /* 0x000fc80003f06070 */
[----:B------:R-:W-:-:S13]  /*96c0*/  ISETP.GE.U32.OR P0, PT, R3, R4, P0 ;  /* 0x000000040300720c */ /* 0x000fda0000706470 */
[----:B------:R-:W-:Y:S01]  /*96d0*/  @!P0 IMAD R5, R5, c[0x0][0x0], R0 ;  /* 0x0000000005058a24 */ /* 0x000fe200078e0200 */
[----:B------:R-:W-:-:S05]  /*96e0*/  @!P0 LOP3.LUT P1, RZ, R17, 0xff, RZ, 0xc0, !PT ;  /* 0x000000ff11ff8812 */ /* 0x000fca000782c0ff */
[----:B------:R-:W1:Y:S02]  /*96f0*/  @!P0 LDS.U8 R5, [R5+0x10] ;  /* 0x0000100005058984 */ /* 0x000e640000000000 */
[----:B-1----:R-:W-:-:S04]  /*9700*/  @!P0 ISETP.NE.AND P1, PT, R5, RZ, P1 ;  /* 0x000000ff0500820c */ /* 0x002fc80000f25270 */
[----:B------:R-:W-:Y:S02]  /*9710*/  @!P0 SEL R7, RZ, 0x1, !P1 ;  /* 0x00000001ff078807 */ /* 0x000fe40004800000 */
[----:B------:R-:W-:Y:S02]  /*9720*/  ISETP.GT.AND P1, PT, R4, 0x1, PT ;  /* 0x000000010400780c */ /* 0x000fe40003f24270 */
[----:B------:R-:W-:Y:S01]  /*9730*/  SHF.R.S32.HI R4, RZ, 0x1, R4 ;  /* 0x00000001ff047819 */ /* 0x000fe20000011404 */
[----:B------:R1:W-:Y:S01]  /*9740*/  @!P0 STS.U8 [R2+0x10], R7 ;  /* 0x0000100702008388 */ /* 0x0003e20000000000 */
[----:B------:R-:W-:-:S09]  /*9750*/  @!P0 PRMT R17, R7, 0x7610, R17 ;  /* 0x0000761007118816 */ /* 0x000fd20000000011 */
[----:B-1----:R-:W-:Y:S05]  /*9760*/  @P1 BRA `(.L_x_5131) ;  /* 0xffffff2000001947 */ /* 0x002fea000383ffff */
.L_x_5130:
        /* <DEDUP_REMOVED lines=13> */
.L_x_5134:
[----:B------:R-:W-:Y:S01]  /*9840*/  IMAD.IADD R2, R0, 0x1, R4 ;  /* 0x0000000100027824 */ /* 0x000fe200078e0204 */
[----:B------:R-:W-:Y:S04]  /*9850*/  BAR.SYNC.DEFER_BLOCKING 0x0 ;  /* 0x0000000000007b1d */ /* 0x000fe80000010000 */
[----:B------:R-:W-:-:S04]  /*9860*/  ISETP.GE.U32.AND P0, PT, R2, c[0x0][0x0], PT ;  /* 0x0000000002007a0c */ /* 0x000fc80003f06070 */
[----:B------:R-:W-:-:S13]  /*9870*/  ISETP.GE.U32.OR P0, PT, R0, R4, P0 ;  /* 0x000000040000720c */ /* 0x000fda0000706470 */
[----:B------:R-:W-:Y:S02]  /*9880*/  @!P0 IADD3 R5, R7, R4, RZ ;  /* 0x0000000407058210 */ /* 0x000fe40007ffe0ff */
[----:B------:R-:W-:Y:S02]  /*9890*/  @!P0 LOP3.LUT P1, RZ, R17, 0xff, RZ, 0xc0, !PT ;  /* 0x000000ff11ff8812 */ /* 0x000fe4000782c0ff */
[----:B------:R-:W-:Y:S01]  /*98a0*/  SHF.R.S32.HI R4, RZ, 0x1, R4 ;  /* 0x00000001ff047819 */ /* 0x000fe20000011404 */
[----:B------:R-:W1:Y:S02]  /*98b0*/  @!P0 LDS.U8 R2, [R5+0x10] ;  /* 0x0000100005028984 */ /* 0x000e640000000000 */
[----:B-1----:R-:W-:-:S04]  /*98c0*/  @!P0 ISETP.NE.AND P1, PT, R2, RZ, P1 ;  /* 0x000000ff0200820c */ /* 0x002fc80000f25270 */
[----:B------:R-:W-:Y:S02]  /*98d0*/  @!P0 SEL R2, RZ, 0x1, !P1 ;  /* 0x00000001ff028807 */ /* 0x000fe40004800000 */
[----:B------:R-:W-:Y:S02]  /*98e0*/  ISETP.GE.AND P1, PT, R4, 0x20, PT ;  /* 0x000000200400780c */ /* 0x000fe40003f26270 */
[----:B------:R-:W-:Y:S01]  /*98f0*/  @!P0 PRMT R17, R2, 0x7610, R17 ;  /* 0x0000761002118816 */ /* 0x000fe20000000011 */
[----:B------:R1:W-:Y:S10]  /*9900*/  @!P0 STS.U8 [R7+0x10], R2 ;  /* 0x0000100207008388 */ /* 0x0003f40000000000 */
[----:B-1----:R-:W-:Y:S05]  /*9910*/  @P1 BRA `(.L_x_5134) ;  /* 0xffffff2000001947 */ /* 0x002fea000383ffff */
[----:B------:R-:W-:-:S04]  /*9920*/  IMAD.MOV.U32 R2, RZ, RZ, 0x20 ;  /* 0x00000020ff027424 */ /* 0x000fc800078e00ff */
.L_x_5133:
[----:B------:R-:W-:Y:S01]  /*9930*/  BAR.SYNC.DEFER_BLOCKING 0x0 ;  /* 0x0000000000007b1d */ /* 0x000fe20000010000 */
[----:B------:R-:W-:-:S13]  /*9940*/  ISETP.GE.AND P0, PT, R2, 0x2, PT ;  /* 0x000000020200780c */ /* 0x000fda0003f06270 */
[----:B------:R-:W-:Y:S05]  /*9950*/  @!P0 BRA `(.L_x_5132) ;  /* 0x000000a000008947 */ /* 0x000fea0003800000 */
[----:B------:R-:W-:Y:S02]  /*9960*/  MOV R5, 0x1 ;  /* 0x0000000100057802 */ /* 0x000fe40000000f00 */
.L_x_5135:
[C---:B------:R-:W-:Y:S02]  /*9970*/  LOP3.LUT R4, R17.reuse, 0xffff, RZ, 0xc0, !PT ;  /* 0x0000ffff11047812 */ /* 0x040fe400078ec0ff */
[----:B------:R-:W-:Y:S02]  /*9980*/  LOP3.LUT P0, RZ, R17, 0xff, RZ, 0xc0, !PT ;  /* 0x000000ff11ff7812 */ /* 0x000fe4000780c0ff */
[----:B------:R-:W-:-:S06]  /*9990*/  PRMT R4, R4, 0x8880, RZ ;  /* 0x0000888004047816 */ /* 0x000fcc00000000ff */
[----:B------:R1:W2:Y:S02]  /*99a0*/  SHFL.DOWN PT, R4, R4, R5, 0x1f ;  /* 0x08001f0504047589 */ /* 0x0002a400000e0000 */
[----:B-1----:R-:W-:-:S05]  /*99b0*/  IMAD.SHL.U32 R5, R5, 0x2, RZ ;  /* 0x0000000205057824 */ /* 0x002fca00078e00ff */
[----:B------:R-:W-:Y:S02]  /*99c0*/  ISETP.GE.AND P1, PT, R5, R2, PT ;  /* 0x000000020500720c */ /* 0x000fe40003f26270 */
[----:B--2---:R-:W-:-:S04]  /*99d0*/  ISETP.NE.AND P0, PT, R4, RZ, P0 ;  /* 0x000000ff0400720c */ /* 0x004fc80000705270 */
[----:B------:R-:W-:-:S07]  /*99e0*/  SEL R17, RZ, 0x1, !P0 ;  /* 0x00000001ff117807 */ /* 0x000fce0004000000 */
[----:B------:R-:W-:Y:S05]  /*99f0*/  @!P1 BRA `(.L_x_5135) ;  /* 0xffffff7000009947 */ /* 0x000fea000383ffff */
.L_x_5132:
        /* <DEDUP_REMOVED lines=202> */
.L_x_5136:
        /* <DEDUP_REMOVED lines=213> */
.L_x_5138:
        /* <DEDUP_REMOVED lines=11> */
.L_x_5140:
[----:B------:R-:W-:Y:S05]  /*b4a0*/  BSYNC B0 ;  /* 0x0000000000007941 */ /* 0x000fea0003800000 */
.L_x_5139:
        /* <DEDUP_REMOVED lines=12> */
.L_x_5142:
[----:B------:R-:W-:Y:S05]  /*b570*/  BSYNC B0 ;  /* 0x0000000000007941 */ /* 0x000fea0003800000 */
.L_x_5141:
        /* <DEDUP_REMOVED lines=30> */
.L_x_5144:
[----:B------:R-:W-:Y:S05]  /*b760*/  BSYNC B0 ;  /* 0x0000000000007941 */ /* 0x000fea0003800000 */
.L_x_5143:
        /* <DEDUP_REMOVED lines=20> */
.L_x_5149:
[----:B------:R-:W-:-:S05]  /*b8b0*/  IMAD R6, R2, c[0x0][0x10], R9 ;  /* 0x0000040002067a24 */ /* 0x000fca00078e0209 */
[----:B------:R-:W-:-:S05]  /*b8c0*/  IADD3 R6, P0, R6, c[0x0][0x550], RZ ;  /* 0x0001540006067a10 */ /* 0x000fca0007f1e0ff */
[----:B------:R-:W-:-:S05]  /*b8d0*/  IMAD.X R7, RZ, RZ, c[0x0][0x554], P0 ;  /* 0x00015500ff077624 */ /* 0x000fca00000e06ff */
[----:B------:R-:W2:Y:S01]  /*b8e0*/  LDG.E.U8 R6, [R6.64] ;  /* 0x0000002406067981 */ /* 0x000ea2000c1e1100 */
[----:B------:R-:W-:Y:S02]  /*b8f0*/  MOV R8, c[0x0][0x0] ;  /* 0x0000000000087a02 */ /* 0x000fe40000000f00 */
[----:B------:R-:W-:-:S03]  /*b900*/  LOP3.LUT P0, RZ, R17, 0xff, RZ, 0xc0, !PT ;  /* 0x000000ff11ff7812 */ /* 0x000fc6000780c0ff */
[----:B------:R-:W-:-:S05]  /*b910*/  IMAD R9, R8, c[0x0][0x4], R9 ;  /* 0x0000010008097a24 */ /* 0x000fca00078e0209 */
[----:B------:R-:W-:Y:S02]  /*b920*/  ISETP.GE.U32.AND P1, PT, R9, c[0x0][0x178], PT ;  /* 0x00005e0009007a0c */ /* 0x000fe40003f26070 */
[----:B--2---:R-:W-:-:S04]  /*b930*/  ISETP.NE.AND P0, PT, R6, RZ, P0 ;  /* 0x000000ff0600720c */ /* 0x004fc80000705270 */
[----:B------:R-:W-:-:S07]  /*b940*/  SEL R17, RZ, 0x1, !P0 ;  /* 0x00000001ff117807 */ /* 0x000fce0004000000 */
[----:B------:R-:W-:Y:S05]  /*b950*/  @!P1 BRA `(.L_x_5149) ;  /* 0xffffff5000009947 */ /* 0x000fea000383ffff */
.L_x_5148:
[----:B------:R-:W-:Y:S05]  /*b960*/  BSYNC B1 ;  /* 0x0000000000017941 */ /* 0x000fea0003800000 */
.L_x_5147:
[----:B------:R-:W-:Y:S05]  /*b970*/  BRA `(.L_x_5150) ;  /* 0x000000e000007947 */ /* 0x000fea0003800000 */
.L_x_5146:
[----:B------:R-:W-:-:S13]  /*b980*/  ISETP.GE.U32.AND P0, PT, R3, c[0x0][0x178], PT ;  /* 0x00005e0003007a0c */ /* 0x000fda0003f06070 */
[----:B------:R-:W-:Y:S05]  /*b990*/  @P0 BRA `(.L_x_5150) ;  /* 0x000000c000000947 */ /* 0x000fea0003800000 */
[----:B------:R-:W-:-:S04]  /*b9a0*/  IMAD.MOV.U32 R9, RZ, RZ, R3 ;  /* 0x000000ffff097224 */ /* 0x000fc800078e0003 */
.L_x_5151:
[----:B------:R-:W-:-:S04]  /*b9b0*/  IMAD R7, R2, c[0x0][0x10], R9 ;  /* 0x0000040002077a24 */ /* 0x000fc800078e0209 */
[----:B------:R-:W-:-:S05]  /*b9c0*/  IMAD R7, R7, c[0x0][0x0], R0 ;  /* 0x0000000007077a24 */ /* 0x000fca00078e0200 */
[----:B------:R-:W-:-:S04]  /*b9d0*/  IADD3 R6, P0, R7, c[0x0][0x550], RZ ;  /* 0x0001540007067a10 */ /* 0x000fc80007f1e0ff */
[----:B------:R-:W-:-:S05]  /*b9e0*/  IADD3.X R7, RZ, c[0x0][0x554], RZ, P0, !PT ;  /* 0x00015500ff077a10 */ /* 0x000fca00007fe4ff */
[----:B------:R-:W2:Y:S01]  /*b9f0*/  LDG.E.U8 R6, [R6.64] ;  /* 0x0000002406067981 */ /* 0x000ea2000c1e1100 */
[----:B------:R-:W-:Y:S02]  /*ba00*/  IADD3 R9, R9, c[0x0][0x4], RZ ;  /* 0x0000010009097a10 */ /* 0x000fe40007ffe0ff */
[----:B------:R-:W-:Y:S02]  /*ba10*/  LOP3.LUT P0, RZ, R17, 0xff, RZ, 0xc0, !PT ;  /* 0x000000ff11ff7812 */ /* 0x000fe4000780c0ff */
[----:B------:R-:W-:Y:S02]  /*ba20*/  ISETP.GE.U32.AND P1, PT, R9, c[0x0][0x178], PT ;  /* 0x00005e0009007a0c */ /* 0x000fe40003f26070 */
[----:B--2---:R-:W-:-:S04]  /*ba30*/  ISETP.NE.AND P0, PT, R6, RZ, P0 ;  /* 0x000000ff0600720c */ /* 0x004fc80000705270 */
[----:B------:R-:W-:-:S07]  /*ba40*/  SEL R17, RZ, 0x1, !P0 ;  /* 0x00000001ff117807 */ /* 0x000fce0004000000 */
[----:B------:R-:W-:Y:S05]  /*ba50*/  @!P1 BRA `(.L_x_5151) ;  /* 0xffffff5000009947 */ /* 0x000fea000383ffff */
.L_x_5150:
[----:B------:R-:W-:Y:S05]  /*ba60*/  BSYNC B0 ;  /* 0x0000000000007941 */ /* 0x000fea0003800000 */
.L_x_5145:
        /* <DEDUP_REMOVED lines=8> */
.L_x_5153:
[----:B------:R-:W-:Y:S01]  /*baf0*/  IADD3 R7, R3, R2, RZ ;  /* 0x0000000203077210 */ /* 0x000fe20007ffe0ff */
[----:B------:R-:W-:Y:S03]  /*bb00*/  BAR.SYNC.DEFER_BLOCKING 0x0 ;  /* 0x0000000000007b1d */ /* 0x000fe60000010000 */
        /* <DEDUP_REMOVED lines=12> */
.L_x_5152:
        /* <DEDUP_REMOVED lines=11> */
.L_x_5156:
[----:B------:R-:W-:Y:S01]  /*bc80*/  IADD3 R2, R0, R3, RZ ;  /* 0x0000000300027210 */ /* 0x000fe20007ffe0ff */
[----:B------:R-:W-:Y:S03]  /*bc90*/  BAR.SYNC.DEFER_BLOCKING 0x0 ;  /* 0x0000000000007b1d */ /* 0x000fe60000010000 */
[----:B------:R-:W-:-:S04]  /*bca0*/  ISETP.GE.U32.AND P0, PT, R2, c[0x0][0x0], PT ;  /* 0x0000000002007a0c */ /* 0x000fc80003f06070 */
[----:B------:R-:W-:-:S13]  /*bcb0*/  ISETP.GE.U32.OR P0, PT, R0, R3, P0 ;  /* 0x000000030000720c */ /* 0x000fda0000706470 */
[--C-:B------:R-:W-:Y:S01]  /*bcc0*/  @!P0 IMAD.IADD R6, R8, 0x1, R3.reuse ;  /* 0x0000000108068824 */ /* 0x100fe200078e0203 */
[----:B------:R-:W-:Y:S02]  /*bcd0*/  @!P0 LOP3.LUT P1, RZ, R17, 0xff, RZ, 0xc0, !PT ;  /* 0x000000ff11ff8812 */ /* 0x000fe4000782c0ff */
[----:B------:R-:W-:Y:S02]  /*bce0*/  SHF.R.S32.HI R3, RZ, 0x1, R3 ;  /* 0x00000001ff037819 */ /* 0x000fe40000011403 */
[----:B------:R-:W1:Y:S02]  /*bcf0*/  @!P0 LDS.U8 R2, [R6+0x10] ;  /* 0x0000100006028984 */ /* 0x000e640000000000 */
[----:B-1----:R-:W-:-:S04]  /*bd00*/  @!P0 ISETP.NE.AND P1, PT, R2, RZ, P1 ;  /* 0x000000ff0200820c */ /* 0x002fc80000f25270 */
[----:B------:R-:W-:Y:S02]  /*bd10*/  @!P0 SEL R2, RZ, 0x1, !P1 ;  /* 0x00000001ff028807 */ /* 0x000fe40004800000 */
[----:B------:R-:W-:Y:S02]  /*bd20*/  ISETP.GE.AND P1, PT, R3, 0x20, PT ;  /* 0x000000200300780c */ /* 0x000fe40003f26270 */
[----:B------:R-:W-:Y:S01]  /*bd30*/  @!P0 PRMT R17, R2, 0x7610, R17 ;  /* 0x0000761002118816 */ /* 0x000fe20000000011 */
[----:B------:R1:W-:Y:S10]  /*bd40*/  @!P0 STS.U8 [R8+0x10], R2 ;  /* 0x0000100208008388 */ /* 0x0003f40000000000 */
[----:B-1----:R-:W-:Y:S05]  /*bd50*/  @P1 BRA `(.L_x_5156) ;  /* 0xffffff2000001947 */ /* 0x002fea000383ffff */
[----:B------:R-:W-:-:S09]  /*bd60*/  HFMA2.MMA R2, -RZ, RZ, 0, 1.9073486328125e-06 ;  /* 0x00000020ff027435 */ /* 0x000fd200000001ff */
.L_x_5155:
[----:B------:R-:W-:Y:S01]  /*bd70*/  BAR.SYNC.DEFER_BLOCKING 0x0 ;  /* 0x0000000000007b1d */ /* 0x000fe20000010000 */
[----:B------:R-:W-:-:S13]  /*bd80*/  ISETP.GE.AND P0, PT, R2, 0x2, PT ;  /* 0x000000020200780c */ /* 0x000fda0003f06270 */
[----:B------:R-:W-:Y:S05]  /*bd90*/  @!P0 BRA `(.L_x_5154) ;  /* 0x000000a000008947 */ /* 0x000fea0003800000 */
[----:B------:R-:W-:Y:S02]  /*bda0*/  IMAD.MOV.U32 R3, RZ, RZ, 0x1 ;  /* 0x00000001ff037424 */ /* 0x000fe400078e00ff */
.L_x_5157:
[C---:B------:R-:W-:Y:S02]  /*bdb0*/  LOP3.LUT R0, R17.reuse, 0xffff, RZ, 0xc0, !PT ;  /* 0x0000ffff11007812 */ /* 0x040fe400078ec0ff */
[----:B------:R-:W-:Y:S02]  /*bdc0*/  LOP3.LUT P0, RZ, R17, 0xff, RZ, 0xc0, !PT ;  /* 0x000000ff11ff7812 */ /* 0x000fe4000780c0ff */
[----:B------:R-:W-:-:S06]  /*bdd0*/  PRMT R0, R0, 0x8880, RZ ;  /* 0x0000888000007816 */ /* 0x000fcc00000000ff */
[----:B------:R1:W2:Y:S02]  /*bde0*/  SHFL.DOWN PT, R0, R0, R3, 0x1f ;  /* 0x08001f0300007589 */ /* 0x0002a400000e0000 */
[----:B-1----:R-:W-:-:S04]  /*bdf0*/  SHF.L.U32 R3, R3, 0x1, RZ ;  /* 0x0000000103037819 */ /* 0x002fc800000006ff */
[----:B------:R-:W-:Y:S02]  /*be00*/  ISETP.GE.AND P1, PT, R3, R2, PT ;  /* 0x000000020300720c */ /* 0x000fe40003f26270 */
[----:B--2---:R-:W-:-:S04]  /*be10*/  ISETP.NE.AND P0, PT, R0, RZ, P0 ;  /* 0x000000ff0000720c */ /* 0x004fc80000705270 */
[----:B------:R-:W-:-:S07]  /*be20*/  SEL R17, RZ, 0x1, !P0 ;  /* 0x00000001ff117807 */ /* 0x000fce0004000000 */
[----:B------:R-:W-:Y:S05]  /*be30*/  @!P1 BRA `(.L_x_5157) ;  /* 0xffffff7000009947 */ /* 0x000fea000383ffff */
.L_x_5154:
        /* <DEDUP_REMOVED lines=13> */
.L_x_5159:
        /* <DEDUP_REMOVED lines=23> */
.L_x_5161:
[----:B------:R-:W-:Y:S02]  /*c080*/  IADD3 R16, P1, R16, c[0x0][0x538], RZ ;  /* 0x00014e0010107a10 */ /* 0x000fe40007f3e0ff */
[----:B------:R-:W-:-:S03]  /*c090*/  LOP3.LUT P0, RZ, R17, 0xff, RZ, 0xc0, !PT ;  /* 0x000000ff11ff7812 */ /* 0x000fc6000780c0ff */
[----:B------:R-:W-:Y:S01]  /*c0a0*/  IMAD.X R17, RZ, RZ, c[0x0][0x53c], P1 ;  /* 0x00014f00ff117624 */ /* 0x000fe200008e06ff */
[----:B------:R-:W-:-:S05]  /*c0b0*/  SEL R3, RZ, 0x1, !P0 ;  /* 0x00000001ff037807 */ /* 0x000fca0004000000 */
[----:B------:R-:W-:Y:S01]  /*c0c0*/  STG.E.U8 [R16.64], R3 ;  /* 0x0000000310007986 */ /* 0x000fe2000c101124 */
[----:B------:R-:W-:Y:S05]  /*c0d0*/  EXIT ;  /* 0x000000000000794d */ /* 0x000fea0003800000 */
.L_x_5160:
[----:B------:R-:W-:Y:S01]  /*c0e0*/  STG.E.U8 [R4.64], R17 ;  /* 0x0000001104007986 */ /* 0x000fe2000c101124 */
[----:B------:R-:W-:Y:S05]  /*c0f0*/  EXIT ;  /* 0x000000000000794d */ /* 0x000fea0003800000 */
.L_x_5158:
        /* <DEDUP_REMOVED lines=10> */
.L_x_5162:
        /* <DEDUP_REMOVED lines=23> */
.L_x_5164:
[----:B------:R-:W-:Y:S02]  /*c310*/  IADD3 R16, P1, R16, c[0x0][0x538], RZ ;  /* 0x00014e0010107a10 */ /* 0x000fe40007f3e0ff */
[----:B------:R-:W-:-:S03]  /*c320*/  LOP3.LUT P0, RZ, R17, 0xff, RZ, 0xc0, !PT ;  /* 0x000000ff11ff7812 */ /* 0x000fc6000780c0ff */
[----:B------:R-:W-:Y:S01]  /*c330*/  IMAD.X R17, RZ, RZ, c[0x0][0x53c], P1 ;  /* 0x00014f00ff117624 */ /* 0x000fe200008e06ff */
[----:B------:R-:W-:-:S05]  /*c340*/  SEL R3, RZ, 0x1, !P0 ;  /* 0x00000001ff037807 */ /* 0x000fca0004000000 */
[----:B------:R-:W-:Y:S01]  /*c350*/  STG.E.U8 [R16.64], R3 ;  /* 0x0000000310007986 */ /* 0x000fe2000c101124 */
[----:B------:R-:W-:Y:S05]  /*c360*/  EXIT ;  /* 0x000000000000794d */ /* 0x000fea0003800000 */
.L_x_5163:
[----:B------:R-:W-:-:S04]  /*c370*/  LOP3.LUT P0, RZ, R17, 0xff, RZ, 0xc0, !PT ;  /* 0x000000ff11ff7812 */ /* 0x000fc8000780c0ff */
[----:B------:R-:W-:-:S05]  /*c380*/  SEL R5, RZ, 0x1, !P0 ;  /* 0x00000001ff057807 */ /* 0x000fca0004000000 */
[----:B------:R-:W-:Y:S01]  /*c390*/  STG.E.U8 [R2.64], R5 ;  /* 0x0000000502007986 */ /* 0x000fe2000c101124 */
[----:B------:R-:W-:Y:S05]  /*c3a0*/  EXIT ;  /* 0x000000000000794d */ /* 0x000fea0003800000 */
.L_x_5137:
        /* <DEDUP_REMOVED lines=20> */
.L_x_5166:
        /* <DEDUP_REMOVED lines=23> */
.L_x_5168:
[----:B------:R-:W-:Y:S02]  /*c660*/  IADD3 R16, P1, R16, c[0x0][0x538], RZ ;  /* 0x00014e0010107a10 */ /* 0x000fe40007f3e0ff */
[----:B------:R-:W-:Y:S02]  /*c670*/  LOP3.LUT P0, RZ, R17, 0xff, RZ, 0xc0, !PT ;  /* 0x000000ff11ff7812 */ /* 0x000fe4000780c0ff */
[----:B------:R-:W-:Y:S02]  /*c680*/  IADD3.X R17, RZ, c[0x0][0x53c], RZ, P1, !PT ;  /* 0x00014f00ff117a10 */ /* 0x000fe40000ffe4ff */
[----:B------:R-:W-:-:S05]  /*c690*/  SEL R3, RZ, 0x1, !P0 ;  /* 0x00000001ff037807 */ /* 0x000fca0004000000 */
[----:B------:R-:W-:Y:S01]  /*c6a0*/  STG.E.U8 [R16.64], R3 ;  /* 0x0000000310007986 */ /* 0x000fe2000c101124 */
[----:B------:R-:W-:Y:S05]  /*c6b0*/  EXIT ;  /* 0x000000000000794d */ /* 0x000fea0003800000 */
.L_x_5167:
[----:B------:R-:W-:Y:S01]  /*c6c0*/  STG.E.U8 [R4.64], R17 ;  /* 0x0000001104007986 */ /* 0x000fe2000c101124 */
[----:B------:R-:W-:Y:S05]  /*c6d0*/  EXIT ;  /* 0x000000000000794d */ /* 0x000fea0003800000 */
.L_x_5165:
        /* <DEDUP_REMOVED lines=10> */
.L_x_5169:
        /* <DEDUP_REMOVED lines=25> */
.L_x_5171:
[----:B------:R-:W-:-:S04]  /*c910*/  IADD3 R16, P0, R16, c[0x0][0x538], RZ ;  /* 0x00014e0010107a10 */ /* 0x000fc80007f1e0ff */
[----:B------:R-:W-:-:S05]  /*c920*/  IADD3.X R17, RZ, c[0x0][0x53c], RZ, P0, !PT ;  /* 0x00014f00ff117a10 */ /* 0x000fca00007fe4ff */
[----:B------:R-:W-:Y:S01]  /*c930*/  STG.E.U8 [R16.64], R19 ;  /* 0x0000001310007986 */ /* 0x000fe2000c101124 */
[----:B------:R-:W-:Y:S05]  /*c940*/  EXIT ;  /* 0x000000000000794d */ /* 0x000fea0003800000 */
.L_x_5170:
[----:B------:R-:W-:Y:S01]  /*c950*/  STG.E.U8 [R2.64], R19 ;  /* 0x0000001302007986 */ /* 0x000fe2000c101124 */
[----:B------:R-:W-:Y:S05]  /*c960*/  EXIT ;  /* 0x000000000000794d */ /* 0x000fea0003800000 */
.L_x_5172:
        /* <DEDUP_REMOVED lines=9> */
.L_x_7661:


//--------------------- .text._ZN2at6native13reduce_kernelILi128ELi2ENS0_8ReduceOpIN3c107complexIdEENS0_14func_wrapper_tIbZZZNS0_15and_kernel_cudaERNS_14TensorIteratorEENKUlvE_clEvENKUlvE6_clEvEUlbS5_E_EEjbLi4ELi4EEEEEvT1_ --------------------------
	.section	.text._ZN2at6native13reduce_kernelILi128ELi2ENS0_8ReduceOpIN3c107complexIdEENS0_14func_wrapper_tIbZZZNS0_15and_kernel_cudaERNS_14TensorIteratorEENKUlvE_clEvENKUlvE6_clEvEUlbS5_E_EEjbLi4ELi4EEEEEvT1_,"ax",@progbits
	.sectioninfo	@"SHI_REGISTERS=56"
	.align	128
        .global         _ZN2at6native13reduce_kernelILi128ELi2ENS0_8ReduceOpIN3c107complexIdEENS0_14func_wrapper_tIbZZZNS0_15and_kernel_cudaERNS_14TensorIteratorEENKUlvE_clEvENKUlvE6_clEvEUlbS5_E_EEjbLi4ELi4EEEEEvT1_
        .type           _ZN2at6native13reduce_kernelILi128ELi2ENS0_8ReduceOpIN3c107complexIdEENS0_14func_wrapper_tIbZZZNS0_15and_kernel_cudaERNS_14TensorIteratorEENKUlvE_clEvENKUlvE6_clEvEUlbS5_E_EEjbLi4ELi4EEEEEvT1_,@function
        .size           _ZN2at6native13reduce_kernelILi128ELi2ENS0_8ReduceOpIN3c107complexIdEENS0_14func_wrapper_tIbZZZNS0_15and_kernel_cudaERNS_14TensorIteratorEENKUlvE_clEvENKUlvE6_clEvEUlbS5_E_EEjbLi4ELi4EEEEEvT1_,(.L_x_7662 - _ZN2at6native13reduce_kernelILi128ELi2ENS0_8ReduceOpIN3c107complexIdEENS0_14func_wrapper_tIbZZZNS0_15and_kernel_cudaERNS_14TensorIteratorEENKUlvE_clEvENKUlvE6_clEvEUlbS5_E_EEjbLi4ELi4EEEEEvT1_)
        .other          _ZN2at6native13reduce_kernelILi128ELi2ENS0_8ReduceOpIN3c107complexIdEENS0_14func_wrapper_tIbZZZNS0_15and_kernel_cudaERNS_14TensorIteratorEENKUlvE_clEvENKUlvE6_clEvEUlbS5_E_EEjbLi4ELi4EEEEEvT1_,@"STO_CUDA_ENTRY STV_DEFAULT"
_ZN2at6native13reduce_kernelILi128ELi2ENS0_8ReduceOpIN3c107complexIdEENS0_14func_wrapper_tIbZZZNS0_15and_kernel_cudaERNS_14TensorIteratorEENKUlvE_clEvENKUlvE6_clEvEUlbS5_E_EEjbLi4ELi4EEEEEvT1_:
.text._ZN2at6native13reduce_kernelILi128ELi2ENS0_8ReduceOpIN3c107complexIdEENS0_14func_wrapper_tIbZZZNS0_15and_kernel_cudaERNS_14TensorIteratorEENKUlvE_clEvENKUlvE6_clEvEUlbS5_E_EEjbLi4ELi4EEEEEvT1_:
        /* <DEDUP_REMOVED lines=213> */
.L_x_5173:
        /* <DEDUP_REMOVED lines=51> */
.L_x_5182:
[----:B------:R-:W-:Y:S05]  /*1080*/  BSYNC B2 ;  /* 0x0000000000027941 */ /* 0x000fea0003800000 */
.L_x_5181:
        /* <DEDUP_REMOVED lines=15> */
.L_x_5180:
[----:B------:R-:W-:Y:S05]  /*1180*/  BSYNC B1 ;  /* 0x0000000000017941 */ /* 0x000fea0003800000 */
.L_x_5179:
[C---:B------:R-:W-:Y:S02]  /*1190*/  IADD3 R5, P0, -R8.reuse, 0x4, RZ ;  /* 0x0000000408057810 */ /* 0x040fe40007f1e1ff */
[----:B------:R-:W-:Y:S02]  /*11a0*/  IADD3 R3, R8, c[0x0][0x168], RZ ;  /* 0x00005a0008037a10 */ /* 0x000fe40007ffe0ff */
[----:B------:R-:W-:Y:S01]  /*11b0*/  LEA R40, P1, R5, R40, 0x4 ;  /* 0x0000002805287211 */ /* 0x000fe200078220ff */
[----:B------:R-:W-:Y:S01]  /*11c0*/  IMAD.X R4, RZ, RZ, -0x1, P0 ;  /* 0xffffffffff047424 */ /* 0x000fe200000e06ff */
[----:B------:R-:W-:-:S04]  /*11d0*/  IADD3 R3, R3, -0x4, RZ ;  /* 0xfffffffc03037810 */ /* 0x000fc80007ffe0ff */
[----:B------:R-:W-:Y:S02]  /*11e0*/  LEA.HI.X R41, R5, R41, R4, 0x4, P1 ;  /* 0x0000002905297211 */ /* 0x000fe400008f2404 */
.L_x_5178:
[----:B------:R-:W-:Y:S05]  /*11f0*/  BSYNC B0 ;  /* 0x0000000000007941 */ /* 0x000fea0003800000 */
.L_x_5177:
        /* <DEDUP_REMOVED lines=13> */
.L_x_5185:
        /* <DEDUP_REMOVED lines=29> */
.L_x_5184:
[----:B------:R-:W-:Y:S05]  /*14a0*/  BSYNC B0 ;  /* 0x0000000000007941 */ /* 0x000fea0003800000 */
.L_x_5183:
        /* <DEDUP_REMOVED lines=8> */
.L_x_5187:
[----:B------:R-:W-:Y:S05]  /*1530*/  BSYNC B0 ;  /* 0x0000000000007941 */ /* 0x000fea0003800000 */
.L_x_5186:
        /* <DEDUP_REMOVED lines=15> */
.L_x_5189:
[----:B------:R-:W-:Y:S05]  /*1630*/  BSYNC B0 ;  /* 0x0000000000007941 */ /* 0x000fea0003800000 */
.L_x_5188:
        /* <DEDUP_REMOVED lines=9> */
.L_x_5176:
        /* <DEDUP_REMOVED lines=48> */
.L_x_5199:
        /* <DEDUP_REMOVED lines=211> */
.L_x_5194:
[----:B------:R-:W-:-:S04]  /*2700*/  LOP3.LUT R5, R5, 0xffffffe0, RZ, 0xc0, !PT ;  /* 0xffffffe005057812 */ /* 0x000fc800078ec0ff */
[----:B------:R-:W-:-:S05]  /*2710*/  IADD3 R6, P0, R40, R5, RZ ;  /* 0x0000000528067210 */ /* 0x000fca0007f1e0ff */
[----:B------:R-:W-:-:S05]  /*2720*/  IMAD.X R7, RZ, RZ, R41, P0 ;  /* 0x000000ffff077224 */ /* 0x000fca00000e0629 */
[----:B------:R0:W5:Y:S04]  /*2730*/  LDG.E.128 R32, [R6.64] ;  /* 0x0000002406207981 */ /* 0x000168000c1e1d00 */
[----:B------:R0:W5:Y:S01]  /*2740*/  LDG.E.128 R28, [R6.64+0x10] ;  /* 0x00001024061c7981 */ /* 0x000162000c1e1d00 */
        /* <DEDUP_REMOVED lines=211> */
.L_x_5195:
        /* <DEDUP_REMOVED lines=10> */
[----:B------:R-:W-:-:S02]  /*3520*/  IMAD.MOV.U32 R5, RZ, RZ, R3 ;  /* 0x000000ffff057224 */ /* 0x000fc400078e0003 */
[----:B------:R-:W-:Y:S02]  /*3530*/  IMAD.MOV.U32 R6, RZ, RZ, c[0x0][0x1a4] ;  /* 0x00006900ff067624 */ /* 0x000fe400078e00ff */
[----:B------:R-:W-:-:S03]  /*3540*/  IMAD.HI.U32 R4, R3, c[0x0][0x1ac], R4 ;  /* 0x00006b0003047a27 */ /* 0x000fc600078e0004 */
[----:B------:R-:W-:Y:S02]  /*3550*/  ISETP.NE.AND P0, PT, R6, 0x2, PT ;  /* 0x000000020600780c */ /* 0x000fe40003f05270 */
[----:B------:R-:W-:Y:S01]  /*3560*/  SHF.R.U32.HI R5, RZ, c[0x0][0x1b0], R4 ;  /* 0x00006c00ff057a19 */ /* 0x000fe20000011604 */
[----:B------:R-:W-:-:S04]  /*3570*/  HFMA2.MMA R4, -RZ, RZ, 0, 0 ;  /* 0x00000000ff047435 */ /* 0x000fc800000001ff */
[----:B-1----:R-:W-:-:S06]  /*3580*/  IMAD.MOV R8, RZ, RZ, -R5 ;  /* 0x000000ffff087224 */ /* 0x002fcc00078e0a05 */
        /* <DEDUP_REMOVED lines=201> */
.L_x_5196:
[----:B------:R-:W-:-:S04]  /*4220*/  LOP3.LUT R5, R4, 0xffffffe0, RZ, 0xc0, !PT ;  /* 0xffffffe004057812 */ /* 0x000fc800078ec0ff */
[----:B------:R-:W-:-:S05]  /*4230*/  IADD3 R4, P0, R40, R5, RZ ;  /* 0x0000000528047210 */ /* 0x000fca0007f1e0ff */
[----:B------:R-:W-:-:S05]  /*4240*/  IMAD.X R5, RZ, RZ, R41, P0 ;  /* 0x000000ffff057224 */ /* 0x000fca00000e0629 */
[----:B------:R0:W5:Y:S04]  /*4250*/  LDG.E.128 R12, [R4.64] ;  /* 0x00000024040c7981 */ /* 0x000168000c1e1d00 */
[----:B-1----:R0:W5:Y:S01]  /*4260*/  LDG.E.128 R8, [R4.64+0x10] ;  /* 0x0000102404087981 */ /* 0x002162000c1e1d00 */
[----:B------:R-:W-:Y:S01]  /*4270*/  IADD3 R3, R3, c[0x0][0x170], RZ ;  /* 0x00005c0003037a10 */ /* 0x000fe20007ffe0ff */
[----:B------:R-:W-:Y:S05]  /*4280*/  @!P5 BRA `(.L_x_5197) ;  /* 0x00000d100000d947 */ /* 0x000fea0003800000 */
[----:B0-----:R-:W-:Y:S01]  /*4290*/  MOV R4, RZ ;  /* 0x000000ff00047202 */ /* 0x001fe20000000f00 */
        /* <DEDUP_REMOVED lines=208> */
.L_x_5197:
        /* <DEDUP_REMOVED lines=27> */
[----:B------:R-:W-:Y:S01]  /*5150*/  IMAD.MOV.U32 R0, RZ, RZ, c[0x0][0x170] ;  /* 0x00005c00ff007624 */ /* 0x000fe200078e00ff */
[----:B0-----:R-:W-:Y:S02]  /*5160*/  PLOP3.LUT P0, PT, P6, P0, PT, 0x80, 0x0 ;  /* 0x000000000000781c */ /* 0x001fe40003701070 */
[----:B------:R-:W0:Y:S01]  /*5170*/  DSETP.NEU.OR P3, PT, R8, RZ, P3 ;  /* 0x000000ff0800722a */ /* 0x000e220001f6d400 */
[----:B------:R-:W-:Y:S01]  /*5180*/  IMAD R0, R0, 0x3, R3 ;  /* 0x0000000300007824 */ /* 0x000fe200078e0203 */
[----:B------:R-:W-:Y:S02]  /*5190*/  LOP3.LUT P4, RZ, R47, 0xff, RZ, 0xc0, !PT ;  /* 0x000000ff2fff7812 */ /* 0x000fe4000788c0ff */
[----:B-1----:R-:W1:Y:S01]  /*51a0*/  DSETP.NEU.OR P2, PT, R12, RZ, P2 ;  /* 0x000000ff0c00722a */ /* 0x002e62000174d400 */
[----:B------:R-:W-:-:S02]  /*51b0*/  SEL R46, RZ, 0x1, !P0 ;  /* 0x00000001ff2e7807 */ /* 0x000fc40004000000 */
[----:B0-----:R-:W-:Y:S02]  /*51c0*/  PLOP3.LUT P1, PT, P1, P3, PT, 0x80, 0x0 ;  /* 0x000000000000781c */ /* 0x001fe40000f27070 */
[----:B------:R-:W-:Y:S02]  /*51d0*/  ISETP.GE.U32.AND P3, PT, R0, c[0x0][0x168], PT ;  /* 0x00005a0000007a0c */ /* 0x000fe40003f66070 */
[----:B-1----:R-:W-:Y:S02]  /*51e0*/  PLOP3.LUT P2, PT, P4, P2, PT, 0x80, 0x0 ;  /* 0x000000000000781c */ /* 0x002fe40002745070 */
[----:B------:R-:W-:Y:S02]  /*51f0*/  LOP3.LUT P4, RZ, R44, 0xff, RZ, 0xc0, !PT ;  /* 0x000000ff2cff7812 */ /* 0x000fe4000788c0ff */
[----:B------:R-:W-:Y:S02]  /*5200*/  SEL R47, RZ, 0x1, !P2 ;  /* 0x00000001ff2f7807 */ /* 0x000fe40005000000 */
[----:B------:R-:W-:-:S02]  /*5210*/  LOP3.LUT P2, RZ, R45, 0xff, RZ, 0xc0, !PT ;  /* 0x000000ff2dff7812 */ /* 0x000fc4000784c0ff */
        /* <DEDUP_REMOVED lines=11> */
.L_x_5198:
[----:B------:R-:W-:Y:S05]  /*52d0*/  BSYNC B1 ;  /* 0x0000000000017941 */ /* 0x000fea0003800000 */
.L_x_5193:
[----:B------:R-:W-:Y:S05]  /*52e0*/  BSYNC B0 ;  /* 0x0000000000007941 */ /* 0x000fea0003800000 */
.L_x_5192:
        /* <DEDUP_REMOVED lines=205> */
.L_x_5202:
        /* <DEDUP_REMOVED lines=208> */
.L_x_5203:
        /* <DEDUP_REMOVED lines=208> */
.L_x_5204:
        /* <DEDUP_REMOVED lines=208> */
.L_x_5205:
[----:B------:R-:W-:-:S04]  /*86c0*/  LOP3.LUT R37, R37, 0xffffffe0, RZ, 0xc0, !PT ;  /* 0xffffffe025257812 */ /* 0x000fc800078ec0ff */
[----:B------:R-:W-:-:S05]  /*86d0*/  IADD3 R40, P1, R40, R37, RZ ;  /* 0x0000002528287210 */ /* 0x000fca0007f3e0ff */
[----:B------:R-:W-:-:S05]  /*86e0*/  IMAD.X R41, RZ, RZ, R41, P1 ;  /* 0x000000ffff297224 */ /* 0x000fca00008e0629 */
[----:B------:R0:W5:Y:S04]  /*86f0*/  LDG.E.128 R4, [R40.64] ;  /* 0x0000002428047981 */ /* 0x000168000c1e1d00 */
[----:B------:R0:W5:Y:S02]  /*8700*/  LDG.E.128 R36, [R40.64+0x10] ;  /* 0x0000102428247981 */ /* 0x000164000c1e1d00 */
.L_x_5201:
[----:B0-----:R-:W-:Y:S05]  /*8710*/  BSYNC B0 ;  /* 0x0000000000007941 */ /* 0x001fea0003800000 */
.L_x_5200:
        /* <DEDUP_REMOVED lines=51> */
.L_x_5207:
[----:B------:R-:W-:Y:S05]  /*8a50*/  BSYNC B0 ;  /* 0x0000000000007941 */ /* 0x000fea0003800000 */
.L_x_5206:
[----:B------:R-:W-:Y:S02]  /*8a60*/  LOP3.LUT P4, RZ, R46, 0xff, RZ, 0xc0, !PT ;  /* 0x000000ff2eff7812 */ /* 0x000fe4000788c0ff */
[----:B------:R-:W-:Y:S02]  /*8a70*/  LOP3.LUT P5, RZ, R42, 0xff, RZ, 0xc0, !PT ;  /* 0x000000ff2aff7812 */ /* 0x000fe400078ac0ff */
[----:B------:R-:W-:Y:S02]  /*8a80*/  LOP3.LUT P6, RZ, R0, 0xff, RZ, 0xc0, !PT ;  /* 0x000000ff00ff7812 */ /* 0x000fe400078cc0ff */
[----:B------:R-:W-:-:S02]  /*8a90*/  LOP3.LUT P3, RZ, R16, 0xff, RZ, 0xc0, !PT ;  /* 0x000000ff10ff7812 */ /* 0x000fc4000786c0ff */
[----:B------:R-:W-:Y:S02]  /*8aa0*/  LOP3.LUT P1, RZ, R43, 0xff, RZ, 0xc0, !PT ;  /* 0x000000ff2bff7812 */ /* 0x000fe4000782c0ff */
[----:B------:R-:W-:Y:S02]  /*8ab0*/  LOP3.LUT P2, RZ, R47, 0xff, RZ, 0xc0, !PT ;  /* 0x000000ff2fff7812 */ /* 0x000fe4000784c0ff */
[----:B------:R-:W-:Y:S02]  /*8ac0*/  PLOP3.LUT P4, PT, P6, P4, P5, 0x80, 0x0 ;  /* 0x000000000000781c */ /* 0x000fe40003789050 */
[----:B------:R-:W-:Y:S02]  /*8ad0*/  LOP3.LUT P0, RZ, R44, 0xff, RZ, 0xc0, !PT ;  /* 0x000000ff2cff7812 */ /* 0x000fe4000780c0ff */
[----:B------:R-:W-:Y:S02]  /*8ae0*/  LOP3.LUT P5, RZ, R45, 0xff, RZ, 0xc0, !PT ;  /* 0x000000ff2dff7812 */ /* 0x000fe400078ac0ff */
[----:B------:R-:W-:-:S02]  /*8af0*/  PLOP3.LUT P1, PT, P2, P3, P1, 0x80, 0x0 ;  /* 0x000000000000781c */ /* 0x000fc40001727010 */
[----:B------:R-:W-:Y:S02]  /*8b00*/  PLOP3.LUT P4, PT, P5, P4, PT, 0x80, 0x0 ;  /* 0x000000000000781c */ /* 0x000fe40002f89070 */
[----:B------:R-:W-:Y:S02]  /*8b10*/  PLOP3.LUT P0, PT, P0, P1, PT, 0x80, 0x0 ;  /* 0x000000000000781c */ /* 0x000fe40000703070 */
[----:B-----5:R-:W-:Y:S02]  /*8b20*/  SEL R22, RZ, 0x1, !P4 ;  /* 0x00000001ff167807 */ /* 0x020fe40006000000 */
[----:B------:R-:W-:Y:S01]  /*8b30*/  SEL R23, RZ, 0x1, !P0 ;  /* 0x00000001ff177807 */ /* 0x000fe20004000000 */
[----:B------:R-:W-:Y:S05]  /*8b40*/  BRA `(.L_x_5175) ;  /* 0x000018f000007947 */ /* 0x000fea0003800000 */
.L_x_5191:
        /* <DEDUP_REMOVED lines=34> */
.L_x_5210:
        /* <DEDUP_REMOVED lines=68> */
.L_x_5209:
[----:B------:R-:W-:Y:S05]  /*91b0*/  BSYNC B0 ;  /* 0x0000000000007941 */ /* 0x000fea0003800000 */
.L_x_5208:
        /* <DEDUP_REMOVED lines=31> */
.L_x_5212:
[----:B0-----:R-:W-:Y:S05]  /*93b0*/  BSYNC B0 ;  /* 0x0000000000007941 */ /* 0x001fea0003800000 */
.L_x_5211:
        /* <DEDUP_REMOVED lines=51> */
.L_x_5214:
[----:B------:R-:W-:Y:S05]  /*96f0*/  BSYNC B0 ;  /* 0x0000000000007941 */ /* 0x000fea0003800000 */
.L_x_5213:
        /* <DEDUP_REMOVED lines=15> */
.L_x_5190:
        /* <DEDUP_REMOVED lines=38> */
.L_x_5217:
        /* <DEDUP_REMOVED lines=64> */
.L_x_5216:
[----:B------:R-:W-:Y:S05]  /*9e50*/  BSYNC B0 ;  /* 0x0000000000007941 */ /* 0x000fea0003800000 */
.L_x_5215:
        /* <DEDUP_REMOVED lines=27> */
.L_x_5219:
[----:B0-----:R-:W-:Y:S05]  /*a010*/  BSYNC B0 ;  /* 0x0000000000007941 */ /* 0x001fea0003800000 */
.L_x_5218:
        /* <DEDUP_REMOVED lines=51> */
.L_x_5221:
[----:B------:R-:W-:Y:S05]  /*a350*/  BSYNC B0 ;  /* 0x0000000000007941 */ /* 0x000fea0003800000 */
.L_x_5220:
        /* <DEDUP_REMOVED lines=13> */
[----:B------:R-:W-:-:S04]  /*a430*/  SEL R23, RZ, 0x1, !P0 ;  /* 0x00000001ff177807 */ /* 0x000fc80004000000 */
.L_x_5175:
[----:B------:R-:W-:Y:S05]  /*a440*/  BSYNC B6 ;  /* 0x0000000000067941 */ /* 0x000fea0003800000 */
.L_x_5174:
        /* <DEDUP_REMOVED lines=12> */
.L_x_5225:
        /* <DEDUP_REMOVED lines=22> */
.L_x_5224:
[----:B------:R-:W-:Y:S05]  /*a670*/  BSYNC B0 ;  /* 0x0000000000007941 */ /* 0x000fea0003800000 */
.L_x_5223:
[----:B0-----:R-:W-:Y:S01]  /*a680*/  IMAD.MOV.U32 R3, RZ, RZ, R5 ;  /* 0x000000ffff037224 */ /* 0x001fe200078e0005 */
[----:B------:R-:W-:Y:S05]  /*a690*/  @P2 BRA `(.L_x_5225) ;  /* 0xfffffe7000002947 */ /* 0x000fea000383ffff */
.L_x_5222:
        /* <DEDUP_REMOVED lines=16> */
.L_x_5230:
[----:B------:R-:W-:Y:S01]  /*a7a0*/  IADD3 R0, R17, R3, RZ ;  /* 0x0000000311007210 */ /* 0x000fe20007ffe0ff */
[----:B------:R-:W-:Y:S01]  /*a7b0*/  WARPSYNC 0xffffffff ;  /* 0xffffffff00007948 */ /* 0x000fe20003800000 */
[----:B------:R-:W-:Y:S02]  /*a7c0*/  BAR.SYNC.DEFER_BLOCKING 0x0 ;  /* 0x0000000000007b1d */ /* 0x000fe40000010000 */
[----:B------:R-:W-:-:S04]  /*a7d0*/  ISETP.GE.U32.AND P0, PT, R0, c[0x0][0x0], PT ;  /* 0x0000000000007a0c */ /* 0x000fc80003f06070 */
[----:B------:R-:W-:Y:S01]  /*a7e0*/  ISETP.GE.U32.OR P0, PT, R17, R3, P0 ;  /* 0x000000031100720c */ /* 0x000fe20000706470 */
[----:B------:R-:W-:-:S12]  /*a7f0*/  BSSY B0, `(.L_x_5228) ;  /* 0x000000e000007945 */ /* 0x000fd80003800000 */
        /* <DEDUP_REMOVED lines=13> */
.L_x_5229:
[----:B------:R-:W-:Y:S05]  /*a8d0*/  BSYNC B0 ;  /* 0x0000000000007941 */ /* 0x000fea0003800000 */
.L_x_5228:
[----:B------:R-:W-:-:S04]  /*a8e0*/  SHF.R.S32.HI R3, RZ, 0x1, R3 ;  /* 0x00000001ff037819 */ /* 0x000fc80000011403 */
[----:B------:R-:W-:-:S13]  /*a8f0*/  ISETP.GE.AND P0, PT, R3, 0x20, PT ;  /* 0x000000200300780c */ /* 0x000fda0003f06270 */
[----:B------:R-:W-:Y:S05]  /*a900*/  @P0 BRA `(.L_x_5230) ;  /* 0xfffffe9000000947 */ /* 0x000fea000383ffff */
[----:B------:R-:W-:-:S05]  /*a910*/  IMAD.MOV.U32 R0, RZ, RZ, 0x20 ;  /* 0x00000020ff007424 */ /* 0x000fca00078e00ff */
.L_x_5227:
[----:B------:R-:W-:Y:S01]  /*a920*/  ISETP.GE.AND P0, PT, R0, 0x2, PT ;  /* 0x000000020000780c */ /* 0x000fe20003f06270 */
[----:B------:R-:W-:Y:S01]  /*a930*/  WARPSYNC 0xffffffff ;  /* 0xffffffff00007948 */ /* 0x000fe20003800000 */
[----:B------:R-:W-:Y:S11]  /*a940*/  BAR.SYNC.DEFER_BLOCKING 0x0 ;  /* 0x0000000000007b1d */ /* 0x000ff60000010000 */
[----:B------:R-:W-:Y:S05]  /*a950*/  @!P0 BRA `(.L_x_5226) ;  /* 0x0000010000008947 */ /* 0x000fea0003800000 */
[----:B------:R-:W-:Y:S02]  /*a960*/  HFMA2.MMA R3, -RZ, RZ, 0, 5.9604644775390625e-08 ;  /* 0x00000001ff037435 */ /* 0x000fe400000001ff */
.L_x_5231:
        /* <DEDUP_REMOVED lines=15> */
.L_x_5226:
[----:B------:R-:W-:Y:S01]  /*aa60*/  ISETP.NE.AND P1, PT, RZ, c[0x0][0x338], PT ;  /* 0x0000ce00ff007a0c */ /* 0x000fe20003f25270 */
[----:B------:R-:W-:Y:S01]  /*aa70*/  IMAD.MOV.U32 R16, RZ, RZ, RZ ;  /* 0x000000ffff107224 */ /* 0x000fe200078e00ff */
[----:B------:R-:W-:-:S11]  /*aa80*/  MOV R24, RZ ;  /* 0x000000ff00187202 */ /* 0x000fd60000000f00 */
[----:B------:R-:W-:Y:S05]  /*aa90*/  @!P1 BRA `(.L_x_5232) ;  /* 0x00000c8000009947 */ /* 0x000fea0003800000 */
[----:B------:R-:W-:Y:S01]  /*aaa0*/  HFMA2.MMA R0, -RZ, RZ, 0, 5.9604644775390625e-08 ;  /* 0x00000001ff007435 */ /* 0x000fe200000001ff */
[----:B0-----:R-:W-:Y:S02]  /*aab0*/  IMAD.MOV.U32 R4, RZ, RZ, RZ ;  /* 0x000000ffff047224 */ /* 0x001fe400078e00ff */
        /* <DEDUP_REMOVED lines=198> */
.L_x_5232:
[----:B------:R-:W-:Y:S05]  /*b720*/  @!P1 BRA `(.L_x_5233) ;  /* 0x00000c7000009947 */ /* 0x000fea0003800000 */
[----:B0-----:R-:W-:Y:S01]  /*b730*/  HFMA2.MMA R4, -RZ, RZ, 0, 0 ;  /* 0x00000000ff047435 */ /* 0x001fe200000001ff */
        /* <DEDUP_REMOVED lines=198> */
.L_x_5233:
[----:B------:R-:W-:Y:S01]  /*c3a0*/  ISETP.NE.U32.AND P0, PT, RZ, c[0x0][0x548], PT ;  /* 0x00015200ff007a0c */ /* 0x000fe20003f05070 */
[----:B0-----:R-:W-:Y:S01]  /*c3b0*/  CS2R R4, SRZ ;  /* 0x0000000000047805 */ /* 0x001fe2000001ff00 */
        /* <DEDUP_REMOVED lines=213> */
.L_x_5235:
        /* <DEDUP_REMOVED lines=200> */
.L_x_5236:
        /* <DEDUP_REMOVED lines=11> */
.L_x_5238:
[----:B------:R-:W-:Y:S05]  /*de40*/  BSYNC B0 ;  /* 0x0000000000007941 */ /* 0x000fea0003800000 */
.L_x_5237:
        /* <DEDUP_REMOVED lines=13> */
.L_x_5240:
[----:B------:R-:W-:Y:S05]  /*df20*/  BSYNC B0 ;  /* 0x0000000000007941 */ /* 0x000fea0003800000 */
.L_x_5239:
        /* <DEDUP_REMOVED lines=31> */
.L_x_5242:
[----:B------:R-:W-:Y:S05]  /*e120*/  BSYNC B0 ;  /* 0x0000000000007941 */ /* 0x000fea0003800000 */
.L_x_5241:
        /* <DEDUP_REMOVED lines=22> */
.L_x_5247:
        /* <DEDUP_REMOVED lines=15> */
.L_x_5246:
[----:B------:R-:W-:Y:S05]  /*e380*/  BSYNC B1 ;  /* 0x0000000000017941 */ /* 0x000fea0003800000 */
.L_x_5245:
[----:B------:R-:W-:Y:S05]  /*e390*/  BRA `(.L_x_5248) ;  /* 0x0000014000007947 */ /* 0x000fea0003800000 */
.L_x_5244:
[----:B------:R-:W-:Y:S02]  /*e3a0*/  ISETP.GE.U32.AND P0, PT, R2, c[0x0][0x178], PT ;  /* 0x00005e0002007a0c */ /* 0x000fe40003f06070 */
[----:B------:R-:W-:-:S11]  /*e3b0*/  PRMT R18, R23, 0x7610, R18 ;  /* 0x0000761017127816 */ /* 0x000fd60000000012 */
[----:B------:R-:W-:Y:S05]  /*e3c0*/  @P0 BRA `(.L_x_5248) ;  /* 0x0000011000000947 */ /* 0x000fea0003800000 */
[----:B------:R-:W-:Y:S01]  /*e3d0*/  PRMT R18, R23, 0x7610, R18 ;  /* 0x0000761017127816 */ /* 0x000fe20000000012 */
[----:B------:R-:W-:-:S04]  /*e3e0*/  IMAD.MOV.U32 R9, RZ, RZ, R2 ;  /* 0x000000ffff097224 */ /* 0x000fc800078e0002 */
.L_x_5249:
        /* <DEDUP_REMOVED lines=15> */
.L_x_5248:
[----:B------:R-:W-:Y:S05]  /*e4e0*/  BSYNC B0 ;  /* 0x0000000000007941 */ /* 0x000fea0003800000 */
.L_x_5243:
        /* <DEDUP_REMOVED lines=10> */
.L_x_5253:
        /* <DEDUP_REMOVED lines=21> */
.L_x_5252:
[----:B------:R-:W-:Y:S05]  /*e6e0*/  BSYNC B0 ;  /* 0x0000000000007941 */ /* 0x000fea0003800000 */
.L_x_5251:
[----:B------:R-:W-:Y:S05]  /*e6f0*/  @P3 BRA `(.L_x_5253) ;  /* 0xfffffe9000003947 */ /* 0x000fea000383ffff */
.L_x_5250:
        /* <DEDUP_REMOVED lines=14> */
.L_x_5258:
        /* <DEDUP_REMOVED lines=18> */
.L_x_5257:
[----:B------:R-:W-:Y:S05]  /*e900*/  BSYNC B0 ;  /* 0x0000000000007941 */ /* 0x000fea0003800000 */
.L_x_5256:
[----:B------:R-:W-:-:S04]  /*e910*/  SHF.R.S32.HI R0, RZ, 0x1, R0 ;  /* 0x00000001ff007819 */ /* 0x000fc80000011400 */
[----:B------:R-:W-:-:S13]  /*e920*/  ISETP.GE.AND P0, PT, R0, 0x20, PT ;  /* 0x000000200000780c */ /* 0x000fda0003f06270 */
[----:B------:R-:W-:Y:S05]  /*e930*/  @P0 BRA `(.L_x_5258) ;  /* 0xfffffea000000947 */ /* 0x000fea000383ffff */
[----:B------:R-:W-:-:S04]  /*e940*/  IMAD.MOV.U32 R0, RZ, RZ, 0x20 ;  /* 0x00000020ff007424 */ /* 0x000fc800078e00ff */
.L_x_5255:
[----:B0-----:R-:W-:Y:S01]  /*e950*/  BAR.SYNC.DEFER_BLOCKING 0x0 ;  /* 0x0000000000007b1d */ /* 0x001fe20000010000 */
[----:B------:R-:W-:-:S13]  /*e960*/  ISETP.GE.AND P0, PT, R0, 0x2, PT ;  /* 0x000000020000780c */ /* 0x000fda0003f06270 */
[----:B------:R-:W-:Y:S05]  /*e970*/  @!P0 BRA `(.L_x_5254) ;  /* 0x0000010000008947 */ /* 0x000fea0003800000 */
[----:B------:R-:W-:Y:S02]  /*e980*/  IMAD.MOV.U32 R7, RZ, RZ, 0x1 ;  /* 0x00000001ff077424 */ /* 0x000fe400078e00ff */
.L_x_5259:
        /* <DEDUP_REMOVED lines=15> */
.L_x_5254:
        /* <DEDUP_REMOVED lines=17> */
.L_x_5261:
        /* <DEDUP_REMOVED lines=24> */
.L_x_5263:
        /* <DEDUP_REMOVED lines=26> */
.L_x_5264:
[----:B------:R-:W-:Y:S02]  /*eeb0*/  IADD3 R16, P1, R16, c[0x0][0x538], RZ ;  /* 0x00014e0010107a10 */ /* 0x000fe40007f3e0ff */
[----:B------:R-:W-:Y:S02]  /*eec0*/  LOP3.LUT P0, RZ, R18, 0xff, RZ, 0xc0, !PT ;  /* 0x000000ff12ff7812 */ /* 0x000fe4000780c0ff */
[----:B------:R-:W-:Y:S02]  /*eed0*/  IADD3.X R17, RZ, c[0x0][0x53c], RZ, P1, !PT ;  /* 0x00014f00ff117a10 */ /* 0x000fe40000ffe4ff */
[----:B0-----:R-:W-:-:S05]  /*eee0*/  SEL R3, RZ, 0x1, !P0 ;  /* 0x00000001ff037807 */ /* 0x001fca0004000000 */
[----:B------:R-:W-:Y:S01]  /*eef0*/  STG.E.U8 [R16.64], R3 ;  /* 0x0000000310007986 */ /* 0x000fe2000c101124 */
[----:B------:R-:W-:Y:S05]  /*ef00*/  EXIT ;  /* 0x000000000000794d */ /* 0x000fea0003800000 */
.L_x_5262:
[----:B------:R-:W-:Y:S04]  /*ef10*/  STG.E.U8 [R4.64], R23 ;  /* 0x0000001704007986 */ /* 0x000fe8000c101124 */
[----:B------:R-:W-:Y:S01]  /*ef20*/  STG.E.U8 [R4.64+0x1], R18 ;  /* 0x0000011204007986 */ /* 0x000fe2000c101124 */
[----:B------:R-:W-:Y:S05]  /*ef30*/  EXIT ;  /* 0x000000000000794d */ /* 0x000fea0003800000 */
.L_x_5260:
        /* <DEDUP_REMOVED lines=41> */
.L_x_5266:
        /* <DEDUP_REMOVED lines=26> */
.L_x_5267:
[----:B------:R-:W-:Y:S02]  /*f370*/  IADD3 R16, P1, R16, c[0x0][0x538], RZ ;  /* 0x00014e0010107a10 */ /* 0x000fe40007f3e0ff */
[----:B------:R-:W-:-:S03]  /*f380*/  LOP3.LUT P0, RZ, R18, 0xff, RZ, 0xc0, !PT ;  /* 0x000000ff12ff7812 */ /* 0x000fc6000780c0ff */
[----:B------:R-:W-:Y:S01]  /*f390*/  IMAD.X R17, RZ, RZ, c[0x0][0x53c], P1 ;  /* 0x00014f00ff117624 */ /* 0x000fe200008e06ff */
[----:B0-----:R-:W-:-:S05]  /*f3a0*/  SEL R3, RZ, 0x1, !P0 ;  /* 0x00000001ff037807 */ /* 0x001fca0004000000 */
[----:B------:R-:W-:Y:S01]  /*f3b0*/  STG.E.U8 [R16.64], R3 ;  /* 0x0000000310007986 */ /* 0x000fe2000c101124 */
[----:B------:R-:W-:Y:S05]  /*f3c0*/  EXIT ;  /* 0x000000000000794d */ /* 0x000fea0003800000 */
.L_x_5265:
[----:B------:R-:W-:Y:S02]  /*f3d0*/  LOP3.LUT P0, RZ, R23, 0xff, RZ, 0xc0, !PT ;  /* 0x000000ff17ff7812 */ /* 0x000fe4000780c0ff */
[----:B------:R-:W-:Y:S02]  /*f3e0*/  LOP3.LUT P1, RZ, R18, 0xff, RZ, 0xc0, !PT ;  /* 0x000000ff12ff7812 */ /* 0x000fe4000782c0ff */
[----:B------:R-:W-:Y:S02]  /*f3f0*/  SEL R7, RZ, 0x1, !P0 ;  /* 0x00000001ff077807 */ /* 0x000fe40004000000 */
[----:B------:R-:W-:-:S03]  /*f400*/  SEL R9, RZ, 0x1, !P1 ;  /* 0x00000001ff097807 */ /* 0x000fc60004800000 */
[----:B------:R-:W-:Y:S04]  /*f410*/  STG.E.U8 [R2.64], R7 ;  /* 0x0000000702007986 */ /* 0x000fe8000c101124 */
[----:B------:R-:W-:Y:S01]  /*f420*/  STG.E.U8 [R4.64], R9 ;  /* 0x0000000904007986 */ /* 0x000fe2000c101124 */
[----:B------:R-:W-:Y:S05]  /*f430*/  EXIT ;  /* 0x000000000000794d */ /* 0x000fea0003800000 */
.L_x_5234:
        /* <DEDUP_REMOVED lines=24> */
.L_x_5269:
        /* <DEDUP_REMOVED lines=12> */
[----:B------:R-:W-:Y:S01]  /*f680*/  IMAD.MOV.U32 R10, RZ, RZ, c[0x4][0x1a0] ;  /* 0x01006800ff0a7624 */ /* 0x000fe200078e00ff */
[----:B------:R-:W-:Y:S01]  /*f690*/  MOV R11, c[0x4][0x1a4] ;  /* 0x01006900000b7a02 */ /* 0x000fe20000000f00 */
[----:B------:R-:W-:Y:S01]  /*f6a0*/  IMAD.MOV.U32 R12, RZ, RZ, 0x1 ;  /* 0x00000001ff0c7424 */ /* 0x000fe200078e00ff */
[----:B------:R-:W-:-:S02]  /*f6b0*/  MOV R13, RZ ;  /* 0x000000ff000d7202 */ /* 0x000fc40000000f00 */
        /* <DEDUP_REMOVED lines=8> */
.L_x_5271:
        /* <DEDUP_REMOVED lines=26> */
.L_x_5272:
[----:B------:R-:W-:Y:S02]  /*f8e0*/  IADD3 R16, P1, R16, c[0x0][0x538], RZ ;  /* 0x00014e0010107a10 */ /* 0x000fe40007f3e0ff */
[----:B------:R-:W-:-:S03]  /*f8f0*/  LOP3.LUT P0, RZ, R22, 0xff, RZ, 0xc0, !PT ;  /* 0x000000ff16ff7812 */ /* 0x000fc6000780c0ff */
[----:B------:R-:W-:Y:S01]  /*f900*/  IMAD.X R17, RZ, RZ, c[0x0][0x53c], P1 ;  /* 0x00014f00ff117624 */ /* 0x000fe200008e06ff */
[----:B0-----:R-:W-:-:S05]  /*f910*/  SEL R3, RZ, 0x1, !P0 ;  /* 0x00000001ff037807 */ /* 0x001fca0004000000 */
[----:B------:R-:W-:Y:S01]  /*f920*/  STG.E.U8 [R16.64], R3 ;  /* 0x0000000310007986 */ /* 0x000fe2000c101124 */
[----:B------:R-:W-:Y:S05]  /*f930*/  EXIT ;  /* 0x000000000000794d */ /* 0x000fea0003800000 */
.L_x_5270:
[----:B------:R-:W-:Y:S04]  /*f940*/  STG.E.U8 [R4.64], R23 ;  /* 0x0000001704007986 */ /* 0x000fe8000c101124 */
[----:B------:R-:W-:Y:S01]  /*f950*/  STG.E.U8 [R4.64+0x1], R22 ;  /* 0x0000011604007986 */ /* 0x000fe2000c101124 */
[----:B------:R-:W-:Y:S05]  /*f960*/  EXIT ;  /* 0x000000000000794d */ /* 0x000fea0003800000 */
.L_x_5268:
        /* <DEDUP_REMOVED lines=41> */
.L_x_5274:
        /* <DEDUP_REMOVED lines=26> */
.L_x_5275:
[----:B------:R-:W-:Y:S02]  /*fda0*/  IADD3 R16, P1, R16, c[0x0][0x538], RZ ;  /* 0x00014e0010107a10 */ /* 0x000fe40007f3e0ff */
[----:B------:R-:W-:Y:S02]  /*fdb0*/  LOP3.LUT P0, RZ, R22, 0xff, RZ, 0xc0, !PT ;  /* 0x000000ff16ff7812 */ /* 0x000fe4000780c0ff */
[----:B------:R-:W-:Y:S02]  /*fdc0*/  IADD3.X R17, RZ, c[0x0][0x53c], RZ, P1, !PT ;  /* 0x00014f00ff117a10 */ /* 0x000fe40000ffe4ff */
[----:B0-----:R-:W-:-:S05]  /*fdd0*/  SEL R3, RZ, 0x1, !P0 ;  /* 0x00000001ff037807 */ /* 0x001fca0004000000 */
[----:B------:R-:W-:Y:S01]  /*fde0*/  STG.E.U8 [R16.64], R3 ;  /* 0x0000000310007986 */ /* 0x000fe2000c101124 */
[----:B------:R-:W-:Y:S05]  /*fdf0*/  EXIT ;  /* 0x000000000000794d */ /* 0x000fea0003800000 */
.L_x_5273:
[----:B------:R-:W-:Y:S02]  /*fe00*/  LOP3.LUT P0, RZ, R23, 0xff, RZ, 0xc0, !PT ;  /* 0x000000ff17ff7812 */ /* 0x000fe4000780c0ff */
[----:B------:R-:W-:Y:S02]  /*fe10*/  LOP3.LUT P1, RZ, R22, 0xff, RZ, 0xc0, !PT ;  /* 0x000000ff16ff7812 */ /* 0x000fe4000782c0ff */
[----:B------:R-:W-:Y:S02]  /*fe20*/  SEL R7, RZ, 0x1, !P0 ;  /* 0x00000001ff077807 */ /* 0x000fe40004000000 */
[----:B------:R-:W-:-:S03]  /*fe30*/  SEL R9, RZ, 0x1, !P1 ;  /* 0x00000001ff097807 */ /* 0x000fc60004800000 */
[----:B------:R-:W-:Y:S04]  /*fe40*/  STG.E.U8 [R2.64], R7 ;  /* 0x0000000702007986 */ /* 0x000fe8000c101124 */
[----:B------:R-:W-:Y:S01]  /*fe50*/  STG.E.U8 [R4.64], R9 ;  /* 0x0000000904007986 */ /* 0x000fe2000c101124 */
[----:B------:R-:W-:Y:S05]  /*fe60*/  EXIT ;  /* 0x000000000000794d */ /* 0x000fea0003800000 */
.L_x_5276:
        /* <DEDUP_REMOVED lines=9> */
.L_x_7662:


//--------------------- .text._ZN2at6native13reduce_kernelILi64ELi4ENS0_8ReduceOpIN3c107complexIdEENS0_14func_wrapper_tIbZZZNS0_15and_kernel_cudaERNS_14TensorIteratorEENKUlvE_clEvENKUlvE6_clEvEUlbS5_E_EEjbLi4ELi4EEEEEvT1_ --------------------------
	.section	.text._ZN2at6native13reduce_kernelILi64ELi4ENS0_8ReduceOpIN3c107complexIdEENS0_14func_wrapper_tIbZZZNS0_15and_kernel_cudaERNS_14TensorIteratorEENKUlvE_clEvENKUlvE6_clEvEUlbS5_E_EEjbLi4ELi4EEEEEvT1_,"ax",@progbits
	.sectioninfo	@"SHI_REGISTERS=96"
	.align	128
        .global         _ZN2at6native13reduce_kernelILi64ELi4ENS0_8ReduceOpIN3c107complexIdEENS0_14func_wrapper_tIbZZZNS0_15and_kernel_cudaERNS_14TensorIteratorEENKUlvE_clEvENKUlvE6_clEvEUlbS5_E_EEjbLi4ELi4EEEEEvT1_
        .type           _ZN2at6native13reduce_kernelILi64ELi4ENS0_8ReduceOpIN3c107complexIdEENS0_14func_wrapper_tIbZZZNS0_15and_kernel_cudaERNS_14TensorIteratorEENKUlvE_clEvENKUlvE6_clEvEUlbS5_E_EEjbLi4ELi4EEEEEvT1_,@function
        .size           _ZN2at6native13reduce_kernelILi64ELi4ENS0_8ReduceOpIN3c107complexIdEENS0_14func_wrapper_tIbZZZNS0_15and_kernel_cudaERNS_14TensorIteratorEENKUlvE_clEvENKUlvE6_clEvEUlbS5_E_EEjbLi4ELi4EEEEEvT1_,(.L_x_7663 - _ZN2at6native13reduce_kernelILi64ELi4ENS0_8ReduceOpIN3c107complexIdEENS0_14func_wrapper_tIbZZZNS0_15and_kernel_cudaERNS_14TensorIteratorEENKUlvE_clEvENKUlvE6_clEvEUlbS5_E_EEjbLi4ELi4EEEEEvT1_)
        .other          _ZN2at6native13reduce_kernelILi64ELi4ENS0_8ReduceOpIN3c107complexIdEENS0_14func_wrapper_tIbZZZNS0_15and_kernel_cudaERNS_14TensorIteratorEENKUlvE_clEvENKUlvE6_clEvEUlbS5_E_EEjbLi4ELi4EEEEEvT1_,@"STO_CUDA_ENTRY STV_DEFAULT"
_ZN2at6native13reduce_kernelILi64ELi4ENS0_8ReduceOpIN3c107complexIdEENS0_14func_wrapper_tIbZZZNS0_15and_kernel_cudaERNS_14TensorIteratorEENKUlvE_clEvENKUlvE6_clEvEUlbS5_E_EEjbLi4ELi4EEEEEvT1_:
.text._ZN2at6native13reduce_kernelILi64ELi4ENS0_8ReduceOpIN3c107complexIdEENS0_14func_wrapper_tIbZZZNS0_15and_kernel_cudaERNS_14TensorIteratorEENKUlvE_clEvENKUlvE6_clEvEUlbS5_E_EEjbLi4ELi4EEEEEvT1_:
        /* <DEDUP_REMOVED lines=213> */
.L_x_5277:
        /* <DEDUP_REMOVED lines=51> */
.L_x_5286:
[----:B------:R-:W-:Y:S05]  /*1080*/  BSYNC B2 ;  /* 0x0000000000027941 */ /* 0x000fea0003800000 */
.L_x_5285:
        /* <DEDUP_REMOVED lines=15> */
.L_x_5284:
[----:B------:R-:W-:Y:S05]  /*1180*/  BSYNC B1 ;  /* 0x0000000000017941 */ /* 0x000fea0003800000 */
.L_x_5283:
[C---:B------:R-:W-:Y:S02]  /*1190*/  IADD3 R5, P0, -R8.reuse, 0x4, RZ ;  /* 0x0000000408057810 */ /* 0x040fe40007f1e1ff */
[----:B------:R-:W-:Y:S02]  /*11a0*/  IADD3 R0, R8, c[0x0][0x168], RZ ;  /* 0x00005a0008007a10 */ /* 0x000fe40007ffe0ff */
[----:B------:R-:W-:Y:S01]  /*11b0*/  LEA R90, P1, R5, R90, 0x4 ;  /* 0x0000005a055a7211 */ /* 0x000fe200078220ff */
[----:B------:R-:W-:Y:S01]  /*11c0*/  IMAD.X R4, RZ, RZ, -0x1, P0 ;  /* 0xffffffffff047424 */ /* 0x000fe200000e06ff */
[----:B------:R-:W-:-:S04]  /*11d0*/  IADD3 R0, R0, -0x4, RZ ;  /* 0xfffffffc00007810 */ /* 0x000fc80007ffe0ff */
[----:B------:R-:W-:Y:S02]  /*11e0*/  LEA.HI.X R91, R5, R91, R4, 0x4, P1 ;  /* 0x0000005b055b7211 */ /* 0x000fe400008f2404 */
.L_x_5282:
[----:B------:R-:W-:Y:S05]  /*11f0*/  BSYNC B0 ;  /* 0x0000000000007941 */ /* 0x000fea0003800000 */
.L_x_5281:
        /* <DEDUP_REMOVED lines=13> */
.L_x_5289:
        /* <DEDUP_REMOVED lines=29> */
.L_x_5288:
[----:B------:R-:W-:Y:S05]  /*14a0*/  BSYNC B0 ;  /* 0x0000000000007941 */ /* 0x000fea0003800000 */
.L_x_5287:
        /* <DEDUP_REMOVED lines=8> */
.L_x_5291:
[----:B------:R-:W-:Y:S05]  /*1530*/  BSYNC B0 ;  /* 0x0000000000007941 */ /* 0x000fea0003800000 */
.L_x_5290:
        /* <DEDUP_REMOVED lines=15> */
.L_x_5293:
[----:B------:R-:W-:Y:S05]  /*1630*/  BSYNC B0 ;  /* 0x0000000000007941 */ /* 0x000fea0003800000 */
.L_x_5292:
        /* <DEDUP_REMOVED lines=11> */
.L_x_5280:
        /* <DEDUP_REMOVED lines=81> */
.L_x_5303:
[----:B------:R-:W-:Y:S01]  /*1c00*/  CS2R R4, SRZ ;  /* 0x0000000000047805 */ /* 0x000fe2000001ff00 */
        /* <DEDUP_REMOVED lines=209> */
.L_x_5298:
        /* <DEDUP_REMOVED lines=9> */
[----:B------:R-:W-:Y:S01]  /*29b0*/  HFMA2.MMA R82, -RZ, RZ, 0, 0 ;  /* 0x00000000ff527435 */ /* 0x000fe200000001ff */
[----:B------:R-:W-:-:S05]  /*29c0*/  IMAD.MOV.U32 R8, RZ, RZ, c[0x0][0x1a4] ;  /* 0x00006900ff087624 */ /* 0x000fca00078e00ff */
        /* <DEDUP_REMOVED lines=206> */
.L_x_5299:
        /* <DEDUP_REMOVED lines=8> */
[----:B0-----:R-:W-:Y:S01]  /*3730*/  IMAD.MOV.U32 R7, RZ, RZ, RZ ;  /* 0x000000ffff077224 */ /* 0x001fe200078e00ff */
[----:B------:R-:W-:Y:S01]  /*3740*/  MOV R4, RZ ;  /* 0x000000ff00047202 */ /* 0x000fe20000000f00 */
        /* <DEDUP_REMOVED lines=8> */
[----:B-1----:R-:W-:Y:S01]  /*37d0*/  IMAD.MOV R8, RZ, RZ, -R5 ;  /* 0x000000ffff087224 */ /* 0x002fe200078e0a05 */
        /* <DEDUP_REMOVED lines=200> */
.L_x_5300:
        /* <DEDUP_REMOVED lines=12> */
[----:B0-----:R-:W-:-:S05]  /*4520*/  IMAD.HI.U32 R4, R83, c[0x0][0x1ac], R82 ;  /* 0x00006b0053047a27 */ /* 0x001fca00078e0052 */
        /* <DEDUP_REMOVED lines=204> */
.L_x_5301:
        /* <DEDUP_REMOVED lines=93> */
.L_x_5302:
[----:B------:R-:W-:Y:S05]  /*57c0*/  BSYNC B1 ;  /* 0x0000000000017941 */ /* 0x000fea0003800000 */
.L_x_5297:
[----:B------:R-:W-:Y:S05]  /*57d0*/  BSYNC B0 ;  /* 0x0000000000007941 */ /* 0x000fea0003800000 */
.L_x_5296:
        /* <DEDUP_REMOVED lines=204> */
.L_x_5306:
        /* <DEDUP_REMOVED lines=210> */
.L_x_5307:
        /* <DEDUP_REMOVED lines=210> */
.L_x_5308:
        /* <DEDUP_REMOVED lines=210> */
.L_x_5309:
[----:B------:R-:W-:-:S04]  /*8c00*/  LOP3.LUT R9, R9, 0xffffffc0, RZ, 0xc0, !PT ;  /* 0xffffffc009097812 */ /* 0x000fc800078ec0ff */
[----:B------:R-:W-:-:S05]  /*8c10*/  IADD3 R86, P1, R90, R9, RZ ;  /* 0x000000095a567210 */ /* 0x000fca0007f3e0ff */
[----:B------:R-:W-:-:S05]  /*8c20*/  IMAD.X R87, RZ, RZ, R91, P1 ;  /* 0x000000ffff577224 */ /* 0x000fca00008e065b */
[----:B------:R0:W5:Y:S04]  /*8c30*/  LDG.E.128 R8, [R86.64] ;  /* 0x0000002456087981 */ /* 0x000168000c1e1d00 */
[----:B------:R0:W5:Y:S04]  /*8c40*/  LDG.E.128 R4, [R86.64+0x10] ;  /* 0x0000102456047981 */ /* 0x000168000c1e1d00 */
[----:B------:R0:W5:Y:S04]  /*8c50*/  LDG.E.128 R68, [R86.64+0x20] ;  /* 0x0000202456447981 */ /* 0x000168000c1e1d00 */
[----:B------:R0:W5:Y:S02]  /*8c60*/  LDG.E.128 R64, [R86.64+0x30] ;  /* 0x0000302456407981 */ /* 0x000164000c1e1d00 */
.L_x_5305:
[----:B0-----:R-:W-:Y:S05]  /*8c70*/  BSYNC B0 ;  /* 0x0000000000007941 */ /* 0x001fea0003800000 */
.L_x_5304:
        /* <DEDUP_REMOVED lines=91> */
.L_x_5311:
[----:B------:R-:W-:Y:S05]  /*9230*/  BSYNC B0 ;  /* 0x0000000000007941 */ /* 0x000fea0003800000 */
.L_x_5310:
        /* <DEDUP_REMOVED lines=26> */
[----:B-----5:R-:W-:-:S02]  /*93e0*/  SEL R23, RZ, 0x1, !P0 ;  /* 0x00000001ff177807 */ /* 0x020fc40004000000 */
[----:B------:R-:W-:Y:S01]  /*93f0*/  SEL R26, RZ, 0x1, !P1 ;  /* 0x00000001ff1a7807 */ /* 0x000fe20004800000 */
[----:B------:R-:W-:Y:S05]  /*9400*/  BRA `(.L_x_5279) ;  /* 0x00002ab000007947 */ /* 0x000fea0003800000 */
.L_x_5295:
        /* <DEDUP_REMOVED lines=66> */
.L_x_5314:
        /* <DEDUP_REMOVED lines=116> */
.L_x_5313:
[----:B------:R-:W-:Y:S05]  /*9f70*/  BSYNC B0 ;  /* 0x0000000000007941 */ /* 0x000fea0003800000 */
.L_x_5312:
        /* <DEDUP_REMOVED lines=39> */
.L_x_5316:
[----:B0-----:R-:W-:Y:S05]  /*a1f0*/  BSYNC B0 ;  /* 0x0000000000007941 */ /* 0x001fea0003800000 */
.L_x_5315:
        /* <DEDUP_REMOVED lines=91> */
.L_x_5318:
[----:B------:R-:W-:Y:S05]  /*a7b0*/  BSYNC B0 ;  /* 0x0000000000007941 */ /* 0x000fea0003800000 */
.L_x_5317:
        /* <DEDUP_REMOVED lines=29> */
.L_x_5294:
        /* <DEDUP_REMOVED lines=70> */
.L_x_5321:
        /* <DEDUP_REMOVED lines=112> */
.L_x_5320:
[----:B------:R-:W-:Y:S05]  /*b4f0*/  BSYNC B0 ;  /* 0x0000000000007941 */ /* 0x000fea0003800000 */
.L_x_5319:
        /* <DEDUP_REMOVED lines=35> */
.L_x_5323:
[----:B0-----:R-:W-:Y:S05]  /*b730*/  BSYNC B0 ;  /* 0x0000000000007941 */ /* 0x001fea0003800000 */
.L_x_5322:
        /* <DEDUP_REMOVED lines=91> */
.L_x_5325:
[----:B------:R-:W-:Y:S05]  /*bcf0*/  BSYNC B0 ;  /* 0x0000000000007941 */ /* 0x000fea0003800000 */
.L_x_5324:
        /* <DEDUP_REMOVED lines=27> */
[----:B------:R-:W-:Y:S02]  /*beb0*/  SEL R26, RZ, 0x1, !P1 ;  /* 0x00000001ff1a7807 */ /* 0x000fe40004800000 */
.L_x_5279:
[----:B------:R-:W-:Y:S05]  /*bec0*/  BSYNC B6 ;  /* 0x0000000000067941 */ /* 0x000fea0003800000 */
.L_x_5278:
        /* <DEDUP_REMOVED lines=11> */
[----:B0-----:R-:W-:-:S05]  /*bf80*/  MOV R3, UR4 ;  /* 0x0000000400037c02 */ /* 0x001fca0008000f00 */
.L_x_5329:
        /* <DEDUP_REMOVED lines=31> */
.L_x_5328:
[----:B------:R-:W-:Y:S05]  /*c180*/  BSYNC B0 ;  /* 0x0000000000007941 */ /* 0x000fea0003800000 */
.L_x_5327:
[----:B0-----:R-:W-:Y:S01]  /*c190*/  IMAD.MOV.U32 R3, RZ, RZ, R7 ;  /* 0x000000ffff037224 */ /* 0x001fe200078e0007 */
[----:B------:R-:W-:Y:S05]  /*c1a0*/  @P3 BRA `(.L_x_5329) ;  /* 0xfffffde000003947 */ /* 0x000fea000383ffff */
.L_x_5326:
[----:B0-----:R-:W-:-:S13]  /*c1b0*/  ISETP.NE.AND P0, PT, RZ, c[0x0][0x17c], PT ;  /* 0x00005f00ff007a0c */ /* 0x001fda0003f05270 */
        /* <DEDUP_REMOVED lines=16> */
.L_x_5334:
        /* <DEDUP_REMOVED lines=29> */
.L_x_5333:
[----:B------:R-:W-:Y:S05]  /*c490*/  BSYNC B0 ;  /* 0x0000000000007941 */ /* 0x000fea0003800000 */
.L_x_5332:
[----:B------:R-:W-:-:S04]  /*c4a0*/  SHF.R.S32.HI R3, RZ, 0x1, R3 ;  /* 0x00000001ff037819 */ /* 0x000fc80000011403 */
[----:B------:R-:W-:-:S13]  /*c4b0*/  ISETP.GE.AND P0, PT, R3, 0x20, PT ;  /* 0x000000200300780c */ /* 0x000fda0003f06270 */
[----:B------:R-:W-:Y:S05]  /*c4c0*/  @P0 BRA `(.L_x_5334) ;  /* 0xfffffdf000000947 */ /* 0x000fea000383ffff */
[----:B------:R-:W-:-:S10]  /*c4d0*/  HFMA2.MMA R0, -RZ, RZ, 0, 1.9073486328125e-06 ;  /* 0x00000020ff007435 */ /* 0x000fd400000001ff */
.L_x_5331:
[----:B0-----:R-:W-:Y:S01]  /*c4e0*/  ISETP.GE.AND P0, PT, R0, 0x2, PT ;  /* 0x000000020000780c */ /* 0x001fe20003f06270 */
[----:B------:R-:W-:Y:S01]  /*c4f0*/  WARPSYNC 0xffffffff ;  /* 0xffffffff00007948 */ /* 0x000fe20003800000 */
[----:B------:R-:W-:Y:S11]  /*c500*/  BAR.SYNC.DEFER_BLOCKING 0x0 ;  /* 0x0000000000007b1d */ /* 0x000ff60000010000 */
[----:B------:R-:W-:Y:S05]  /*c510*/  @!P0 BRA `(.L_x_5330) ;  /* 0x000001f000008947 */ /* 0x000fea0003800000 */
[----:B------:R-:W-:Y:S02]  /*c520*/  IMAD.MOV.U32 R3, RZ, RZ, 0x1 ;  /* 0x00000001ff037424 */ /* 0x000fe400078e00ff */
.L_x_5335:
        /* <DEDUP_REMOVED lines=30> */
.L_x_5330:
[----:B------:R-:W-:Y:S01]  /*c710*/  ISETP.NE.AND P1, PT, RZ, c[0x0][0x338], PT ;  /* 0x0000ce00ff007a0c */ /* 0x000fe20003f25270 */
[----:B------:R-:W-:-:S12]  /*c720*/  CS2R R24, SRZ ;  /* 0x0000000000187805 */ /* 0x000fd8000001ff00 */
        /* <DEDUP_REMOVED lines=201> */
.L_x_5336:
        /* <DEDUP_REMOVED lines=200> */
.L_x_5337:
        /* <DEDUP_REMOVED lines=202> */
.L_x_5338:
        /* <DEDUP_REMOVED lines=200> */
.L_x_5339:
        /* <DEDUP_REMOVED lines=214> */
.L_x_5341:
        /* <DEDUP_REMOVED lines=200> */
.L_x_5342:
        /* <DEDUP_REMOVED lines=202> */
.L_x_5343:
        /* <DEDUP_REMOVED lines=200> */
.L_x_5344:
        /* <DEDUP_REMOVED lines=11> */
.L_x_5346:
[----:B------:R-:W-:Y:S05]  /*12d10*/  BSYNC B0 ;  /* 0x0000000000007941 */ /* 0x000fea0003800000 */
.L_x_5345:
        /* <DEDUP_REMOVED lines=15> */
.L_x_5348:
[----:B------:R-:W-:Y:S05]  /*12e10*/  BSYNC B0 ;  /* 0x0000000000007941 */ /* 0x000fea0003800000 */
.L_x_5347:
        /* <DEDUP_REMOVED lines=31> */
.L_x_5350:
[----:B------:R-:W-:Y:S05]  /*13010*/  BSYNC B0 ;  /* 0x0000000000007941 */ /* 0x000fea0003800000 */
.L_x_5349:
        /* <DEDUP_REMOVED lines=26> */
.L_x_5355:
[----:B------:R-:W-:Y:S02]  /*131c0*/  IMAD.MOV.U32 R7, RZ, RZ, 0x4 ;  /* 0x00000004ff077424 */ /* 0x000fe400078e00ff */
[----:B------:R-:W-:-:S04]  /*131d0*/  IMAD R6, R0, c[0x0][0x10], R9 ;  /* 0x0000040000067a24 */ /* 0x000fc800078e0209 */
[----:B------:R-:W-:-:S05]  /*131e0*/  IMAD.WIDE.U32 R6, R6, R7, c[0x0][0x550] ;  /* 0x0001540006067625 */ /* 0x000fca00078e0007 */
[----:B------:R-:W2:Y:S04]  /*131f0*/  LDG.E.U8 R13, [R6.64] ;  /* 0x00000024060d7981 */ /* 0x000ea8000c1e1100 */
[----:B------:R-:W3:Y:S04]  /*13200*/  LDG.E.U8 R8, [R6.64+0x1] ;  /* 0x0000012406087981 */ /* 0x000ee8000c1e1100 */
[----:B------:R-:W4:Y:S04]  /*13210*/  LDG.E.U8 R10, [R6.64+0x2] ;  /* 0x00000224060a7981 */ /* 0x000f28000c1e1100 */
[----:B------:R-:W5:Y:S01]  /*13220*/  LDG.E.U8 R11, [R6.64+0x3] ;  /* 0x00000324060b7981 */ /* 0x000f62000c1e1100 */
[----:B------:R-:W-:-:S02]  /*13230*/  MOV R12, c[0x0][0x0] ;  /* 0x00000000000c7a02 */ /* 0x000fc40000000f00 */
[----:B------:R-:W-:Y:S02]  /*13240*/  LOP3.LUT P1, RZ, R26, 0xff, RZ, 0xc0, !PT ;  /* 0x000000ff1aff7812 */ /* 0x000fe4000782c0ff */
[----:B------:R-:W-:Y:S01]  /*13250*/  LOP3.LUT P2, RZ, R23, 0xff, RZ, 0xc0, !PT ;  /* 0x000000ff17ff7812 */ /* 0x000fe2000784c0ff */
[----:B------:R-:W-:Y:S01]  /*13260*/  IMAD R9, R12, c[0x0][0x4], R9 ;  /* 0x000001000c097a24 */ /* 0x000fe200078e0209 */
[----:B------:R-:W-:Y:S02]  /*13270*/  LOP3.LUT P4, RZ, R19, 0xff, RZ, 0xc0, !PT ;  /* 0x000000ff13ff7812 */ /* 0x000fe4000788c0ff */
[----:B------:R-:W-:Y:S02]  /*13280*/  LOP3.LUT P0, RZ, R16, 0xff, RZ, 0xc0, !PT ;  /* 0x000000ff10ff7812 */ /* 0x000fe4000780c0ff */
[----:B------:R-:W-:Y:S02]  /*13290*/  ISETP.GE.U32.AND P5, PT, R9, c[0x0][0x178], PT ;  /* 0x00005e0009007a0c */ /* 0x000fe40003fa6070 */
        /* <DEDUP_REMOVED lines=9> */
.L_x_5354:
[----:B------:R-:W-:Y:S05]  /*13330*/  BSYNC B1 ;  /* 0x0000000000017941 */ /* 0x000fea0003800000 */
.L_x_5353:
[----:B------:R-:W-:Y:S05]  /*13340*/  BRA `(.L_x_5356) ;  /* 0x0000020000007947 */ /* 0x000fea0003800000 */
.L_x_5352:
        /* <DEDUP_REMOVED lines=9> */
.L_x_5357:
        /* <DEDUP_REMOVED lines=23> */
.L_x_5356:
[----:B------:R-:W-:Y:S05]  /*13550*/  BSYNC B0 ;  /* 0x0000000000007941 */ /* 0x000fea0003800000 */
.L_x_5351:
        /* <DEDUP_REMOVED lines=10> */
[----:B0-----:R-:W-:-:S05]  /*13600*/  IMAD.U32 R7, RZ, RZ, UR4 ;  /* 0x00000004ff077e24 */ /* 0x001fca000f8e00ff */
.L_x_5361:
        /* <DEDUP_REMOVED lines=30> */
.L_x_5360:
[----:B------:R-:W-:Y:S05]  /*137f0*/  BSYNC B0 ;  /* 0x0000000000007941 */ /* 0x000fea0003800000 */
.L_x_5359:
[----:B0-----:R-:W-:Y:S01]  /*13800*/  IMAD.MOV.U32 R7, RZ, RZ, R9 ;  /* 0x000000ffff077224 */ /* 0x001fe200078e0009 */
[----:B------:R-:W-:Y:S05]  /*13810*/  @P4 BRA `(.L_x_5361) ;  /* 0xfffffdf000004947 */ /* 0x000fea000383ffff */
.L_x_5358:
        /* <DEDUP_REMOVED lines=16> */
.L_x_5366:
        /* <DEDUP_REMOVED lines=28> */
.L_x_5365:
[----:B------:R-:W-:Y:S05]  /*13ae0*/  BSYNC B0 ;  /* 0x0000000000007941 */ /* 0x000fea0003800000 */
.L_x_5364:
[----:B------:R-:W-:-:S04]  /*13af0*/  SHF.R.S32.HI R0, RZ, 0x1, R0 ;  /* 0x00000001ff007819 */ /* 0x000fc80000011400 */
[----:B------:R-:W-:-:S13]  /*13b00*/  ISETP.GE.AND P0, PT, R0, 0x20, PT ;  /* 0x000000200000780c */ /* 0x000fda0003f06270 */
[----:B------:R-:W-:Y:S05]  /*13b10*/  @P0 BRA `(.L_x_5366) ;  /* 0xfffffe0000000947 */ /* 0x000fea000383ffff */
[----:B------:R-:W-:-:S03]  /*13b20*/  MOV R0, 0x20 ;  /* 0x0000002000007802 */ /* 0x000fc60000000f00 */
.L_x_5363:
[----:B0-----:R-:W-:Y:S01]  /*13b30*/  BAR.SYNC.DEFER_BLOCKING 0x0 ;  /* 0x0000000000007b1d */ /* 0x001fe20000010000 */
[----:B------:R-:W-:-:S13]  /*13b40*/  ISETP.GE.AND P0, PT, R0, 0x2, PT ;  /* 0x000000020000780c */ /* 0x000fda0003f06270 */
[----:B------:R-:W-:Y:S05]  /*13b50*/  @!P0 BRA `(.L_x_5362) ;  /* 0x000001e000008947 */ /* 0x000fea0003800000 */
[----:B------:R-:W-:Y:S02]  /*13b60*/  IMAD.MOV.U32 R7, RZ, RZ, 0x1 ;  /* 0x00000001ff077424 */ /* 0x000fe400078e00ff */
.L_x_5367:
        /* <DEDUP_REMOVED lines=29> */
.L_x_5362:
        /* <DEDUP_REMOVED lines=25> */
.L_x_5369:
        /* <DEDUP_REMOVED lines=24> */
.L_x_5371:
        /* <DEDUP_REMOVED lines=26> */
.L_x_5372:
        /* <DEDUP_REMOVED lines=9> */
[----:B------:R-:W-:Y:S01]  /*14280*/  MOV R4, c[0x4][0x640] ;  /* 0x0101900000047a02 */ /* 0x000fe20000000f00 */
[----:B------:R-:W-:Y:S01]  /*14290*/  IMAD.MOV.U32 R5, RZ, RZ, c[0x4][0x644] ;  /* 0x01019100ff057624 */ /* 0x000fe200078e00ff */
[----:B0-----:R0:W1:Y:S01]  /*142a0*/  LDC.64 R2, c[0x4][R0] ;  /* 0x0100000000027b82 */ /* 0x0010620000000a00 */
        /* <DEDUP_REMOVED lines=14> */
.L_x_5373:
        /* <DEDUP_REMOVED lines=26> */
.L_x_5374:
[----:B------:R-:W-:Y:S02]  /*14530*/  IADD3 R18, P1, R18, c[0x0][0x538], RZ ;  /* 0x00014e0012127a10 */ /* 0x000fe40007f3e0ff */
[----:B------:R-:W-:-:S03]  /*14540*/  LOP3.LUT P0, RZ, R16, 0xff, RZ, 0xc0, !PT ;  /* 0x000000ff10ff7812 */ /* 0x000fc6000780c0ff */
[----:B------:R-:W-:Y:S01]  /*14550*/  IMAD.X R19, RZ, RZ, c[0x0][0x53c], P1 ;  /* 0x00014f00ff137624 */ /* 0x000fe200008e06ff */
[----:B0-----:R-:W-:-:S05]  /*14560*/  SEL R3, RZ, 0x1, !P0 ;  /* 0x00000001ff037807 */ /* 0x001fca0004000000 */
[----:B------:R-:W-:Y:S01]  /*14570*/  STG.E.U8 [R18.64], R3 ;  /* 0x0000000312007986 */ /* 0x000fe2000c101124 */
[----:B------:R-:W-:Y:S05]  /*14580*/  EXIT ;  /* 0x000000000000794d */ /* 0x000fea0003800000 */
.L_x_5370:
[----:B------:R-:W-:Y:S04]  /*14590*/  STG.E.U8 [R4.64], R26 ;  /* 0x0000001a04007986 */ /* 0x000fe8000c101124 */
[----:B------:R-:W-:Y:S04]  /*145a0*/  STG.E.U8 [R4.64+0x1], R23 ;  /* 0x0000011704007986 */ /* 0x000fe8000c101124 */
[----:B------:R-:W-:Y:S04]  /*145b0*/  STG.E.U8 [R4.64+0x2], R19 ;  /* 0x0000021304007986 */ /* 0x000fe8000c101124 */
[----:B------:R-:W-:Y:S01]  /*145c0*/  STG.E.U8 [R4.64+0x3], R16 ;  /* 0x0000031004007986 */ /* 0x000fe2000c101124 */
[----:B------:R-:W-:Y:S05]  /*145d0*/  EXIT ;  /* 0x000000000000794d */ /* 0x000fea0003800000 */
.L_x_5368:
        /* <DEDUP_REMOVED lines=55> */
.L_x_5376:
        /* <DEDUP_REMOVED lines=26> */
.L_x_5377:
        /* <DEDUP_REMOVED lines=26> */
.L_x_5378:
        /* <DEDUP_REMOVED lines=26> */
.L_x_5379:
[----:B------:R-:W-:Y:S02]  /*14e30*/  IADD3 R18, P1, R18, c[0x0][0x538], RZ ;  /* 0x00014e0012127a10 */ /* 0x000fe40007f3e0ff */
[----:B------:R-:W-:Y:S02]  /*14e40*/  LOP3.LUT P0, RZ, R16, 0xff, RZ, 0xc0, !PT ;  /* 0x000000ff10ff7812 */ /* 0x000fe4000780c0ff */
[----:B------:R-:W-:Y:S02]  /*14e50*/  IADD3.X R19, RZ, c[0x0][0x53c], RZ, P1, !PT ;  /* 0x00014f00ff137a10 */ /* 0x000fe40000ffe4ff */
[----:B0-----:R-:W-:-:S05]  /*14e60*/  SEL R3, RZ, 0x1, !P0 ;  /* 0x00000001ff037807 */ /* 0x001fca0004000000 */
[----:B------:R-:W-:Y:S01]  /*14e70*/  STG.E.U8 [R18.64], R3 ;  /* 0x0000000312007986 */ /* 0x000fe2000c101124 */
[----:B------:R-:W-:Y:S05]  /*14e80*/  EXIT ;  /* 0x000000000000794d */ /* 0x000fea0003800000 */
.L_x_5375:
        /* <DEDUP_REMOVED lines=13> */
.L_x_5340:
        /* <DEDUP_REMOVED lines=32> */
.L_x_5381:
        /* <DEDUP_REMOVED lines=24> */
.L_x_5383:
        /* <DEDUP_REMOVED lines=26> */
.L_x_5384:
        /* <DEDUP_REMOVED lines=26> */
.L_x_5385:
        /* <DEDUP_REMOVED lines=26> */
.L_x_5386:
[----:B------:R-:W-:Y:S02]  /*157c0*/  IADD3 R18, P1, R18, c[0x0][0x538], RZ ;  /* 0x00014e0012127a10 */ /* 0x000fe40007f3e0ff */
[----:B------:R-:W-:-:S03]  /*157d0*/  LOP3.LUT P0, RZ, R16, 0xff, RZ, 0xc0, !PT ;  /* 0x000000ff10ff7812 */ /* 0x000fc6000780c0ff */
[----:B------:R-:W-:Y:S01]  /*157e0*/  IMAD.X R19, RZ, RZ, c[0x0][0x53c], P1 ;  /* 0x00014f00ff137624 */ /* 0x000fe200008e06ff */
[----:B0-----:R-:W-:-:S05]  /*157f0*/  SEL R3, RZ, 0x1, !P0 ;  /* 0x00000001ff037807 */ /* 0x001fca0004000000 */
[----:B------:R-:W-:Y:S01]  /*15800*/  STG.E.U8 [R18.64], R3 ;  /* 0x0000000312007986 */ /* 0x000fe2000c101124 */
[----:B------:R-:W-:Y:S05]  /*15810*/  EXIT ;  /* 0x000000000000794d */ /* 0x000fea0003800000 */
.L_x_5382:
[----:B------:R-:W-:Y:S04]  /*15820*/  STG.E.U8 [R4.64], R26 ;  /* 0x0000001a04007986 */ /* 0x000fe8000c101124 */
[----:B------:R-:W-:Y:S04]  /*15830*/  STG.E.U8 [R4.64+0x1], R23 ;  /* 0x0000011704007986 */ /* 0x000fe8000c101124 */
[----:B------:R-:W-:Y:S04]  /*15840*/  STG.E.U8 [R4.64+0x2], R19 ;  /* 0x0000021304007986 */ /* 0x000fe8000c101124 */
[----:B------:R-:W-:Y:S01]  /*15850*/  STG.E.U8 [R4.64+0x3], R16 ;  /* 0x0000031004007986 */ /* 0x000fe2000c101124 */
[----:B------:R-:W-:Y:S05]  /*15860*/  EXIT ;  /* 0x000000000000794d */ /* 0x000fea0003800000 */
.L_x_5380:
        /* <DEDUP_REMOVED lines=55> */
.L_x_5388:
        /* <DEDUP_REMOVED lines=26> */
.L_x_5389:
        /* <DEDUP_REMOVED lines=26> */
.L_x_5390:
        /* <DEDUP_REMOVED lines=26> */
.L_x_5391:
[----:B------:R-:W-:Y:S02]  /*160c0*/  IADD3 R18, P1, R18, c[0x0][0x538], RZ ;  /* 0x00014e0012127a10 */ /* 0x000fe40007f3e0ff */
[----:B------:R-:W-:-:S03]  /*160d0*/  LOP3.LUT P0, RZ, R16, 0xff, RZ, 0xc0, !PT ;  /* 0x000000ff10ff7812 */ /* 0x000fc6000780c0ff */
[----:B------:R-:W-:Y:S01]  /*160e0*/  IMAD.X R19, RZ, RZ, c[0x0][0x53c], P1 ;  /* 0x00014f00ff137624 */ /* 0x000fe200008e06ff */
[----:B0-----:R-:W-:-:S05]  /*160f0*/  SEL R3, RZ, 0x1, !P0 ;  /* 0x00000001ff037807 */ /* 0x001fca0004000000 */
[----:B------:R-:W-:Y:S01]  /*16100*/  STG.E.U8 [R18.64], R3 ;  /* 0x0000000312007986 */ /* 0x000fe2000c101124 */
[----:B------:R-:W-:Y:S05]  /*16110*/  EXIT ;  /* 0x000000000000794d */ /* 0x000fea0003800000 */
.L_x_5387:
        /* <DEDUP_REMOVED lines=13> */
.L_x_5392:
        /* <DEDUP_REMOVED lines=9> */
.L_x_7663:


//--------------------- .text._ZN2at6native13reduce_kernelILi512ELi1ENS0_8ReduceOpIfNS0_14func_wrapper_tIbZZZNS0_15and_kernel_cudaERNS_14TensorIteratorEENKUlvE_clEvENKUlvE5_clEvEUlbfE_EEjbLi4ELi4EEEEEvT1_ --------------------------
	.section	.text._ZN2at6native13reduce_kernelILi512ELi1ENS0_8ReduceOpIfNS0_14func_wrapper_tIbZZZNS0_15and_kernel_cudaERNS_14TensorIteratorEENKUlvE_clEvENKUlvE5_clEvEUlbfE_EEjbLi4ELi4EEEEEvT1_,"ax",@progbits
	.sectioninfo	@"SHI_REGISTERS=26"
	.align	128
        .global         _ZN2at6native13reduce_kernelILi512ELi1ENS0_8ReduceOpIfNS0_14func_wrapper_tIbZZZNS0_15and_kernel_cudaERNS_14TensorIteratorEENKUlvE_clEvENKUlvE5_clEvEUlbfE_EEjbLi4ELi4EEEEEvT1_
        .type           _ZN2at6native13reduce_kernelILi512ELi1ENS0_8ReduceOpIfNS0_14func_wrapper_tIbZZZNS0_15and_kernel_cudaERNS_14TensorIteratorEENKUlvE_clEvENKUlvE5_clEvEUlbfE_EEjbLi4ELi4EEEEEvT1_,@function
        .size           _ZN2at6native13reduce_kernelILi512ELi1ENS0_8ReduceOpIfNS0_14func_wrapper_tIbZZZNS0_15and_kernel_cudaERNS_14TensorIteratorEENKUlvE_clEvENKUlvE5_clEvEUlbfE_EEjbLi4ELi4EEEEEvT1_,(.L_x_7664 - _ZN2at6native13reduce_kernelILi512ELi1ENS0_8ReduceOpIfNS0_14func_wrapper_tIbZZZNS0_15and_kernel_cudaERNS_14TensorIteratorEENKUlvE_clEvENKUlvE5_clEvEUlbfE_EEjbLi4ELi4EEEEEvT1_)
        .other          _ZN2at6native13reduce_kernelILi512ELi1ENS0_8ReduceOpIfNS0_14func_wrapper_tIbZZZNS0_15and_kernel_cudaERNS_14TensorIteratorEENKUlvE_clEvENKUlvE5_clEvEUlbfE_EEjbLi4ELi4EEEEEvT1_,@"STO_CUDA_ENTRY STV_DEFAULT"
_ZN2at6native13reduce_kernelILi512ELi1ENS0_8ReduceOpIfNS0_14func_wrapper_tIbZZZNS0_15and_kernel_cudaERNS_14TensorIteratorEENKUlvE_clEvENKUlvE5_clEvEUlbfE_EEjbLi4ELi4EEEEEvT1_:
.text._ZN2at6native13reduce_kernelILi512ELi1ENS0_8ReduceOpIfNS0_14func_wrapper_tIbZZZNS0_15and_kernel_cudaERNS_14TensorIteratorEENKUlvE_clEvENKUlvE5_clEvEUlbfE_EEjbLi4ELi4EEEEEvT1_:
        /* <DEDUP_REMOVED lines=208> */
.L_x_5393:
        /* <DEDUP_REMOVED lines=41> */
.L_x_5402:
[----:B------:R-:W-:Y:S05]  /*0f90*/  BSYNC B3 ;  /* 0x0000000000037941 */ /* 0x000fea0003800000 */
.L_x_5401:
        /* <DEDUP_REMOVED lines=10> */
[----:B------:R-:W-:-:S04]  /*1040*/  ISETP.NE.AND P0, PT, R0, RZ, P0 ;  /* 0x000000ff0000720c */ /* 0x000fc80000705270 */
[----:B------:R-:W-:-:S04]  /*1050*/  SEL R0, RZ, 0x1, !P0 ;  /* 0x00000001ff007807 */ /* 0x000fc80004000000 */
.L_x_5400:
[----:B------:R-:W-:Y:S05]  /*1060*/  BSYNC B2 ;  /* 0x0000000000027941 */ /* 0x000fea0003800000 */
.L_x_5399:
[C---:B------:R-:W-:Y:S02]  /*1070*/  IADD3 R5, P0, -R8.reuse, 0x4, RZ ;  /* 0x0000000408057810 */ /* 0x040fe40007f1e1ff */
[----:B------:R-:W-:Y:S02]  /*1080*/  IADD3 R3, R8, c[0x0][0x168], RZ ;  /* 0x00005a0008037a10 */ /* 0x000fe40007ffe0ff */
[----:B------:R-:W-:Y:S01]  /*1090*/  LEA R14, P1, R5, R14, 0x2 ;  /* 0x0000000e050e7211 */ /* 0x000fe200078210ff */
[----:B------:R-:W-:Y:S01]  /*10a0*/  IMAD.X R6, RZ, RZ, -0x1, P0 ;  /* 0xffffffffff067424 */ /* 0x000fe200000e06ff */
[----:B------:R-:W-:-:S04]  /*10b0*/  IADD3 R3, R3, -0x4, RZ ;  /* 0xfffffffc03037810 */ /* 0x000fc80007ffe0ff */
[----:B------:R-:W-:Y:S02]  /*10c0*/  LEA.HI.X R15, R5, R15, R6, 0x2, P1 ;  /* 0x0000000f050f7211 */ /* 0x000fe400008f1406 */
.L_x_5398:
[----:B------:R-:W-:Y:S05]  /*10d0*/  BSYNC B1 ;  /* 0x0000000000017941 */ /* 0x000fea0003800000 */
.L_x_5397:
        /* <DEDUP_REMOVED lines=11> */
.L_x_5405:
        /* <DEDUP_REMOVED lines=22> */
.L_x_5404:
[----:B------:R-:W-:Y:S05]  /*12f0*/  BSYNC B1 ;  /* 0x0000000000017941 */ /* 0x000fea0003800000 */
.L_x_5403:
        /* <DEDUP_REMOVED lines=8> */
.L_x_5407:
[----:B------:R-:W-:Y:S05]  /*1380*/  BSYNC B1 ;  /* 0x0000000000017941 */ /* 0x000fea0003800000 */
.L_x_5406:
        /* <DEDUP_REMOVED lines=14> */
.L_x_5409:
[----:B------:R-:W-:Y:S05]  /*1470*/  BSYNC B1 ;  /* 0x0000000000017941 */ /* 0x000fea0003800000 */
.L_x_5408:
        /* <DEDUP_REMOVED lines=8> */
.L_x_5396:
        /* <DEDUP_REMOVED lines=24> */
.L_x_5419:
        /* <DEDUP_REMOVED lines=212> */
.L_x_5414:
        /* <DEDUP_REMOVED lines=225> */
.L_x_5415:
        /* <DEDUP_REMOVED lines=226> */
.L_x_5416:
        /* <DEDUP_REMOVED lines=215> */
.L_x_5417:
        /* <DEDUP_REMOVED lines=26> */
.L_x_5418:
[----:B------:R-:W-:Y:S05]  /*4f00*/  BSYNC B2 ;  /* 0x0000000000027941 */ /* 0x000fea0003800000 */
.L_x_5413:
[----:B------:R-:W-:Y:S05]  /*4f10*/  BSYNC B1 ;  /* 0x0000000000017941 */ /* 0x000fea0003800000 */
.L_x_5412:
[----:B------:R-:W-:Y:S01]  /*4f20*/  ISETP.GE.U32.AND P0, PT, R21, c[0x0][0x168], PT ;  /* 0x00005a0015007a0c */ /* 0x000fe20003f06070 */
[----:B------:R-:W-:-:S12]  /*4f30*/  BSSY B1, `(.L_x_5420) ;  /* 0x000033d000017945 */ /* 0x000fd80003800000 */
[----:B------:R-:W-:Y:S05]  /*4f40*/  @P0 BRA `(.L_x_5421) ;  /* 0x000033b000000947 */ /* 0x000fea0003800000 */
[----:B------:R-:W-:Y:S01]  /*4f50*/  ISETP.NE.AND P1, PT, RZ, c[0x0][0x1a4], PT ;  /* 0x00006900ff007a0c */ /* 0x000fe20003f25270 */
[----:B------:R-:W-:-:S12]  /*4f60*/  IMAD.MOV.U32 R5, RZ, RZ, RZ ;  /* 0x000000ffff057224 */ /* 0x000fd800078e00ff */
[----:B------:R-:W-:Y:S05]  /*4f70*/  @!P1 BRA `(.L_x_5422) ;  /* 0x00000c7000009947 */ /* 0x000fea0003800000 */
[----:B0-----:R-:W-:Y:S01]  /*4f80*/  MOV R11, R21 ;  /* 0x00000015000b7202 */ /* 0x001fe20000000f00 */
        /* <DEDUP_REMOVED lines=198> */
.L_x_5422:
        /* <DEDUP_REMOVED lines=207> */
.L_x_5423:
        /* <DEDUP_REMOVED lines=207> */
.L_x_5424:
        /* <DEDUP_REMOVED lines=207> */
.L_x_5425:
[----:B------:R-:W-:-:S04]  /*82c0*/  LOP3.LUT R3, R18, 0xfffffffc, RZ, 0xc0, !PT ;  /* 0xfffffffc12037812 */ /* 0x000fc800078ec0ff */
[----:B------:R-:W-:-:S05]  /*82d0*/  IADD3 R2, P1, R14, R3, RZ ;  /* 0x000000030e027210 */ /* 0x000fca0007f3e0ff */
[----:B------:R-:W-:-:S06]  /*82e0*/  IMAD.X R3, RZ, RZ, R15, P1 ;  /* 0x000000ffff037224 */ /* 0x000fcc00008e060f */
[----:B------:R0:W5:Y:S02]  /*82f0*/  LDG.E R3, [R2.64] ;  /* 0x0000002402037981 */ /* 0x000164000c1e1900 */
.L_x_5421:
[----:B0-----:R-:W-:Y:S05]  /*8300*/  BSYNC B1 ;  /* 0x0000000000017941 */ /* 0x001fea0003800000 */
.L_x_5420:
        /* <DEDUP_REMOVED lines=27> */
.L_x_5427:
[----:B------:R-:W-:Y:S05]  /*84c0*/  BSYNC B1 ;  /* 0x0000000000017941 */ /* 0x000fea0003800000 */
.L_x_5426:
        /* <DEDUP_REMOVED lines=8> */
.L_x_5411:
        /* <DEDUP_REMOVED lines=10> */
.L_x_5431:
        /* <DEDUP_REMOVED lines=36> */
.L_x_5430:
[----:B------:R-:W-:Y:S01]  /*8830*/  MOV R6, R2 ;  /* 0x0000000200067202 */ /* 0x000fe20000000f00 */
[----:B------:R-:W-:Y:S02]  /*8840*/  IMAD.MOV.U32 R4, RZ, RZ, R7 ;  /* 0x000000ffff047224 */ /* 0x000fe400078e0007 */
.L_x_5429:
[----:B------:R-:W-:Y:S05]  /*8850*/  BSYNC B1 ;  /* 0x0000000000017941 */ /* 0x000fea0003800000 */
.L_x_5428:
        /* <DEDUP_REMOVED lines=23> */
.L_x_5433:
[----:B0-----:R-:W-:Y:S05]  /*89d0*/  BSYNC B1 ;  /* 0x0000000000017941 */ /* 0x001fea0003800000 */
.L_x_5432:
        /* <DEDUP_REMOVED lines=27> */
.L_x_5435:
[----:B------:R-:W-:Y:S05]  /*8b90*/  BSYNC B1 ;  /* 0x0000000000017941 */ /* 0x000fea0003800000 */
.L_x_5434:
        /* <DEDUP_REMOVED lines=8> */
.L_x_5410:
        /* <DEDUP_REMOVED lines=14> */
.L_x_5439:
        /* <DEDUP_REMOVED lines=32> */
.L_x_5438:
[----:B------:R-:W-:Y:S01]  /*8f00*/  IMAD.MOV.U32 R9, RZ, RZ, R6 ;  /* 0x000000ffff097224 */ /* 0x000fe200078e0006 */
[----:B------:R-:W-:-:S02]  /*8f10*/  MOV R5, R10 ;  /* 0x0000000a00057202 */ /* 0x000fc40000000f00 */
.L_x_5437:
[----:B------:R-:W-:Y:S05]  /*8f20*/  BSYNC B1 ;  /* 0x0000000000017941 */ /* 0x000fea0003800000 */
.L_x_5436:
        /* <DEDUP_REMOVED lines=19> */
.L_x_5441:
[----:B0-----:R-:W-:Y:S05]  /*9060*/  BSYNC B1 ;  /* 0x0000000000017941 */ /* 0x001fea0003800000 */
.L_x_5440:
        /* <DEDUP_REMOVED lines=27> */
.L_x_5443:
[----:B------:R-:W-:Y:S05]  /*9220*/  BSYNC B1 ;  /* 0x0000000000017941 */ /* 0x000fea0003800000 */
.L_x_5442:
[----:B------:R-:W-:Y:S02]  /*9230*/  LOP3.LUT P0, RZ, R3, 0xff, RZ, 0xc0, !PT ;  /* 0x000000ff03ff7812 */ /* 0x000fe4000780c0ff */
[----:B------:R-:W-:Y:S02]  /*9240*/  LOP3.LUT P1, RZ, R2, 0xff, RZ, 0xc0, !PT ;  /* 0x000000ff02ff7812 */ /* 0x000fe4000782c0ff */
[----:B------:R-:W-:Y:S02]  /*9250*/  LOP3.LUT P2, RZ, R0, 0xff, RZ, 0xc0, !PT ;  /* 0x000000ff00ff7812 */ /* 0x000fe4000784c0ff */
[----:B------:R-:W-:Y:S02]  /*9260*/  LOP3.LUT P3, RZ, R4, 0xff, RZ, 0xc0, !PT ;  /* 0x000000ff04ff7812 */ /* 0x000fe4000786c0ff */
[----:B------:R-:W-:-:S04]  /*9270*/  PLOP3.LUT P0, PT, P2, P1, P0, 0x80, 0x0 ;  /* 0x000000000000781c */ /* 0x000fc80001703000 */
[----:B------:R-:W-:-:S04]  /*9280*/  PLOP3.LUT P0, PT, P0, P3, PT, 0x80, 0x0 ;  /* 0x000000000000781c */ /* 0x000fc80000707070 */
[----:B------:R-:W-:-:S04]  /*9290*/  SEL R19, RZ, 0x1, !P0 ;  /* 0x00000001ff137807 */ /* 0x000fc80004000000 */
.L_x_5395:
[----:B------:R-:W-:Y:S05]  /*92a0*/  BSYNC B0 ;  /* 0x0000000000007941 */ /* 0x000fea0003800000 */
.L_x_5394:
[----:B------:R-:W-:-:S13]  /*92b0*/  ISETP.NE.AND P0, PT, RZ, c[0x0][0x180], PT ;  /* 0x00006000ff007a0c */ /* 0x000fda0003f05270 */
[----:B------:R-:W-:Y:S05]  /*92c0*/  @!P0 BRA `(.L_x_5444) ;  /* 0x0000015000008947 */ /* 0x000fea0003800000 */
[----:B-----5:R-:W-:Y:S01]  /*92d0*/  IMAD R0, R20, c[0x0][0x0], R23 ;  /* 0x0000000014007a24 */ /* 0x020fe200078e0217 */
[----:B------:R-:W-:Y:S02]  /*92e0*/  ULDC UR4, c[0x0][0x4] ;  /* 0x0000010000047ab9 */ /* 0x000fe40000000800 */
[----:B------:R-:W-:Y:S02]  /*92f0*/  USHF.R.U32.HI UR4, URZ, 0x1, UR4 ;  /* 0x000000013f047899 */ /* 0x000fe40008011604 */
[----:B------:R0:W-:Y:S04]  /*9300*/  STS.U8 [R0+0x10], R19 ;  /* 0x0000101300007388 */ /* 0x0001e80000000000 */
[----:B------:R-:W-:-:S13]  /*9310*/  ISETP.NE.AND P0, PT, RZ, UR4, PT ;  /* 0x00000004ff007c0c */ /* 0x000fda000bf05270 */
[----:B------:R-:W-:Y:S05]  /*9320*/  @!P0 BRA `(.L_x_5444) ;  /* 0x000000f000008947 */ /* 0x000fea0003800000 */
[----:B0-----:R-:W-:-:S05]  /*9330*/  IMAD.U32 R3, RZ, RZ, UR4 ;  /* 0x00000004ff037e24 */ /* 0x001fca000f8e00ff */
.L_x_5445:
        /* <DEDUP_REMOVED lines=14> */
.L_x_5444:
[----:B0-----:R-:W-:-:S13]  /*9420*/  ISETP.NE.AND P0, PT, RZ, c[0x0][0x17c], PT ;  /* 0x00005f00ff007a0c */ /* 0x001fda0003f05270 */
[----:B------:R-:W-:Y:S05]  /*9430*/  @!P0 BRA `(.L_x_5446) ;  /* 0x0000027000008947 */ /* 0x000fea0003800000 */
[----:B------:R-:W-:Y:S01]  /*9440*/  IMAD.MOV.U32 R2, RZ, RZ, c[0x0][0x0] ;  /* 0x00000000ff027624 */ /* 0x000fe200078e00ff */
[----:B-----5:R-:W-:-:S04]  /*9450*/  MOV R0, c[0x0][0x0] ;  /* 0x0000000000007a02 */ /* 0x020fc80000000f00 */
        /* <DEDUP_REMOVED lines=9> */
.L_x_5448:
        /* <DEDUP_REMOVED lines=15> */
.L_x_5447:
[----:B------:R-:W-:Y:S01]  /*95e0*/  BAR.SYNC.DEFER_BLOCKING 0x0 ;  /* 0x0000000000007b1d */ /* 0x000fe20000010000 */
[----:B------:R-:W-:-:S13]  /*95f0*/  ISETP.GE.AND P0, PT, R0, 0x2, PT ;  /* 0x000000020000780c */ /* 0x000fda0003f06270 */
[----:B------:R-:W-:Y:S05]  /*9600*/  @!P0 BRA `(.L_x_5446) ;  /* 0x000000a000008947 */ /* 0x000fea0003800000 */
[----:B------:R-:W-:Y:S02]  /*9610*/  IMAD.MOV.U32 R3, RZ, RZ, 0x1 ;  /* 0x00000001ff037424 */ /* 0x000fe400078e00ff */
.L_x_5449:
        /* <DEDUP_REMOVED lines=9> */
.L_x_5446:
        /* <DEDUP_REMOVED lines=202> */
.L_x_5450:
        /* <DEDUP_REMOVED lines=213> */
.L_x_5452:
        /* <DEDUP_REMOVED lines=11> */
.L_x_5454:
[----:B------:R-:W-:Y:S05]  /*b150*/  BSYNC B0 ;  /* 0x0000000000007941 */ /* 0x000fea0003800000 */
.L_x_5453:
        /* <DEDUP_REMOVED lines=12> */
.L_x_5456:
[----:B------:R-:W-:Y:S05]  /*b220*/  BSYNC B0 ;  /* 0x0000000000007941 */ /* 0x000fea0003800000 */
.L_x_5455:
        /* <DEDUP_REMOVED lines=30> */
.L_x_5458:
[----:B------:R-:W-:Y:S05]  /*b410*/  BSYNC B0 ;  /* 0x0000000000007941 */ /* 0x000fea0003800000 */
.L_x_5457:
        /* <DEDUP_REMOVED lines=20> */
.L_x_5463:
        /* <DEDUP_REMOVED lines=11> */
.L_x_5462:
[----:B------:R-:W-:Y:S05]  /*b610*/  BSYNC B1 ;  /* 0x0000000000017941 */ /* 0x000fea0003800000 */
.L_x_5461:
[----:B------:R-:W-:Y:S05]  /*b620*/  BRA `(.L_x_5464) ;  /* 0x000000e000007947 */ /* 0x000fea0003800000 */
.L_x_5460:
[----:B------:R-:W-:-:S13]  /*b630*/  ISETP.GE.U32.AND P0, PT, R20, c[0x0][0x178], PT ;  /* 0x00005e0014007a0c */ /* 0x000fda0003f06070 */
[----:B------:R-:W-:Y:S05]  /*b640*/  @P0 BRA `(.L_x_5464) ;  /* 0x000000c000000947 */ /* 0x000fea0003800000 */
[----:B------:R-:W-:-:S05]  /*b650*/  MOV R7, R20 ;  /* 0x0000001400077202 */ /* 0x000fca0000000f00 */
.L_x_5465:
        /* <DEDUP_REMOVED lines=11> */
.L_x_5464:
[----:B------:R-:W-:Y:S05]  /*b710*/  BSYNC B0 ;  /* 0x0000000000007941 */ /* 0x000fea0003800000 */
.L_x_5459:
        /* <DEDUP_REMOVED lines=8> */
.L_x_5467:
        /* <DEDUP_REMOVED lines=14> */
.L_x_5466:
        /* <DEDUP_REMOVED lines=12> */
.L_x_5470:
        /* <DEDUP_REMOVED lines=15> */
.L_x_5469:
[----:B0-----:R-:W-:Y:S01]  /*ba30*/  BAR.SYNC.DEFER_BLOCKING 0x0 ;  /* 0x0000000000007b1d */ /* 0x001fe20000010000 */
[----:B------:R-:W-:-:S13]  /*ba40*/  ISETP.GE.AND P0, PT, R0, 0x2, PT ;  /* 0x000000020000780c */ /* 0x000fda0003f06270 */
[----:B------:R-:W-:Y:S05]  /*ba50*/  @!P0 BRA `(.L_x_5468) ;  /* 0x000000a000008947 */ /* 0x000fea0003800000 */
[----:B------:R-:W-:Y:S02]  /*ba60*/  IMAD.MOV.U32 R5, RZ, RZ, 0x1 ;  /* 0x00000001ff057424 */ /* 0x000fe400078e00ff */
.L_x_5471:
        /* <DEDUP_REMOVED lines=9> */
.L_x_5468:
        /* <DEDUP_REMOVED lines=13> */
.L_x_5473:
        /* <DEDUP_REMOVED lines=23> */
.L_x_5475:
[----:B------:R-:W-:Y:S02]  /*bd40*/  IADD3 R16, P1, R16, c[0x0][0x538], RZ ;  /* 0x00014e0010107a10 */ /* 0x000fe40007f3e0ff */
[----:B------:R-:W-:-:S03]  /*bd50*/  LOP3.LUT P0, RZ, R17, 0xff, RZ, 0xc0, !PT ;  /* 0x000000ff11ff7812 */ /* 0x000fc6000780c0ff */
[----:B------:R-:W-:Y:S01]  /*bd60*/  IMAD.X R17, RZ, RZ, c[0x0][0x53c], P1 ;  /* 0x00014f00ff117624 */ /* 0x000fe200008e06ff */
[----:B------:R-:W-:-:S05]  /*bd70*/  SEL R3, RZ, 0x1, !P0 ;  /* 0x00000001ff037807 */ /* 0x000fca0004000000 */
[----:B------:R-:W-:Y:S01]  /*bd80*/  STG.E.U8 [R16.64], R3 ;  /* 0x0000000310007986 */ /* 0x000fe2000c101124 */
[----:B------:R-:W-:Y:S05]  /*bd90*/  EXIT ;  /* 0x000000000000794d */ /* 0x000fea0003800000 */
.L_x_5474:
[----:B------:R-:W-:Y:S01]  /*bda0*/  STG.E.U8 [R2.64], R17 ;  /* 0x0000001102007986 */ /* 0x000fe2000c101124 */
[----:B------:R-:W-:Y:S05]  /*bdb0*/  EXIT ;  /* 0x000000000000794d */ /* 0x000fea0003800000 */
.L_x_5472:
        /* <DEDUP_REMOVED lines=10> */
.L_x_5476:
        /* <DEDUP_REMOVED lines=23> */
.L_x_5478:
[----:B------:R-:W-:Y:S02]  /*bfd0*/  IADD3 R16, P1, R16, c[0x0][0x538], RZ ;  /* 0x00014e0010107a10 */ /* 0x000fe40007f3e0ff */
[----:B------:R-:W-:-:S03]  /*bfe0*/  LOP3.LUT P0, RZ, R17, 0xff, RZ, 0xc0, !PT ;  /* 0x000000ff11ff7812 */ /* 0x000fc6000780c0ff */
[----:B------:R-:W-:Y:S01]  /*bff0*/  IMAD.X R17, RZ, RZ, c[0x0][0x53c], P1 ;  /* 0x00014f00ff117624 */ /* 0x000fe200008e06ff */
[----:B------:R-:W-:-:S05]  /*c000*/  SEL R3, RZ, 0x1, !P0 ;  /* 0x00000001ff037807 */ /* 0x000fca0004000000 */
[----:B------:R-:W-:Y:S01]  /*c010*/  STG.E.U8 [R16.64], R3 ;  /* 0x0000000310007986 */ /* 0x000fe2000c101124 */
[----:B------:R-:W-:Y:S05]  /*c020*/  EXIT ;  /* 0x000000000000794d */ /* 0x000fea0003800000 */
.L_x_5477:
[----:B------:R-:W-:-:S04]  /*c030*/  LOP3.LUT P0, RZ, R17, 0xff, RZ, 0xc0, !PT ;  /* 0x000000ff11ff7812 */ /* 0x000fc8000780c0ff */
[----:B------:R-:W-:-:S05]  /*c040*/  SEL R5, RZ, 0x1, !P0 ;  /* 0x00000001ff057807 */ /* 0x000fca0004000000 */
[----:B------:R-:W-:Y:S01]  /*c050*/  STG.E.U8 [R2.64], R5 ;  /* 0x0000000502007986 */ /* 0x000fe2000c101124 */
[----:B------:R-:W-:Y:S05]  /*c060*/  EXIT ;  /* 0x000000000000794d */ /* 0x000fea0003800000 */
.L_x_5451:
        /* <DEDUP_REMOVED lines=20> */
.L_x_5480:
        /* <DEDUP_REMOVED lines=23> */
.L_x_5482:
[----:B------:R-:W-:Y:S02]  /*c320*/  IADD3 R18, P1, R18, c[0x0][0x538], RZ ;  /* 0x00014e0012127a10 */ /* 0x000fe40007f3e0ff */
[----:B------:R-:W-:Y:S02]  /*c330*/  LOP3.LUT P0, RZ, R19, 0xff, RZ, 0xc0, !PT ;  /* 0x000000ff13ff7812 */ /* 0x000fe4000780c0ff */
[----:B------:R-:W-:Y:S02]  /*c340*/  IADD3.X R19, RZ, c[0x0][0x53c], RZ, P1, !PT ;  /* 0x00014f00ff137a10 */ /* 0x000fe40000ffe4ff */
[----:B------:R-:W-:-:S05]  /*c350*/  SEL R3, RZ, 0x1, !P0 ;  /* 0x00000001ff037807 */ /* 0x000fca0004000000 */
[----:B------:R-:W-:Y:S01]  /*c360*/  STG.E.U8 [R18.64], R3 ;  /* 0x0000000312007986 */ /* 0x000fe2000c101124 */
[----:B------:R-:W-:Y:S05]  /*c370*/  EXIT ;  /* 0x000000000000794d */ /* 0x000fea0003800000 */
.L_x_5481:
[----:B------:R-:W-:Y:S01]  /*c380*/  STG.E.U8 [R2.64], R19 ;  /* 0x0000001302007986 */ /* 0x000fe2000c101124 */
[----:B------:R-:W-:Y:S05]  /*c390*/  EXIT ;  /* 0x000000000000794d */ /* 0x000fea0003800000 */
.L_x_5479:
        /* <DEDUP_REMOVED lines=10> */
.L_x_5483:
        /* <DEDUP_REMOVED lines=25> */
.L_x_5485:
[----:B------:R-:W-:-:S04]  /*c5d0*/  IADD3 R18, P0, R18, c[0x0][0x538], RZ ;  /* 0x00014e0012127a10 */ /* 0x000fc80007f1e0ff */
[----:B------:R-:W-:-:S05]  /*c5e0*/  IADD3.X R19, RZ, c[0x0][0x53c], RZ, P0, !PT ;  /* 0x00014f00ff137a10 */ /* 0x000fca00007fe4ff */
[----:B------:R-:W-:Y:S01]  /*c5f0*/  STG.E.U8 [R18.64], R16 ;  /* 0x0000001012007986 */ /* 0x000fe2000c101124 */
[----:B------:R-:W-:Y:S05]  /*c600*/  EXIT ;  /* 0x000000000000794d */ /* 0x000fea0003800000 */
.L_x_5484:
[----:B------:R-:W-:Y:S01]  /*c610*/  STG.E.U8 [R2.64], R16 ;  /* 0x0000001002007986 */ /* 0x000fe2000c101124 */
[----:B------:R-:W-:Y:S05]  /*c620*/  EXIT ;  /* 0x000000000000794d */ /* 0x000fea0003800000 */
.L_x_5486:
        /* <DEDUP_REMOVED lines=13> */
.L_x_7664:


//--------------------- .text._ZN2at6native13reduce_kernelILi256ELi2ENS0_8ReduceOpIfNS0_14func_wrapper_tIbZZZNS0_15and_kernel_cudaERNS_14TensorIteratorEENKUlvE_clEvENKUlvE5_clEvEUlbfE_EEjbLi4ELi4EEEEEvT1_ --------------------------
	.section	.text._ZN2at6native13reduce_kernelILi256ELi2ENS0_8ReduceOpIfNS0_14func_wrapper_tIbZZZNS0_15and_kernel_cudaERNS_14TensorIteratorEENKUlvE_clEvENKUlvE5_clEvEUlbfE_EEjbLi4ELi4EEEEEvT1_,"ax",@progbits
	.sectioninfo	@"SHI_REGISTERS=34"
	.align	128
        .global         _ZN2at6native13reduce_kernelILi256ELi2ENS0_8ReduceOpIfNS0_14func_wrapper_tIbZZZNS0_15and_kernel_cudaERNS_14TensorIteratorEENKUlvE_clEvENKUlvE5_clEvEUlbfE_EEjbLi4ELi4EEEEEvT1_
        .type           _ZN2at6native13reduce_kernelILi256ELi2ENS0_8ReduceOpIfNS0_14func_wrapper_tIbZZZNS0_15and_kernel_cudaERNS_14TensorIteratorEENKUlvE_clEvENKUlvE5_clEvEUlbfE_EEjbLi4ELi4EEEEEvT1_,@function
        .size           _ZN2at6native13reduce_kernelILi256ELi2ENS0_8ReduceOpIfNS0_14func_wrapper_tIbZZZNS0_15and_kernel_cudaERNS_14TensorIteratorEENKUlvE_clEvENKUlvE5_clEvEUlbfE_EEjbLi4ELi4EEEEEvT1_,(.L_x_7665 - _ZN2at6native13reduce_kernelILi256ELi2ENS0_8ReduceOpIfNS0_14func_wrapper_tIbZZZNS0_15and_kernel_cudaERNS_14TensorIteratorEENKUlvE_clEvENKUlvE5_clEvEUlbfE_EEjbLi4ELi4EEEEEvT1_)
        .other          _ZN2at6native13reduce_kernelILi256ELi2ENS0_8ReduceOpIfNS0_14func_wrapper_tIbZZZNS0_15and_kernel_cudaERNS_14TensorIteratorEENKUlvE_clEvENKUlvE5_clEvEUlbfE_EEjbLi4ELi4EEEEEvT1_,@"STO_CUDA_ENTRY STV_DEFAULT"
_ZN2at6native13reduce_kernelILi256ELi2ENS0_8ReduceOpIfNS0_14func_wrapper_tIbZZZNS0_15and_kernel_cudaERNS_14TensorIteratorEENKUlvE_clEvENKUlvE5_clEvEUlbfE_EEjbLi4ELi4EEEEEvT1_:
.text._ZN2at6native13reduce_kernelILi256ELi2ENS0_8ReduceOpIfNS0_14func_wrapper_tIbZZZNS0_15and_kernel_cudaERNS_14TensorIteratorEENKUlvE_clEvENKUlvE5_clEvEUlbfE_EEjbLi4ELi4EEEEEvT1_:
        /* <DEDUP_REMOVED lines=209> */
.L_x_5487:
        /* <DEDUP_REMOVED lines=61> */
.L_x_5496:
[----:B------:R-:W-:Y:S05]  /*10e0*/  BSYNC B2 ;  /* 0x0000000000027941 */ /* 0x000fea0003800000 */
.L_x_5495:
        /* <DEDUP_REMOVED lines=12> */
.L_x_5494:
[----:B------:R-:W-:Y:S05]  /*11b0*/  BSYNC B1 ;  /* 0x0000000000017941 */ /* 0x000fea0003800000 */
.L_x_5493:
[C---:B------:R-:W-:Y:S02]  /*11c0*/  IADD3 R5, P0, -R8.reuse, 0x4, RZ ;  /* 0x0000000408057810 */ /* 0x040fe40007f1e1ff */
[----:B------:R-:W-:Y:S02]  /*11d0*/  IADD3 R3, R8, c[0x0][0x168], RZ ;  /* 0x00005a0008037a10 */ /* 0x000fe40007ffe0ff */
[----:B------:R-:W-:Y:S01]  /*11e0*/  LEA R18, P1, R5, R18, 0x2 ;  /* 0x0000001205127211 */ /* 0x000fe200078210ff */
[----:B------:R-:W-:Y:S01]  /*11f0*/  IMAD.X R6, RZ, RZ, -0x1, P0 ;  /* 0xffffffffff067424 */ /* 0x000fe200000e06ff */
[----:B------:R-:W-:-:S04]  /*1200*/  IADD3 R3, R3, -0x4, RZ ;  /* 0xfffffffc03037810 */ /* 0x000fc80007ffe0ff */
[----:B------:R-:W-:Y:S02]  /*1210*/  LEA.HI.X R19, R5, R19, R6, 0x2, P1 ;  /* 0x0000001305137211 */ /* 0x000fe400008f1406 */
.L_x_5492:
[----:B------:R-:W-:Y:S05]  /*1220*/  BSYNC B0 ;  /* 0x0000000000007941 */ /* 0x000fea0003800000 */
.L_x_5491:
        /* <DEDUP_REMOVED lines=14> */
.L_x_5499:
        /* <DEDUP_REMOVED lines=22> */
.L_x_5498:
[----:B------:R-:W-:Y:S05]  /*1470*/  BSYNC B0 ;  /* 0x0000000000007941 */ /* 0x000fea0003800000 */
.L_x_5497:
        /* <DEDUP_REMOVED lines=8> */
.L_x_5501:
[----:B------:R-:W-:Y:S05]  /*1500*/  BSYNC B0 ;  /* 0x0000000000007941 */ /* 0x000fea0003800000 */
.L_x_5500:
        /* <DEDUP_REMOVED lines=14> */
.L_x_5503:
[----:B------:R-:W-:Y:S05]  /*15f0*/  BSYNC B0 ;  /* 0x0000000000007941 */ /* 0x000fea0003800000 */
.L_x_5502:
        /* <DEDUP_REMOVED lines=9> */
.L_x_5490:
        /* <DEDUP_REMOVED lines=31> */
.L_x_5513:
        /* <DEDUP_REMOVED lines=212> */
.L_x_5508:
        /* <DEDUP_REMOVED lines=225> */
.L_x_5509:
        /* <DEDUP_REMOVED lines=217> */
.L_x_5510:
        /* <DEDUP_REMOVED lines=215> */
.L_x_5511:
        /* <DEDUP_REMOVED lines=8> */
[----:B------:R-:W-:Y:S02]  /*4f50*/  IADD3 R21, R21, c[0x0][0x170], RZ ;  /* 0x00005c0015157a10 */ /* 0x000fe40007ffe0ff */
[----:B------:R-:W-:-:S02]  /*4f60*/  SEL R0, RZ, 0x1, !P3 ;  /* 0x00000001ff007807 */ /* 0x000fc40005800000 */
[----:B------:R-:W-:Y:S02]  /*4f70*/  FSETP.NEU.FTZ.AND P3, PT, R8, RZ, PT ;  /* 0x000000ff0800720b */ /* 0x000fe40003f7d000 */
[----:B------:R-:W-:Y:S02]  /*4f80*/  MOV R12, c[0x0][0x170] ;  /* 0x00005c00000c7a02 */ /* 0x000fe40000000f00 */
[----:B------:R-:W-:Y:S02]  /*4f90*/  PLOP3.LUT P0, PT, P0, P3, PT, 0x80, 0x0 ;  /* 0x000000000000781c */ /* 0x000fe40000707070 */
[----:B------:R-:W-:Y:S01]  /*4fa0*/  LOP3.LUT P1, RZ, R5, 0xff, RZ, 0xc0, !PT ;  /* 0x000000ff05ff7812 */ /* 0x000fe2000782c0ff */
[----:B------:R-:W-:Y:S01]  /*4fb0*/  IMAD R12, R12, 0x3, R21 ;  /* 0x000000030c0c7824 */ /* 0x000fe200078e0215 */
[----:B------:R-:W-:Y:S02]  /*4fc0*/  FSETP.NEU.FTZ.AND P3, PT, R9, RZ, PT ;  /* 0x000000ff0900720b */ /* 0x000fe40003f7d000 */
[----:B------:R-:W-:-:S02]  /*4fd0*/  LOP3.LUT P5, RZ, R3, 0xff, RZ, 0xc0, !PT ;  /* 0x000000ff03ff7812 */ /* 0x000fc400078ac0ff */
[----:B------:R-:W-:Y:S02]  /*4fe0*/  FSETP.NEU.FTZ.AND P4, PT, R7, RZ, PT ;  /* 0x000000ff0700720b */ /* 0x000fe40003f9d000 */
[----:B------:R-:W-:Y:S02]  /*4ff0*/  PLOP3.LUT P3, PT, P1, P3, PT, 0x80, 0x0 ;  /* 0x000000000000781c */ /* 0x000fe40000f67070 */
[----:B------:R-:W-:Y:S02]  /*5000*/  PLOP3.LUT P5, PT, P5, P4, PT, 0x80, 0x0 ;  /* 0x000000000000781c */ /* 0x000fe40002fa9070 */
[----:B------:R-:W-:Y:S02]  /*5010*/  SEL R4, RZ, 0x1, !P0 ;  /* 0x00000001ff047807 */ /* 0x000fe40004000000 */
[----:B------:R-:W-:Y:S02]  /*5020*/  LOP3.LUT P2, RZ, R20, 0xff, RZ, 0xc0, !PT ;  /* 0x000000ff14ff7812 */ /* 0x000fe4000784c0ff */
[----:B------:R-:W-:-:S02]  /*5030*/  LOP3.LUT P4, RZ, R24, 0xff, RZ, 0xc0, !PT ;  /* 0x000000ff18ff7812 */ /* 0x000fc4000788c0ff */
[----:B------:R-:W-:Y:S02]  /*5040*/  FSETP.NEU.FTZ.AND P0, PT, R14, RZ, PT ;  /* 0x000000ff0e00720b */ /* 0x000fe40003f1d000 */
[----:B------:R-:W-:Y:S02]  /*5050*/  FSETP.NEU.FTZ.AND P1, PT, R15, RZ, PT ;  /* 0x000000ff0f00720b */ /* 0x000fe40003f3d000 */
[----:B------:R-:W-:Y:S02]  /*5060*/  SEL R5, RZ, 0x1, !P3 ;  /* 0x00000001ff057807 */ /* 0x000fe40005800000 */
[----:B------:R-:W-:Y:S02]  /*5070*/  ISETP.GE.U32.AND P3, PT, R12, c[0x0][0x168], PT ;  /* 0x00005a000c007a0c */ /* 0x000fe40003f66070 */
[----:B------:R-:W-:Y:S02]  /*5080*/  PLOP3.LUT P0, PT, P2, P0, PT, 0x80, 0x0 ;  /* 0x000000000000781c */ /* 0x000fe40001701070 */
[----:B------:R-:W-:-:S02]  /*5090*/  PLOP3.LUT P1, PT, P4, P1, PT, 0x80, 0x0 ;  /* 0x000000000000781c */ /* 0x000fc40002723070 */
[----:B------:R-:W-:Y:S02]  /*50a0*/  SEL R3, RZ, 0x1, !P5 ;  /* 0x00000001ff037807 */ /* 0x000fe40006800000 */
[----:B------:R-:W-:Y:S02]  /*50b0*/  SEL R20, RZ, 0x1, !P0 ;  /* 0x00000001ff147807 */ /* 0x000fe40004000000 */
[----:B------:R-:W-:Y:S02]  /*50c0*/  SEL R24, RZ, 0x1, !P1 ;  /* 0x00000001ff187807 */ /* 0x000fe40004800000 */
[----:B------:R-:W-:Y:S02]  /*50d0*/  LOP3.LUT P5, RZ, R25, 0xff, RZ, 0xc0, !PT ;  /* 0x000000ff19ff7812 */ /* 0x000fe400078ac0ff */
[----:B------:R-:W-:Y:S02]  /*50e0*/  LOP3.LUT P2, RZ, R22, 0xff, RZ, 0xc0, !PT ;  /* 0x000000ff16ff7812 */ /* 0x000fe4000784c0ff */
[----:B--2---:R-:W-:-:S02]  /*50f0*/  FSETP.NEU.FTZ.AND P0, PT, R10, RZ, PT ;  /* 0x000000ff0a00720b */ /* 0x004fc40003f1d000 */
[----:B------:R-:W-:Y:S02]  /*5100*/  FSETP.NEU.FTZ.AND P1, PT, R11, RZ, PT ;  /* 0x000000ff0b00720b */ /* 0x000fe40003f3d000 */
[----:B------:R-:W-:Y:S02]  /*5110*/  PLOP3.LUT P0, PT, P5, P0, PT, 0x80, 0x0 ;  /* 0x000000000000781c */ /* 0x000fe40002f01070 */
[----:B------:R-:W-:Y:S02]  /*5120*/  PLOP3.LUT P1, PT, P2, P1, PT, 0x80, 0x0 ;  /* 0x000000000000781c */ /* 0x000fe40001723070 */
[----:B------:R-:W-:Y:S02]  /*5130*/  SEL R25, RZ, 0x1, !P0 ;  /* 0x00000001ff197807 */ /* 0x000fe40004000000 */
[----:B------:R-:W-:Y:S01]  /*5140*/  SEL R22, RZ, 0x1, !P1 ;  /* 0x00000001ff167807 */ /* 0x000fe20004800000 */
[----:B------:R-:W-:Y:S01]  /*5150*/  @P3 CALL.REL.NOINC `(.L_x_5512) ;  /* 0x0000001000003944 */ /* 0x000fe20003c00000 */
[----:B------:R-:W-:Y:S05]  /*5160*/  BRA `(.L_x_5513) ;  /* 0xffffc71000007947 */ /* 0x000fea000383ffff */
.L_x_5512:
[----:B------:R-:W-:Y:S05]  /*5170*/  BSYNC B1 ;  /* 0x0000000000017941 */ /* 0x000fea0003800000 */
.L_x_5507:
[----:B------:R-:W-:Y:S05]  /*5180*/  BSYNC B0 ;  /* 0x0000000000007941 */ /* 0x000fea0003800000 */
.L_x_5506:
        /* <DEDUP_REMOVED lines=205> */
.L_x_5516:
        /* <DEDUP_REMOVED lines=207> */
.L_x_5517:
        /* <DEDUP_REMOVED lines=207> */
.L_x_5518:
        /* <DEDUP_REMOVED lines=207> */
.L_x_5519:
[----:B------:R-:W-:-:S04]  /*8530*/  LOP3.LUT R11, R27, 0xfffffff8, RZ, 0xc0, !PT ;  /* 0xfffffff81b0b7812 */ /* 0x000fc800078ec0ff */
[----:B------:R-:W-:-:S04]  /*8540*/  IADD3 R10, P1, R18, R11, RZ ;  /* 0x0000000b120a7210 */ /* 0x000fc80007f3e0ff */
[----:B------:R-:W-:-:S06]  /*8550*/  IADD3.X R11, RZ, R19, RZ, P1, !PT ;  /* 0x00000013ff0b7210 */ /* 0x000fcc0000ffe4ff */
[----:B------:R-:W5:Y:S03]  /*8560*/  LDG.E.64 R10, [R10.64] ;  /* 0x000000240a0a7981 */ /* 0x000f66000c1e1b00 */
.L_x_5515:
[----:B------:R-:W-:Y:S05]  /*8570*/  BSYNC B0 ;  /* 0x0000000000007941 */ /* 0x000fea0003800000 */
.L_x_5514:
        /* <DEDUP_REMOVED lines=44> */
.L_x_5521:
[----:B------:R-:W-:Y:S05]  /*8840*/  BSYNC B0 ;  /* 0x0000000000007941 */ /* 0x000fea0003800000 */
.L_x_5520:
        /* <DEDUP_REMOVED lines=15> */
.L_x_5505:
        /* <DEDUP_REMOVED lines=18> */
.L_x_5524:
        /* <DEDUP_REMOVED lines=56> */
.L_x_5523:
[----:B------:R-:W-:Y:S05]  /*8de0*/  BSYNC B0 ;  /* 0x0000000000007941 */ /* 0x000fea0003800000 */
.L_x_5522:
        /* <DEDUP_REMOVED lines=27> */
.L_x_5526:
[----:B------:R-:W-:Y:S05]  /*8fa0*/  BSYNC B0 ;  /* 0x0000000000007941 */ /* 0x000fea0003800000 */
.L_x_5525:
        /* <DEDUP_REMOVED lines=44> */
.L_x_5528:
[----:B------:R-:W-:Y:S05]  /*9270*/  BSYNC B0 ;  /* 0x0000000000007941 */ /* 0x000fea0003800000 */
.L_x_5527:
        /* <DEDUP_REMOVED lines=15> */
.L_x_5504:
        /* <DEDUP_REMOVED lines=22> */
.L_x_5531:
        /* <DEDUP_REMOVED lines=52> */
.L_x_5530:
[----:B------:R-:W-:Y:S05]  /*9810*/  BSYNC B0 ;  /* 0x0000000000007941 */ /* 0x000fea0003800000 */
.L_x_5529:
        /* <DEDUP_REMOVED lines=23> */
.L_x_5533:
[----:B------:R-:W-:Y:S05]  /*9990*/  BSYNC B0 ;  /* 0x0000000000007941 */ /* 0x000fea0003800000 */
.L_x_5532:
        /* <DEDUP_REMOVED lines=44> */
.L_x_5535:
[----:B------:R-:W-:Y:S05]  /*9c60*/  BSYNC B0 ;  /* 0x0000000000007941 */ /* 0x000fea0003800000 */
.L_x_5534:
        /* <DEDUP_REMOVED lines=14> */
.L_x_5489:
[----:B------:R-:W-:Y:S05]  /*9d50*/  BSYNC B6 ;  /* 0x0000000000067941 */ /* 0x000fea0003800000 */
.L_x_5488:
        /* <DEDUP_REMOVED lines=12> */
.L_x_5539:
        /* <DEDUP_REMOVED lines=12> */
[----:B-----5:R-:W-:-:S05]  /*9ee0*/  IMAD.SHL.U32 R6, R3, 0x2, RZ ;  /* 0x0000000203067824 */ /* 0x020fca00078e00ff */
        /* <DEDUP_REMOVED lines=9> */
.L_x_5538:
[----:B------:R-:W-:Y:S05]  /*9f80*/  BSYNC B0 ;  /* 0x0000000000007941 */ /* 0x000fea0003800000 */
.L_x_5537:
[----:B-1----:R-:W-:Y:S01]  /*9f90*/  IMAD.MOV.U32 R3, RZ, RZ, R5 ;  /* 0x000000ffff037224 */ /* 0x002fe200078e0005 */
[----:B------:R-:W-:Y:S05]  /*9fa0*/  @P2 BRA `(.L_x_5539) ;  /* 0xfffffe7000002947 */ /* 0x000fea000383ffff */
.L_x_5536:
[----:B-1----:R-:W-:-:S13]  /*9fb0*/  ISETP.NE.AND P0, PT, RZ, c[0x0][0x17c], PT ;  /* 0x00005f00ff007a0c */ /* 0x002fda0003f05270 */
[----:B------:R-:W-:Y:S05]  /*9fc0*/  @!P0 BRA `(.L_x_5540) ;  /* 0x000003a000008947 */ /* 0x000fea0003800000 */
[----:B------:R-:W-:Y:S01]  /*9fd0*/  MOV R3, c[0x0][0x0] ;  /* 0x0000000000037a02 */ /* 0x000fe20000000f00 */
[----:B------:R-:W-:-:S03]  /*9fe0*/  IMAD.MOV.U32 R0, RZ, RZ, c[0x0][0x0] ;  /* 0x00000000ff007624 */ /* 0x000fc600078e00ff */
[----:B------:R-:W-:-:S13]  /*9ff0*/  ISETP.GT.AND P0, PT, R3, 0x20, PT ;  /* 0x000000200300780c */ /* 0x000fda0003f04270 */
[----:B------:R-:W-:Y:S05]  /*a000*/  @!P0 BRA `(.L_x_5541) ;  /* 0x0000022000008947 */ /* 0x000fea0003800000 */
[----:B------:R-:W-:Y:S01]  /*a010*/  IMAD R4, R2, c[0x0][0x0], R23 ;  /* 0x0000000002047a24 */ /* 0x000fe200078e0217 */
[----:B-----5:R-:W-:Y:S02]  /*a020*/  PRMT R8, R25, 0x7604, R22 ;  /* 0x0000760419087816 */ /* 0x020fe40000000016 */
[----:B------:R-:W-:Y:S01]  /*a030*/  LEA.HI R0, R3, c[0x0][0x0], RZ, 0x1 ;  /* 0x0000000003007a11 */ /* 0x000fe200078f08ff */
[C---:B------:R-:W-:Y:S01]  /*a040*/  IMAD.SHL.U32 R5, R4.reuse, 0x2, RZ ;  /* 0x0000000204057824 */ /* 0x040fe200078e00ff */
[----:B------:R-:W-:Y:S02]  /*a050*/  LEA R6, R4, 0x10, 0x1 ;  /* 0x0000001004067811 */ /* 0x000fe400078e08ff */
[----:B------:R-:W-:Y:S01]  /*a060*/  SHF.R.S32.HI R3, RZ, 0x1, R0 ;  /* 0x00000001ff037819 */ /* 0x000fe20000011400 */
[----:B------:R-:W-:Y:S01]  /*a070*/  HFMA2.MMA R0, -RZ, RZ, 0, 1.9073486328125e-06 ;  /* 0x00000020ff007435 */ /* 0x000fe200000001ff */
[----:B------:R1:W-:Y:S02]  /*a080*/  STS.U16 [R5+0x10], R8 ;  /* 0x0000100805007388 */ /* 0x0003e40000000400 */
[----:B------:R-:W-:-:S13]  /*a090*/  ISETP.GE.AND P0, PT, R3, 0x20, PT ;  /* 0x000000200300780c */ /* 0x000fda0003f06270 */
[----:B-1----:R-:W-:Y:S05]  /*a0a0*/  @!P0 BRA `(.L_x_5541) ;  /* 0x0000018000008947 */ /* 0x002fea0003800000 */
.L_x_5544:
[----:B------:R-:W-:Y:S01]  /*a0b0*/  IMAD.IADD R0, R23, 0x1, R3 ;  /* 0x0000000117007824 */ /* 0x000fe200078e0203 */
[----:B------:R-:W-:Y:S01]  /*a0c0*/  WARPSYNC 0xffffffff ;  /* 0xffffffff00007948 */ /* 0x000fe20003800000 */
[----:B------:R-:W-:Y:S03]  /*a0d0*/  BAR.SYNC.DEFER_BLOCKING 0x0 ;  /* 0x0000000000007b1d */ /* 0x000fe60000010000 */
[----:B------:R-:W-:-:S03]  /*a0e0*/  ISETP.GE.U32.AND P0, PT, R0, c[0x0][0x0], PT ;  /* 0x0000000000007a0c */ /* 0x000fc60003f06070 */
[----:B------:R-:W-:Y:S01]  /*a0f0*/  BSSY B0, `(.L_x_5542) ;  /* 0x000000f000007945 */ /* 0x000fe20003800000 */
[----:B------:R-:W-:-:S13]  /*a100*/  ISETP.GE.U32.OR P0, PT, R23, R3, P0 ;  /* 0x000000031700720c */ /* 0x000fda0000706470 */
        /* <DEDUP_REMOVED lines=13> */
.L_x_5543:
[----:B------:R-:W-:Y:S05]  /*a1e0*/  BSYNC B0 ;  /* 0x0000000000007941 */ /* 0x000fea0003800000 */
.L_x_5542:
[----:B------:R-:W-:-:S04]  /*a1f0*/  SHF.R.S32.HI R3, RZ, 0x1, R3 ;  /* 0x00000001ff037819 */ /* 0x000fc80000011403 */
[----:B------:R-:W-:-:S13]  /*a200*/  ISETP.GE.AND P0, PT, R3, 0x20, PT ;  /* 0x000000200300780c */ /* 0x000fda0003f06270 */
[----:B------:R-:W-:Y:S05]  /*a210*/  @P0 BRA `(.L_x_5544) ;  /* 0xfffffe9000000947 */ /* 0x000fea000383ffff */
[----:B------:R-:W-:-:S04]  /*a220*/  MOV R0, 0x20 ;  /* 0x0000002000007802 */ /* 0x000fc80000000f00 */
.L_x_5541:
[----:B------:R-:W-:Y:S01]  /*a230*/  ISETP.GE.AND P0, PT, R0, 0x2, PT ;  /* 0x000000020000780c */ /* 0x000fe20003f06270 */
[----:B------:R-:W-:Y:S01]  /*a240*/  WARPSYNC 0xffffffff ;  /* 0xffffffff00007948 */ /* 0x000fe20003800000 */
[----:B------:R-:W-:Y:S11]  /*a250*/  BAR.SYNC.DEFER_BLOCKING 0x0 ;  /* 0x0000000000007b1d */ /* 0x000ff60000010000 */
[----:B------:R-:W-:Y:S05]  /*a260*/  @!P0 BRA `(.L_x_5540) ;  /* 0x0000010000008947 */ /* 0x000fea0003800000 */
[----:B------:R-:W-:Y:S02]  /*a270*/  IMAD.MOV.U32 R3, RZ, RZ, 0x1 ;  /* 0x00000001ff037424 */ /* 0x000fe400078e00ff */
.L_x_5545:
        /* <DEDUP_REMOVED lines=15> */
.L_x_5540:
        /* <DEDUP_REMOVED lines=202> */
.L_x_5546:
        /* <DEDUP_REMOVED lines=200> */
.L_x_5547:
        /* <DEDUP_REMOVED lines=214> */
.L_x_5549:
        /* <DEDUP_REMOVED lines=200> */
.L_x_5550:
        /* <DEDUP_REMOVED lines=11> */
.L_x_5552:
[----:B------:R-:W-:Y:S05]  /*d720*/  BSYNC B0 ;  /* 0x0000000000007941 */ /* 0x000fea0003800000 */
.L_x_5551:
        /* <DEDUP_REMOVED lines=13> */
.L_x_5554:
[----:B------:R-:W-:Y:S05]  /*d800*/  BSYNC B0 ;  /* 0x0000000000007941 */ /* 0x000fea0003800000 */
.L_x_5553:
        /* <DEDUP_REMOVED lines=31> */
.L_x_5556:
[----:B------:R-:W-:Y:S05]  /*da00*/  BSYNC B0 ;  /* 0x0000000000007941 */ /* 0x000fea0003800000 */
.L_x_5555:
        /* <DEDUP_REMOVED lines=22> */
.L_x_5561:
        /* <DEDUP_REMOVED lines=15> */
.L_x_5560:
[----:B------:R-:W-:Y:S05]  /*dc60*/  BSYNC B1 ;  /* 0x0000000000017941 */ /* 0x000fea0003800000 */
.L_x_5559:
[----:B------:R-:W-:Y:S05]  /*dc70*/  BRA `(.L_x_5562) ;  /* 0x0000014000007947 */ /* 0x000fea0003800000 */
.L_x_5558:
[----:B------:R-:W-:Y:S02]  /*dc80*/  ISETP.GE.U32.AND P0, PT, R2, c[0x0][0x178], PT ;  /* 0x00005e0002007a0c */ /* 0x000fe40003f06070 */
[----:B------:R-:W-:-:S11]  /*dc90*/  PRMT R19, R18, 0x7610, R19 ;  /* 0x0000761012137816 */ /* 0x000fd60000000013 */
[----:B------:R-:W-:Y:S05]  /*dca0*/  @P0 BRA `(.L_x_5562) ;  /* 0x0000011000000947 */ /* 0x000fea0003800000 */
[----:B------:R-:W-:Y:S02]  /*dcb0*/  PRMT R19, R18, 0x7610, R19 ;  /* 0x0000761012137816 */ /* 0x000fe40000000013 */
[----:B------:R-:W-:-:S05]  /*dcc0*/  MOV R9, R2 ;  /* 0x0000000200097202 */ /* 0x000fca0000000f00 */
.L_x_5563:
        /* <DEDUP_REMOVED lines=15> */
.L_x_5562:
[----:B------:R-:W-:Y:S05]  /*ddc0*/  BSYNC B0 ;  /* 0x0000000000007941 */ /* 0x000fea0003800000 */
.L_x_5557:
        /* <DEDUP_REMOVED lines=10> */
.L_x_5567:
        /* <DEDUP_REMOVED lines=21> */
.L_x_5566:
[----:B------:R-:W-:Y:S05]  /*dfc0*/  BSYNC B0 ;  /* 0x0000000000007941 */ /* 0x000fea0003800000 */
.L_x_5565:
[----:B0-----:R-:W-:Y:S01]  /*dfd0*/  MOV R7, R8 ;  /* 0x0000000800077202 */ /* 0x001fe20000000f00 */
[----:B------:R-:W-:Y:S05]  /*dfe0*/  @P3 BRA `(.L_x_5567) ;  /* 0xfffffe8000003947 */ /* 0x000fea000383ffff */
.L_x_5564:
        /* <DEDUP_REMOVED lines=14> */
.L_x_5572:
        /* <DEDUP_REMOVED lines=18> */
.L_x_5571:
[----:B------:R-:W-:Y:S05]  /*e1f0*/  BSYNC B0 ;  /* 0x0000000000007941 */ /* 0x000fea0003800000 */
.L_x_5570:
[----:B------:R-:W-:-:S04]  /*e200*/  SHF.R.S32.HI R2, RZ, 0x1, R2 ;  /* 0x00000001ff027819 */ /* 0x000fc80000011402 */
[----:B------:R-:W-:-:S13]  /*e210*/  ISETP.GE.AND P0, PT, R2, 0x20, PT ;  /* 0x000000200200780c */ /* 0x000fda0003f06270 */
[----:B------:R-:W-:Y:S05]  /*e220*/  @P0 BRA `(.L_x_5572) ;  /* 0xfffffea000000947 */ /* 0x000fea000383ffff */
[----:B------:R-:W-:-:S04]  /*e230*/  IMAD.MOV.U32 R2, RZ, RZ, 0x20 ;  /* 0x00000020ff027424 */ /* 0x000fc800078e00ff */
.L_x_5569:
[----:B0-----:R-:W-:Y:S01]  /*e240*/  BAR.SYNC.DEFER_BLOCKING 0x0 ;  /* 0x0000000000007b1d */ /* 0x001fe20000010000 */
[----:B------:R-:W-:-:S13]  /*e250*/  ISETP.GE.AND P0, PT, R2, 0x2, PT ;  /* 0x000000020200780c */ /* 0x000fda0003f06270 */
[----:B------:R-:W-:Y:S05]  /*e260*/  @!P0 BRA `(.L_x_5568) ;  /* 0x0000010000008947 */ /* 0x000fea0003800000 */
[----:B------:R-:W-:Y:S02]  /*e270*/  IMAD.MOV.U32 R7, RZ, RZ, 0x1 ;  /* 0x00000001ff077424 */ /* 0x000fe400078e00ff */
.L_x_5573:
        /* <DEDUP_REMOVED lines=15> */
.L_x_5568:
        /* <DEDUP_REMOVED lines=17> */
.L_x_5575:
        /* <DEDUP_REMOVED lines=24> */
.L_x_5577:
        /* <DEDUP_REMOVED lines=26> */
.L_x_5578:
[----:B------:R-:W-:Y:S02]  /*e7a0*/  IADD3 R16, P1, R16, c[0x0][0x538], RZ ;  /* 0x00014e0010107a10 */ /* 0x000fe40007f3e0ff */
[----:B------:R-:W-:Y:S02]  /*e7b0*/  LOP3.LUT P0, RZ, R19, 0xff, RZ, 0xc0, !PT ;  /* 0x000000ff13ff7812 */ /* 0x000fe4000780c0ff */
[----:B------:R-:W-:Y:S02]  /*e7c0*/  IADD3.X R17, RZ, c[0x0][0x53c], RZ, P1, !PT ;  /* 0x00014f00ff117a10 */ /* 0x000fe40000ffe4ff */
[----:B0-----:R-:W-:-:S05]  /*e7d0*/  SEL R3, RZ, 0x1, !P0 ;  /* 0x00000001ff037807 */ /* 0x001fca0004000000 */
[----:B------:R-:W-:Y:S01]  /*e7e0*/  STG.E.U8 [R16.64], R3 ;  /* 0x0000000310007986 */ /* 0x000fe2000c101124 */
[----:B------:R-:W-:Y:S05]  /*e7f0*/  EXIT ;  /* 0x000000000000794d */ /* 0x000fea0003800000 */
.L_x_5576:
[----:B------:R-:W-:Y:S04]  /*e800*/  STG.E.U8 [R4.64], R18 ;  /* 0x0000001204007986 */ /* 0x000fe8000c101124 */
[----:B------:R-:W-:Y:S01]  /*e810*/  STG.E.U8 [R4.64+0x1], R19 ;  /* 0x0000011304007986 */ /* 0x000fe2000c101124 */
[----:B------:R-:W-:Y:S05]  /*e820*/  EXIT ;  /* 0x000000000000794d */ /* 0x000fea0003800000 */
.L_x_5574:
        /* <DEDUP_REMOVED lines=41> */
.L_x_5580:
        /* <DEDUP_REMOVED lines=26> */
.L_x_5581:
[----:B------:R-:W-:Y:S02]  /*ec60*/  IADD3 R16, P1, R16, c[0x0][0x538], RZ ;  /* 0x00014e0010107a10 */ /* 0x000fe40007f3e0ff */
[----:B------:R-:W-:-:S03]  /*ec70*/  LOP3.LUT P0, RZ, R19, 0xff, RZ, 0xc0, !PT ;  /* 0x000000ff13ff7812 */ /* 0x000fc6000780c0ff */
[----:B------:R-:W-:Y:S01]  /*ec80*/  IMAD.X R17, RZ, RZ, c[0x0][0x53c], P1 ;  /* 0x00014f00ff117624 */ /* 0x000fe200008e06ff */
[----:B0-----:R-:W-:-:S05]  /*ec90*/  SEL R3, RZ, 0x1, !P0 ;  /* 0x00000001ff037807 */ /* 0x001fca0004000000 */
[----:B------:R-:W-:Y:S01]  /*eca0*/  STG.E.U8 [R16.64], R3 ;  /* 0x0000000310007986 */ /* 0x000fe2000c101124 */
[----:B------:R-:W-:Y:S05]  /*ecb0*/  EXIT ;  /* 0x000000000000794d */ /* 0x000fea0003800000 */
.L_x_5579:
[----:B------:R-:W-:Y:S02]  /*ecc0*/  LOP3.LUT P0, RZ, R18, 0xff, RZ, 0xc0, !PT ;  /* 0x000000ff12ff7812 */ /* 0x000fe4000780c0ff */
[----:B------:R-:W-:Y:S02]  /*ecd0*/  LOP3.LUT P1, RZ, R19, 0xff, RZ, 0xc0, !PT ;  /* 0x000000ff13ff7812 */ /* 0x000fe4000782c0ff */
[----:B------:R-:W-:Y:S02]  /*ece0*/  SEL R7, RZ, 0x1, !P0 ;  /* 0x00000001ff077807 */ /* 0x000fe40004000000 */
[----:B------:R-:W-:-:S03]  /*ecf0*/  SEL R9, RZ, 0x1, !P1 ;  /* 0x00000001ff097807 */ /* 0x000fc60004800000 */
[----:B------:R-:W-:Y:S04]  /*ed00*/  STG.E.U8 [R2.64], R7 ;  /* 0x0000000702007986 */ /* 0x000fe8000c101124 */
[----:B------:R-:W-:Y:S01]  /*ed10*/  STG.E.U8 [R4.64], R9 ;  /* 0x0000000904007986 */ /* 0x000fe2000c101124 */
[----:B------:R-:W-:Y:S05]  /*ed20*/  EXIT ;  /* 0x000000000000794d */ /* 0x000fea0003800000 */
.L_x_5548:
        /* <DEDUP_REMOVED lines=24> */
.L_x_5583:
        /* <DEDUP_REMOVED lines=24> */
.L_x_5585:
        /* <DEDUP_REMOVED lines=26> */
.L_x_5586:
[----:B0-----:R-:W-:Y:S02]  /*f1d0*/  IADD3 R2, P1, R19, c[0x0][0x538], RZ ;  /* 0x00014e0013027a10 */ /* 0x001fe40007f3e0ff */
[----:B------:R-:W-:-:S03]  /*f1e0*/  LOP3.LUT P0, RZ, R25, 0xff, RZ, 0xc0, !PT ;  /* 0x000000ff19ff7812 */ /* 0x000fc6000780c0ff */
[----:B------:R-:W-:Y:S01]  /*f1f0*/  IMAD.X R3, RZ, RZ, c[0x0][0x53c], P1 ;  /* 0x00014f00ff037624 */ /* 0x000fe200008e06ff */
[----:B------:R-:W-:-:S05]  /*f200*/  SEL R5, RZ, 0x1, !P0 ;  /* 0x00000001ff057807 */ /* 0x000fca0004000000 */
[----:B------:R-:W-:Y:S01]  /*f210*/  STG.E.U8 [R2.64], R5 ;  /* 0x0000000502007986 */ /* 0x000fe2000c101124 */
[----:B------:R-:W-:Y:S05]  /*f220*/  EXIT ;  /* 0x000000000000794d */ /* 0x000fea0003800000 */
.L_x_5584:
[----:B------:R-:W-:Y:S04]  /*f230*/  STG.E.U8 [R4.64], R22 ;  /* 0x0000001604007986 */ /* 0x000fe8000c101124 */
[----:B------:R-:W-:Y:S01]  /*f240*/  STG.E.U8 [R4.64+0x1], R25 ;  /* 0x0000011904007986 */ /* 0x000fe2000c101124 */
[----:B------:R-:W-:Y:S05]  /*f250*/  EXIT ;  /* 0x000000000000794d */ /* 0x000fea0003800000 */
.L_x_5582:
[----:B0-----:R-:W-:Y:S02]  /*f260*/  ISETP.NE.AND P2, PT, R0, RZ, PT ;  /* 0x000000ff0000720c */ /* 0x001fe40003f45270 */
[----:B------:R-:W-:Y:S02]  /*f270*/  IADD3 R4, P1, R19, c[0x0][0x538], RZ ;  /* 0x00014e0013047a10 */ /* 0x000fe40007f3e0ff */
[----:B------:R-:W-:-:S03]  /*f280*/  IADD3 R2, P0, R18, c[0x0][0x538], RZ ;  /* 0x00014e0012027a10 */ /* 0x000fc60007f1e0ff */
[----:B------:R-:W-:Y:S01]  /*f290*/  IMAD.X R5, RZ, RZ, c[0x0][0x53c], P1 ;  /* 0x00014f00ff057624 */ /* 0x000fe200008e06ff */
[----:B------:R-:W-:-:S05]  /*f2a0*/  IADD3.X R3, RZ, c[0x0][0x53c], RZ, P0, !PT ;  /* 0x00014f00ff037a10 */ /* 0x000fca00007fe4ff */
[----:B-----5:R-:W2:Y:S04]  /*f2b0*/  @P2 LDG.E.U8 R6, [R2.64] ;  /* 0x0000002402062981 */ /* 0x020ea8000c1e1100 */
        /* <DEDUP_REMOVED lines=35> */
.L_x_5588:
        /* <DEDUP_REMOVED lines=26> */
.L_x_5589:
[----:B0-----:R-:W-:Y:S02]  /*f690*/  IADD3 R2, P1, R19, c[0x0][0x538], RZ ;  /* 0x00014e0013027a10 */ /* 0x001fe40007f3e0ff */
[----:B------:R-:W-:-:S03]  /*f6a0*/  LOP3.LUT P0, RZ, R25, 0xff, RZ, 0xc0, !PT ;  /* 0x000000ff19ff7812 */ /* 0x000fc6000780c0ff */
[----:B------:R-:W-:Y:S01]  /*f6b0*/  IMAD.X R3, RZ, RZ, c[0x0][0x53c], P1 ;  /* 0x00014f00ff037624 */ /* 0x000fe200008e06ff */
[----:B------:R-:W-:-:S05]  /*f6c0*/  SEL R5, RZ, 0x1, !P0 ;  /* 0x00000001ff057807 */ /* 0x000fca0004000000 */
[----:B------:R-:W-:Y:S01]  /*f6d0*/  STG.E.U8 [R2.64], R5 ;  /* 0x0000000502007986 */ /* 0x000fe2000c101124 */
[----:B------:R-:W-:Y:S05]  /*f6e0*/  EXIT ;  /* 0x000000000000794d */ /* 0x000fea0003800000 */
.L_x_5587:
[----:B------:R-:W-:Y:S02]  /*f6f0*/  LOP3.LUT P0, RZ, R22, 0xff, RZ, 0xc0, !PT ;  /* 0x000000ff16ff7812 */ /* 0x000fe4000780c0ff */
[----:B------:R-:W-:Y:S02]  /*f700*/  LOP3.LUT P1, RZ, R25, 0xff, RZ, 0xc0, !PT ;  /* 0x000000ff19ff7812 */ /* 0x000fe4000782c0ff */
[----:B------:R-:W-:Y:S02]  /*f710*/  SEL R7, RZ, 0x1, !P0 ;  /* 0x00000001ff077807 */ /* 0x000fe40004000000 */
[----:B------:R-:W-:-:S03]  /*f720*/  SEL R9, RZ, 0x1, !P1 ;  /* 0x00000001ff097807 */ /* 0x000fc60004800000 */
[----:B------:R-:W-:Y:S04]  /*f730*/  STG.E.U8 [R2.64], R7 ;  /* 0x0000000702007986 */ /* 0x000fe8000c101124 */
[----:B------:R-:W-:Y:S01]  /*f740*/  STG.E.U8 [R4.64], R9 ;  /* 0x0000000904007986 */ /* 0x000fe2000c101124 */
[----:B------:R-:W-:Y:S05]  /*f750*/  EXIT ;  /* 0x000000000000794d */ /* 0x000fea0003800000 */
.L_x_5590:
        /* <DEDUP_REMOVED lines=10> */
.L_x_7665:


//--------------------- .text._ZN2at6native13reduce_kernelILi128ELi4ENS0_8ReduceOpIfNS0_14func_wrapper_tIbZZZNS0_15and_kernel_cudaERNS_14TensorIteratorEENKUlvE_clEvENKUlvE5_clEvEUlbfE_EEjbLi4ELi4EEEEEvT1_ --------------------------
	.section	.text._ZN2at6native13reduce_kernelILi128ELi4ENS0_8ReduceOpIfNS0_14func_wrapper_tIbZZZNS0_15and_kernel_cudaERNS_14TensorIteratorEENKUlvE_clEvENKUlvE5_clEvEUlbfE_EEjbLi4ELi4EEEEEvT1_,"ax",@progbits
	.sectioninfo	@"SHI_REGISTERS=48"
	.align	128
        .global         _ZN2at6native13reduce_kernelILi128ELi4ENS0_8ReduceOpIfNS0_14func_wrapper_tIbZZZNS0_15and_kernel_cudaERNS_14TensorIteratorEENKUlvE_clEvENKUlvE5_clEvEUlbfE_EEjbLi4ELi4EEEEEvT1_
        .type           _ZN2at6native13reduce_kernelILi128ELi4ENS0_8ReduceOpIfNS0_14func_wrapper_tIbZZZNS0_15and_kernel_cudaERNS_14TensorIteratorEENKUlvE_clEvENKUlvE5_clEvEUlbfE_EEjbLi4ELi4EEEEEvT1_,@function
        .size           _ZN2at6native13reduce_kernelILi128ELi4ENS0_8ReduceOpIfNS0_14func_wrapper_tIbZZZNS0_15and_kernel_cudaERNS_14TensorIteratorEENKUlvE_clEvENKUlvE5_clEvEUlbfE_EEjbLi4ELi4EEEEEvT1_,(.L_x_7666 - _ZN2at6native13reduce_kernelILi128ELi4ENS0_8ReduceOpIfNS0_14func_wrapper_tIbZZZNS0_15and_kernel_cudaERNS_14TensorIteratorEENKUlvE_clEvENKUlvE5_clEvEUlbfE_EEjbLi4ELi4EEEEEvT1_)
        .other          _ZN2at6native13reduce_kernelILi128ELi4ENS0_8ReduceOpIfNS0_14func_wrapper_tIbZZZNS0_15and_kernel_cudaERNS_14TensorIteratorEENKUlvE_clEvENKUlvE5_clEvEUlbfE_EEjbLi4ELi4EEEEEvT1_,@"STO_CUDA_ENTRY STV_DEFAULT"
_ZN2at6native13reduce_kernelILi128ELi4ENS0_8ReduceOpIfNS0_14func_wrapper_tIbZZZNS0_15and_kernel_cudaERNS_14TensorIteratorEENKUlvE_clEvENKUlvE5_clEvEUlbfE_EEjbLi4ELi4EEEEEvT1_:
.text._ZN2at6native13reduce_kernelILi128ELi4ENS0_8ReduceOpIfNS0_14func_wrapper_tIbZZZNS0_15and_kernel_cudaERNS_14TensorIteratorEENKUlvE_clEvENKUlvE5_clEvEUlbfE_EEjbLi4ELi4EEEEEvT1_:
        /* <DEDUP_REMOVED lines=213> */
.L_x_5591:
        /* <DEDUP_REMOVED lines=51> */
.L_x_5600:
[----:B------:R-:W-:Y:S05]  /*1080*/  BSYNC B2 ;  /* 0x0000000000027941 */ /* 0x000fea0003800000 */
.L_x_5599:
        /* <DEDUP_REMOVED lines=10> */
[----:B------:R-:W-:-:S04]  /*1130*/  ISETP.NE.AND P0, PT, R0, RZ, P0 ;  /* 0x000000ff0000720c */ /* 0x000fc80000705270 */
[----:B------:R-:W-:-:S04]  /*1140*/  SEL R0, RZ, 0x1, !P0 ;  /* 0x00000001ff007807 */ /* 0x000fc80004000000 */
.L_x_5598:
[----:B------:R-:W-:Y:S05]  /*1150*/  BSYNC B1 ;  /* 0x0000000000017941 */ /* 0x000fea0003800000 */
.L_x_5597:
[C---:B------:R-:W-:Y:S02]  /*1160*/  IADD3 R5, P0, -R6.reuse, 0x4, RZ ;  /* 0x0000000406057810 */ /* 0x040fe40007f1e1ff */
[----:B------:R-:W-:Y:S02]  /*1170*/  IADD3 R3, R6, c[0x0][0x168], RZ ;  /* 0x00005a0006037a10 */ /* 0x000fe40007ffe0ff */
[----:B------:R-:W-:Y:S01]  /*1180*/  LEA R40, P1, R5, R40, 0x2 ;  /* 0x0000002805287211 */ /* 0x000fe200078210ff */
[----:B------:R-:W-:Y:S01]  /*1190*/  IMAD.X R4, RZ, RZ, -0x1, P0 ;  /* 0xffffffffff047424 */ /* 0x000fe200000e06ff */
[----:B------:R-:W-:-:S04]  /*11a0*/  IADD3 R3, R3, -0x4, RZ ;  /* 0xfffffffc03037810 */ /* 0x000fc80007ffe0ff */
[----:B------:R-:W-:Y:S02]  /*11b0*/  LEA.HI.X R41, R5, R41, R4, 0x2, P1 ;  /* 0x0000002905297211 */ /* 0x000fe400008f1404 */
.L_x_5596:
[----:B------:R-:W-:Y:S05]  /*11c0*/  BSYNC B0 ;  /* 0x0000000000007941 */ /* 0x000fea0003800000 */
.L_x_5595:
        /* <DEDUP_REMOVED lines=13> */
.L_x_5603:
        /* <DEDUP_REMOVED lines=22> */
.L_x_5602:
[----:B------:R-:W-:Y:S05]  /*1400*/  BSYNC B0 ;  /* 0x0000000000007941 */ /* 0x000fea0003800000 */
.L_x_5601:
        /* <DEDUP_REMOVED lines=8> */
.L_x_5605:
[----:B------:R-:W-:Y:S05]  /*1490*/  BSYNC B0 ;  /* 0x0000000000007941 */ /* 0x000fea0003800000 */
.L_x_5604:
        /* <DEDUP_REMOVED lines=14> */
.L_x_5607:
[----:B------:R-:W-:Y:S05]  /*1580*/  BSYNC B0 ;  /* 0x0000000000007941 */ /* 0x000fea0003800000 */
.L_x_5606:
        /* <DEDUP_REMOVED lines=11> */
.L_x_5594:
        /* <DEDUP_REMOVED lines=11> */
[--C-:B------:R-:W-:Y:S01]  /*16f0*/  IMAD R3, R42, 0x3, R34.reuse ;  /* 0x000000032a037824 */ /* 0x100fe200078e0222 */
[----:B------:R-:W-:Y:S01]  /*1700*/  PRMT R34, R0, 0x7610, R34 ;  /* 0x0000761000227816 */ /* 0x000fe20000000022 */
        /* <DEDUP_REMOVED lines=36> */
.L_x_5617:
        /* <DEDUP_REMOVED lines=222> */
.L_x_5612:
        /* <DEDUP_REMOVED lines=225> */
.L_x_5613:
        /* <DEDUP_REMOVED lines=217> */
.L_x_5614:
[----:B------:R-:W-:-:S04]  /*42d0*/  LOP3.LUT R5, R7, 0xfffffff0, RZ, 0xc0, !PT ;  /* 0xfffffff007057812 */ /* 0x000fc800078ec0ff */
[----:B------:R-:W-:-:S04]  /*42e0*/  IADD3 R4, P0, R40, R5, RZ ;  /* 0x0000000528047210 */ /* 0x000fc80007f1e0ff */
[----:B------:R-:W-:-:S06]  /*42f0*/  IADD3.X R5, RZ, R41, RZ, P0, !PT ;  /* 0x00000029ff057210 */ /* 0x000fcc00007fe4ff */
[----:B------:R-:W5:Y:S01]  /*4300*/  LDG.E.128 R4, [R4.64] ;  /* 0x0000002404047981 */ /* 0x000f62000c1e1d00 */
        /* <DEDUP_REMOVED lines=211> */
.L_x_5615:
[----:B------:R-:W-:-:S04]  /*5040*/  LOP3.LUT R21, R23, 0xfffffff0, RZ, 0xc0, !PT ;  /* 0xfffffff017157812 */ /* 0x000fc800078ec0ff */
[----:B------:R-:W-:-:S04]  /*5050*/  IADD3 R20, P0, R40, R21, RZ ;  /* 0x0000001528147210 */ /* 0x000fc80007f1e0ff */
[----:B------:R-:W-:-:S06]  /*5060*/  IADD3.X R21, RZ, R41, RZ, P0, !PT ;  /* 0x00000029ff157210 */ /* 0x000fcc00007fe4ff */
        /* <DEDUP_REMOVED lines=36> */
[----:B------:R-:W-:-:S02]  /*52b0*/  LOP3.LUT P0, RZ, R19, 0xff, RZ, 0xc0, !PT ;  /* 0x000000ff13ff7812 */ /* 0x000fc4000780c0ff */
[----:B------:R-:W-:Y:S02]  /*52c0*/  FSETP.NEU.FTZ.AND P2, PT, R7, RZ, PT ;  /* 0x000000ff0700720b */ /* 0x000fe40003f5d000 */
[----:B------:R-:W-:Y:S02]  /*52d0*/  SEL R0, RZ, 0x1, !P1 ;  /* 0x00000001ff007807 */ /* 0x000fe40004800000 */
[----:B------:R-:W-:Y:S02]  /*52e0*/  LOP3.LUT P1, RZ, R30, 0xff, RZ, 0xc0, !PT ;  /* 0x000000ff1eff7812 */ /* 0x000fe4000782c0ff */
[----:B------:R-:W-:Y:S02]  /*52f0*/  FSETP.NEU.FTZ.AND P3, PT, R4, RZ, PT ;  /* 0x000000ff0400720b */ /* 0x000fe40003f7d000 */
[----:B------:R-:W-:Y:S02]  /*5300*/  PLOP3.LUT P0, PT, P0, P2, PT, 0x80, 0x0 ;  /* 0x000000000000781c */ /* 0x000fe40000705070 */
[----:B------:R-:W-:-:S02]  /*5310*/  PLOP3.LUT P3, PT, P1, P3, PT, 0x80, 0x0 ;  /* 0x000000000000781c */ /* 0x000fc40000f67070 */
[----:B------:R-:W-:Y:S01]  /*5320*/  LOP3.LUT P1, RZ, R18, 0xff, RZ, 0xc0, !PT ;  /* 0x000000ff12ff7812 */ /* 0x000fe2000782c0ff */
[----:B------:R-:W-:Y:S01]  /*5330*/  IMAD.MOV.U32 R18, RZ, RZ, c[0x0][0x170] ;  /* 0x00005c00ff127624 */ /* 0x000fe200078e00ff */
[----:B------:R-:W-:Y:S02]  /*5340*/  IADD3 R35, R35, c[0x0][0x170], RZ ;  /* 0x00005c0023237a10 */ /* 0x000fe40007ffe0ff */
[----:B------:R-:W-:Y:S02]  /*5350*/  LOP3.LUT P6, RZ, R24, 0xff, RZ, 0xc0, !PT ;  /* 0x000000ff18ff7812 */ /* 0x000fe400078cc0ff */
[----:B------:R-:W-:Y:S02]  /*5360*/  FSETP.NEU.FTZ.AND P4, PT, R6, RZ, PT ;  /* 0x000000ff0600720b */ /* 0x000fe40003f9d000 */
[----:B------:R-:W-:Y:S02]  /*5370*/  SEL R19, RZ, 0x1, !P0 ;  /* 0x00000001ff137807 */ /* 0x000fe40004000000 */
[----:B------:R-:W-:-:S02]  /*5380*/  SEL R30, RZ, 0x1, !P3 ;  /* 0x00000001ff1e7807 */ /* 0x000fc40005800000 */
[----:B------:R-:W-:Y:S01]  /*5390*/  LOP3.LUT P3, RZ, R3, 0xff, RZ, 0xc0, !PT ;  /* 0x000000ff03ff7812 */ /* 0x000fe2000786c0ff */
[----:B------:R-:W-:Y:S01]  /*53a0*/  IMAD R3, R18, 0x3, R35 ;  /* 0x0000000312037824 */ /* 0x000fe200078e0223 */
[----:B------:R-:W-:Y:S02]  /*53b0*/  PLOP3.LUT P6, PT, P6, P4, PT, 0x80, 0x0 ;  /* 0x000000000000781c */ /* 0x000fe400037c9070 */
[----:B------:R-:W-:Y:S02]  /*53c0*/  LOP3.LUT P4, RZ, R16, 0xff, RZ, 0xc0, !PT ;  /* 0x000000ff10ff7812 */ /* 0x000fe4000788c0ff */
[----:B------:R-:W-:Y:S02]  /*53d0*/  SEL R24, RZ, 0x1, !P6 ;  /* 0x00000001ff187807 */ /* 0x000fe40007000000 */
[----:B------:R-:W-:Y:S02]  /*53e0*/  ISETP.GE.U32.AND P6, PT, R3, c[0x0][0x168], PT ;  /* 0x00005a0003007a0c */ /* 0x000fe40003fc6070 */
[----:B------:R-:W-:-:S02]  /*53f0*/  LOP3.LUT P2, RZ, R34, 0xff, RZ, 0xc0, !PT ;  /* 0x000000ff22ff7812 */ /* 0x000fc4000784c0ff */
        /* <DEDUP_REMOVED lines=14> */
.L_x_5616:
[----:B------:R-:W-:Y:S05]  /*54e0*/  BSYNC B1 ;  /* 0x0000000000017941 */ /* 0x000fea0003800000 */
.L_x_5611:
[----:B------:R-:W-:Y:S05]  /*54f0*/  BSYNC B0 ;  /* 0x0000000000007941 */ /* 0x000fea0003800000 */
.L_x_5610:
        /* <DEDUP_REMOVED lines=205> */
.L_x_5620:
        /* <DEDUP_REMOVED lines=207> */
.L_x_5621:
        /* <DEDUP_REMOVED lines=207> */
.L_x_5622:
        /* <DEDUP_REMOVED lines=207> */
.L_x_5623:
[----:B------:R-:W-:-:S04]  /*88a0*/  LOP3.LUT R21, R42, 0xfffffff0, RZ, 0xc0, !PT ;  /* 0xfffffff02a157812 */ /* 0x000fc800078ec0ff */
[----:B------:R-:W-:-:S05]  /*88b0*/  IADD3 R20, P1, R40, R21, RZ ;  /* 0x0000001528147210 */ /* 0x000fca0007f3e0ff */
[----:B------:R-:W-:-:S06]  /*88c0*/  IMAD.X R21, RZ, RZ, R41, P1 ;  /* 0x000000ffff157224 */ /* 0x000fcc00008e0629 */
[----:B------:R-:W5:Y:S02]  /*88d0*/  LDG.E.128 R20, [R20.64] ;  /* 0x0000002414147981 */ /* 0x000f64000c1e1d00 */
.L_x_5619:
[----:B------:R-:W-:Y:S05]  /*88e0*/  BSYNC B0 ;  /* 0x0000000000007941 */ /* 0x000fea0003800000 */
.L_x_5618:
        /* <DEDUP_REMOVED lines=75> */
.L_x_5625:
[----:B------:R-:W-:Y:S05]  /*8da0*/  BSYNC B0 ;  /* 0x0000000000007941 */ /* 0x000fea0003800000 */
.L_x_5624:
        /* <DEDUP_REMOVED lines=29> */
.L_x_5609:
        /* <DEDUP_REMOVED lines=34> */
.L_x_5628:
        /* <DEDUP_REMOVED lines=88> */
.L_x_5627:
[----:B------:R-:W-:Y:S05]  /*9720*/  BSYNC B0 ;  /* 0x0000000000007941 */ /* 0x000fea0003800000 */
.L_x_5626:
        /* <DEDUP_REMOVED lines=27> */
.L_x_5630:
[----:B------:R-:W-:Y:S05]  /*98e0*/  BSYNC B0 ;  /* 0x0000000000007941 */ /* 0x000fea0003800000 */
.L_x_5629:
        /* <DEDUP_REMOVED lines=75> */
.L_x_5632:
[----:B------:R-:W-:Y:S05]  /*9da0*/  BSYNC B0 ;  /* 0x0000000000007941 */ /* 0x000fea0003800000 */
.L_x_5631:
        /* <DEDUP_REMOVED lines=29> */
.L_x_5608:
[----:B------:R-:W-:Y:S01]  /*9f80*/  MOV R37, c[0x0][0x170] ;  /* 0x00005c0000257a02 */ /* 0x000fe20000000f00 */
[----:B------:R-:W-:Y:S01]  /*9f90*/  ULDC.U8 UR4, c[0x0][0x161] ;  /* 0x0000584000047ab9 */ /* 0x000fe20000000000 */
[----:B------:R-:W-:Y:S01]  /*9fa0*/  BSSY B0, `(.L_x_5633) ;  /* 0x0000078000007945 */ /* 0x000fe20003800000 */
[----:B------:R-:W-:Y:S01]  /*9fb0*/  IMAD.U32 R35, RZ, RZ, UR4 ;  /* 0x00000004ff237e24 */ /* 0x000fe2000f8e00ff */
[----:B------:R-:W-:Y:S01]  /*9fc0*/  MOV R30, UR4 ;  /* 0x00000004001e7c02 */ /* 0x000fe20008000f00 */
[----:B------:R-:W-:Y:S01]  /*9fd0*/  IMAD R0, R37, 0x3, R34 ;  /* 0x0000000325007824 */ /* 0x000fe200078e0222 */
[----:B------:R-:W-:Y:S01]  /*9fe0*/  MOV R24, UR4 ;  /* 0x0000000400187c02 */ /* 0x000fe20008000f00 */
[----:B------:R-:W-:Y:S02]  /*9ff0*/  IMAD.U32 R33, RZ, RZ, UR4 ;  /* 0x00000004ff217e24 */ /* 0x000fe4000f8e00ff */
        /* <DEDUP_REMOVED lines=30> */
.L_x_5635:
        /* <DEDUP_REMOVED lines=84> */
.L_x_5634:
[----:B------:R-:W-:Y:S05]  /*a720*/  BSYNC B0 ;  /* 0x0000000000007941 */ /* 0x000fea0003800000 */
.L_x_5633:
        /* <DEDUP_REMOVED lines=23> */
.L_x_5637:
[----:B------:R-:W-:Y:S05]  /*a8a0*/  BSYNC B0 ;  /* 0x0000000000007941 */ /* 0x000fea0003800000 */
.L_x_5636:
        /* <DEDUP_REMOVED lines=75> */
.L_x_5639:
[----:B------:R-:W-:Y:S05]  /*ad60*/  BSYNC B0 ;  /* 0x0000000000007941 */ /* 0x000fea0003800000 */
.L_x_5638:
        /* <DEDUP_REMOVED lines=28> */
.L_x_5593:
[----:B------:R-:W-:Y:S05]  /*af30*/  BSYNC B6 ;  /* 0x0000000000067941 */ /* 0x000fea0003800000 */
.L_x_5592:
        /* <DEDUP_REMOVED lines=12> */
.L_x_5643:
[----:B-----5:R-:W-:Y:S01]  /*b000*/  IMAD.IADD R4, R2, 0x1, R3 ;  /* 0x0000000102047824 */ /* 0x020fe200078e0203 */
        /* <DEDUP_REMOVED lines=12> */
[----:B------:R-:W1:Y:S01]  /*b0d0*/  LDS R3, [R3.X4+0x10] ;  /* 0x0000100003037984 */ /* 0x000e620000004800 */
[----:B------:R-:W-:Y:S02]  /*b0e0*/  LOP3.LUT P0, RZ, R18, 0xff, RZ, 0xc0, !PT ;  /* 0x000000ff12ff7812 */ /* 0x000fe4000780c0ff */
[C---:B-1----:R-:W-:Y:S02]  /*b0f0*/  PRMT R4, R3.reuse, 0x7770, RZ ;  /* 0x0000777003047816 */ /* 0x042fe400000000ff */
        /* <DEDUP_REMOVED lines=15> */
.L_x_5642:
[----:B------:R-:W-:Y:S05]  /*b1f0*/  BSYNC B0 ;  /* 0x0000000000007941 */ /* 0x000fea0003800000 */
.L_x_5641:
[----:B-1----:R-:W-:Y:S01]  /*b200*/  IMAD.MOV.U32 R3, RZ, RZ, R7 ;  /* 0x000000ffff037224 */ /* 0x002fe200078e0007 */
[----:B------:R-:W-:Y:S05]  /*b210*/  @P3 BRA `(.L_x_5643) ;  /* 0xfffffde000003947 */ /* 0x000fea000383ffff */
.L_x_5640:
[----:B-1----:R-:W-:-:S13]  /*b220*/  ISETP.NE.AND P0, PT, RZ, c[0x0][0x17c], PT ;  /* 0x00005f00ff007a0c */ /* 0x002fda0003f05270 */
[----:B------:R-:W-:Y:S05]  /*b230*/  @!P0 BRA `(.L_x_5644) ;  /* 0x0000054000008947 */ /* 0x000fea0003800000 */
[----:B------:R-:W-:Y:S01]  /*b240*/  MOV R3, c[0x0][0x0] ;  /* 0x0000000000037a02 */ /* 0x000fe20000000f00 */
[----:B------:R-:W-:-:S03]  /*b250*/  IMAD.MOV.U32 R0, RZ, RZ, c[0x0][0x0] ;  /* 0x00000000ff007624 */ /* 0x000fc600078e00ff */
[----:B------:R-:W-:-:S13]  /*b260*/  ISETP.GT.AND P0, PT, R3, 0x20, PT ;  /* 0x000000200300780c */ /* 0x000fda0003f04270 */
[----:B------:R-:W-:Y:S05]  /*b270*/  @!P0 BRA `(.L_x_5645) ;  /* 0x000002d000008947 */ /* 0x000fea0003800000 */
[----:B------:R-:W-:Y:S01]  /*b280*/  PRMT R0, R24, 0x7604, R27 ;  /* 0x0000760418007816 */ /* 0x000fe2000000001b */
[----:B-----5:R-:W-:-:S03]  /*b290*/  IMAD R8, R2, c[0x0][0x0], R17 ;  /* 0x0000000002087a24 */ /* 0x020fc600078e0211 */
        /* <DEDUP_REMOVED lines=9> */
.L_x_5648:
        /* <DEDUP_REMOVED lines=9> */
[----:B------:R-:W-:Y:S02]  /*b3c0*/  LOP3.LUT P1, RZ, R24, 0xff, RZ, 0xc0, !PT ;  /* 0x000000ff18ff7812 */ /* 0x000fe4000782c0ff */
[----:B------:R-:W-:Y:S01]  /*b3d0*/  LOP3.LUT P2, RZ, R19, 0xff, RZ, 0xc0, !PT ;  /* 0x000000ff13ff7812 */ /* 0x000fe2000784c0ff */
[----:B------:R-:W1:Y:S01]  /*b3e0*/  LDS R0, [R0] ;  /* 0x0000000000007984 */ /* 0x000e620000000800 */
[----:B------:R-:W-:Y:S02]  /*b3f0*/  LOP3.LUT P3, RZ, R18, 0xff, RZ, 0xc0, !PT ;  /* 0x000000ff12ff7812 */ /* 0x000fe4000786c0ff */
[C---:B-1----:R-:W-:Y:S02]  /*b400*/  PRMT R4, R0.reuse, 0x7770, RZ ;  /* 0x0000777000047816 */ /* 0x042fe400000000ff */
        /* <DEDUP_REMOVED lines=15> */
.L_x_5647:
[----:B------:R-:W-:Y:S05]  /*b500*/  BSYNC B0 ;  /* 0x0000000000007941 */ /* 0x000fea0003800000 */
.L_x_5646:
[----:B------:R-:W-:-:S04]  /*b510*/  SHF.R.S32.HI R3, RZ, 0x1, R3 ;  /* 0x00000001ff037819 */ /* 0x000fc80000011403 */
[----:B------:R-:W-:-:S13]  /*b520*/  ISETP.GE.AND P0, PT, R3, 0x20, PT ;  /* 0x000000200300780c */ /* 0x000fda0003f06270 */
[----:B------:R-:W-:Y:S05]  /*b530*/  @P0 BRA `(.L_x_5648) ;  /* 0xfffffdf000000947 */ /* 0x000fea000383ffff */
[----:B------:R-:W-:-:S10]  /*b540*/  HFMA2.MMA R0, -RZ, RZ, 0, 1.9073486328125e-06 ;  /* 0x00000020ff007435 */ /* 0x000fd400000001ff */
.L_x_5645:
[----:B-1----:R-:W-:Y:S01]  /*b550*/  ISETP.GE.AND P0, PT, R0, 0x2, PT ;  /* 0x000000020000780c */ /* 0x002fe20003f06270 */
[----:B------:R-:W-:Y:S01]  /*b560*/  WARPSYNC 0xffffffff ;  /* 0xffffffff00007948 */ /* 0x000fe20003800000 */
[----:B------:R-:W-:Y:S11]  /*b570*/  BAR.SYNC.DEFER_BLOCKING 0x0 ;  /* 0x0000000000007b1d */ /* 0x000ff60000010000 */
[----:B------:R-:W-:Y:S05]  /*b580*/  @!P0 BRA `(.L_x_5644) ;  /* 0x000001f000008947 */ /* 0x000fea0003800000 */
[----:B------:R-:W-:Y:S02]  /*b590*/  IMAD.MOV.U32 R3, RZ, RZ, 0x1 ;  /* 0x00000001ff037424 */ /* 0x000fe400078e00ff */
.L_x_5649:
[----:B-----5:R-:W-:Y:S02]  /*b5a0*/  LOP3.LUT R5, R24, 0xffff, RZ, 0xc0, !PT ;  /* 0x0000ffff18057812 */ /* 0x020fe400078ec0ff */
        /* <DEDUP_REMOVED lines=15> */
[----:B------:R4:W0:Y:S02]  /*b6a0*/  SHFL.DOWN PT, R8, R8, R3, 0x1f ;  /* 0x08001f0308087589 */ /* 0x00082400000e0000 */
[----:B----4-:R-:W-:Y:S01]  /*b6b0*/  IMAD.SHL.U32 R3, R3, 0x2, RZ ;  /* 0x0000000203037824 */ /* 0x010fe200078e00ff */
[----:B-1----:R-:W-:-:S04]  /*b6c0*/  ISETP.NE.AND P1, PT, R6, RZ, PT ;  /* 0x000000ff0600720c */ /* 0x002fc80003f25270 */
[----:B------:R-:W-:Y:S02]  /*b6d0*/  ISETP.GE.AND P4, PT, R3, R0, PT ;  /* 0x000000000300720c */ /* 0x000fe40003f86270 */
[----:B--2---:R-:W-:Y:S02]  /*b6e0*/  ISETP.NE.AND P3, PT, R10, RZ, PT ;  /* 0x000000ff0a00720c */ /* 0x004fe40003f65270 */
[----:B------:R-:W-:Y:S02]  /*b6f0*/  ISETP.NE.AND P1, PT, R24, RZ, P1 ;  /* 0x000000ff1800720c */ /* 0x000fe40000f25270 */
[----:B---3--:R-:W-:Y:S02]  /*b700*/  ISETP.NE.AND P0, PT, R4, RZ, P0 ;  /* 0x000000ff0400720c */ /* 0x008fe40000705270 */
[----:B------:R-:W-:Y:S02]  /*b710*/  ISETP.NE.AND P3, PT, R18, RZ, P3 ;  /* 0x000000ff1200720c */ /* 0x000fe40001f65270 */
[----:B0-----:R-:W-:-:S02]  /*b720*/  ISETP.NE.AND P2, PT, R8, RZ, P2 ;  /* 0x000000ff0800720c */ /* 0x001fc40001745270 */
[----:B------:R-:W-:Y:S02]  /*b730*/  SEL R27, RZ, 0x1, !P0 ;  /* 0x00000001ff1b7807 */ /* 0x000fe40004000000 */
[----:B------:R-:W-:Y:S02]  /*b740*/  SEL R19, RZ, 0x1, !P2 ;  /* 0x00000001ff137807 */ /* 0x000fe40005000000 */
[----:B------:R-:W-:Y:S02]  /*b750*/  SEL R24, RZ, 0x1, !P1 ;  /* 0x00000001ff187807 */ /* 0x000fe40004800000 */
[----:B------:R-:W-:Y:S01]  /*b760*/  SEL R18, RZ, 0x1, !P3 ;  /* 0x00000001ff127807 */ /* 0x000fe20005800000 */
[----:B------:R-:W-:Y:S05]  /*b770*/  @!P4 BRA `(.L_x_5649) ;  /* 0xfffffe200000c947 */ /* 0x000fea000383ffff */
.L_x_5644:
[----:B------:R-:W-:Y:S01]  /*b780*/  ISETP.NE.AND P1, PT, RZ, c[0x0][0x338], PT ;  /* 0x0000ce00ff007a0c */ /* 0x000fe20003f25270 */
[----:B-----5:R-:W-:Y:S01]  /*b790*/  IMAD.MOV.U32 R23, RZ, RZ, RZ ;  /* 0x000000ffff177224 */ /* 0x020fe200078e00ff */
[----:B------:R-:W-:-:S11]  /*b7a0*/  MOV R25, RZ ;  /* 0x000000ff00197202 */ /* 0x000fd60000000f00 */
        /* <DEDUP_REMOVED lines=201> */
.L_x_5650:
        /* <DEDUP_REMOVED lines=200> */
.L_x_5651:
        /* <DEDUP_REMOVED lines=202> */
.L_x_5652:
        /* <DEDUP_REMOVED lines=200> */
.L_x_5653:
        /* <DEDUP_REMOVED lines=214> */
[----:B------:R-:W-:Y:S02]  /*f740*/  @P0 IMAD R25, R10, c[0x0][0x528], R25 ;  /* 0x00014a000a190a24 */ /* 0x000fe400078e0219 */
.L_x_5655:
        /* <DEDUP_REMOVED lines=200> */
.L_x_5656:
        /* <DEDUP_REMOVED lines=202> */
.L_x_5657:
        /* <DEDUP_REMOVED lines=200> */
.L_x_5658:
        /* <DEDUP_REMOVED lines=11> */
.L_x_5660:
[----:B------:R-:W-:Y:S05]  /*11da0*/  BSYNC B0 ;  /* 0x0000000000007941 */ /* 0x000fea0003800000 */
.L_x_5659:
        /* <DEDUP_REMOVED lines=15> */
.L_x_5662:
[----:B------:R-:W-:Y:S05]  /*11ea0*/  BSYNC B0 ;  /* 0x0000000000007941 */ /* 0x000fea0003800000 */
.L_x_5661:
        /* <DEDUP_REMOVED lines=14> */
[----:B-1----:R-:W-:Y:S01]  /*11f90*/  IMAD.MOV.U32 R7, RZ, RZ, 0x4 ;  /* 0x00000004ff077424 */ /* 0x002fe200078e00ff */
[----:B------:R-:W2:Y:S03]  /*11fa0*/  FLO.U32 R8, UR4 ;  /* 0x0000000400087d00 */ /* 0x000ea600080e0000 */
[----:B------:R-:W-:-:S05]  /*11fb0*/  IMAD.WIDE.U32 R6, R0, R7, c[0x0][0x558] ;  /* 0x0001560000067625 */ /* 0x000fca00078e0007 */
        /* <DEDUP_REMOVED lines=14> */
.L_x_5664:
[----:B------:R-:W-:Y:S05]  /*120a0*/  BSYNC B0 ;  /* 0x0000000000007941 */ /* 0x000fea0003800000 */
.L_x_5663:
        /* <DEDUP_REMOVED lines=26> */
.L_x_5669:
        /* <DEDUP_REMOVED lines=23> */
.L_x_5668:
[----:B------:R-:W-:Y:S05]  /*123c0*/  BSYNC B1 ;  /* 0x0000000000017941 */ /* 0x000fea0003800000 */
.L_x_5667:
[----:B------:R-:W-:Y:S05]  /*123d0*/  BRA `(.L_x_5670) ;  /* 0x0000020000007947 */ /* 0x000fea0003800000 */
.L_x_5666:
        /* <DEDUP_REMOVED lines=9> */
.L_x_5671:
        /* <DEDUP_REMOVED lines=23> */
.L_x_5670:
[----:B------:R-:W-:Y:S05]  /*125e0*/  BSYNC B0 ;  /* 0x0000000000007941 */ /* 0x000fea0003800000 */
.L_x_5665:
        /* <DEDUP_REMOVED lines=10> */
[----:B-1----:R-:W-:-:S05]  /*12690*/  MOV R7, UR4 ;  /* 0x0000000400077c02 */ /* 0x002fca0008000f00 */
.L_x_5675:
        /* <DEDUP_REMOVED lines=30> */
.L_x_5674:
[----:B------:R-:W-:Y:S05]  /*12880*/  BSYNC B0 ;  /* 0x0000000000007941 */ /* 0x000fea0003800000 */
.L_x_5673:
[----:B-1----:R-:W-:Y:S01]  /*12890*/  IMAD.MOV.U32 R7, RZ, RZ, R10 ;  /* 0x000000ffff077224 */ /* 0x002fe200078e000a */
[----:B------:R-:W-:Y:S05]  /*128a0*/  @P4 BRA `(.L_x_5675) ;  /* 0xfffffdf000004947 */ /* 0x000fea000383ffff */
.L_x_5672:
        /* <DEDUP_REMOVED lines=16> */
.L_x_5680:
[----:B------:R-:W-:Y:S01]  /*129b0*/  IMAD.IADD R6, R17, 0x1, R2 ;  /* 0x0000000111067824 */ /* 0x000fe200078e0202 */
[----:B------:R-:W-:Y:S04]  /*129c0*/  BAR.SYNC.DEFER_BLOCKING 0x0 ;  /* 0x0000000000007b1d */ /* 0x000fe80000010000 */
[----:B------:R-:W-:-:S02]  /*129d0*/  ISETP.GE.U32.AND P0, PT, R6, c[0x0][0x0], PT ;  /* 0x0000000006007a0c */ /* 0x000fc40003f06070 */
[----:B------:R-:W-:Y:S02]  /*129e0*/  BSSY B0, `(.L_x_5678) ;  /* 0x0000019000007945 */ /* 0x000fe40003800000 */
        /* <DEDUP_REMOVED lines=24> */
.L_x_5679:
[----:B------:R-:W-:Y:S05]  /*12b70*/  BSYNC B0 ;  /* 0x0000000000007941 */ /* 0x000fea0003800000 */
.L_x_5678:
[----:B------:R-:W-:-:S04]  /*12b80*/  SHF.R.S32.HI R2, RZ, 0x1, R2 ;  /* 0x00000001ff027819 */ /* 0x000fc80000011402 */
[----:B------:R-:W-:-:S13]  /*12b90*/  ISETP.GE.AND P0, PT, R2, 0x20, PT ;  /* 0x000000200200780c */ /* 0x000fda0003f06270 */
[----:B------:R-:W-:Y:S05]  /*12ba0*/  @P0 BRA `(.L_x_5680) ;  /* 0xfffffe0000000947 */ /* 0x000fea000383ffff */
[----:B------:R-:W-:-:S04]  /*12bb0*/  IMAD.MOV.U32 R2, RZ, RZ, 0x20 ;  /* 0x00000020ff027424 */ /* 0x000fc800078e00ff */
.L_x_5677:
[----:B-1----:R-:W-:Y:S01]  /*12bc0*/  BAR.SYNC.DEFER_BLOCKING 0x0 ;  /* 0x0000000000007b1d */ /* 0x002fe20000010000 */
[----:B------:R-:W-:-:S13]  /*12bd0*/  ISETP.GE.AND P0, PT, R2, 0x2, PT ;  /* 0x000000020200780c */ /* 0x000fda0003f06270 */
[----:B------:R-:W-:Y:S05]  /*12be0*/  @!P0 BRA `(.L_x_5676) ;  /* 0x000001e000008947 */ /* 0x000fea0003800000 */
[----:B------:R-:W-:Y:S02]  /*12bf0*/  MOV R3, 0x1 ;  /* 0x0000000100037802 */ /* 0x000fe40000000f00 */
.L_x_5681:
        /* <DEDUP_REMOVED lines=20> */
[----:B------:R-:W-:Y:S02]  /*12d40*/  ISETP.NE.AND P4, PT, R24, RZ, P4 ;  /* 0x000000ff1800720c */ /* 0x000fe40002785270 */
[----:B---3--:R-:W-:Y:S02]  /*12d50*/  ISETP.NE.AND P1, PT, R0, RZ, P1 ;  /* 0x000000ff0000720c */ /* 0x008fe40000f25270 */
[----:B------:R-:W-:Y:S02]  /*12d60*/  ISETP.NE.AND P0, PT, R18, RZ, P0 ;  /* 0x000000ff1200720c */ /* 0x000fe40000705270 */
[----:B-----5:R-:W-:-:S02]  /*12d70*/  ISETP.NE.AND P2, PT, R8, RZ, P2 ;  /* 0x000000ff0800720c */ /* 0x020fc40001745270 */
[----:B------:R-:W-:Y:S02]  /*12d80*/  SEL R27, RZ, 0x1, !P1 ;  /* 0x00000001ff1b7807 */ /* 0x000fe40004800000 */
[----:B------:R-:W-:Y:S02]  /*12d90*/  SEL R19, RZ, 0x1, !P2 ;  /* 0x00000001ff137807 */ /* 0x000fe40005000000 */
[----:B------:R-:W-:Y:S02]  /*12da0*/  SEL R24, RZ, 0x1, !P4 ;  /* 0x00000001ff187807 */ /* 0x000fe40006000000 */
[----:B------:R-:W-:Y:S01]  /*12db0*/  SEL R18, RZ, 0x1, !P0 ;  /* 0x00000001ff127807 */ /* 0x000fe20004000000 */
[----:B------:R-:W-:Y:S05]  /*12dc0*/  @!P5 BRA `(.L_x_5681) ;  /* 0xfffffe300000d947 */ /* 0x000fea000383ffff */
.L_x_5676:
        /* <DEDUP_REMOVED lines=25> */
.L_x_5683:
        /* <DEDUP_REMOVED lines=10> */
[----:B------:R-:W1:Y:S01]  /*13000*/  LDC.64 R2, c[0x4][R2] ;  /* 0x0100000002027b82 */ /* 0x000e620000000a00 */
        /* <DEDUP_REMOVED lines=13> */
.L_x_5685:
        /* <DEDUP_REMOVED lines=26> */
.L_x_5686:
        /* <DEDUP_REMOVED lines=26> */
.L_x_5687:
        /* <DEDUP_REMOVED lines=26> */
.L_x_5688:
[----:B------:R-:W-:Y:S02]  /*135c0*/  IADD3 R16, P1, R16, c[0x0][0x538], RZ ;  /* 0x00014e0010107a10 */ /* 0x000fe40007f3e0ff */
[----:B------:R-:W-:-:S03]  /*135d0*/  LOP3.LUT P0, RZ, R18, 0xff, RZ, 0xc0, !PT ;  /* 0x000000ff12ff7812 */ /* 0x000fc6000780c0ff */
[----:B------:R-:W-:Y:S01]  /*135e0*/  IMAD.X R17, RZ, RZ, c[0x0][0x53c], P1 ;  /* 0x00014f00ff117624 */ /* 0x000fe200008e06ff */
[----:B-1----:R-:W-:-:S05]  /*135f0*/  SEL R3, RZ, 0x1, !P0 ;  /* 0x00000001ff037807 */ /* 0x002fca0004000000 */
[----:B------:R-:W-:Y:S01]  /*13600*/  STG.E.U8 [R16.64], R3 ;  /* 0x0000000310007986 */ /* 0x000fe2000c101124 */
[----:B------:R-:W-:Y:S05]  /*13610*/  EXIT ;  /* 0x000000000000794d */ /* 0x000fea0003800000 */
.L_x_5684:
[----:B------:R-:W-:Y:S04]  /*13620*/  STG.E.U8 [R4.64], R27 ;  /* 0x0000001b04007986 */ /* 0x000fe8000c101124 */
[----:B------:R-:W-:Y:S04]  /*13630*/  STG.E.U8 [R4.64+0x1], R24 ;  /* 0x0000011804007986 */ /* 0x000fe8000c101124 */
[----:B------:R-:W-:Y:S04]  /*13640*/  STG.E.U8 [R4.64+0x2], R19 ;  /* 0x0000021304007986 */ /* 0x000fe8000c101124 */
[----:B------:R-:W-:Y:S01]  /*13650*/  STG.E.U8 [R4.64+0x3], R18 ;  /* 0x0000031204007986 */ /* 0x000fe2000c101124 */
[----:B------:R-:W-:Y:S05]  /*13660*/  EXIT ;  /* 0x000000000000794d */ /* 0x000fea0003800000 */
.L_x_5682:
        /* <DEDUP_REMOVED lines=55> */
.L_x_5690:
        /* <DEDUP_REMOVED lines=26> */
.L_x_5691:
        /* <DEDUP_REMOVED lines=26> */
.L_x_5692:
        /* <DEDUP_REMOVED lines=26> */
.L_x_5693:
[----:B------:R-:W-:Y:S02]  /*13ec0*/  IADD3 R16, P1, R16, c[0x0][0x538], RZ ;  /* 0x00014e0010107a10 */ /* 0x000fe40007f3e0ff */
[----:B------:R-:W-:-:S03]  /*13ed0*/  LOP3.LUT P0, RZ, R18, 0xff, RZ, 0xc0, !PT ;  /* 0x000000ff12ff7812 */ /* 0x000fc6000780c0ff */
[----:B------:R-:W-:Y:S01]  /*13ee0*/  IMAD.X R17, RZ, RZ, c[0x0][0x53c], P1 ;  /* 0x00014f00ff117624 */ /* 0x000fe200008e06ff */
[----:B-1----:R-:W-:-:S05]  /*13ef0*/  SEL R3, RZ, 0x1, !P0 ;  /* 0x00000001ff037807 */ /* 0x002fca0004000000 */
[----:B------:R-:W-:Y:S01]  /*13f00*/  STG.E.U8 [R16.64], R3 ;  /* 0x0000000310007986 */ /* 0x000fe2000c101124 */
[----:B------:R-:W-:Y:S05]  /*13f10*/  EXIT ;  /* 0x000000000000794d */ /* 0x000fea0003800000 */
.L_x_5689:
        /* <DEDUP_REMOVED lines=13> */
.L_x_5654:
        /* <DEDUP_REMOVED lines=32> */
.L_x_5695:
        /* <DEDUP_REMOVED lines=24> */
.L_x_5697:
        /* <DEDUP_REMOVED lines=26> */
.L_x_5698:
        /* <DEDUP_REMOVED lines=26> */
.L_x_5699:
        /* <DEDUP_REMOVED lines=26> */
.L_x_5700:
[----:B------:R-:W-:Y:S02]  /*14850*/  IADD3 R22, P1, R22, c[0x0][0x538], RZ ;  /* 0x00014e0016167a10 */ /* 0x000fe40007f3e0ff */
[----:B------:R-:W-:-:S03]  /*14860*/  LOP3.LUT P0, RZ, R18, 0xff, RZ, 0xc0, !PT ;  /* 0x000000ff12ff7812 */ /* 0x000fc6000780c0ff */
[----:B------:R-:W-:Y:S01]  /*14870*/  IMAD.X R23, RZ, RZ, c[0x0][0x53c], P1 ;  /* 0x00014f00ff177624 */ /* 0x000fe200008e06ff */
[----:B-1----:R-:W-:-:S05]  /*14880*/  SEL R3, RZ, 0x1, !P0 ;  /* 0x00000001ff037807 */ /* 0x002fca0004000000 */
[----:B------:R-:W-:Y:S01]  /*14890*/  STG.E.U8 [R22.64], R3 ;  /* 0x0000000316007986 */ /* 0x000fe2000c101124 */
[----:B------:R-:W-:Y:S05]  /*148a0*/  EXIT ;  /* 0x000000000000794d */ /* 0x000fea0003800000 */
.L_x_5696:
[----:B------:R-:W-:Y:S04]  /*148b0*/  STG.E.U8 [R4.64], R27 ;  /* 0x0000001b04007986 */ /* 0x000fe8000c101124 */
[----:B------:R-:W-:Y:S04]  /*148c0*/  STG.E.U8 [R4.64+0x1], R24 ;  /* 0x0000011804007986 */ /* 0x000fe8000c101124 */
[----:B------:R-:W-:Y:S04]  /*148d0*/  STG.E.U8 [R4.64+0x2], R19 ;  /* 0x0000021304007986 */ /* 0x000fe8000c101124 */
[----:B------:R-:W-:Y:S01]  /*148e0*/  STG.E.U8 [R4.64+0x3], R18 ;  /* 0x0000031204007986 */ /* 0x000fe2000c101124 */
[----:B------:R-:W-:Y:S05]  /*148f0*/  EXIT ;  /* 0x000000000000794d */ /* 0x000fea0003800000 */
.L_x_5694:
        /* <DEDUP_REMOVED lines=55> */
.L_x_5702:
        /* <DEDUP_REMOVED lines=26> */
.L_x_5703:
        /* <DEDUP_REMOVED lines=26> */
.L_x_5704:
        /* <DEDUP_REMOVED lines=26> */
.L_x_5705:
[----:B------:R-:W-:Y:S02]  /*15150*/  IADD3 R22, P1, R22, c[0x0][0x538], RZ ;  /* 0x00014e0016167a10 */ /* 0x000fe40007f3e0ff */
[----:B------:R-:W-:-:S03]  /*15160*/  LOP3.LUT P0, RZ, R18, 0xff, RZ, 0xc0, !PT ;  /* 0x000000ff12ff7812 */ /* 0x000fc6000780c0ff */
[----:B------:R-:W-:Y:S01]  /*15170*/  IMAD.X R23, RZ, RZ, c[0x0][0x53c], P1 ;  /* 0x00014f00ff177624 */ /* 0x000fe200008e06ff */
[----:B-1----:R-:W-:-:S05]  /*15180*/  SEL R3, RZ, 0x1, !P0 ;  /* 0x00000001ff037807 */ /* 0x002fca0004000000 */
[----:B------:R-:W-:Y:S01]  /*15190*/  STG.E.U8 [R22.64], R3 ;  /* 0x0000000316007986 */ /* 0x000fe2000c101124 */
[----:B------:R-:W-:Y:S05]  /*151a0*/  EXIT ;  /* 0x000000000000794d */ /* 0x000fea0003800000 */
.L_x_5701:
        /* <DEDUP_REMOVED lines=13> */
.L_x_5706:
        /* <DEDUP_REMOVED lines=16> */
.L_x_7666:


//--------------------- .text._ZN2at6native13reduce_kernelILi512ELi1ENS0_8ReduceOpIdNS0_14func_wrapper_tIbZZZNS0_15and_kernel_cudaERNS_14TensorIteratorEENKUlvE_clEvENKUlvE4_clEvEUlbdE_EEjbLi4ELi4EEEEEvT1_ --------------------------
	.section	.text._ZN2at6native13reduce_kernelILi512ELi1ENS0_8ReduceOpIdNS0_14func_wrapper_tIbZZZNS0_15and_kernel_cudaERNS_14TensorIteratorEENKUlvE_clEvENKUlvE4_clEvEUlbdE_EEjbLi4ELi4EEEEEvT1_,"ax",@progbits
	.sectioninfo	@"SHI_REGISTERS=28"
	.align	128
        .global         _ZN2at6native13reduce_kernelILi512ELi1ENS0_8ReduceOpIdNS0_14func_wrapper_tIbZZZNS0_15and_kernel_cudaERNS_14TensorIteratorEENKUlvE_clEvENKUlvE4_clEvEUlbdE_EEjbLi4ELi4EEEEEvT1_
        .type           _ZN2at6native13reduce_kernelILi512ELi1ENS0_8ReduceOpIdNS0_14func_wrapper_tIbZZZNS0_15and_kernel_cudaERNS_14TensorIteratorEENKUlvE_clEvENKUlvE4_clEvEUlbdE_EEjbLi4ELi4EEEEEvT1_,@function
        .size           _ZN2at6native13reduce_kernelILi512ELi1ENS0_8ReduceOpIdNS0_14func_wrapper_tIbZZZNS0_15and_kernel_cudaERNS_14TensorIteratorEENKUlvE_clEvENKUlvE4_clEvEUlbdE_EEjbLi4ELi4EEEEEvT1_,(.L_x_7667 - _ZN2at6native13reduce_kernelILi512ELi1ENS0_8ReduceOpIdNS0_14func_wrapper_tIbZZZNS0_15and_kernel_cudaERNS_14TensorIteratorEENKUlvE_clEvENKUlvE4_clEvEUlbdE_EEjbLi4ELi4EEEEEvT1_)
        .other          _ZN2at6native13reduce_kernelILi512ELi1ENS0_8ReduceOpIdNS0_14func_wrapper_tIbZZZNS0_15and_kernel_cudaERNS_14TensorIteratorEENKUlvE_clEvENKUlvE4_clEvEUlbdE_EEjbLi4ELi4EEEEEvT1_,@"STO_CUDA_ENTRY STV_DEFAULT"
_ZN2at6native13reduce_kernelILi512ELi1ENS0_8ReduceOpIdNS0_14func_wrapper_tIbZZZNS0_15and_kernel_cudaERNS_14TensorIteratorEENKUlvE_clEvENKUlvE4_clEvEUlbdE_EEjbLi4ELi4EEEEEvT1_:
.text._ZN2at6native13reduce_kernelILi512ELi1ENS0_8ReduceOpIdNS0_14func_wrapper_tIbZZZNS0_15and_kernel_cudaERNS_14TensorIteratorEENKUlvE_clEvENKUlvE4_clEvEUlbdE_EEjbLi4ELi4EEEEEvT1_:
        /* <DEDUP_REMOVED lines=208> */
.L_x_5707:
        /* <DEDUP_REMOVED lines=41> */
.L_x_5716:
[----:B------:R-:W-:Y:S05]  /*0f90*/  BSYNC B3 ;  /* 0x0000000000037941 */ /* 0x000fea0003800000 */
.L_x_5715:
        /* <DEDUP_REMOVED lines=10> */
[----:B0-----:R-:W-:-:S04]  /*1040*/  ISETP.NE.AND P0, PT, R0, RZ, P0 ;  /* 0x000000ff0000720c */ /* 0x001fc80000705270 */
[----:B------:R-:W-:-:S04]  /*1050*/  SEL R0, RZ, 0x1, !P0 ;  /* 0x00000001ff007807 */ /* 0x000fc80004000000 */
.L_x_5714:
[----:B------:R-:W-:Y:S05]  /*1060*/  BSYNC B2 ;  /* 0x0000000000027941 */ /* 0x000fea0003800000 */
.L_x_5713:
[C---:B------:R-:W-:Y:S02]  /*1070*/  IADD3 R3, P0, -R6.reuse, 0x4, RZ ;  /* 0x0000000406037810 */ /* 0x040fe40007f1e1ff */
[----:B------:R-:W-:Y:S02]  /*1080*/  IADD3 R13, R6, c[0x0][0x168], RZ ;  /* 0x00005a00060d7a10 */ /* 0x000fe40007ffe0ff */
[----:B------:R-:W-:Y:S01]  /*1090*/  LEA R16, P1, R3, R16, 0x3 ;  /* 0x0000001003107211 */ /* 0x000fe200078218ff */
[----:B------:R-:W-:Y:S01]  /*10a0*/  IMAD.X R4, RZ, RZ, -0x1, P0 ;  /* 0xffffffffff047424 */ /* 0x000fe200000e06ff */
[----:B------:R-:W-:-:S04]  /*10b0*/  IADD3 R13, R13, -0x4, RZ ;  /* 0xfffffffc0d0d7810 */ /* 0x000fc80007ffe0ff */
[----:B------:R-:W-:Y:S02]  /*10c0*/  LEA.HI.X R17, R3, R17, R4, 0x3, P1 ;  /* 0x0000001103117211 */ /* 0x000fe400008f1c04 */
.L_x_5712:
[----:B------:R-:W-:Y:S05]  /*10d0*/  BSYNC B1 ;  /* 0x0000000000017941 */ /* 0x000fea0003800000 */
.L_x_5711:
        /* <DEDUP_REMOVED lines=11> */
.L_x_5719:
        /* <DEDUP_REMOVED lines=10> */
[----:B--2---:R-:W0:-:S04]  /*1230*/  DSETP.NEU.AND P2, PT, R8, RZ, P2 ;  /* 0x000000ff0800722a */ /* 0x004e08000174d000 */
[----:B------:R-:W1:Y:S02]  /*1240*/  DSETP.NEU.AND P3, PT, R10, RZ, P3 ;  /* 0x000000ff0a00722a */ /* 0x000e640001f6d000 */
[----:B0-----:R-:W-:Y:S02]  /*1250*/  SEL R0, RZ, 0x1, !P2 ;  /* 0x00000001ff007807 */ /* 0x001fe40005000000 */
[----:B---3--:R-:W0:Y:S02]  /*1260*/  DSETP.NEU.AND P1, PT, R4, RZ, P1 ;  /* 0x000000ff0400722a */ /* 0x008e240000f2d000 */
[----:B-1----:R-:W-:Y:S02]  /*1270*/  SEL R12, RZ, 0x1, !P3 ;  /* 0x00000001ff0c7807 */ /* 0x002fe40005800000 */
[----:B------:R-:W1:Y:S02]  /*1280*/  DSETP.NEU.AND P0, PT, R6, RZ, P0 ;  /* 0x000000ff0600722a */ /* 0x000e64000070d000 */
[----:B0-----:R-:W-:-:S04]  /*1290*/  SEL R3, RZ, 0x1, !P1 ;  /* 0x00000001ff037807 */ /* 0x001fc80004800000 */
[----:B-1----:R-:W-:Y:S01]  /*12a0*/  SEL R14, RZ, 0x1, !P0 ;  /* 0x00000001ff0e7807 */ /* 0x002fe20004000000 */
[----:B------:R-:W-:Y:S05]  /*12b0*/  @!P6 BRA `(.L_x_5719) ;  /* 0xfffffed00000e947 */ /* 0x000fea000383ffff */
.L_x_5718:
[----:B------:R-:W-:Y:S05]  /*12c0*/  BSYNC B1 ;  /* 0x0000000000017941 */ /* 0x000fea0003800000 */
.L_x_5717:
        /* <DEDUP_REMOVED lines=8> */
.L_x_5721:
[----:B------:R-:W-:Y:S05]  /*1350*/  BSYNC B1 ;  /* 0x0000000000017941 */ /* 0x000fea0003800000 */
.L_x_5720:
        /* <DEDUP_REMOVED lines=11> */
[----:B--2---:R-:W0:-:S06]  /*1410*/  DSETP.NEU.AND P0, PT, R16, RZ, P0 ;  /* 0x000000ff1000722a */ /* 0x004e0c000070d000 */
[----:B0-----:R-:W-:-:S03]  /*1420*/  SEL R0, RZ, 0x1, !P0 ;  /* 0x00000001ff007807 */ /* 0x001fc60004000000 */
.L_x_5723:
[----:B------:R-:W-:Y:S05]  /*1430*/  BSYNC B1 ;  /* 0x0000000000017941 */ /* 0x000fea0003800000 */
.L_x_5722:
        /* <DEDUP_REMOVED lines=8> */
.L_x_5710:
        /* <DEDUP_REMOVED lines=23> */
.L_x_5733:
        /* <DEDUP_REMOVED lines=222> */
.L_x_5728:
        /* <DEDUP_REMOVED lines=225> */
.L_x_5729:
        /* <DEDUP_REMOVED lines=227> */
.L_x_5730:
        /* <DEDUP_REMOVED lines=225> */
.L_x_5731:
        /* <DEDUP_REMOVED lines=12> */
[----:B-----5:R-:W0:-:S04]  /*4f20*/  DSETP.NEU.AND P1, PT, R14, RZ, P1 ;  /* 0x000000ff0e00722a */ /* 0x020e080000f2d000 */
[----:B------:R-:W1:Y:S02]  /*4f30*/  DSETP.NEU.AND P2, PT, R12, RZ, P2 ;  /* 0x000000ff0c00722a */ /* 0x000e64000174d000 */
[----:B0-----:R-:W-:Y:S02]  /*4f40*/  SEL R3, RZ, 0x1, !P1 ;  /* 0x00000001ff037807 */ /* 0x001fe40004800000 */
[----:B------:R-:W0:Y:S02]  /*4f50*/  DSETP.NEU.AND P3, PT, R20, RZ, P3 ;  /* 0x000000ff1400722a */ /* 0x000e240001f6d000 */
[----:B-1----:R-:W-:-:S04]  /*4f60*/  SEL R4, RZ, 0x1, !P2 ;  /* 0x00000001ff047807 */ /* 0x002fc80005000000 */
[----:B0-----:R-:W-:Y:S01]  /*4f70*/  SEL R5, RZ, 0x1, !P3 ;  /* 0x00000001ff057807 */ /* 0x001fe20005800000 */
[----:B--2---:R-:W0:-:S06]  /*4f80*/  DSETP.NEU.AND P0, PT, R10, RZ, P0 ;  /* 0x000000ff0a00722a */ /* 0x004e0c000070d000 */
[----:B0-----:R-:W-:Y:S01]  /*4f90*/  SEL R6, RZ, 0x1, !P0 ;  /* 0x00000001ff067807 */ /* 0x001fe20004000000 */
[----:B------:R-:W-:Y:S01]  /*4fa0*/  @P5 CALL.REL.NOINC `(.L_x_5732) ;  /* 0x0000001000005944 */ /* 0x000fe20003c00000 */
[----:B------:R-:W-:Y:S05]  /*4fb0*/  BRA `(.L_x_5733) ;  /* 0xffffc67000007947 */ /* 0x000fea000383ffff */
.L_x_5732:
[----:B------:R-:W-:Y:S05]  /*4fc0*/  BSYNC B2 ;  /* 0x0000000000027941 */ /* 0x000fea0003800000 */
.L_x_5727:
[----:B------:R-:W-:Y:S05]  /*4fd0*/  BSYNC B1 ;  /* 0x0000000000017941 */ /* 0x000fea0003800000 */
.L_x_5726:
        /* <DEDUP_REMOVED lines=205> */
.L_x_5736:
        /* <DEDUP_REMOVED lines=207> */
.L_x_5737:
        /* <DEDUP_REMOVED lines=207> */
.L_x_5738:
        /* <DEDUP_REMOVED lines=207> */
.L_x_5739:
[----:B------:R-:W-:-:S04]  /*8380*/  LOP3.LUT R11, R2, 0xfffffff8, RZ, 0xc0, !PT ;  /* 0xfffffff8020b7812 */ /* 0x000fc800078ec0ff */
[----:B------:R-:W-:-:S04]  /*8390*/  IADD3 R10, P1, R16, R11, RZ ;  /* 0x0000000b100a7210 */ /* 0x000fc80007f3e0ff */
[----:B------:R-:W-:-:S06]  /*83a0*/  IADD3.X R11, RZ, R17, RZ, P1, !PT ;  /* 0x00000011ff0b7210 */ /* 0x000fcc0000ffe4ff */
[----:B------:R-:W5:Y:S03]  /*83b0*/  LDG.E.64 R10, [R10.64] ;  /* 0x000000240a0a7981 */ /* 0x000f66000c1e1b00 */
.L_x_5735:
[----:B------:R-:W-:Y:S05]  /*83c0*/  BSYNC B1 ;  /* 0x0000000000017941 */ /* 0x000fea0003800000 */
.L_x_5734:
[----:B------:R-:W-:Y:S01]  /*83d0*/  BSSY B1, `(.L_x_5740) ;  /* 0x0000017000017945 */ /* 0x000fe20003800000 */
[----:B------:R-:W-:Y:S05]  /*83e0*/  @P0 BRA `(.L_x_5741) ;  /* 0x0000015000000947 */ /* 0x000fea0003800000 */
[----:B------:R-:W-:Y:S02]  /*83f0*/  LOP3.LUT P0, RZ, R3, 0xff, RZ, 0xc0, !PT ;  /* 0x000000ff03ff7812 */ /* 0x000fe4000780c0ff */
[----:B------:R-:W-:-:S04]  /*8400*/  IADD3 R0, R7, c[0x0][0x170], RZ ;  /* 0x00005c0007007a10 */ /* 0x000fc80007ffe0ff */
[----:B------:R-:W-:-:S07]  /*8410*/  ISETP.GE.U32.AND P1, PT, R0, c[0x0][0x168], PT ;  /* 0x00005a0000007a0c */ /* 0x000fce0003f26070 */
[----:B-----5:R-:W0:-:S06]  /*8420*/  DSETP.NEU.AND P0, PT, R14, RZ, P0 ;  /* 0x000000ff0e00722a */ /* 0x020e0c000070d000 */
[----:B0-----:R-:W-:Y:S01]  /*8430*/  SEL R3, RZ, 0x1, !P0 ;  /* 0x00000001ff037807 */ /* 0x001fe20004000000 */
[----:B------:R-:W-:Y:S05]  /*8440*/  @P1 BRA `(.L_x_5741) ;  /* 0x000000f000001947 */ /* 0x000fea0003800000 */
[----:B------:R-:W-:Y:S02]  /*8450*/  LOP3.LUT P0, RZ, R4, 0xff, RZ, 0xc0, !PT ;  /* 0x000000ff04ff7812 */ /* 0x000fe4000780c0ff */
[----:B------:R-:W-:-:S04]  /*8460*/  IADD3 R0, R0, c[0x0][0x170], RZ ;  /* 0x00005c0000007a10 */ /* 0x000fc80007ffe0ff */
[----:B------:R-:W-:-:S07]  /*8470*/  ISETP.GE.U32.AND P1, PT, R0, c[0x0][0x168], PT ;  /* 0x00005a0000007a0c */ /* 0x000fce0003f26070 */
[----:B------:R-:W0:-:S06]  /*8480*/  DSETP.NEU.AND P0, PT, R12, RZ, P0 ;  /* 0x000000ff0c00722a */ /* 0x000e0c000070d000 */
[----:B0-----:R-:W-:Y:S01]  /*8490*/  SEL R4, RZ, 0x1, !P0 ;  /* 0x00000001ff047807 */ /* 0x001fe20004000000 */
[----:B------:R-:W-:Y:S05]  /*84a0*/  @P1 BRA `(.L_x_5741) ;  /* 0x0000009000001947 */ /* 0x000fea0003800000 */
[----:B------:R-:W-:Y:S02]  /*84b0*/  IADD3 R0, R0, c[0x0][0x170], RZ ;  /* 0x00005c0000007a10 */ /* 0x000fe40007ffe0ff */
[----:B------:R-:W-:Y:S02]  /*84c0*/  LOP3.LUT P0, RZ, R5, 0xff, RZ, 0xc0, !PT ;  /* 0x000000ff05ff7812 */ /* 0x000fe4000780c0ff */
[----:B------:R-:W-:-:S11]  /*84d0*/  ISETP.GE.U32.AND P2, PT, R0, c[0x0][0x168], PT ;  /* 0x00005a0000007a0c */ /* 0x000fd60003f46070 */
[----:B------:R-:W0:Y:S02]  /*84e0*/  DSETP.NEU.AND P0, PT, R20, RZ, P0 ;  /* 0x000000ff1400722a */ /* 0x000e24000070d000 */
[----:B------:R-:W-:-:S04]  /*84f0*/  @!P2 LOP3.LUT P1, RZ, R6, 0xff, RZ, 0xc0, !PT ;  /* 0x000000ff06ffa812 */ /* 0x000fc8000782c0ff */
[----:B0-----:R-:W-:-:S09]  /*8500*/  SEL R5, RZ, 0x1, !P0 ;  /* 0x00000001ff057807 */ /* 0x001fd20004000000 */
[----:B------:R-:W0:-:S06]  /*8510*/  @!P2 DSETP.NEU.AND P1, PT, R10, RZ, P1 ;  /* 0x000000ff0a00a22a */ /* 0x000e0c0000f2d000 */
[----:B0-----:R-:W-:-:S04]  /*8520*/  @!P2 SEL R0, RZ, 0x1, !P1 ;  /* 0x00000001ff00a807 */ /* 0x001fc80004800000 */
[----:B------:R-:W-:Y:S02]  /*8530*/  @!P2 PRMT R6, R0, 0x7610, R6 ;  /* 0x000076100006a816 */ /* 0x000fe40000000006 */
.L_x_5741:
[----:B------:R-:W-:Y:S05]  /*8540*/  BSYNC B1 ;  /* 0x0000000000017941 */ /* 0x000fea0003800000 */
.L_x_5740:
        /* <DEDUP_REMOVED lines=8> */
.L_x_5725:
        /* <DEDUP_REMOVED lines=10> */
.L_x_5744:
        /* <DEDUP_REMOVED lines=20> */
[----:B--2---:R-:W-:-:S04]  /*87b0*/  DSETP.NEU.AND P3, PT, R2, RZ, P3 ;  /* 0x000000ff0200722a */ /* 0x004fc80001f6d000 */
[----:B---3--:R-:W0:-:S04]  /*87c0*/  DSETP.NEU.AND P4, PT, R4, RZ, P4 ;  /* 0x000000ff0400722a */ /* 0x008e08000278d000 */
[----:B------:R1:W-:Y:S02]  /*87d0*/  DSETP.NEU.AND P2, PT, R2, RZ, PT ;  /* 0x000000ff0200722a */ /* 0x0003e40003f4d000 */
[----:B-1----:R-:W-:Y:S01]  /*87e0*/  IMAD R2, R12, 0x3, R7 ;  /* 0x000000030c027824 */ /* 0x002fe200078e0207 */
[----:B0-----:R-:W-:-:S04]  /*87f0*/  SEL R14, RZ, 0x1, !P4 ;  /* 0x00000001ff0e7807 */ /* 0x001fc80006000000 */
[----:B------:R-:W-:Y:S01]  /*8800*/  ISETP.GE.U32.AND P4, PT, R2, c[0x0][0x168], PT ;  /* 0x00005a0002007a0c */ /* 0x000fe20003f86070 */
[----:B----4-:R-:W0:Y:S01]  /*8810*/  DSETP.NEU.AND P5, PT, R10, RZ, P5 ;  /* 0x000000ff0a00722a */ /* 0x010e220002fad000 */
[----:B------:R-:W-:-:S03]  /*8820*/  SEL R13, RZ, 0x1, !P3 ;  /* 0x00000001ff0d7807 */ /* 0x000fc60005800000 */
[----:B-----5:R-:W1:Y:S02]  /*8830*/  DSETP.NEU.AND P6, PT, R8, RZ, P6 ;  /* 0x000000ff0800722a */ /* 0x020e6400037cd000 */
        /* <DEDUP_REMOVED lines=8> */
.L_x_5743:
[----:B------:R-:W-:Y:S05]  /*88c0*/  BSYNC B1 ;  /* 0x0000000000017941 */ /* 0x000fea0003800000 */
.L_x_5742:
        /* <DEDUP_REMOVED lines=27> */
.L_x_5746:
[----:B----4-:R-:W-:Y:S05]  /*8a80*/  BSYNC B1 ;  /* 0x0000000000017941 */ /* 0x010fea0003800000 */
.L_x_5745:
        /* <DEDUP_REMOVED lines=23> */
.L_x_5748:
[----:B------:R-:W-:Y:S05]  /*8c00*/  BSYNC B1 ;  /* 0x0000000000017941 */ /* 0x000fea0003800000 */
.L_x_5747:
[----:B------:R-:W-:Y:S02]  /*8c10*/  LOP3.LUT P0, RZ, R14, 0xff, RZ, 0xc0, !PT ;  /* 0x000000ff0eff7812 */ /* 0x000fe4000780c0ff */
[----:B--2---:R-:W-:Y:S02]  /*8c20*/  LOP3.LUT P1, RZ, R13, 0xff, RZ, 0xc0, !PT ;  /* 0x000000ff0dff7812 */ /* 0x004fe4000782c0ff */
[----:B-1----:R-:W-:Y:S02]  /*8c30*/  LOP3.LUT P2, RZ, R15, 0xff, RZ, 0xc0, !PT ;  /* 0x000000ff0fff7812 */ /* 0x002fe4000784c0ff */
[----:B---3--:R-:W-:Y:S02]  /*8c40*/  LOP3.LUT P3, RZ, R6, 0xff, RZ, 0xc0, !PT ;  /* 0x000000ff06ff7812 */ /* 0x008fe4000786c0ff */
[----:B------:R-:W-:-:S04]  /*8c50*/  PLOP3.LUT P0, PT, P2, P1, P0, 0x80, 0x0 ;  /* 0x000000000000781c */ /* 0x000fc80001703000 */
[----:B------:R-:W-:-:S04]  /*8c60*/  PLOP3.LUT P0, PT, P0, P3, PT, 0x80, 0x0 ;  /* 0x000000000000781c */ /* 0x000fc80000707070 */
[----:B0-----:R-:W-:Y:S01]  /*8c70*/  SEL R17, RZ, 0x1, !P0 ;  /* 0x00000001ff117807 */ /* 0x001fe20004000000 */
[----:B------:R-:W-:Y:S05]  /*8c80*/  BRA `(.L_x_5709) ;  /* 0x0000068000007947 */ /* 0x000fea0003800000 */
.L_x_5724:
        /* <DEDUP_REMOVED lines=15> */
.L_x_5751:
        /* <DEDUP_REMOVED lines=15> */
[----:B--2---:R-:W0:-:S04]  /*8e70*/  DSETP.NEU.AND P3, PT, R2, RZ, P3 ;  /* 0x000000ff0200722a */ /* 0x004e080001f6d000 */
[----:B------:R1:W-:Y:S02]  /*8e80*/  DSETP.NEU.AND P2, PT, R2, RZ, PT ;  /* 0x000000ff0200722a */ /* 0x0003e40003f4d000 */
[----:B-1----:R-:W-:Y:S02]  /*8e90*/  IADD3 R3, R9, c[0x0][0x170], RZ ;  /* 0x00005c0009037a10 */ /* 0x002fe40007ffe0ff */
[----:B---3--:R-:W1:Y:S01]  /*8ea0*/  DSETP.NEU.AND P4, PT, R4, RZ, P4 ;  /* 0x000000ff0400722a */ /* 0x008e62000278d000 */
[----:B0-----:R-:W-:Y:S02]  /*8eb0*/  SEL R8, RZ, 0x1, !P3 ;  /* 0x00000001ff087807 */ /* 0x001fe40005800000 */
[----:B------:R-:W-:Y:S01]  /*8ec0*/  IMAD R0, R10, 0x3, R3 ;  /* 0x000000030a007824 */ /* 0x000fe200078e0203 */
[----:B----4-:R-:W0:Y:S02]  /*8ed0*/  DSETP.NEU.AND P5, PT, R12, RZ, P5 ;  /* 0x000000ff0c00722a */ /* 0x010e240002fad000 */
[----:B-1----:R-:W-:-:S02]  /*8ee0*/  SEL R7, RZ, 0x1, !P4 ;  /* 0x00000001ff077807 */ /* 0x002fc40006000000 */
[----:B------:R-:W-:Y:S01]  /*8ef0*/  ISETP.GE.U32.AND P4, PT, R0, c[0x0][0x168], PT ;  /* 0x00005a0000007a0c */ /* 0x000fe20003f86070 */
[----:B-----5:R-:W1:Y:S01]  /*8f00*/  DSETP.NEU.AND P6, PT, R14, RZ, P6 ;  /* 0x000000ff0e00722a */ /* 0x020e6200037cd000 */
        /* <DEDUP_REMOVED lines=8> */
.L_x_5750:
[----:B------:R-:W-:Y:S05]  /*8f90*/  BSYNC B1 ;  /* 0x0000000000017941 */ /* 0x000fea0003800000 */
.L_x_5749:
        /* <DEDUP_REMOVED lines=23> */
.L_x_5753:
[----:B----4-:R-:W-:Y:S05]  /*9110*/  BSYNC B1 ;  /* 0x0000000000017941 */ /* 0x010fea0003800000 */
.L_x_5752:
        /* <DEDUP_REMOVED lines=23> */
.L_x_5755:
[----:B------:R-:W-:Y:S05]  /*9290*/  BSYNC B1 ;  /* 0x0000000000017941 */ /* 0x000fea0003800000 */
.L_x_5754:
[----:B------:R-:W-:Y:S02]  /*92a0*/  LOP3.LUT P0, RZ, R7, 0xff, RZ, 0xc0, !PT ;  /* 0x000000ff07ff7812 */ /* 0x000fe4000780c0ff */
[----:B--2---:R-:W-:Y:S02]  /*92b0*/  LOP3.LUT P1, RZ, R8, 0xff, RZ, 0xc0, !PT ;  /* 0x000000ff08ff7812 */ /* 0x004fe4000782c0ff */
[----:B-1----:R-:W-:Y:S02]  /*92c0*/  LOP3.LUT P2, RZ, R6, 0xff, RZ, 0xc0, !PT ;  /* 0x000000ff06ff7812 */ /* 0x002fe4000784c0ff */
[----:B---3--:R-:W-:Y:S02]  /*92d0*/  LOP3.LUT P3, RZ, R0, 0xff, RZ, 0xc0, !PT ;  /* 0x000000ff00ff7812 */ /* 0x008fe4000786c0ff */
[----:B------:R-:W-:-:S04]  /*92e0*/  PLOP3.LUT P0, PT, P2, P1, P0, 0x80, 0x0 ;  /* 0x000000000000781c */ /* 0x000fc80001703000 */
[----:B------:R-:W-:-:S04]  /*92f0*/  PLOP3.LUT P0, PT, P0, P3, PT, 0x80, 0x0 ;  /* 0x000000000000781c */ /* 0x000fc80000707070 */
[----:B0-----:R-:W-:-:S04]  /*9300*/  SEL R17, RZ, 0x1, !P0 ;  /* 0x00000001ff117807 */ /* 0x001fc80004000000 */
.L_x_5709:
[----:B------:R-:W-:Y:S05]  /*9310*/  BSYNC B0 ;  /* 0x0000000000007941 */ /* 0x000fea0003800000 */
.L_x_5708:
        /* <DEDUP_REMOVED lines=9> */
.L_x_5757:
        /* <DEDUP_REMOVED lines=14> */
.L_x_5756:
        /* <DEDUP_REMOVED lines=13> */
.L_x_5760:
        /* <DEDUP_REMOVED lines=15> */
.L_x_5759:
[----:B------:R-:W-:Y:S01]  /*9650*/  BAR.SYNC.DEFER_BLOCKING 0x0 ;  /* 0x0000000000007b1d */ /* 0x000fe20000010000 */
[----:B------:R-:W-:-:S13]  /*9660*/  ISETP.GE.AND P0, PT, R0, 0x2, PT ;  /* 0x000000020000780c */ /* 0x000fda0003f06270 */
[----:B------:R-:W-:Y:S05]  /*9670*/  @!P0 BRA `(.L_x_5758) ;  /* 0x000000a000008947 */ /* 0x000fea0003800000 */
[----:B------:R-:W-:Y:S02]  /*9680*/  IMAD.MOV.U32 R3, RZ, RZ, 0x1 ;  /* 0x00000001ff037424 */ /* 0x000fe400078e00ff */
.L_x_5761:
        /* <DEDUP_REMOVED lines=9> */
.L_x_5758:
        /* <DEDUP_REMOVED lines=202> */
.L_x_5762:
        /* <DEDUP_REMOVED lines=213> */
.L_x_5764:
        /* <DEDUP_REMOVED lines=11> */
.L_x_5766:
[----:B------:R-:W-:Y:S05]  /*b1c0*/  BSYNC B0 ;  /* 0x0000000000007941 */ /* 0x000fea0003800000 */
.L_x_5765:
        /* <DEDUP_REMOVED lines=12> */
.L_x_5768:
[----:B------:R-:W-:Y:S05]  /*b290*/  BSYNC B0 ;  /* 0x0000000000007941 */ /* 0x000fea0003800000 */
.L_x_5767:
        /* <DEDUP_REMOVED lines=30> */
.L_x_5770:
[----:B------:R-:W-:Y:S05]  /*b480*/  BSYNC B0 ;  /* 0x0000000000007941 */ /* 0x000fea0003800000 */
.L_x_5769:
        /* <DEDUP_REMOVED lines=20> */
.L_x_5775:
        /* <DEDUP_REMOVED lines=11> */
.L_x_5774:
[----:B------:R-:W-:Y:S05]  /*b680*/  BSYNC B1 ;  /* 0x0000000000017941 */ /* 0x000fea0003800000 */
.L_x_5773:
[----:B------:R-:W-:Y:S05]  /*b690*/  BRA `(.L_x_5776) ;  /* 0x000000e000007947 */ /* 0x000fea0003800000 */
.L_x_5772:
[----:B------:R-:W-:-:S13]  /*b6a0*/  ISETP.GE.U32.AND P0, PT, R24, c[0x0][0x178], PT ;  /* 0x00005e0018007a0c */ /* 0x000fda0003f06070 */
[----:B------:R-:W-:Y:S05]  /*b6b0*/  @P0 BRA `(.L_x_5776) ;  /* 0x000000c000000947 */ /* 0x000fea0003800000 */
[----:B------:R-:W-:-:S05]  /*b6c0*/  MOV R7, R24 ;  /* 0x0000001800077202 */ /* 0x000fca0000000f00 */
.L_x_5777:
        /* <DEDUP_REMOVED lines=11> */
.L_x_5776:
[----:B------:R-:W-:Y:S05]  /*b780*/  BSYNC B0 ;  /* 0x0000000000007941 */ /* 0x000fea0003800000 */
.L_x_5771:
        /* <DEDUP_REMOVED lines=8> */
.L_x_5779:
        /* <DEDUP_REMOVED lines=14> */
.L_x_5778:
        /* <DEDUP_REMOVED lines=12> */
.L_x_5782:
        /* <DEDUP_REMOVED lines=15> */
.L_x_5781:
[----:B0-----:R-:W-:Y:S01]  /*baa0*/  BAR.SYNC.DEFER_BLOCKING 0x0 ;  /* 0x0000000000007b1d */ /* 0x001fe20000010000 */
[----:B------:R-:W-:-:S13]  /*bab0*/  ISETP.GE.AND P0, PT, R0, 0x2, PT ;  /* 0x000000020000780c */ /* 0x000fda0003f06270 */
[----:B------:R-:W-:Y:S05]  /*bac0*/  @!P0 BRA `(.L_x_5780) ;  /* 0x000000a000008947 */ /* 0x000fea0003800000 */
[----:B------:R-:W-:Y:S02]  /*bad0*/  IMAD.MOV.U32 R5, RZ, RZ, 0x1 ;  /* 0x00000001ff057424 */ /* 0x000fe400078e00ff */
.L_x_5783:
        /* <DEDUP_REMOVED lines=9> */
.L_x_5780:
        /* <DEDUP_REMOVED lines=13> */
.L_x_5785:
        /* <DEDUP_REMOVED lines=23> */
.L_x_5787:
[----:B------:R-:W-:Y:S02]  /*bdb0*/  IADD3 R16, P1, R16, c[0x0][0x538], RZ ;  /* 0x00014e0010107a10 */ /* 0x000fe40007f3e0ff */
[----:B------:R-:W-:-:S03]  /*bdc0*/  LOP3.LUT P0, RZ, R17, 0xff, RZ, 0xc0, !PT ;  /* 0x000000ff11ff7812 */ /* 0x000fc6000780c0ff */
[----:B------:R-:W-:Y:S01]  /*bdd0*/  IMAD.X R17, RZ, RZ, c[0x0][0x53c], P1 ;  /* 0x00014f00ff117624 */ /* 0x000fe200008e06ff */
[----:B------:R-:W-:-:S05]  /*bde0*/  SEL R3, RZ, 0x1, !P0 ;  /* 0x00000001ff037807 */ /* 0x000fca0004000000 */
[----:B------:R-:W-:Y:S01]  /*bdf0*/  STG.E.U8 [R16.64], R3 ;  /* 0x0000000310007986 */ /* 0x000fe2000c101124 */
[----:B------:R-:W-:Y:S05]  /*be00*/  EXIT ;  /* 0x000000000000794d */ /* 0x000fea0003800000 */
.L_x_5786:
[----:B------:R-:W-:Y:S01]  /*be10*/  STG.E.U8 [R2.64], R17 ;  /* 0x0000001102007986 */ /* 0x000fe2000c101124 */
[----:B------:R-:W-:Y:S05]  /*be20*/  EXIT ;  /* 0x000000000000794d */ /* 0x000fea0003800000 */
.L_x_5784:
        /* <DEDUP_REMOVED lines=10> */
.L_x_5788:
        /* <DEDUP_REMOVED lines=23> */
.L_x_5790:
[----:B------:R-:W-:Y:S02]  /*c040*/  IADD3 R16, P1, R16, c[0x0][0x538], RZ ;  /* 0x00014e0010107a10 */ /* 0x000fe40007f3e0ff */
[----:B------:R-:W-:-:S03]  /*c050*/  LOP3.LUT P0, RZ, R17, 0xff, RZ, 0xc0, !PT ;  /* 0x000000ff11ff7812 */ /* 0x000fc6000780c0ff */
[----:B------:R-:W-:Y:S01]  /*c060*/  IMAD.X R17, RZ, RZ, c[0x0][0x53c], P1 ;  /* 0x00014f00ff117624 */ /* 0x000fe200008e06ff */
[----:B------:R-:W-:-:S05]  /*c070*/  SEL R3, RZ, 0x1, !P0 ;  /* 0x00000001ff037807 */ /* 0x000fca0004000000 */
[----:B------:R-:W-:Y:S01]  /*c080*/  STG.E.U8 [R16.64], R3 ;  /* 0x0000000310007986 */ /* 0x000fe2000c101124 */
[----:B------:R-:W-:Y:S05]  /*c090*/  EXIT ;  /* 0x000000000000794d */ /* 0x000fea0003800000 */
.L_x_5789:
[----:B------:R-:W-:-:S04]  /*c0a0*/  LOP3.LUT P0, RZ, R17, 0xff, RZ, 0xc0, !PT ;  /* 0x000000ff11ff7812 */ /* 0x000fc8000780c0ff */
[----:B------:R-:W-:-:S05]  /*c0b0*/  SEL R5, RZ, 0x1, !P0 ;  /* 0x00000001ff057807 */ /* 0x000fca0004000000 */
[----:B------:R-:W-:Y:S01]  /*c0c0*/  STG.E.U8 [R2.64], R5 ;  /* 0x0000000502007986 */ /* 0x000fe2000c101124 */
[----:B------:R-:W-:Y:S05]  /*c0d0*/  EXIT ;  /* 0x000000000000794d */ /* 0x000fea0003800000 */
.L_x_5763:
        /* <DEDUP_REMOVED lines=20> */
.L_x_5792:
        /* <DEDUP_REMOVED lines=23> */
.L_x_5794:
[----:B------:R-:W-:Y:S02]  /*c390*/  IADD3 R16, P1, R16, c[0x0][0x538], RZ ;  /* 0x00014e0010107a10 */ /* 0x000fe40007f3e0ff */
[----:B------:R-:W-:Y:S02]  /*c3a0*/  LOP3.LUT P0, RZ, R17, 0xff, RZ, 0xc0, !PT ;  /* 0x000000ff11ff7812 */ /* 0x000fe4000780c0ff */
[----:B------:R-:W-:Y:S02]  /*c3b0*/  IADD3.X R17, RZ, c[0x0][0x53c], RZ, P1, !PT ;  /* 0x00014f00ff117a10 */ /* 0x000fe40000ffe4ff */
[----:B------:R-:W-:-:S05]  /*c3c0*/  SEL R3, RZ, 0x1, !P0 ;  /* 0x00000001ff037807 */ /* 0x000fca0004000000 */
[----:B------:R-:W-:Y:S01]  /*c3d0*/  STG.E.U8 [R16.64], R3 ;  /* 0x0000000310007986 */ /* 0x000fe2000c101124 */
[----:B------:R-:W-:Y:S05]  /*c3e0*/  EXIT ;  /* 0x000000000000794d */ /* 0x000fea0003800000 */
.L_x_5793:
[----:B------:R-:W-:Y:S01]  /*c3f0*/  STG.E.U8 [R2.64], R17 ;  /* 0x0000001102007986 */ /* 0x000fe2000c101124 */
[----:B------:R-:W-:Y:S05]  /*c400*/  EXIT ;  /* 0x000000000000794d */ /* 0x000fea0003800000 */
.L_x_5791:
        /* <DEDUP_REMOVED lines=10> */
.L_x_5795:
        /* <DEDUP_REMOVED lines=25> */
.L_x_5797:
[----:B------:R-:W-:-:S04]  /*c640*/  IADD3 R2, P0, R16, c[0x0][0x538], RZ ;  /* 0x00014e0010027a10 */ /* 0x000fc80007f1e0ff */
[----:B------:R-:W-:-:S05]  /*c650*/  IADD3.X R3, RZ, c[0x0][0x53c], RZ, P0, !PT ;  /* 0x00014f00ff037a10 */ /* 0x000fca00007fe4ff */
[----:B------:R-:W-:Y:S01]  /*c660*/  STG.E.U8 [R2.64], R17 ;  /* 0x0000001102007986 */ /* 0x000fe2000c101124 */
[----:B------:R-:W-:Y:S05]  /*c670*/  EXIT ;  /* 0x000000000000794d */ /* 0x000fea0003800000 */
.L_x_5796:
[----:B------:R-:W-:Y:S01]  /*c680*/  STG.E.U8 [R2.64], R17 ;  /* 0x0000001102007986 */ /* 0x000fe2000c101124 */
[----:B------:R-:W-:Y:S05]  /*c690*/  EXIT ;  /* 0x000000000000794d */ /* 0x000fea0003800000 */
.L_x_5798:
        /* <DEDUP_REMOVED lines=14> */
.L_x_7667:


//--------------------- .text._ZN2at6native13reduce_kernelILi256ELi2ENS0_8ReduceOpIdNS0_14func_wrapper_tIbZZZNS0_15and_kernel_cudaERNS_14TensorIteratorEENKUlvE_clEvENKUlvE4_clEvEUlbdE_EEjbLi4ELi4EEEEEvT1_ --------------------------
	.section	.text._ZN2at6native13reduce_kernelILi256ELi2ENS0_8ReduceOpIdNS0_14func_wrapper_tIbZZZNS0_15and_kernel_cudaERNS_14TensorIteratorEENKUlvE_clEvENKUlvE4_clEvEUlbdE_EEjbLi4ELi4EEEEEvT1_,"ax",@progbits
	.sectioninfo	@"SHI_REGISTERS=40"
	.align	128
        .global         _ZN2at6native13reduce_kernelILi256ELi2ENS0_8ReduceOpIdNS0_14func_wrapper_tIbZZZNS0_15and_kernel_cudaERNS_14TensorIteratorEENKUlvE_clEvENKUlvE4_clEvEUlbdE_EEjbLi4ELi4EEEEEvT1_
        .type           _ZN2at6native13reduce_kernelILi256ELi2ENS0_8ReduceOpIdNS0_14func_wrapper_tIbZZZNS0_15and_kernel_cudaERNS_14TensorIteratorEENKUlvE_clEvENKUlvE4_clEvEUlbdE_EEjbLi4ELi4EEEEEvT1_,@function
        .size           _ZN2at6native13reduce_kernelILi256ELi2ENS0_8ReduceOpIdNS0_14func_wrapper_tIbZZZNS0_15and_kernel_cudaERNS_14TensorIteratorEENKUlvE_clEvENKUlvE4_clEvEUlbdE_EEjbLi4ELi4EEEEEvT1_,(.L_x_7668 - _ZN2at6native13reduce_kernelILi256ELi2ENS0_8ReduceOpIdNS0_14func_wrapper_tIbZZZNS0_15and_kernel_cudaERNS_14TensorIteratorEENKUlvE_clEvENKUlvE4_clEvEUlbdE_EEjbLi4ELi4EEEEEvT1_)
        .other          _ZN2at6native13reduce_kernelILi256ELi2ENS0_8ReduceOpIdNS0_14func_wrapper_tIbZZZNS0_15and_kernel_cudaERNS_14TensorIteratorEENKUlvE_clEvENKUlvE4_clEvEUlbdE_EEjbLi4ELi4EEEEEvT1_,@"STO_CUDA_ENTRY STV_DEFAULT"
_ZN2at6native13reduce_kernelILi256ELi2ENS0_8ReduceOpIdNS0_14func_wrapper_tIbZZZNS0_15and_kernel_cudaERNS_14TensorIteratorEENKUlvE_clEvENKUlvE4_clEvEUlbdE_EEjbLi4ELi4EEEEEvT1_:
.text._ZN2at6native13reduce_kernelILi256ELi2ENS0_8ReduceOpIdNS0_14func_wrapper_tIbZZZNS0_15and_kernel_cudaERNS_14TensorIteratorEENKUlvE_clEvENKUlvE4_clEvEUlbdE_EEjbLi4ELi4EEEEEvT1_:
        /* <DEDUP_REMOVED lines=209> */
.L_x_5799:
        /* <DEDUP_REMOVED lines=61> */
.L_x_5808:
[----:B------:R-:W-:Y:S05]  /*10e0*/  BSYNC B2 ;  /* 0x0000000000027941 */ /* 0x000fea0003800000 */
.L_x_5807:
        /* <DEDUP_REMOVED lines=10> */
[----:B0-----:R-:W-:-:S04]  /*1190*/  ISETP.NE.AND P0, PT, R0, RZ, P0 ;  /* 0x000000ff0000720c */ /* 0x001fc80000705270 */
[----:B------:R-:W-:-:S04]  /*11a0*/  SEL R0, RZ, 0x1, !P0 ;  /* 0x00000001ff007807 */ /* 0x000fc80004000000 */
.L_x_5806:
[----:B------:R-:W-:Y:S05]  /*11b0*/  BSYNC B1 ;  /* 0x0000000000017941 */ /* 0x000fea0003800000 */
.L_x_5805:
[C---:B------:R-:W-:Y:S02]  /*11c0*/  IADD3 R5, P0, -R8.reuse, 0x4, RZ ;  /* 0x0000000408057810 */ /* 0x040fe40007f1e1ff */
[----:B------:R-:W-:Y:S02]  /*11d0*/  IADD3 R3, R8, c[0x0][0x168], RZ ;  /* 0x00005a0008037a10 */ /* 0x000fe40007ffe0ff */
[----:B------:R-:W-:Y:S02]  /*11e0*/  LEA R24, P1, R5, R24, 0x3 ;  /* 0x0000001805187211 */ /* 0x000fe400078218ff */
[----:B------:R-:W-:Y:S02]  /*11f0*/  IADD3.X R6, RZ, -0x1, RZ, P0, !PT ;  /* 0xffffffffff067810 */ /* 0x000fe400007fe4ff */
[----:B------:R-:W-:Y:S02]  /*1200*/  IADD3 R3, R3, -0x4, RZ ;  /* 0xfffffffc03037810 */ /* 0x000fe40007ffe0ff */
[----:B------:R-:W-:-:S02]  /*1210*/  LEA.HI.X R25, R5, R25, R6, 0x3, P1 ;  /* 0x0000001905197211 */ /* 0x000fc400008f1c06 */
.L_x_5804:
[----:B------:R-:W-:Y:S05]  /*1220*/  BSYNC B0 ;  /* 0x0000000000007941 */ /* 0x000fea0003800000 */
.L_x_5803:
        /* <DEDUP_REMOVED lines=14> */
.L_x_5811:
        /* <DEDUP_REMOVED lines=19> */
.L_x_5810:
[----:B------:R-:W-:Y:S05]  /*1440*/  BSYNC B0 ;  /* 0x0000000000007941 */ /* 0x000fea0003800000 */
.L_x_5809:
        /* <DEDUP_REMOVED lines=8> */
.L_x_5813:
[----:B------:R-:W-:Y:S05]  /*14d0*/  BSYNC B0 ;  /* 0x0000000000007941 */ /* 0x000fea0003800000 */
.L_x_5812:
        /* <DEDUP_REMOVED lines=13> */
.L_x_5815:
[----:B------:R-:W-:Y:S05]  /*15b0*/  BSYNC B0 ;  /* 0x0000000000007941 */ /* 0x000fea0003800000 */
.L_x_5814:
        /* <DEDUP_REMOVED lines=9> */
.L_x_5802:
        /* <DEDUP_REMOVED lines=32> */
.L_x_5825:
        /* <DEDUP_REMOVED lines=211> */
.L_x_5820:
        /* <DEDUP_REMOVED lines=215> */
.L_x_5821:
        /* <DEDUP_REMOVED lines=217> */
.L_x_5822:
        /* <DEDUP_REMOVED lines=215> */
.L_x_5823:
        /* <DEDUP_REMOVED lines=11> */
[----:B-----5:R-:W0:Y:S01]  /*4ea0*/  DSETP.NEU.AND P5, PT, R14, RZ, P5 ;  /* 0x000000ff0e00722a */ /* 0x020e220002fad000 */
[----:B------:R-:W-:-:S03]  /*4eb0*/  LOP3.LUT P3, RZ, R32, 0xff, RZ, 0xc0, !PT ;  /* 0x000000ff20ff7812 */ /* 0x000fc6000786c0ff */
[----:B------:R-:W1:Y:S02]  /*4ec0*/  DSETP.NEU.AND P0, PT, R12, RZ, P0 ;  /* 0x000000ff0c00722a */ /* 0x000e64000070d000 */
[----:B0-----:R-:W-:Y:S02]  /*4ed0*/  SEL R18, RZ, 0x1, !P5 ;  /* 0x00000001ff127807 */ /* 0x001fe40006800000 */
[----:B------:R-:W0:Y:S01]  /*4ee0*/  DSETP.NEU.AND P2, PT, R8, RZ, P2 ;  /* 0x000000ff0800722a */ /* 0x000e22000174d000 */
[----:B------:R-:W-:Y:S01]  /*4ef0*/  LOP3.LUT P5, RZ, R0, 0xff, RZ, 0xc0, !PT ;  /* 0x000000ff00ff7812 */ /* 0x000fe200078ac0ff */
[----:B------:R-:W-:Y:S01]  /*4f00*/  IMAD R0, R26, 0x3, R27 ;  /* 0x000000031a007824 */ /* 0x000fe200078e021b */
[----:B-1----:R-:W-:Y:S01]  /*4f10*/  SEL R3, RZ, 0x1, !P0 ;  /* 0x00000001ff037807 */ /* 0x002fe20004000000 */
[----:B------:R-:W1:Y:S01]  /*4f20*/  DSETP.NEU.AND P1, PT, R10, RZ, P1 ;  /* 0x000000ff0a00722a */ /* 0x000e620000f2d000 */
[----:B------:R-:W-:Y:S02]  /*4f30*/  LOP3.LUT P0, RZ, R33, 0xff, RZ, 0xc0, !PT ;  /* 0x000000ff21ff7812 */ /* 0x000fe4000780c0ff */
[----:B0-----:R-:W-:Y:S01]  /*4f40*/  SEL R26, RZ, 0x1, !P2 ;  /* 0x00000001ff1a7807 */ /* 0x001fe20005000000 */
[----:B------:R-:W0:Y:S01]  /*4f50*/  DSETP.NEU.AND P4, PT, R4, RZ, P4 ;  /* 0x000000ff0400722a */ /* 0x000e22000278d000 */
[----:B------:R-:W-:-:S02]  /*4f60*/  ISETP.GE.U32.AND P2, PT, R0, c[0x0][0x168], PT ;  /* 0x00005a0000007a0c */ /* 0x000fc40003f46070 */
[----:B-1----:R-:W-:Y:S01]  /*4f70*/  SEL R30, RZ, 0x1, !P1 ;  /* 0x00000001ff1e7807 */ /* 0x002fe20004800000 */
[----:B------:R-:W1:Y:S02]  /*4f80*/  DSETP.NEU.AND P3, PT, R6, RZ, P3 ;  /* 0x000000ff0600722a */ /* 0x000e640001f6d000 */
[----:B0-----:R-:W-:-:S04]  /*4f90*/  SEL R31, RZ, 0x1, !P4 ;  /* 0x00000001ff1f7807 */ /* 0x001fc80006000000 */
[----:B-1----:R-:W-:Y:S01]  /*4fa0*/  SEL R32, RZ, 0x1, !P3 ;  /* 0x00000001ff207807 */ /* 0x002fe20005800000 */
[----:B--2---:R-:W0:-:S04]  /*4fb0*/  DSETP.NEU.AND P0, PT, R20, RZ, P0 ;  /* 0x000000ff1400722a */ /* 0x004e08000070d000 */
[----:B------:R-:W1:Y:S02]  /*4fc0*/  DSETP.NEU.AND P5, PT, R22, RZ, P5 ;  /* 0x000000ff1600722a */ /* 0x000e640002fad000 */
[----:B0-----:R-:W-:-:S04]  /*4fd0*/  SEL R33, RZ, 0x1, !P0 ;  /* 0x00000001ff217807 */ /* 0x001fc80004000000 */
[----:B-1----:R-:W-:Y:S01]  /*4fe0*/  SEL R0, RZ, 0x1, !P5 ;  /* 0x00000001ff007807 */ /* 0x002fe20006800000 */
[----:B------:R-:W-:Y:S01]  /*4ff0*/  @P2 CALL.REL.NOINC `(.L_x_5824) ;  /* 0x0000001000002944 */ /* 0x000fe20003c00000 */
[----:B------:R-:W-:Y:S05]  /*5000*/  BRA `(.L_x_5825) ;  /* 0xffffc84000007947 */ /* 0x000fea000383ffff */
.L_x_5824:
[----:B------:R-:W-:Y:S05]  /*5010*/  BSYNC B1 ;  /* 0x0000000000017941 */ /* 0x000fea0003800000 */
.L_x_5819:
[----:B------:R-:W-:Y:S05]  /*5020*/  BSYNC B0 ;  /* 0x0000000000007941 */ /* 0x000fea0003800000 */
.L_x_5818:
        /* <DEDUP_REMOVED lines=205> */
.L_x_5828:
        /* <DEDUP_REMOVED lines=207> */
.L_x_5829:
        /* <DEDUP_REMOVED lines=207> */
.L_x_5830:
        /* <DEDUP_REMOVED lines=207> */
.L_x_5831:
[----:B------:R-:W-:-:S04]  /*83d0*/  LOP3.LUT R21, R34, 0xfffffff0, RZ, 0xc0, !PT ;  /* 0xfffffff022157812 */ /* 0x000fc800078ec0ff */
[----:B------:R-:W-:-:S04]  /*83e0*/  IADD3 R20, P1, R24, R21, RZ ;  /* 0x0000001518147210 */ /* 0x000fc80007f3e0ff */
[----:B------:R-:W-:-:S06]  /*83f0*/  IADD3.X R21, RZ, R25, RZ, P1, !PT ;  /* 0x00000019ff157210 */ /* 0x000fcc0000ffe4ff */
[----:B------:R-:W5:Y:S03]  /*8400*/  LDG.E.128 R20, [R20.64] ;  /* 0x0000002414147981 */ /* 0x000f66000c1e1d00 */
.L_x_5827:
[----:B------:R-:W-:Y:S05]  /*8410*/  BSYNC B0 ;  /* 0x0000000000007941 */ /* 0x000fea0003800000 */
.L_x_5826:
[----:B------:R-:W-:Y:S01]  /*8420*/  BSSY B0, `(.L_x_5832) ;  /* 0x0000024000007945 */ /* 0x000fe20003800000 */
[----:B------:R-:W-:Y:S05]  /*8430*/  @P0 BRA `(.L_x_5833) ;  /* 0x0000022000000947 */ /* 0x000fea0003800000 */
[----:B------:R-:W-:Y:S02]  /*8440*/  LOP3.LUT P0, RZ, R3, 0xff, RZ, 0xc0, !PT ;  /* 0x000000ff03ff7812 */ /* 0x000fe4000780c0ff */
[----:B------:R-:W-:Y:S02]  /*8450*/  LOP3.LUT P1, RZ, R18, 0xff, RZ, 0xc0, !PT ;  /* 0x000000ff12ff7812 */ /* 0x000fe4000782c0ff */
[----:B------:R-:W-:-:S04]  /*8460*/  IADD3 R27, R27, c[0x0][0x170], RZ ;  /* 0x00005c001b1b7a10 */ /* 0x000fc80007ffe0ff */
[----:B------:R-:W-:-:S05]  /*8470*/  ISETP.GE.U32.AND P2, PT, R27, c[0x0][0x168], PT ;  /* 0x00005a001b007a0c */ /* 0x000fca0003f46070 */
[----:B-----5:R-:W0:-:S04]  /*8480*/  DSETP.NEU.AND P0, PT, R12, RZ, P0 ;  /* 0x000000ff0c00722a */ /* 0x020e08000070d000 */
[----:B------:R-:W1:Y:S02]  /*8490*/  DSETP.NEU.AND P1, PT, R14, RZ, P1 ;  /* 0x000000ff0e00722a */ /* 0x000e640000f2d000 */
[----:B0-----:R-:W-:-:S04]  /*84a0*/  SEL R3, RZ, 0x1, !P0 ;  /* 0x00000001ff037807 */ /* 0x001fc80004000000 */
[----:B-1----:R-:W-:Y:S01]  /*84b0*/  SEL R18, RZ, 0x1, !P1 ;  /* 0x00000001ff127807 */ /* 0x002fe20004800000 */
[----:B------:R-:W-:Y:S05]  /*84c0*/  @P2 BRA `(.L_x_5833) ;  /* 0x0000019000002947 */ /* 0x000fea0003800000 */
[----:B------:R-:W-:Y:S02]  /*84d0*/  LOP3.LUT P0, RZ, R26, 0xff, RZ, 0xc0, !PT ;  /* 0x000000ff1aff7812 */ /* 0x000fe4000780c0ff */
[----:B------:R-:W-:-:S11]  /*84e0*/  LOP3.LUT P1, RZ, R30, 0xff, RZ, 0xc0, !PT ;  /* 0x000000ff1eff7812 */ /* 0x000fd6000782c0ff */
[----:B------:R0:W1:Y:S02]  /*84f0*/  DSETP.NEU.AND P0, PT, R8, RZ, P0 ;  /* 0x000000ff0800722a */ /* 0x000064000070d000 */
[----:B0-----:R-:W-:Y:S02]  /*8500*/  IADD3 R8, R27, c[0x0][0x170], RZ ;  /* 0x00005c001b087a10 */ /* 0x001fe40007ffe0ff */
[----:B------:R-:W0:Y:S02]  /*8510*/  DSETP.NEU.AND P1, PT, R10, RZ, P1 ;  /* 0x000000ff0a00722a */ /* 0x000e240000f2d000 */
        /* <DEDUP_REMOVED lines=8> */
[----:B------:R-:W0:Y:S02]  /*85a0*/  DSETP.NEU.AND P0, PT, R4, RZ, P0 ;  /* 0x000000ff0400722a */ /* 0x000e24000070d000 */
[----:B------:R-:W-:Y:S02]  /*85b0*/  @!P3 LOP3.LUT P2, RZ, R33, 0xff, RZ, 0xc0, !PT ;  /* 0x000000ff21ffb812 */ /* 0x000fe4000784c0ff */
[----:B------:R-:W-:Y:S01]  /*85c0*/  @!P3 LOP3.LUT P4, RZ, R0, 0xff, RZ, 0xc0, !PT ;  /* 0x000000ff00ffb812 */ /* 0x000fe2000788c0ff */
[----:B------:R-:W1:Y:S01]  /*85d0*/  DSETP.NEU.AND P1, PT, R6, RZ, P1 ;  /* 0x000000ff0600722a */ /* 0x000e620000f2d000 */
[----:B0-----:R-:W-:-:S05]  /*85e0*/  SEL R31, RZ, 0x1, !P0 ;  /* 0x00000001ff1f7807 */ /* 0x001fca0004000000 */
[----:B-1----:R-:W-:-:S04]  /*85f0*/  SEL R32, RZ, 0x1, !P1 ;  /* 0x00000001ff207807 */ /* 0x002fc80004800000 */
[----:B------:R-:W0:-:S04]  /*8600*/  @!P3 DSETP.NEU.AND P2, PT, R20, RZ, P2 ;  /* 0x000000ff1400b22a */ /* 0x000e08000174d000 */
[----:B------:R-:W1:Y:S02]  /*8610*/  @!P3 DSETP.NEU.AND P4, PT, R22, RZ, P4 ;  /* 0x000000ff1600b22a */ /* 0x000e64000278d000 */
[----:B0-----:R-:W-:-:S04]  /*8620*/  @!P3 SEL R4, RZ, 0x1, !P2 ;  /* 0x00000001ff04b807 */ /* 0x001fc80005000000 */
[----:B-1----:R-:W-:Y:S02]  /*8630*/  @!P3 SEL R5, RZ, 0x1, !P4 ;  /* 0x00000001ff05b807 */ /* 0x002fe40006000000 */
[----:B------:R-:W-:Y:S02]  /*8640*/  @!P3 PRMT R33, R4, 0x7610, R33 ;  /* 0x000076100421b816 */ /* 0x000fe40000000021 */
[----:B------:R-:W-:Y:S02]  /*8650*/  @!P3 PRMT R0, R5, 0x7610, R0 ;  /* 0x000076100500b816 */ /* 0x000fe40000000000 */
.L_x_5833:
[----:B------:R-:W-:Y:S05]  /*8660*/  BSYNC B0 ;  /* 0x0000000000007941 */ /* 0x000fea0003800000 */
.L_x_5832:
        /* <DEDUP_REMOVED lines=12> */
[----:B------:R-:W-:Y:S02]  /*8730*/  SEL R18, RZ, 0x1, !P4 ;  /* 0x00000001ff127807 */ /* 0x000fe40006000000 */
[----:B-----5:R-:W-:Y:S01]  /*8740*/  SEL R23, RZ, 0x1, !P0 ;  /* 0x00000001ff177807 */ /* 0x020fe20004000000 */
[----:B------:R-:W-:Y:S05]  /*8750*/  BRA `(.L_x_5801) ;  /* 0x000016d000007947 */ /* 0x000fea0003800000 */
.L_x_5817:
        /* <DEDUP_REMOVED lines=18> */
.L_x_5837:
        /* <DEDUP_REMOVED lines=27> */
[----:B------:R0:W1:Y:S02]  /*8a30*/  DSETP.NEU.AND P3, PT, R4, RZ, P3 ;  /* 0x000000ff0400722a */ /* 0x0000640001f6d000 */
[----:B0-----:R-:W-:Y:S02]  /*8a40*/  IMAD R4, R36, 0x3, R27 ;  /* 0x0000000324047824 */ /* 0x001fe400078e021b */
[----:B---3--:R-:W0:Y:S02]  /*8a50*/  DSETP.NEU.AND P4, PT, R8, RZ, P4 ;  /* 0x000000ff0800722a */ /* 0x008e24000278d000 */
[----:B-1----:R-:W-:Y:S02]  /*8a60*/  SEL R18, RZ, 0x1, !P3 ;  /* 0x00000001ff127807 */ /* 0x002fe40005800000 */
[----:B------:R-:W1:Y:S01]  /*8a70*/  DSETP.NEU.AND P5, PT, R6, RZ, P5 ;  /* 0x000000ff0600722a */ /* 0x000e620002fad000 */
[----:B------:R-:W-:Y:S02]  /*8a80*/  LOP3.LUT P3, RZ, R32, 0xff, RZ, 0xc0, !PT ;  /* 0x000000ff20ff7812 */ /* 0x000fe4000786c0ff */
[----:B------:R-:W-:Y:S01]  /*8a90*/  @P2 LOP3.LUT R3, R3, 0x2, RZ, 0xfc, !PT ;  /* 0x0000000203032812 */ /* 0x000fe200078efcff */
[----:B------:R-:W2:Y:S01]  /*8aa0*/  DSETP.NEU.AND P0, PT, R10, RZ, P0 ;  /* 0x000000ff0a00722a */ /* 0x000ea2000070d000 */
[----:B0-----:R-:W-:-:S02]  /*8ab0*/  SEL R28, RZ, 0x1, !P4 ;  /* 0x00000001ff1c7807 */ /* 0x001fc40006000000 */
[----:B------:R-:W-:Y:S01]  /*8ac0*/  LOP3.LUT P2, RZ, R31, 0xff, RZ, 0xc0, !PT ;  /* 0x000000ff1fff7812 */ /* 0x000fe2000784c0ff */
[----:B----4-:R-:W0:Y:S01]  /*8ad0*/  DSETP.NEU.AND P1, PT, R12, RZ, P1 ;  /* 0x000000ff0c00722a */ /* 0x010e220000f2d000 */
[----:B------:R-:W-:Y:S02]  /*8ae0*/  LOP3.LUT P4, RZ, R0, 0xff, RZ, 0xc0, !PT ;  /* 0x000000ff00ff7812 */ /* 0x000fe4000788c0ff */
[----:B-1----:R-:W-:Y:S01]  /*8af0*/  SEL R26, RZ, 0x1, !P5 ;  /* 0x00000001ff1a7807 */ /* 0x002fe20006800000 */
[----:B------:R-:W-:Y:S01]  /*8b00*/  DSETP.NEU.AND P5, PT, R6, RZ, PT ;  /* 0x000000ff0600722a */ /* 0x000fe20003fad000 */
[----:B------:R-:W-:Y:S02]  /*8b10*/  ISETP.GE.U32.AND P6, PT, R4, c[0x0][0x168], PT ;  /* 0x00005a0004007a0c */ /* 0x000fe40003fc6070 */
[----:B------:R-:W-:Y:S01]  /*8b20*/  LOP3.LUT R3, R3, 0xfffffffe, RZ, 0xc0, !PT ;  /* 0xfffffffe03037812 */ /* 0x000fe200078ec0ff */
[----:B-----5:R-:W1:Y:S01]  /*8b30*/  DSETP.NEU.AND P3, PT, R20, RZ, P3 ;  /* 0x000000ff1400722a */ /* 0x020e620001f6d000 */
[----:B--2---:R-:W-:-:S02]  /*8b40*/  SEL R29, RZ, 0x1, !P0 ;  /* 0x00000001ff1d7807 */ /* 0x004fc40004000000 */
[----:B0-----:R-:W-:Y:S01]  /*8b50*/  SEL R30, RZ, 0x1, !P1 ;  /* 0x00000001ff1e7807 */ /* 0x001fe20004800000 */
[----:B------:R-:W0:Y:S02]  /*8b60*/  DSETP.NEU.AND P2, PT, R14, RZ, P2 ;  /* 0x000000ff0e00722a */ /* 0x000e24000174d000 */
[----:B-1----:R-:W-:Y:S02]  /*8b70*/  SEL R32, RZ, 0x1, !P3 ;  /* 0x00000001ff207807 */ /* 0x002fe40005800000 */
[----:B------:R-:W1:Y:S02]  /*8b80*/  DSETP.NEU.AND P4, PT, R22, RZ, P4 ;  /* 0x000000ff1600722a */ /* 0x000e64000278d000 */
        /* <DEDUP_REMOVED lines=12> */
.L_x_5836:
        /* <DEDUP_REMOVED lines=8> */
.L_x_5835:
[----:B------:R-:W-:Y:S05]  /*8cd0*/  BSYNC B0 ;  /* 0x0000000000007941 */ /* 0x000fea0003800000 */
.L_x_5834:
        /* <DEDUP_REMOVED lines=41> */
.L_x_5839:
[----:B-123--:R-:W-:Y:S05]  /*8f70*/  BSYNC B0 ;  /* 0x0000000000007941 */ /* 0x00efea0003800000 */
.L_x_5838:
        /* <DEDUP_REMOVED lines=39> */
.L_x_5841:
[----:B------:R-:W-:Y:S05]  /*91f0*/  BSYNC B0 ;  /* 0x0000000000007941 */ /* 0x000fea0003800000 */
.L_x_5840:
[----:B0-----:R-:W-:Y:S02]  /*9200*/  LOP3.LUT P4, RZ, R29, 0xff, RZ, 0xc0, !PT ;  /* 0x000000ff1dff7812 */ /* 0x001fe4000788c0ff */
[----:B------:R-:W-:-:S02]  /*9210*/  LOP3.LUT P5, RZ, R26, 0xff, RZ, 0xc0, !PT ;  /* 0x000000ff1aff7812 */ /* 0x000fc400078ac0ff */
[----:B------:R-:W-:Y:S02]  /*9220*/  LOP3.LUT P6, RZ, R31, 0xff, RZ, 0xc0, !PT ;  /* 0x000000ff1fff7812 */ /* 0x000fe400078cc0ff */
[----:B------:R-:W-:Y:S02]  /*9230*/  LOP3.LUT P1, RZ, R28, 0xff, RZ, 0xc0, !PT ;  /* 0x000000ff1cff7812 */ /* 0x000fe4000782c0ff */
[----:B------:R-:W-:Y:S02]  /*9240*/  LOP3.LUT P2, RZ, R18, 0xff, RZ, 0xc0, !PT ;  /* 0x000000ff12ff7812 */ /* 0x000fe4000784c0ff */
[----:B----4-:R-:W-:Y:S02]  /*9250*/  LOP3.LUT P3, RZ, R30, 0xff, RZ, 0xc0, !PT ;  /* 0x000000ff1eff7812 */ /* 0x010fe4000786c0ff */
[----:B------:R-:W-:Y:S02]  /*9260*/  PLOP3.LUT P4, PT, P6, P5, P4, 0x80, 0x0 ;  /* 0x000000000000781c */ /* 0x000fe4000378b040 */
[----:B------:R-:W-:-:S02]  /*9270*/  LOP3.LUT P0, RZ, R32, 0xff, RZ, 0xc0, !PT ;  /* 0x000000ff20ff7812 */ /* 0x000fc4000780c0ff */
[----:B------:R-:W-:Y:S02]  /*9280*/  LOP3.LUT P5, RZ, R0, 0xff, RZ, 0xc0, !PT ;  /* 0x000000ff00ff7812 */ /* 0x000fe400078ac0ff */
[----:B------:R-:W-:Y:S02]  /*9290*/  PLOP3.LUT P1, PT, P3, P2, P1, 0x80, 0x0 ;  /* 0x000000000000781c */ /* 0x000fe40001f25010 */
[----:B------:R-:W-:Y:S02]  /*92a0*/  PLOP3.LUT P4, PT, P4, P5, PT, 0x80, 0x0 ;  /* 0x000000000000781c */ /* 0x000fe4000278b070 */
[----:B------:R-:W-:Y:S02]  /*92b0*/  PLOP3.LUT P0, PT, P1, P0, PT, 0x80, 0x0 ;  /* 0x000000000000781c */ /* 0x000fe40000f01070 */
[----:B------:R-:W-:Y:S02]  /*92c0*/  SEL R18, RZ, 0x1, !P4 ;  /* 0x00000001ff127807 */ /* 0x000fe40006000000 */
[----:B------:R-:W-:Y:S01]  /*92d0*/  SEL R23, RZ, 0x1, !P0 ;  /* 0x00000001ff177807 */ /* 0x000fe20004000000 */
[----:B------:R-:W-:Y:S05]  /*92e0*/  BRA `(.L_x_5801) ;  /* 0x00000b4000007947 */ /* 0x000fea0003800000 */
.L_x_5816:
        /* <DEDUP_REMOVED lines=22> */
.L_x_5845:
        /* <DEDUP_REMOVED lines=22> */
[----:B---3--:R-:W0:-:S04]  /*95b0*/  DSETP.NEU.AND P0, PT, R10, RZ, P0 ;  /* 0x000000ff0a00722a */ /* 0x008e08000070d000 */
[----:B------:R-:W1:Y:S02]  /*95c0*/  DSETP.NEU.AND P3, PT, R4, RZ, P3 ;  /* 0x000000ff0400722a */ /* 0x000e640001f6d000 */
[----:B0-----:R-:W-:Y:S02]  /*95d0*/  SEL R27, RZ, 0x1, !P0 ;  /* 0x00000001ff1b7807 */ /* 0x001fe40004000000 */
[C---:B------:R-:W0:Y:S02]  /*95e0*/  DSETP.NEU.AND P4, PT, R8.reuse, RZ, P4 ;  /* 0x000000ff0800722a */ /* 0x040e24000278d000 */
[----:B------:R-:W-:Y:S02]  /*95f0*/  @P2 LOP3.LUT R3, R3, 0x2, RZ, 0xfc, !PT ;  /* 0x0000000203032812 */ /* 0x000fe400078efcff */
[----:B------:R2:W-:Y:S01]  /*9600*/  DSETP.NEU.AND P0, PT, R8, RZ, PT ;  /* 0x000000ff0800722a */ /* 0x0005e20003f0d000 */
[----:B-1----:R-:W-:Y:S02]  /*9610*/  SEL R18, RZ, 0x1, !P3 ;  /* 0x00000001ff127807 */ /* 0x002fe40005800000 */
[----:B--2---:R-:W-:Y:S01]  /*9620*/  IADD3 R9, R33, c[0x0][0x170], RZ ;  /* 0x00005c0021097a10 */ /* 0x004fe20007ffe0ff */
[----:B------:R-:W1:Y:S01]  /*9630*/  DSETP.NEU.AND P5, PT, R6, RZ, P5 ;  /* 0x000000ff0600722a */ /* 0x000e620002fad000 */
[----:B0-----:R-:W-:-:S02]  /*9640*/  SEL R26, RZ, 0x1, !P4 ;  /* 0x00000001ff1a7807 */ /* 0x001fc40006000000 */
[----:B------:R-:W-:Y:S01]  /*9650*/  LOP3.LUT P2, RZ, R29, 0xff, RZ, 0xc0, !PT ;  /* 0x000000ff1dff7812 */ /* 0x000fe2000784c0ff */
[----:B------:R-:W-:Y:S01]  /*9660*/  IMAD R4, R32, 0x3, R9 ;  /* 0x0000000320047824 */ /* 0x000fe200078e0209 */
[----:B------:R-:W-:Y:S01]  /*9670*/  LOP3.LUT P3, RZ, R30, 0xff, RZ, 0xc0, !PT ;  /* 0x000000ff1eff7812 */ /* 0x000fe2000786c0ff */
[----:B----4-:R-:W0:Y:S01]  /*9680*/  DSETP.NEU.AND P1, PT, R12, RZ, P1 ;  /* 0x000000ff0c00722a */ /* 0x010e220000f2d000 */
[----:B------:R-:W-:Y:S02]  /*9690*/  LOP3.LUT P4, RZ, R31, 0xff, RZ, 0xc0, !PT ;  /* 0x000000ff1fff7812 */ /* 0x000fe4000788c0ff */
[----:B-1----:R-:W-:Y:S01]  /*96a0*/  SEL R0, RZ, 0x1, !P5 ;  /* 0x00000001ff007807 */ /* 0x002fe20006800000 */
[----:B------:R-:W-:Y:S01]  /*96b0*/  DSETP.NEU.AND P5, PT, R6, RZ, PT ;  /* 0x000000ff0600722a */ /* 0x000fe20003fad000 */
[----:B------:R-:W-:Y:S02]  /*96c0*/  ISETP.GE.U32.AND P6, PT, R4, c[0x0][0x168], PT ;  /* 0x00005a0004007a0c */ /* 0x000fe40003fc6070 */
[----:B------:R-:W-:-:S02]  /*96d0*/  LOP3.LUT R3, R3, 0xfffffffe, RZ, 0xc0, !PT ;  /* 0xfffffffe03037812 */ /* 0x000fc400078ec0ff */
[----:B0-----:R-:W-:Y:S01]  /*96e0*/  SEL R28, RZ, 0x1, !P1 ;  /* 0x00000001ff1c7807 */ /* 0x001fe20004800000 */
[----:B------:R-:W0:-:S04]  /*96f0*/  DSETP.NEU.AND P2, PT, R14, RZ, P2 ;  /* 0x000000ff0e00722a */ /* 0x000e08000174d000 */
[----:B-----5:R-:W1:Y:S02]  /*9700*/  DSETP.NEU.AND P3, PT, R20, RZ, P3 ;  /* 0x000000ff1400722a */ /* 0x020e640001f6d000 */
[----:B0-----:R-:W-:Y:S02]  /*9710*/  SEL R29, RZ, 0x1, !P2 ;  /* 0x00000001ff1d7807 */ /* 0x001fe40005000000 */
[----:B------:R-:W0:Y:S01]  /*9720*/  DSETP.NEU.AND P4, PT, R22, RZ, P4 ;  /* 0x000000ff1600722a */ /* 0x000e22000278d000 */
        /* <DEDUP_REMOVED lines=11> */
.L_x_5844:
        /* <DEDUP_REMOVED lines=8> */
.L_x_5843:
[----:B------:R-:W-:Y:S05]  /*9860*/  BSYNC B0 ;  /* 0x0000000000007941 */ /* 0x000fea0003800000 */
.L_x_5842:
        /* <DEDUP_REMOVED lines=37> */
.L_x_5847:
[----:B-1234-:R-:W-:Y:S05]  /*9ac0*/  BSYNC B0 ;  /* 0x0000000000007941 */ /* 0x01efea0003800000 */
.L_x_5846:
        /* <DEDUP_REMOVED lines=39> */
.L_x_5849:
[----:B------:R-:W-:Y:S05]  /*9d40*/  BSYNC B0 ;  /* 0x0000000000007941 */ /* 0x000fea0003800000 */
.L_x_5848:
[----:B------:R-:W-:Y:S02]  /*9d50*/  LOP3.LUT P4, RZ, R27, 0xff, RZ, 0xc0, !PT ;  /* 0x000000ff1bff7812 */ /* 0x000fe4000788c0ff */
[----:B0-----:R-:W-:-:S02]  /*9d60*/  LOP3.LUT P5, RZ, R0, 0xff, RZ, 0xc0, !PT ;  /* 0x000000ff00ff7812 */ /* 0x001fc400078ac0ff */
[----:B------:R-:W-:Y:S02]  /*9d70*/  LOP3.LUT P6, RZ, R29, 0xff, RZ, 0xc0, !PT ;  /* 0x000000ff1dff7812 */ /* 0x000fe400078cc0ff */
[----:B------:R-:W-:Y:S02]  /*9d80*/  LOP3.LUT P1, RZ, R26, 0xff, RZ, 0xc0, !PT ;  /* 0x000000ff1aff7812 */ /* 0x000fe4000782c0ff */
[----:B------:R-:W-:Y:S02]  /*9d90*/  LOP3.LUT P2, RZ, R18, 0xff, RZ, 0xc0, !PT ;  /* 0x000000ff12ff7812 */ /* 0x000fe4000784c0ff */
[----:B------:R-:W-:Y:S02]  /*9da0*/  LOP3.LUT P3, RZ, R28, 0xff, RZ, 0xc0, !PT ;  /* 0x000000ff1cff7812 */ /* 0x000fe4000786c0ff */
[----:B------:R-:W-:Y:S02]  /*9db0*/  PLOP3.LUT P4, PT, P6, P5, P4, 0x80, 0x0 ;  /* 0x000000000000781c */ /* 0x000fe4000378b040 */
[----:B------:R-:W-:-:S02]  /*9dc0*/  LOP3.LUT P0, RZ, R30, 0xff, RZ, 0xc0, !PT ;  /* 0x000000ff1eff7812 */ /* 0x000fc4000780c0ff */
[----:B------:R-:W-:Y:S02]  /*9dd0*/  LOP3.LUT P5, RZ, R31, 0xff, RZ, 0xc0, !PT ;  /* 0x000000ff1fff7812 */ /* 0x000fe400078ac0ff */
[----:B------:R-:W-:Y:S02]  /*9de0*/  PLOP3.LUT P1, PT, P3, P2, P1, 0x80, 0x0 ;  /* 0x000000000000781c */ /* 0x000fe40001f25010 */
[----:B------:R-:W-:Y:S02]  /*9df0*/  PLOP3.LUT P4, PT, P4, P5, PT, 0x80, 0x0 ;  /* 0x000000000000781c */ /* 0x000fe4000278b070 */
[----:B------:R-:W-:Y:S02]  /*9e00*/  PLOP3.LUT P0, PT, P1, P0, PT, 0x80, 0x0 ;  /* 0x000000000000781c */ /* 0x000fe40000f01070 */
[----:B------:R-:W-:Y:S02]  /*9e10*/  SEL R18, RZ, 0x1, !P4 ;  /* 0x00000001ff127807 */ /* 0x000fe40006000000 */
[----:B------:R-:W-:-:S04]  /*9e20*/  SEL R23, RZ, 0x1, !P0 ;  /* 0x00000001ff177807 */ /* 0x000fc80004000000 */
.L_x_5801:
[----:B------:R-:W-:Y:S05]  /*9e30*/  BSYNC B6 ;  /* 0x0000000000067941 */ /* 0x000fea0003800000 */
.L_x_5800:
        /* <DEDUP_REMOVED lines=12> */
.L_x_5853:
        /* <DEDUP_REMOVED lines=22> */
.L_x_5852:
[----:B------:R-:W-:Y:S05]  /*a060*/  BSYNC B0 ;  /* 0x0000000000007941 */ /* 0x000fea0003800000 */
.L_x_5851:
[----:B0-----:R-:W-:Y:S01]  /*a070*/  IMAD.MOV.U32 R3, RZ, RZ, R5 ;  /* 0x000000ffff037224 */ /* 0x001fe200078e0005 */
[----:B------:R-:W-:Y:S05]  /*a080*/  @P2 BRA `(.L_x_5853) ;  /* 0xfffffe7000002947 */ /* 0x000fea000383ffff */
.L_x_5850:
        /* <DEDUP_REMOVED lines=16> */
.L_x_5858:
        /* <DEDUP_REMOVED lines=19> */
.L_x_5857:
[----:B------:R-:W-:Y:S05]  /*a2c0*/  BSYNC B0 ;  /* 0x0000000000007941 */ /* 0x000fea0003800000 */
.L_x_5856:
[----:B------:R-:W-:-:S04]  /*a2d0*/  SHF.R.S32.HI R3, RZ, 0x1, R3 ;  /* 0x00000001ff037819 */ /* 0x000fc80000011403 */
[----:B------:R-:W-:-:S13]  /*a2e0*/  ISETP.GE.AND P0, PT, R3, 0x20, PT ;  /* 0x000000200300780c */ /* 0x000fda0003f06270 */
[----:B------:R-:W-:Y:S05]  /*a2f0*/  @P0 BRA `(.L_x_5858) ;  /* 0xfffffe9000000947 */ /* 0x000fea000383ffff */
[----:B------:R-:W-:-:S04]  /*a300*/  MOV R0, 0x20 ;  /* 0x0000002000007802 */ /* 0x000fc80000000f00 */
.L_x_5855:
[----:B------:R-:W-:Y:S01]  /*a310*/  ISETP.GE.AND P0, PT, R0, 0x2, PT ;  /* 0x000000020000780c */ /* 0x000fe20003f06270 */
[----:B------:R-:W-:Y:S01]  /*a320*/  WARPSYNC 0xffffffff ;  /* 0xffffffff00007948 */ /* 0x000fe20003800000 */
[----:B------:R-:W-:Y:S11]  /*a330*/  BAR.SYNC.DEFER_BLOCKING 0x0 ;  /* 0x0000000000007b1d */ /* 0x000ff60000010000 */
[----:B------:R-:W-:Y:S05]  /*a340*/  @!P0 BRA `(.L_x_5854) ;  /* 0x0000010000008947 */ /* 0x000fea0003800000 */
[----:B------:R-:W-:Y:S02]  /*a350*/  IMAD.MOV.U32 R3, RZ, RZ, 0x1 ;  /* 0x00000001ff037424 */ /* 0x000fe400078e00ff */
.L_x_5859:
        /* <DEDUP_REMOVED lines=15> */
.L_x_5854:
        /* <DEDUP_REMOVED lines=203> */
.L_x_5860:
        /* <DEDUP_REMOVED lines=200> */
.L_x_5861:
        /* <DEDUP_REMOVED lines=215> */
.L_x_5863:
        /* <DEDUP_REMOVED lines=200> */
.L_x_5864:
        /* <DEDUP_REMOVED lines=11> */
.L_x_5866:
[----:B------:R-:W-:Y:S05]  /*d820*/  BSYNC B0 ;  /* 0x0000000000007941 */ /* 0x000fea0003800000 */
.L_x_5865:
        /* <DEDUP_REMOVED lines=13> */
.L_x_5868:
[----:B------:R-:W-:Y:S05]  /*d900*/  BSYNC B0 ;  /* 0x0000000000007941 */ /* 0x000fea0003800000 */
.L_x_5867:
        /* <DEDUP_REMOVED lines=31> */
.L_x_5870:
[----:B------:R-:W-:Y:S05]  /*db00*/  BSYNC B0 ;  /* 0x0000000000007941 */ /* 0x000fea0003800000 */
.L_x_5869:
        /* <DEDUP_REMOVED lines=22> */
.L_x_5875:
        /* <DEDUP_REMOVED lines=15> */
.L_x_5874:
[----:B------:R-:W-:Y:S05]  /*dd60*/  BSYNC B1 ;  /* 0x0000000000017941 */ /* 0x000fea0003800000 */
.L_x_5873:
[----:B------:R-:W-:Y:S05]  /*dd70*/  BRA `(.L_x_5876) ;  /* 0x0000014000007947 */ /* 0x000fea0003800000 */
.L_x_5872:
[----:B------:R-:W-:Y:S02]  /*dd80*/  ISETP.GE.U32.AND P0, PT, R2, c[0x0][0x178], PT ;  /* 0x00005e0002007a0c */ /* 0x000fe40003f06070 */
[----:B------:R-:W-:-:S11]  /*dd90*/  PRMT R17, R18, 0x7610, R17 ;  /* 0x0000761012117816 */ /* 0x000fd60000000011 */
[----:B------:R-:W-:Y:S05]  /*dda0*/  @P0 BRA `(.L_x_5876) ;  /* 0x0000011000000947 */ /* 0x000fea0003800000 */
[----:B------:R-:W-:Y:S01]  /*ddb0*/  PRMT R17, R18, 0x7610, R17 ;  /* 0x0000761012117816 */ /* 0x000fe20000000011 */
[----:B------:R-:W-:-:S04]  /*ddc0*/  IMAD.MOV.U32 R9, RZ, RZ, R2 ;  /* 0x000000ffff097224 */ /* 0x000fc800078e0002 */
.L_x_5877:
        /* <DEDUP_REMOVED lines=15> */
.L_x_5876:
[----:B------:R-:W-:Y:S05]  /*dec0*/  BSYNC B0 ;  /* 0x0000000000007941 */ /* 0x000fea0003800000 */
.L_x_5871:
        /* <DEDUP_REMOVED lines=10> */
.L_x_5881:
        /* <DEDUP_REMOVED lines=21> */
.L_x_5880:
[----:B------:R-:W-:Y:S05]  /*e0c0*/  BSYNC B0 ;  /* 0x0000000000007941 */ /* 0x000fea0003800000 */
.L_x_5879:
[----:B------:R-:W-:Y:S05]  /*e0d0*/  @P3 BRA `(.L_x_5881) ;  /* 0xfffffe9000003947 */ /* 0x000fea000383ffff */
.L_x_5878:
        /* <DEDUP_REMOVED lines=14> */
.L_x_5886:
        /* <DEDUP_REMOVED lines=18> */
.L_x_5885:
[----:B------:R-:W-:Y:S05]  /*e2e0*/  BSYNC B0 ;  /* 0x0000000000007941 */ /* 0x000fea0003800000 */
.L_x_5884:
[----:B------:R-:W-:-:S04]  /*e2f0*/  SHF.R.S32.HI R0, RZ, 0x1, R0 ;  /* 0x00000001ff007819 */ /* 0x000fc80000011400 */
[----:B------:R-:W-:-:S13]  /*e300*/  ISETP.GE.AND P0, PT, R0, 0x20, PT ;  /* 0x000000200000780c */ /* 0x000fda0003f06270 */
[----:B------:R-:W-:Y:S05]  /*e310*/  @P0 BRA `(.L_x_5886) ;  /* 0xfffffea000000947 */ /* 0x000fea000383ffff */
[----:B------:R-:W-:-:S04]  /*e320*/  IMAD.MOV.U32 R0, RZ, RZ, 0x20 ;  /* 0x00000020ff007424 */ /* 0x000fc800078e00ff */
.L_x_5883:
[----:B0-----:R-:W-:Y:S01]  /*e330*/  BAR.SYNC.DEFER_BLOCKING 0x0 ;  /* 0x0000000000007b1d */ /* 0x001fe20000010000 */
[----:B------:R-:W-:-:S13]  /*e340*/  ISETP.GE.AND P0, PT, R0, 0x2, PT ;  /* 0x000000020000780c */ /* 0x000fda0003f06270 */
[----:B------:R-:W-:Y:S05]  /*e350*/  @!P0 BRA `(.L_x_5882) ;  /* 0x0000010000008947 */ /* 0x000fea0003800000 */
[----:B------:R-:W-:Y:S02]  /*e360*/  IMAD.MOV.U32 R7, RZ, RZ, 0x1 ;  /* 0x00000001ff077424 */ /* 0x000fe400078e00ff */
.L_x_5887:
        /* <DEDUP_REMOVED lines=15> */
.L_x_5882:
        /* <DEDUP_REMOVED lines=17> */
.L_x_5889:
        /* <DEDUP_REMOVED lines=24> */
.L_x_5891:
        /* <DEDUP_REMOVED lines=26> */
.L_x_5892:
[----:B------:R-:W-:Y:S02]  /*e890*/  IADD3 R16, P1, R16, c[0x0][0x538], RZ ;  /* 0x00014e0010107a10 */ /* 0x000fe40007f3e0ff */
[----:B------:R-:W-:Y:S02]  /*e8a0*/  LOP3.LUT P0, RZ, R17, 0xff, RZ, 0xc0, !PT ;  /* 0x000000ff11ff7812 */ /* 0x000fe4000780c0ff */
[----:B------:R-:W-:Y:S02]  /*e8b0*/  IADD3.X R17, RZ, c[0x0][0x53c], RZ, P1, !PT ;  /* 0x00014f00ff117a10 */ /* 0x000fe40000ffe4ff */
[----:B0-----:R-:W-:-:S05]  /*e8c0*/  SEL R3, RZ, 0x1, !P0 ;  /* 0x00000001ff037807 */ /* 0x001fca0004000000 */
[----:B------:R-:W-:Y:S01]  /*e8d0*/  STG.E.U8 [R16.64], R3 ;  /* 0x0000000310007986 */ /* 0x000fe2000c101124 */
[----:B------:R-:W-:Y:S05]  /*e8e0*/  EXIT ;  /* 0x000000000000794d */ /* 0x000fea0003800000 */
.L_x_5890:
[----:B------:R-:W-:Y:S04]  /*e8f0*/  STG.E.U8 [R4.64], R18 ;  /* 0x0000001204007986 */ /* 0x000fe8000c101124 */
[----:B------:R-:W-:Y:S01]  /*e900*/  STG.E.U8 [R4.64+0x1], R17 ;  /* 0x0000011104007986 */ /* 0x000fe2000c101124 */
[----:B------:R-:W-:Y:S05]  /*e910*/  EXIT ;  /* 0x000000000000794d */ /* 0x000fea0003800000 */
.L_x_5888:
        /* <DEDUP_REMOVED lines=41> */
.L_x_5894:
        /* <DEDUP_REMOVED lines=26> */
.L_x_5895:
[----:B------:R-:W-:Y:S02]  /*ed50*/  IADD3 R16, P1, R16, c[0x0][0x538], RZ ;  /* 0x00014e0010107a10 */ /* 0x000fe40007f3e0ff */
[----:B------:R-:W-:-:S03]  /*ed60*/  LOP3.LUT P0, RZ, R17, 0xff, RZ, 0xc0, !PT ;  /* 0x000000ff11ff7812 */ /* 0x000fc6000780c0ff */
[----:B------:R-:W-:Y:S01]  /*ed70*/  IMAD.X R17, RZ, RZ, c[0x0][0x53c], P1 ;  /* 0x00014f00ff117624 */ /* 0x000fe200008e06ff */
[----:B0-----:R-:W-:-:S05]  /*ed80*/  SEL R3, RZ, 0x1, !P0 ;  /* 0x00000001ff037807 */ /* 0x001fca0004000000 */
[----:B------:R-:W-:Y:S01]  /*ed90*/  STG.E.U8 [R16.64], R3 ;  /* 0x0000000310007986 */ /* 0x000fe2000c101124 */
[----:B------:R-:W-:Y:S05]  /*eda0*/  EXIT ;  /* 0x000000000000794d */ /* 0x000fea0003800000 */
.L_x_5893:
[----:B------:R-:W-:Y:S02]  /*edb0*/  LOP3.LUT P0, RZ, R18, 0xff, RZ, 0xc0, !PT ;  /* 0x000000ff12ff7812 */ /* 0x000fe4000780c0ff */
[----:B------:R-:W-:Y:S02]  /*edc0*/  LOP3.LUT P1, RZ, R17, 0xff, RZ, 0xc0, !PT ;  /* 0x000000ff11ff7812 */ /* 0x000fe4000782c0ff */
[----:B------:R-:W-:Y:S02]  /*edd0*/  SEL R7, RZ, 0x1, !P0 ;  /* 0x00000001ff077807 */ /* 0x000fe40004000000 */
[----:B------:R-:W-:-:S03]  /*ede0*/  SEL R9, RZ, 0x1, !P1 ;  /* 0x00000001ff097807 */ /* 0x000fc60004800000 */
[----:B------:R-:W-:Y:S04]  /*edf0*/  STG.E.U8 [R2.64], R7 ;  /* 0x0000000702007986 */ /* 0x000fe8000c101124 */
[----:B------:R-:W-:Y:S01]  /*ee00*/  STG.E.U8 [R4.64], R9 ;  /* 0x0000000904007986 */ /* 0x000fe2000c101124 */
[----:B------:R-:W-:Y:S05]  /*ee10*/  EXIT ;  /* 0x000000000000794d */ /* 0x000fea0003800000 */
.L_x_5862:
        /* <DEDUP_REMOVED lines=24> */
.L_x_5897:
        /* <DEDUP_REMOVED lines=24> */
.L_x_5899:
        /* <DEDUP_REMOVED lines=26> */
.L_x_5900:
[----:B------:R-:W-:Y:S02]  /*f2c0*/  IADD3 R22, P1, R22, c[0x0][0x538], RZ ;  /* 0x00014e0016167a10 */ /* 0x000fe40007f3e0ff */
[----:B------:R-:W-:-:S03]  /*f2d0*/  LOP3.LUT P0, RZ, R18, 0xff, RZ, 0xc0, !PT ;  /* 0x000000ff12ff7812 */ /* 0x000fc6000780c0ff */
[----:B------:R-:W-:Y:S01]  /*f2e0*/  IMAD.X R23, RZ, RZ, c[0x0][0x53c], P1 ;  /* 0x00014f00ff177624 */ /* 0x000fe200008e06ff */
[----:B0-----:R-:W-:-:S05]  /*f2f0*/  SEL R3, RZ, 0x1, !P0 ;  /* 0x00000001ff037807 */ /* 0x001fca0004000000 */
[----:B------:R-:W-:Y:S01]  /*f300*/  STG.E.U8 [R22.64], R3 ;  /* 0x0000000316007986 */ /* 0x000fe2000c101124 */
[----:B------:R-:W-:Y:S05]  /*f310*/  EXIT ;  /* 0x000000000000794d */ /* 0x000fea0003800000 */
.L_x_5898:
[----:B------:R-:W-:Y:S04]  /*f320*/  STG.E.U8 [R4.64], R23 ;  /* 0x0000001704007986 */ /* 0x000fe8000c101124 */
[----:B------:R-:W-:Y:S01]  /*f330*/  STG.E.U8 [R4.64+0x1], R18 ;  /* 0x0000011204007986 */ /* 0x000fe2000c101124 */
[----:B------:R-:W-:Y:S05]  /*f340*/  EXIT ;  /* 0x000000000000794d */ /* 0x000fea0003800000 */
.L_x_5896:
        /* <DEDUP_REMOVED lines=25> */
[----:B------:R-:W-:Y:S01]  /*f4e0*/  IMAD.MOV.U32 R5, RZ, RZ, c[0x4][0x644] ;  /* 0x01019100ff057624 */ /* 0x000fe200078e00ff */
[----:B------:R-:W-:Y:S01]  /*f4f0*/  MOV R7, c[0x4][0x634] ;  /* 0x01018d0000077a02 */ /* 0x000fe20000000f00 */
[----:B------:R-:W-:Y:S01]  /*f500*/  IMAD.MOV.U32 R6, RZ, RZ, c[0x4][0x630] ;  /* 0x01018c00ff067624 */ /* 0x000fe200078e00ff */
[----:B------:R-:W0:Y:S01]  /*f510*/  LDC.64 R2, c[0x4][R2] ;  /* 0x0100000002027b82 */ /* 0x000e220000000a00 */
[----:B------:R-:W-:Y:S01]  /*f520*/  IMAD.MOV.U32 R8, RZ, RZ, 0x2ef ;  /* 0x000002efff087424 */ /* 0x000fe200078e00ff */
[----:B------:R-:W-:Y:S01]  /*f530*/  MOV R10, c[0x4][0x130] ;  /* 0x01004c00000a7a02 */ /* 0x000fe20000000f00 */
[----:B------:R-:W-:Y:S02]  /*f540*/  IMAD.MOV.U32 R11, RZ, RZ, c[0x4][0x134] ;  /* 0x01004d00ff0b7624 */ /* 0x000fe400078e00ff */
        /* <DEDUP_REMOVED lines=9> */
.L_x_5902:
        /* <DEDUP_REMOVED lines=26> */
.L_x_5903:
[----:B------:R-:W-:Y:S02]  /*f780*/  IADD3 R22, P1, R22, c[0x0][0x538], RZ ;  /* 0x00014e0016167a10 */ /* 0x000fe40007f3e0ff */
[----:B------:R-:W-:Y:S02]  /*f790*/  LOP3.LUT P0, RZ, R18, 0xff, RZ, 0xc0, !PT ;  /* 0x000000ff12ff7812 */ /* 0x000fe4000780c0ff */
[----:B------:R-:W-:Y:S02]  /*f7a0*/  IADD3.X R23, RZ, c[0x0][0x53c], RZ, P1, !PT ;  /* 0x00014f00ff177a10 */ /* 0x000fe40000ffe4ff */
[----:B0-----:R-:W-:-:S05]  /*f7b0*/  SEL R3, RZ, 0x1, !P0 ;  /* 0x00000001ff037807 */ /* 0x001fca0004000000 */
[----:B------:R-:W-:Y:S01]  /*f7c0*/  STG.E.U8 [R22.64], R3 ;  /* 0x0000000316007986 */ /* 0x000fe2000c101124 */
[----:B------:R-:W-:Y:S05]  /*f7d0*/  EXIT ;  /* 0x000000000000794d */ /* 0x000fea0003800000 */
.L_x_5901:
[----:B------:R-:W-:Y:S02]  /*f7e0*/  LOP3.LUT P0, RZ, R23, 0xff, RZ, 0xc0, !PT ;  /* 0x000000ff17ff7812 */ /* 0x000fe4000780c0ff */
[----:B------:R-:W-:Y:S02]  /*f7f0*/  LOP3.LUT P1, RZ, R18, 0xff, RZ, 0xc0, !PT ;  /* 0x000000ff12ff7812 */ /* 0x000fe4000782c0ff */
[----:B------:R-:W-:Y:S02]  /*f800*/  SEL R7, RZ, 0x1, !P0 ;  /* 0x00000001ff077807 */ /* 0x000fe40004000000 */
[----:B------:R-:W-:-:S03]  /*f810*/  SEL R9, RZ, 0x1, !P1 ;  /* 0x00000001ff097807 */ /* 0x000fc60004800000 */
[----:B------:R-:W-:Y:S04]  /*f820*/  STG.E.U8 [R2.64], R7 ;  /* 0x0000000702007986 */ /* 0x000fe8000c101124 */
[----:B------:R-:W-:Y:S01]  /*f830*/  STG.E.U8 [R4.64], R9 ;  /* 0x0000000904007986 */ /* 0x000fe2000c101124 */
[----:B------:R-:W-:Y:S05]  /*f840*/  EXIT ;  /* 0x000000000000794d */ /* 0x000fea0003800000 */
.L_x_5904:
        /* <DEDUP_REMOVED lines=11> */
.L_x_7668:


//--------------------- .text._ZN2at6native13reduce_kernelILi128ELi4ENS0_8ReduceOpIdNS0_14func_wrapper_tIbZZZNS0_15and_kernel_cudaERNS_14TensorIteratorEENKUlvE_clEvENKUlvE4_clEvEUlbdE_EEjbLi4ELi4EEEEEvT1_ --------------------------
	.section	.text._ZN2at6native13reduce_kernelILi128ELi4ENS0_8ReduceOpIdNS0_14func_wrapper_tIbZZZNS0_15and_kernel_cudaERNS_14TensorIteratorEENKUlvE_clEvENKUlvE4_clEvEUlbdE_EEjbLi4ELi4EEEEEvT1_,"ax",@progbits
	.sectioninfo	@"SHI_REGISTERS=64"
	.align	128
        .global         _ZN2at6native13reduce_kernelILi128ELi4ENS0_8ReduceOpIdNS0_14func_wrapper_tIbZZZNS0_15and_kernel_cudaERNS_14TensorIteratorEENKUlvE_clEvENKUlvE4_clEvEUlbdE_EEjbLi4ELi4EEEEEvT1_
        .type           _ZN2at6native13reduce_kernelILi128ELi4ENS0_8ReduceOpIdNS0_14func_wrapper_tIbZZZNS0_15and_kernel_cudaERNS_14TensorIteratorEENKUlvE_clEvENKUlvE4_clEvEUlbdE_EEjbLi4ELi4EEEEEvT1_,@function
        .size           _ZN2at6native13reduce_kernelILi128ELi4ENS0_8ReduceOpIdNS0_14func_wrapper_tIbZZZNS0_15and_kernel_cudaERNS_14TensorIteratorEENKUlvE_clEvENKUlvE4_clEvEUlbdE_EEjbLi4ELi4EEEEEvT1_,(.L_x_7669 - _ZN2at6native13reduce_kernelILi128ELi4ENS0_8ReduceOpIdNS0_14func_wrapper_tIbZZZNS0_15and_kernel_cudaERNS_14TensorIteratorEENKUlvE_clEvENKUlvE4_clEvEUlbdE_EEjbLi4ELi4EEEEEvT1_)
        .other          _ZN2at6native13reduce_kernelILi128ELi4ENS0_8ReduceOpIdNS0_14func_wrapper_tIbZZZNS0_15and_kernel_cudaERNS_14TensorIteratorEENKUlvE_clEvENKUlvE4_clEvEUlbdE_EEjbLi4ELi4EEEEEvT1_,@"STO_CUDA_ENTRY STV_DEFAULT"
_ZN2at6native13reduce_kernelILi128ELi4ENS0_8ReduceOpIdNS0_14func_wrapper_tIbZZZNS0_15and_kernel_cudaERNS_14TensorIteratorEENKUlvE_clEvENKUlvE4_clEvEUlbdE_EEjbLi4ELi4EEEEEvT1_:
.text._ZN2at6native13reduce_kernelILi128ELi4ENS0_8ReduceOpIdNS0_14func_wrapper_tIbZZZNS0_15and_kernel_cudaERNS_14TensorIteratorEENKUlvE_clEvENKUlvE4_clEvEUlbdE_EEjbLi4ELi4EEEEEvT1_:
        /* <DEDUP_REMOVED lines=213> */
.L_x_5905:
        /* <DEDUP_REMOVED lines=51> */
.L_x_5914:
[----:B------:R-:W-:Y:S05]  /*1080*/  BSYNC B2 ;  /* 0x0000000000027941 */ /* 0x000fea0003800000 */
.L_x_5913:
        /* <DEDUP_REMOVED lines=12> */
.L_x_5912:
[----:B------:R-:W-:Y:S05]  /*1150*/  BSYNC B1 ;  /* 0x0000000000017941 */ /* 0x000fea0003800000 */
.L_x_5911:
[C---:B------:R-:W-:Y:S02]  /*1160*/  IADD3 R5, P0, -R7.reuse, 0x4, RZ ;  /* 0x0000000407057810 */ /* 0x040fe40007f1e1ff */
[----:B------:R-:W-:Y:S02]  /*1170*/  IADD3 R0, R7, c[0x0][0x168], RZ ;  /* 0x00005a0007007a10 */ /* 0x000fe40007ffe0ff */
[----:B------:R-:W-:Y:S01]  /*1180*/  LEA R54, P1, R5, R54, 0x3 ;  /* 0x0000003605367211 */ /* 0x000fe200078218ff */
[----:B------:R-:W-:Y:S01]  /*1190*/  IMAD.X R4, RZ, RZ, -0x1, P0 ;  /* 0xffffffffff047424 */ /* 0x000fe200000e06ff */
[----:B------:R-:W-:-:S04]  /*11a0*/  IADD3 R0, R0, -0x4, RZ ;  /* 0xfffffffc00007810 */ /* 0x000fc80007ffe0ff */
[----:B------:R-:W-:Y:S02]  /*11b0*/  LEA.HI.X R55, R5, R55, R4, 0x3, P1 ;  /* 0x0000003705377211 */ /* 0x000fe400008f1c04 */
.L_x_5910:
[----:B------:R-:W-:Y:S05]  /*11c0*/  BSYNC B0 ;  /* 0x0000000000007941 */ /* 0x000fea0003800000 */
.L_x_5909:
        /* <DEDUP_REMOVED lines=13> */
.L_x_5917:
        /* <DEDUP_REMOVED lines=19> */
.L_x_5916:
[----:B------:R-:W-:Y:S05]  /*13d0*/  BSYNC B0 ;  /* 0x0000000000007941 */ /* 0x000fea0003800000 */
.L_x_5915:
        /* <DEDUP_REMOVED lines=8> */
.L_x_5919:
[----:B------:R-:W-:Y:S05]  /*1460*/  BSYNC B0 ;  /* 0x0000000000007941 */ /* 0x000fea0003800000 */
.L_x_5918:
        /* <DEDUP_REMOVED lines=13> */
.L_x_5921:
[----:B------:R-:W-:Y:S05]  /*1540*/  BSYNC B0 ;  /* 0x0000000000007941 */ /* 0x000fea0003800000 */
.L_x_5920:
        /* <DEDUP_REMOVED lines=11> */
.L_x_5908:
        /* <DEDUP_REMOVED lines=48> */
.L_x_5931:
        /* <DEDUP_REMOVED lines=211> */
.L_x_5926:
        /* <DEDUP_REMOVED lines=216> */
.L_x_5927:
        /* <DEDUP_REMOVED lines=218> */
.L_x_5928:
        /* <DEDUP_REMOVED lines=216> */
.L_x_5929:
        /* <DEDUP_REMOVED lines=12> */
[----:B-----5:R-:W0:-:S04]  /*4f90*/  DSETP.NEU.AND P1, PT, R32, RZ, P1 ;  /* 0x000000ff2000722a */ /* 0x020e080000f2d000 */
[----:B------:R-:W1:Y:S02]  /*4fa0*/  DSETP.NEU.AND P4, PT, R34, RZ, P4 ;  /* 0x000000ff2200722a */ /* 0x000e64000278d000 */
[----:B0-----:R-:W-:Y:S02]  /*4fb0*/  SEL R48, RZ, 0x1, !P1 ;  /* 0x00000001ff307807 */ /* 0x001fe40004800000 */
[----:B------:R-:W0:Y:S01]  /*4fc0*/  DSETP.NEU.AND P3, PT, R28, RZ, P3 ;  /* 0x000000ff1c00722a */ /* 0x000e220001f6d000 */
[----:B------:R-:W-:Y:S02]  /*4fd0*/  LOP3.LUT P1, RZ, R22, 0xff, RZ, 0xc0, !PT ;  /* 0x000000ff16ff7812 */ /* 0x000fe4000782c0ff */
[----:B-1----:R-:W-:Y:S01]  /*4fe0*/  SEL R47, RZ, 0x1, !P4 ;  /* 0x00000001ff2f7807 */ /* 0x002fe20006000000 */
[----:B------:R-:W1:Y:S01]  /*4ff0*/  DSETP.NEU.AND P0, PT, R30, RZ, P0 ;  /* 0x000000ff1e00722a */ /* 0x000e62000070d000 */
[----:B------:R-:W-:Y:S02]  /*5000*/  LOP3.LUT P4, RZ, R20, 0xff, RZ, 0xc0, !PT ;  /* 0x000000ff14ff7812 */ /* 0x000fe4000788c0ff */
[----:B0-----:R-:W-:Y:S01]  /*5010*/  SEL R46, RZ, 0x1, !P3 ;  /* 0x00000001ff2e7807 */ /* 0x001fe20005800000 */
[----:B------:R-:W0:Y:S01]  /*5020*/  DSETP.NEU.AND P2, PT, R24, RZ, P2 ;  /* 0x000000ff1800722a */ /* 0x000e22000174d000 */
[----:B------:R-:W-:-:S02]  /*5030*/  LOP3.LUT P3, RZ, R19, 0xff, RZ, 0xc0, !PT ;  /* 0x000000ff13ff7812 */ /* 0x000fc4000786c0ff */
[----:B-1----:R-:W-:Y:S01]  /*5040*/  SEL R45, RZ, 0x1, !P0 ;  /* 0x00000001ff2d7807 */ /* 0x002fe20004000000 */
[----:B------:R-:W1:Y:S01]  /*5050*/  DSETP.NEU.AND P5, PT, R26, RZ, P5 ;  /* 0x000000ff1a00722a */ /* 0x000e620002fad000 */
[----:B------:R-:W-:Y:S02]  /*5060*/  LOP3.LUT P0, RZ, R18, 0xff, RZ, 0xc0, !PT ;  /* 0x000000ff12ff7812 */ /* 0x000fe4000780c0ff */
[----:B0-----:R-:W-:Y:S01]  /*5070*/  SEL R44, RZ, 0x1, !P2 ;  /* 0x00000001ff2c7807 */ /* 0x001fe20005000000 */
[----:B------:R-:W0:Y:S01]  /*5080*/  DSETP.NEU.AND P1, PT, R12, RZ, P1 ;  /* 0x000000ff0c00722a */ /* 0x000e220000f2d000 */
[----:B------:R-:W-:Y:S01]  /*5090*/  LOP3.LUT P2, RZ, R16, 0xff, RZ, 0xc0, !PT ;  /* 0x000000ff10ff7812 */ /* 0x000fe2000784c0ff */
[----:B------:R-:W-:Y:S01]  /*50a0*/  IMAD.MOV.U32 R16, RZ, RZ, c[0x0][0x170] ;  /* 0x00005c00ff107624 */ /* 0x000fe200078e00ff */
[----:B-1----:R-:W-:Y:S01]  /*50b0*/  SEL R23, RZ, 0x1, !P5 ;  /* 0x00000001ff177807 */ /* 0x002fe20006800000 */
[----:B------:R-:W1:Y:S01]  /*50c0*/  DSETP.NEU.AND P4, PT, R14, RZ, P4 ;  /* 0x000000ff0e00722a */ /* 0x000e62000278d000 */
[----:B------:R-:W-:-:S02]  /*50d0*/  LOP3.LUT P5, RZ, R3, 0xff, RZ, 0xc0, !PT ;  /* 0x000000ff03ff7812 */ /* 0x000fc400078ac0ff */
[----:B0-----:R-:W-:Y:S01]  /*50e0*/  SEL R22, RZ, 0x1, !P1 ;  /* 0x00000001ff167807 */ /* 0x001fe20004800000 */
        /* <DEDUP_REMOVED lines=12> */
[----:B0-----:R-:W-:Y:S02]  /*51b0*/  SEL R16, RZ, 0x1, !P2 ;  /* 0x00000001ff107807 */ /* 0x001fe40005000000 */
[----:B------:R-:W-:Y:S02]  /*51c0*/  ISETP.GE.U32.AND P2, PT, R0, c[0x0][0x168], PT ;  /* 0x00005a0000007a0c */ /* 0x000fe40003f46070 */
[----:B-1----:R-:W-:Y:S01]  /*51d0*/  SEL R3, RZ, 0x1, !P5 ;  /* 0x00000001ff037807 */ /* 0x002fe20006800000 */
        /* <DEDUP_REMOVED lines=8> */
[----:B------:R-:W-:Y:S01]  /*5260*/  @P2 CALL.REL.NOINC `(.L_x_5930) ;  /* 0x0000001000002944 */ /* 0x000fe20003c00000 */
[----:B------:R-:W-:Y:S05]  /*5270*/  BRA `(.L_x_5931) ;  /* 0xffffc68000007947 */ /* 0x000fea000383ffff */
.L_x_5930:
[----:B------:R-:W-:Y:S05]  /*5280*/  BSYNC B1 ;  /* 0x0000000000017941 */ /* 0x000fea0003800000 */
.L_x_5925:
[----:B------:R-:W-:Y:S05]  /*5290*/  BSYNC B0 ;  /* 0x0000000000007941 */ /* 0x000fea0003800000 */
.L_x_5924:
        /* <DEDUP_REMOVED lines=205> */
.L_x_5934:
        /* <DEDUP_REMOVED lines=208> */
.L_x_5935:
        /* <DEDUP_REMOVED lines=208> */
.L_x_5936:
        /* <DEDUP_REMOVED lines=208> */
.L_x_5937:
[----:B------:R-:W-:-:S04]  /*8670*/  LOP3.LUT R41, R41, 0xffffffe0, RZ, 0xc0, !PT ;  /* 0xffffffe029297812 */ /* 0x000fc800078ec0ff */
[----:B------:R-:W-:-:S05]  /*8680*/  IADD3 R54, P1, R54, R41, RZ ;  /* 0x0000002936367210 */ /* 0x000fca0007f3e0ff */
[----:B------:R-:W-:-:S05]  /*8690*/  IMAD.X R55, RZ, RZ, R55, P1 ;  /* 0x000000ffff377224 */ /* 0x000fca00008e0637 */
[----:B------:R0:W5:Y:S04]  /*86a0*/  LDG.E.128 R40, [R54.64] ;  /* 0x0000002436287981 */ /* 0x000168000c1e1d00 */
[----:B------:R0:W5:Y:S02]  /*86b0*/  LDG.E.128 R36, [R54.64+0x10] ;  /* 0x0000102436247981 */ /* 0x000164000c1e1d00 */
.L_x_5933:
[----:B0-----:R-:W-:Y:S05]  /*86c0*/  BSYNC B0 ;  /* 0x0000000000007941 */ /* 0x001fea0003800000 */
.L_x_5932:
        /* <DEDUP_REMOVED lines=8> */
[----:B-----5:R-:W0:-:S04]  /*8750*/  DSETP.NEU.AND P0, PT, R32, RZ, P0 ;  /* 0x000000ff2000722a */ /* 0x020e08000070d000 */
[----:B------:R-:W1:Y:S02]  /*8760*/  DSETP.NEU.AND P1, PT, R34, RZ, P1 ;  /* 0x000000ff2200722a */ /* 0x000e640000f2d000 */
[----:B0-----:R-:W-:Y:S02]  /*8770*/  SEL R48, RZ, 0x1, !P0 ;  /* 0x00000001ff307807 */ /* 0x001fe40004000000 */
[----:B------:R-:W0:Y:S02]  /*8780*/  DSETP.NEU.AND P2, PT, R28, RZ, P2 ;  /* 0x000000ff1c00722a */ /* 0x000e24000174d000 */
[----:B-1----:R-:W-:Y:S02]  /*8790*/  SEL R47, RZ, 0x1, !P1 ;  /* 0x00000001ff2f7807 */ /* 0x002fe40004800000 */
[----:B------:R-:W1:Y:S02]  /*87a0*/  DSETP.NEU.AND P3, PT, R30, RZ, P3 ;  /* 0x000000ff1e00722a */ /* 0x000e640001f6d000 */
[----:B0-----:R-:W-:-:S04]  /*87b0*/  SEL R46, RZ, 0x1, !P2 ;  /* 0x00000001ff2e7807 */ /* 0x001fc80005000000 */
[----:B-1----:R-:W-:Y:S01]  /*87c0*/  SEL R45, RZ, 0x1, !P3 ;  /* 0x00000001ff2d7807 */ /* 0x002fe20005800000 */
[----:B------:R-:W-:Y:S05]  /*87d0*/  @P4 BRA `(.L_x_5939) ;  /* 0x000002a000004947 */ /* 0x000fea0003800000 */
[----:B------:R-:W-:Y:S02]  /*87e0*/  LOP3.LUT P2, RZ, R22, 0xff, RZ, 0xc0, !PT ;  /* 0x000000ff16ff7812 */ /* 0x000fe4000784c0ff */
[----:B------:R-:W-:Y:S02]  /*87f0*/  LOP3.LUT P0, RZ, R44, 0xff, RZ, 0xc0, !PT ;  /* 0x000000ff2cff7812 */ /* 0x000fe4000780c0ff */
[----:B------:R-:W-:Y:S02]  /*8800*/  LOP3.LUT P1, RZ, R23, 0xff, RZ, 0xc0, !PT ;  /* 0x000000ff17ff7812 */ /* 0x000fe4000782c0ff */
[----:B------:R-:W-:-:S07]  /*8810*/  LOP3.LUT P3, RZ, R20, 0xff, RZ, 0xc0, !PT ;  /* 0x000000ff14ff7812 */ /* 0x000fce000786c0ff */
[----:B------:R0:W1:Y:S02]  /*8820*/  DSETP.NEU.AND P2, PT, R12, RZ, P2 ;  /* 0x000000ff0c00722a */ /* 0x000064000174d000 */
[----:B0-----:R-:W-:Y:S02]  /*8830*/  IADD3 R12, R21, c[0x0][0x170], RZ ;  /* 0x00005c00150c7a10 */ /* 0x001fe40007ffe0ff */
[----:B------:R-:W0:Y:S02]  /*8840*/  DSETP.NEU.AND P0, PT, R24, RZ, P0 ;  /* 0x000000ff1800722a */ /* 0x000e24000070d000 */
[----:B------:R-:W-:Y:S02]  /*8850*/  ISETP.GE.U32.AND P4, PT, R12, c[0x0][0x168], PT ;  /* 0x00005a000c007a0c */ /* 0x000fe40003f86070 */
[----:B------:R-:W2:Y:S01]  /*8860*/  DSETP.NEU.AND P1, PT, R26, RZ, P1 ;  /* 0x000000ff1a00722a */ /* 0x000ea20000f2d000 */
[----:B-1----:R-:W-:Y:S02]  /*8870*/  SEL R22, RZ, 0x1, !P2 ;  /* 0x00000001ff167807 */ /* 0x002fe40005000000 */
[----:B0-----:R-:W-:Y:S01]  /*8880*/  SEL R44, RZ, 0x1, !P0 ;  /* 0x00000001ff2c7807 */ /* 0x001fe20004000000 */
[----:B------:R-:W0:-:S02]  /*8890*/  DSETP.NEU.AND P3, PT, R14, RZ, P3 ;  /* 0x000000ff0e00722a */ /* 0x000e040001f6d000 */
        /* <DEDUP_REMOVED lines=9> */
[----:B------:R-:W0:-:S04]  /*8930*/  DSETP.NEU.AND P3, PT, R6, RZ, P3 ;  /* 0x000000ff0600722a */ /* 0x000e080001f6d000 */
        /* <DEDUP_REMOVED lines=12> */
[----:B------:R-:W0:-:S04]  /*8a00*/  DSETP.NEU.AND P0, PT, R40, RZ, P0 ;  /* 0x000000ff2800722a */ /* 0x000e08000070d000 */
[----:B------:R-:W1:Y:S02]  /*8a10*/  DSETP.NEU.AND P1, PT, R42, RZ, P1 ;  /* 0x000000ff2a00722a */ /* 0x000e640000f2d000 */
[----:B0-----:R-:W-:Y:S02]  /*8a20*/  SEL R0, RZ, 0x1, !P0 ;  /* 0x00000001ff007807 */ /* 0x001fe40004000000 */
[----:B------:R-:W0:Y:S02]  /*8a30*/  DSETP.NEU.AND P2, PT, R36, RZ, P2 ;  /* 0x000000ff2400722a */ /* 0x000e24000174d000 */
[----:B-1----:R-:W-:Y:S02]  /*8a40*/  SEL R49, RZ, 0x1, !P1 ;  /* 0x00000001ff317807 */ /* 0x002fe40004800000 */
[----:B------:R-:W1:Y:S02]  /*8a50*/  DSETP.NEU.AND P3, PT, R38, RZ, P3 ;  /* 0x000000ff2600722a */ /* 0x000e640001f6d000 */
[----:B0-----:R-:W-:-:S04]  /*8a60*/  SEL R51, RZ, 0x1, !P2 ;  /* 0x00000001ff337807 */ /* 0x001fc80005000000 */
[----:B-1----:R-:W-:-:S03]  /*8a70*/  SEL R50, RZ, 0x1, !P3 ;  /* 0x00000001ff327807 */ /* 0x002fc60005800000 */
.L_x_5939:
[----:B------:R-:W-:Y:S05]  /*8a80*/  BSYNC B0 ;  /* 0x0000000000007941 */ /* 0x000fea0003800000 */
.L_x_5938:
[----:B------:R-:W-:Y:S02]  /*8a90*/  LOP3.LUT P2, RZ, R44, 0xff, RZ, 0xc0, !PT ;  /* 0x000000ff2cff7812 */ /* 0x000fe4000784c0ff */
[----:B------:R-:W-:Y:S02]  /*8aa0*/  LOP3.LUT P0, RZ, R48, 0xff, RZ, 0xc0, !PT ;  /* 0x000000ff30ff7812 */ /* 0x000fe4000780c0ff */
[----:B------:R-:W-:Y:S02]  /*8ab0*/  LOP3.LUT P6, RZ, R19, 0xff, RZ, 0xc0, !PT ;  /* 0x000000ff13ff7812 */ /* 0x000fe400078cc0ff */
[----:B------:R-:W-:Y:S02]  /*8ac0*/  LOP3.LUT P3, RZ, R23, 0xff, RZ, 0xc0, !PT ;  /* 0x000000ff17ff7812 */ /* 0x000fe4000786c0ff */
[----:B------:R-:W-:Y:S02]  /*8ad0*/  PLOP3.LUT P2, PT, P6, P0, P2, 0x80, 0x0 ;  /* 0x000000000000781c */ /* 0x000fe40003741020 */
[----:B------:R-:W-:-:S02]  /*8ae0*/  LOP3.LUT P4, RZ, R47, 0xff, RZ, 0xc0, !PT ;  /* 0x000000ff2fff7812 */ /* 0x000fc4000788c0ff */
[----:B------:R-:W-:Y:S02]  /*8af0*/  LOP3.LUT P1, RZ, R22, 0xff, RZ, 0xc0, !PT ;  /* 0x000000ff16ff7812 */ /* 0x000fe4000782c0ff */
[----:B------:R-:W-:Y:S02]  /*8b00*/  LOP3.LUT P5, RZ, R18, 0xff, RZ, 0xc0, !PT ;  /* 0x000000ff12ff7812 */ /* 0x000fe400078ac0ff */
[----:B------:R-:W-:Y:S02]  /*8b10*/  LOP3.LUT P0, RZ, R46, 0xff, RZ, 0xc0, !PT ;  /* 0x000000ff2eff7812 */ /* 0x000fe4000780c0ff */
[----:B------:R-:W-:Y:S02]  /*8b20*/  LOP3.LUT P6, RZ, R16, 0xff, RZ, 0xc0, !PT ;  /* 0x000000ff10ff7812 */ /* 0x000fe400078cc0ff */
[----:B------:R-:W-:Y:S02]  /*8b30*/  PLOP3.LUT P3, PT, P5, P4, P3, 0x80, 0x0 ;  /* 0x000000000000781c */ /* 0x000fe40002f69030 */
[----:B------:R-:W-:-:S02]  /*8b40*/  PLOP3.LUT P1, PT, P6, P0, P1, 0x80, 0x0 ;  /* 0x000000000000781c */ /* 0x000fc40003721010 */
[----:B------:R-:W-:Y:S02]  /*8b50*/  LOP3.LUT P4, RZ, R20, 0xff, RZ, 0xc0, !PT ;  /* 0x000000ff14ff7812 */ /* 0x000fe4000788c0ff */
[----:B------:R-:W-:Y:S02]  /*8b60*/  LOP3.LUT P5, RZ, R45, 0xff, RZ, 0xc0, !PT ;  /* 0x000000ff2dff7812 */ /* 0x000fe400078ac0ff */
[----:B------:R-:W-:Y:S02]  /*8b70*/  LOP3.LUT P6, RZ, R3, 0xff, RZ, 0xc0, !PT ;  /* 0x000000ff03ff7812 */ /* 0x000fe400078cc0ff */
[----:B------:R-:W-:Y:S02]  /*8b80*/  LOP3.LUT P0, RZ, R51, 0xff, RZ, 0xc0, !PT ;  /* 0x000000ff33ff7812 */ /* 0x000fe4000780c0ff */
[----:B------:R-:W-:Y:S02]  /*8b90*/  PLOP3.LUT P5, PT, P6, P5, P4, 0x80, 0x0 ;  /* 0x000000000000781c */ /* 0x000fe400037ab040 */
[----:B------:R-:W-:-:S02]  /*8ba0*/  PLOP3.LUT P1, PT, P1, P0, PT, 0x80, 0x0 ;  /* 0x000000000000781c */ /* 0x000fc40000f21070 */
        /* <DEDUP_REMOVED lines=8> */
[----:B-----5:R-:W-:Y:S02]  /*8c30*/  SEL R24, RZ, 0x1, !P3 ;  /* 0x00000001ff187807 */ /* 0x020fe40005800000 */
[----:B------:R-:W-:Y:S01]  /*8c40*/  SEL R27, RZ, 0x1, !P0 ;  /* 0x00000001ff1b7807 */ /* 0x000fe20004000000 */
[----:B------:R-:W-:Y:S05]  /*8c50*/  BRA `(.L_x_5907) ;  /* 0x00002cd000007947 */ /* 0x000fea0003800000 */
.L_x_5923:
        /* <DEDUP_REMOVED lines=34> */
.L_x_5943:
        /* <DEDUP_REMOVED lines=31> */
[----:B--2---:R-:W0:-:S04]  /*9070*/  DSETP.NEU.AND P5, PT, R12, RZ, P5 ;  /* 0x000000ff0c00722a */ /* 0x004e080002fad000 */
[----:B---3--:R-:W1:Y:S02]  /*9080*/  DSETP.NEU.AND P2, PT, R8, RZ, P2 ;  /* 0x000000ff0800722a */ /* 0x008e64000174d000 */
[----:B0-----:R-:W-:Y:S02]  /*9090*/  SEL R18, RZ, 0x1, !P5 ;  /* 0x00000001ff127807 */ /* 0x001fe40006800000 */
[----:B------:R-:W-:Y:S01]  /*90a0*/  LOP3.LUT P5, RZ, R0, 0xff, RZ, 0xc0, !PT ;  /* 0x000000ff00ff7812 */ /* 0x000fe200078ac0ff */
[----:B----4-:R-:W0:Y:S01]  /*90b0*/  DSETP.NEU.AND P4, PT, R20, RZ, P4 ;  /* 0x000000ff1400722a */ /* 0x010e22000278d000 */
[----:B-1----:R-:W-:Y:S02]  /*90c0*/  SEL R44, RZ, 0x1, !P2 ;  /* 0x00000001ff2c7807 */ /* 0x002fe40005000000 */
[----:B------:R-:W-:Y:S01]  /*90d0*/  LOP3.LUT P2, RZ, R4, 0xff, RZ, 0xc0, !PT ;  /* 0x000000ff04ff7812 */ /* 0x000fe2000784c0ff */
[----:B------:R-:W1:Y:S02]  /*90e0*/  DSETP.NEU.AND P1, PT, R10, RZ, P1 ;  /* 0x000000ff0a00722a */ /* 0x000e640000f2d000 */
[----:B0-----:R-:W-:-:S02]  /*90f0*/  SEL R7, RZ, 0x1, !P4 ;  /* 0x00000001ff077807 */ /* 0x001fc40006000000 */
[----:B-----5:R-:W0:Y:S01]  /*9100*/  DSETP.NEU.AND P6, PT, R24, RZ, P6 ;  /* 0x000000ff1800722a */ /* 0x020e2200037cd000 */
[----:B------:R-:W-:-:S03]  /*9110*/  LOP3.LUT P4, RZ, R46, 0xff, RZ, 0xc0, !PT ;  /* 0x000000ff2eff7812 */ /* 0x000fc6000788c0ff */
[----:B------:R-:W2:Y:S01]  /*9120*/  DSETP.NEU.AND P3, PT, R22, RZ, P3 ;  /* 0x000000ff1600722a */ /* 0x000ea20001f6d000 */
[----:B-1----:R-:W-:Y:S02]  /*9130*/  SEL R19, RZ, 0x1, !P1 ;  /* 0x00000001ff137807 */ /* 0x002fe40004800000 */
[----:B0-----:R-:W-:Y:S01]  /*9140*/  SEL R5, RZ, 0x1, !P6 ;  /* 0x00000001ff057807 */ /* 0x001fe20007000000 */
[----:B------:R-:W-:Y:S01]  /*9150*/  DSETP.NEU.AND P6, PT, R8, RZ, PT ;  /* 0x000000ff0800722a */ /* 0x000fe20003fcd000 */
[----:B------:R-:W-:-:S03]  /*9160*/  LOP3.LUT P1, RZ, R3, 0xff, RZ, 0xc0, !PT ;  /* 0x000000ff03ff7812 */ /* 0x000fc6000782c0ff */
[----:B------:R-:W0:Y:S01]  /*9170*/  DSETP.NEU.AND P0, PT, R14, RZ, P0 ;  /* 0x000000ff0e00722a */ /* 0x000e22000070d000 */
[----:B--2---:R-:W-:-:S03]  /*9180*/  SEL R6, RZ, 0x1, !P3 ;  /* 0x00000001ff067807 */ /* 0x004fc60005800000 */
[----:B------:R-:W1:Y:S01]  /*9190*/  DSETP.NEU.AND P5, PT, R30, RZ, P5 ;  /* 0x000000ff1e00722a */ /* 0x000e620002fad000 */
[----:B------:R-:W-:-:S03]  /*91a0*/  LOP3.LUT P3, RZ, R47, 0xff, RZ, 0xc0, !PT ;  /* 0x000000ff2fff7812 */ /* 0x000fc6000786c0ff */
[----:B------:R-:W2:Y:S01]  /*91b0*/  DSETP.NEU.AND P2, PT, R26, RZ, P2 ;  /* 0x000000ff1a00722a */ /* 0x000ea2000174d000 */
[----:B0-----:R-:W-:Y:S02]  /*91c0*/  SEL R16, RZ, 0x1, !P0 ;  /* 0x00000001ff107807 */ /* 0x001fe40004000000 */
[----:B-1----:R-:W-:Y:S01]  /*91d0*/  SEL R0, RZ, 0x1, !P5 ;  /* 0x00000001ff007807 */ /* 0x002fe20006800000 */
[----:B------:R-:W-:Y:S01]  /*91e0*/  DSETP.NEU.AND P5, PT, R10, RZ, PT ;  /* 0x000000ff0a00722a */ /* 0x000fe20003fad000 */
[----:B------:R-:W-:-:S03]  /*91f0*/  LOP3.LUT P0, RZ, R45, 0xff, RZ, 0xc0, !PT ;  /* 0x000000ff2dff7812 */ /* 0x000fc6000780c0ff */
[----:B------:R-:W0:Y:S01]  /*9200*/  DSETP.NEU.AND P4, PT, R34, RZ, P4 ;  /* 0x000000ff2200722a */ /* 0x000e22000278d000 */
[----:B--2---:R-:W-:Y:S02]  /*9210*/  SEL R4, RZ, 0x1, !P2 ;  /* 0x00000001ff047807 */ /* 0x004fe40005000000 */
[----:B------:R-:W-:Y:S01]  /*9220*/  LOP3.LUT P2, RZ, R48, 0xff, RZ, 0xc0, !PT ;  /* 0x000000ff30ff7812 */ /* 0x000fe2000784c0ff */
[----:B------:R-:W1:Y:S01]  /*9230*/  DSETP.NEU.AND P1, PT, R28, RZ, P1 ;  /* 0x000000ff1c00722a */ /* 0x000e620000f2d000 */
[----:B------:R-:W-:Y:S02]  /*9240*/  @P6 LOP3.LUT R51, R51, 0x200, RZ, 0xfc, !PT ;  /* 0x0000020033336812 */ /* 0x000fe400078efcff */
[----:B0-----:R-:W-:Y:S01]  /*9250*/  SEL R46, RZ, 0x1, !P4 ;  /* 0x00000001ff2e7807 */ /* 0x001fe20006000000 */
[----:B------:R-:W-:Y:S01]  /*9260*/  DSETP.NEU.AND P4, PT, R12, RZ, PT ;  /* 0x000000ff0c00722a */ /* 0x000fe20003f8d000 */
[----:B------:R-:W-:-:S03]  /*9270*/  LOP3.LUT R51, R51, 0xfffffeff, RZ, 0xc0, !PT ;  /* 0xfffffeff33337812 */ /* 0x000fc600078ec0ff */
[----:B------:R-:W0:Y:S01]  /*9280*/  DSETP.NEU.AND P3, PT, R36, RZ, P3 ;  /* 0x000000ff2400722a */ /* 0x000e220001f6d000 */
[----:B-1----:R-:W-:Y:S02]  /*9290*/  SEL R3, RZ, 0x1, !P1 ;  /* 0x00000001ff037807 */ /* 0x002fe40004800000 */
        /* <DEDUP_REMOVED lines=8> */
[----:B------:R-:W-:Y:S02]  /*9320*/  LOP3.LUT P0, RZ, R50, 0xff, RZ, 0xc0, !PT ;  /* 0x000000ff32ff7812 */ /* 0x000fe4000780c0ff */
[----:B------:R-:W-:Y:S02]  /*9330*/  @P4 LOP3.LUT R51, R51, 0x80, RZ, 0xfc, !PT ;  /* 0x0000008033334812 */ /* 0x000fe400078efcff */
[----:B0-----:R-:W-:Y:S01]  /*9340*/  SEL R48, RZ, 0x1, !P2 ;  /* 0x00000001ff307807 */ /* 0x001fe20005000000 */
[----:B------:R-:W-:Y:S01]  /*9350*/  DSETP.NEU.AND P2, PT, R20, RZ, PT ;  /* 0x000000ff1400722a */ /* 0x000fe20003f4d000 */
[----:B------:R-:W-:-:S03]  /*9360*/  LOP3.LUT R51, R51, 0xffffffbf, RZ, 0xc0, !PT ;  /* 0xffffffbf33337812 */ /* 0x000fc600078ec0ff */
[----:B------:R-:W0:Y:S01]  /*9370*/  DSETP.NEU.AND P1, PT, R40, RZ, P1 ;  /* 0x000000ff2800722a */ /* 0x000e220000f2d000 */
[----:B------:R-:W-:-:S03]  /*9380*/  @P3 LOP3.LUT R51, R51, 0x40, RZ, 0xfc, !PT ;  /* 0x0000004033333812 */ /* 0x000fc600078efcff */
[----:B------:R-:W1:Y:S02]  /*9390*/  DSETP.NEU.AND P0, PT, R42, RZ, P0 ;  /* 0x000000ff2a00722a */ /* 0x000e64000070d000 */
        /* <DEDUP_REMOVED lines=31> */
.L_x_5942:
        /* <DEDUP_REMOVED lines=36> */
.L_x_5941:
[----:B------:R-:W-:Y:S05]  /*97d0*/  BSYNC B0 ;  /* 0x0000000000007941 */ /* 0x000fea0003800000 */
.L_x_5940:
        /* <DEDUP_REMOVED lines=75> */
.L_x_5945:
[----:B0-23--:R-:W-:Y:S05]  /*9c90*/  BSYNC B0 ;  /* 0x0000000000007941 */ /* 0x00dfea0003800000 */
.L_x_5944:
        /* <DEDUP_REMOVED lines=71> */
.L_x_5947:
[----:B------:R-:W-:Y:S05]  /*a110*/  BSYNC B0 ;  /* 0x0000000000007941 */ /* 0x000fea0003800000 */
.L_x_5946:
[----:B------:R-:W-:Y:S02]  /*a120*/  LOP3.LUT P1, RZ, R7, 0xff, RZ, 0xc0, !PT ;  /* 0x000000ff07ff7812 */ /* 0x000fe4000782c0ff */
[----:B------:R-:W-:Y:S02]  /*a130*/  LOP3.LUT P3, RZ, R44, 0xff, RZ, 0xc0, !PT ;  /* 0x000000ff2cff7812 */ /* 0x000fe4000786c0ff */
[----:B------:R-:W-:Y:S02]  /*a140*/  LOP3.LUT P6, RZ, R3, 0xff, RZ, 0xc0, !PT ;  /* 0x000000ff03ff7812 */ /* 0x000fe400078cc0ff */
[----:B------:R-:W-:Y:S02]  /*a150*/  LOP3.LUT P0, RZ, R6, 0xff, RZ, 0xc0, !PT ;  /* 0x000000ff06ff7812 */ /* 0x000fe4000780c0ff */
[----:B------:R-:W-:-:S02]  /*a160*/  PLOP3.LUT P1, PT, P6, P3, P1, 0x80, 0x0 ;  /* 0x000000000000781c */ /* 0x000fc40003727010 */
[----:B------:R-:W-:Y:S02]  /*a170*/  LOP3.LUT P4, RZ, R19, 0xff, RZ, 0xc0, !PT ;  /* 0x000000ff13ff7812 */ /* 0x000fe4000788c0ff */
[----:B------:R-:W-:Y:S02]  /*a180*/  LOP3.LUT P2, RZ, R5, 0xff, RZ, 0xc0, !PT ;  /* 0x000000ff05ff7812 */ /* 0x000fe4000784c0ff */
[----:B------:R-:W-:Y:S02]  /*a190*/  LOP3.LUT P5, RZ, R0, 0xff, RZ, 0xc0, !PT ;  /* 0x000000ff00ff7812 */ /* 0x000fe400078ac0ff */
[----:B------:R-:W-:Y:S02]  /*a1a0*/  LOP3.LUT P3, RZ, R18, 0xff, RZ, 0xc0, !PT ;  /* 0x000000ff12ff7812 */ /* 0x000fe4000786c0ff */
[----:B------:R-:W-:Y:S02]  /*a1b0*/  LOP3.LUT P6, RZ, R45, 0xff, RZ, 0xc0, !PT ;  /* 0x000000ff2dff7812 */ /* 0x000fe400078cc0ff */
[----:B------:R-:W-:-:S02]  /*a1c0*/  PLOP3.LUT P0, PT, P5, P4, P0, 0x80, 0x0 ;  /* 0x000000000000781c */ /* 0x000fc40002f09000 */
[----:B------:R-:W-:Y:S02]  /*a1d0*/  PLOP3.LUT P2, PT, P6, P3, P2, 0x80, 0x0 ;  /* 0x000000000000781c */ /* 0x000fe40003747020 */
[----:B------:R-:W-:Y:S02]  /*a1e0*/  LOP3.LUT P5, RZ, R4, 0xff, RZ, 0xc0, !PT ;  /* 0x000000ff04ff7812 */ /* 0x000fe400078ac0ff */
[----:B------:R-:W-:Y:S02]  /*a1f0*/  LOP3.LUT P4, RZ, R16, 0xff, RZ, 0xc0, !PT ;  /* 0x000000ff10ff7812 */ /* 0x000fe4000788c0ff */
[----:B------:R-:W-:Y:S02]  /*a200*/  LOP3.LUT P6, RZ, R46, 0xff, RZ, 0xc0, !PT ;  /* 0x000000ff2eff7812 */ /* 0x000fe400078cc0ff */
[----:B------:R-:W-:Y:S02]  /*a210*/  LOP3.LUT P3, RZ, R49, 0xff, RZ, 0xc0, !PT ;  /* 0x000000ff31ff7812 */ /* 0x000fe4000786c0ff */
[----:B------:R-:W-:-:S02]  /*a220*/  PLOP3.LUT P5, PT, P6, P4, P5, 0x80, 0x0 ;  /* 0x000000000000781c */ /* 0x000fc400037a9050 */
[----:B------:R-:W-:Y:S02]  /*a230*/  PLOP3.LUT P3, PT, P2, P3, PT, 0x80, 0x0 ;  /* 0x000000000000781c */ /* 0x000fe40001767070 */
[----:B------:R-:W-:Y:S02]  /*a240*/  LOP3.LUT P6, RZ, R50, 0xff, RZ, 0xc0, !PT ;  /* 0x000000ff32ff7812 */ /* 0x000fe400078cc0ff */
[----:B------:R-:W-:Y:S02]  /*a250*/  LOP3.LUT P4, RZ, R48, 0xff, RZ, 0xc0, !PT ;  /* 0x000000ff30ff7812 */ /* 0x000fe4000788c0ff */
[----:B------:R-:W-:Y:S02]  /*a260*/  LOP3.LUT P2, RZ, R47, 0xff, RZ, 0xc0, !PT ;  /* 0x000000ff2fff7812 */ /* 0x000fe4000784c0ff */
[----:B------:R-:W-:Y:S02]  /*a270*/  PLOP3.LUT P5, PT, P5, P6, PT, 0x80, 0x0 ;  /* 0x000000000000781c */ /* 0x000fe40002fad070 */
[----:B------:R-:W-:-:S02]  /*a280*/  PLOP3.LUT P0, PT, P0, P4, PT, 0x80, 0x0 ;  /* 0x000000000000781c */ /* 0x000fc40000709070 */
[----:B------:R-:W-:Y:S02]  /*a290*/  PLOP3.LUT P1, PT, P1, P2, PT, 0x80, 0x0 ;  /* 0x000000000000781c */ /* 0x000fe40000f25070 */
[----:B------:R-:W-:Y:S02]  /*a2a0*/  SEL R18, RZ, 0x1, !P5 ;  /* 0x00000001ff127807 */ /* 0x000fe40006800000 */
[----:B------:R-:W-:Y:S02]  /*a2b0*/  SEL R22, RZ, 0x1, !P3 ;  /* 0x00000001ff167807 */ /* 0x000fe40005800000 */
[----:B------:R-:W-:Y:S02]  /*a2c0*/  SEL R24, RZ, 0x1, !P0 ;  /* 0x00000001ff187807 */ /* 0x000fe40004000000 */
[----:B------:R-:W-:Y:S01]  /*a2d0*/  SEL R27, RZ, 0x1, !P1 ;  /* 0x00000001ff1b7807 */ /* 0x000fe20004800000 */
[----:B------:R-:W-:Y:S05]  /*a2e0*/  BRA `(.L_x_5907) ;  /* 0x0000164000007947 */ /* 0x000fea0003800000 */
.L_x_5922:
        /* <DEDUP_REMOVED lines=38> */
.L_x_5951:
        /* <DEDUP_REMOVED lines=36> */
[----:B------:R-:W-:Y:S01]  /*a790*/  LOP3.LUT P4, RZ, R46, 0xff, RZ, 0xc0, !PT ;  /* 0x000000ff2eff7812 */ /* 0x000fe2000788c0ff */
[----:B-----5:R-:W0:Y:S01]  /*a7a0*/  DSETP.NEU.AND P6, PT, R20, RZ, P6 ;  /* 0x000000ff1400722a */ /* 0x020e2200037cd000 */
[----:B-1----:R-:W-:-:S03]  /*a7b0*/  SEL R40, RZ, 0x1, !P1 ;  /* 0x00000001ff287807 */ /* 0x002fc60004800000 */
[----:B------:R-:W1:Y:S01]  /*a7c0*/  DSETP.NEU.AND P3, PT, R14, RZ, P3 ;  /* 0x000000ff0e00722a */ /* 0x000e620001f6d000 */
[----:B------:R-:W-:Y:S02]  /*a7d0*/  LOP3.LUT P1, RZ, R43, 0xff, RZ, 0xc0, !PT ;  /* 0x000000ff2bff7812 */ /* 0x000fe4000782c0ff */
[----:B0-----:R-:W-:Y:S01]  /*a7e0*/  SEL R0, RZ, 0x1, !P6 ;  /* 0x00000001ff007807 */ /* 0x001fe20007000000 */
[----:B------:R-:W-:Y:S02]  /*a7f0*/  DSETP.NEU.AND P6, PT, R4, RZ, PT ;  /* 0x000000ff0400722a */ /* 0x000fe40003fcd000 */
[----:B-1----:R-:W-:Y:S02]  /*a800*/  SEL R3, RZ, 0x1, !P3 ;  /* 0x00000001ff037807 */ /* 0x002fe40005800000 */
[----:B------:R-:W0:Y:S01]  /*a810*/  DSETP.NEU.AND P0, PT, R10, RZ, P0 ;  /* 0x000000ff0a00722a */ /* 0x000e22000070d000 */
[----:B------:R-:W-:-:S03]  /*a820*/  LOP3.LUT P3, RZ, R47, 0xff, RZ, 0xc0, !PT ;  /* 0x000000ff2fff7812 */ /* 0x000fc6000786c0ff */
[----:B------:R-:W1:Y:S02]  /*a830*/  DSETP.NEU.AND P5, PT, R26, RZ, P5 ;  /* 0x000000ff1a00722a */ /* 0x000e640002fad000 */
[----:B0-----:R-:W-:Y:S02]  /*a840*/  SEL R18, RZ, 0x1, !P0 ;  /* 0x00000001ff127807 */ /* 0x001fe40004000000 */
[----:B------:R-:W0:Y:S01]  /*a850*/  DSETP.NEU.AND P2, PT, R22, RZ, P2 ;  /* 0x000000ff1600722a */ /* 0x000e22000174d000 */
[----:B------:R-:W-:Y:S02]  /*a860*/  LOP3.LUT P0, RZ, R45, 0xff, RZ, 0xc0, !PT ;  /* 0x000000ff2dff7812 */ /* 0x000fe4000780c0ff */
[----:B-1----:R-:W-:Y:S01]  /*a870*/  SEL R44, RZ, 0x1, !P5 ;  /* 0x00000001ff2c7807 */ /* 0x002fe20006800000 */
[----:B------:R-:W-:Y:S02]  /*a880*/  DSETP.NEU.AND P5, PT, R6, RZ, PT ;  /* 0x000000ff0600722a */ /* 0x000fe40003fad000 */
[----:B0-----:R-:W-:-:S02]  /*a890*/  SEL R42, RZ, 0x1, !P2 ;  /* 0x00000001ff2a7807 */ /* 0x001fc40005000000 */
[----:B------:R-:W0:Y:S01]  /*a8a0*/  DSETP.NEU.AND P4, PT, R30, RZ, P4 ;  /* 0x000000ff1e00722a */ /* 0x000e22000278d000 */
[----:B------:R-:W-:Y:S02]  /*a8b0*/  LOP3.LUT P2, RZ, R48, 0xff, RZ, 0xc0, !PT ;  /* 0x000000ff30ff7812 */ /* 0x000fe4000784c0ff */
[----:B------:R-:W-:Y:S01]  /*a8c0*/  @P6 LOP3.LUT R51, R51, 0x200, RZ, 0xfc, !PT ;  /* 0x0000020033336812 */ /* 0x000fe200078efcff */
[----:B------:R-:W1:Y:S02]  /*a8d0*/  DSETP.NEU.AND P1, PT, R24, RZ, P1 ;  /* 0x000000ff1800722a */ /* 0x000e640000f2d000 */
[----:B0-----:R-:W-:Y:S02]  /*a8e0*/  SEL R46, RZ, 0x1, !P4 ;  /* 0x00000001ff2e7807 */ /* 0x001fe40006000000 */
        /* <DEDUP_REMOVED lines=51> */
.L_x_5950:
        /* <DEDUP_REMOVED lines=36> */
.L_x_5949:
[----:B------:R-:W-:Y:S05]  /*ae60*/  BSYNC B0 ;  /* 0x0000000000007941 */ /* 0x000fea0003800000 */
.L_x_5948:
        /* <DEDUP_REMOVED lines=71> */
.L_x_5953:
[----:B0-23--:R-:W-:Y:S05]  /*b2e0*/  BSYNC B0 ;  /* 0x0000000000007941 */ /* 0x00dfea0003800000 */
.L_x_5952:
        /* <DEDUP_REMOVED lines=71> */
.L_x_5955:
[----:B------:R-:W-:Y:S05]  /*b760*/  BSYNC B0 ;  /* 0x0000000000007941 */ /* 0x000fea0003800000 */
.L_x_5954:
        /* <DEDUP_REMOVED lines=27> */
[----:B------:R-:W-:Y:S02]  /*b920*/  SEL R27, RZ, 0x1, !P1 ;  /* 0x00000001ff1b7807 */ /* 0x000fe40004800000 */
.L_x_5907:
[----:B------:R-:W-:Y:S05]  /*b930*/  BSYNC B6 ;  /* 0x0000000000067941 */ /* 0x000fea0003800000 */
.L_x_5906:
        /* <DEDUP_REMOVED lines=12> */
.L_x_5959:
        /* <DEDUP_REMOVED lines=31> */
.L_x_5958:
[----:B------:R-:W-:Y:S05]  /*bbf0*/  BSYNC B0 ;  /* 0x0000000000007941 */ /* 0x000fea0003800000 */
.L_x_5957:
[----:B------:R-:W-:Y:S01]  /*bc00*/  IMAD.MOV.U32 R4, RZ, RZ, R7 ;  /* 0x000000ffff047224 */ /* 0x000fe200078e0007 */
[----:B------:R-:W-:Y:S05]  /*bc10*/  @P3 BRA `(.L_x_5959) ;  /* 0xfffffde000003947 */ /* 0x000fea000383ffff */
.L_x_5956:
[----:B0-----:R-:W-:-:S13]  /*bc20*/  ISETP.NE.AND P0, PT, RZ, c[0x0][0x17c], PT ;  /* 0x00005f00ff007a0c */ /* 0x001fda0003f05270 */
[----:B------:R-:W-:Y:S05]  /*bc30*/  @!P0 BRA `(.L_x_5960) ;  /* 0x0000054000008947 */ /* 0x000fea0003800000 */
[----:B------:R-:W-:Y:S01]  /*bc40*/  MOV R3, c[0x0][0x0] ;  /* 0x0000000000037a02 */ /* 0x000fe20000000f00 */
        /* <DEDUP_REMOVED lines=14> */
.L_x_5964:
        /* <DEDUP_REMOVED lines=29> */
.L_x_5963:
[----:B------:R-:W-:Y:S05]  /*bf00*/  BSYNC B0 ;  /* 0x0000000000007941 */ /* 0x000fea0003800000 */
.L_x_5962:
[----:B------:R-:W-:-:S04]  /*bf10*/  SHF.R.S32.HI R3, RZ, 0x1, R3 ;  /* 0x00000001ff037819 */ /* 0x000fc80000011403 */
[----:B------:R-:W-:-:S13]  /*bf20*/  ISETP.GE.AND P0, PT, R3, 0x20, PT ;  /* 0x000000200300780c */ /* 0x000fda0003f06270 */
[----:B------:R-:W-:Y:S05]  /*bf30*/  @P0 BRA `(.L_x_5964) ;  /* 0xfffffdf000000947 */ /* 0x000fea000383ffff */
[----:B------:R-:W-:-:S10]  /*bf40*/  HFMA2.MMA R0, -RZ, RZ, 0, 1.9073486328125e-06 ;  /* 0x00000020ff007435 */ /* 0x000fd400000001ff */
.L_x_5961:
[----:B0-----:R-:W-:Y:S01]  /*bf50*/  ISETP.GE.AND P0, PT, R0, 0x2, PT ;  /* 0x000000020000780c */ /* 0x001fe20003f06270 */
[----:B------:R-:W-:Y:S01]  /*bf60*/  WARPSYNC 0xffffffff ;  /* 0xffffffff00007948 */ /* 0x000fe20003800000 */
[----:B------:R-:W-:Y:S11]  /*bf70*/  BAR.SYNC.DEFER_BLOCKING 0x0 ;  /* 0x0000000000007b1d */ /* 0x000ff60000010000 */
[----:B------:R-:W-:Y:S05]  /*bf80*/  @!P0 BRA `(.L_x_5960) ;  /* 0x000001f000008947 */ /* 0x000fea0003800000 */
[----:B------:R-:W-:Y:S02]  /*bf90*/  IMAD.MOV.U32 R3, RZ, RZ, 0x1 ;  /* 0x00000001ff037424 */ /* 0x000fe400078e00ff */
.L_x_5965:
        /* <DEDUP_REMOVED lines=30> */
.L_x_5960:
[----:B------:R-:W-:Y:S01]  /*c180*/  ISETP.NE.AND P1, PT, RZ, c[0x0][0x338], PT ;  /* 0x0000ce00ff007a0c */ /* 0x000fe20003f25270 */
[----:B------:R-:W-:Y:S01]  /*c190*/  IMAD.MOV.U32 R23, RZ, RZ, RZ ;  /* 0x000000ffff177224 */ /* 0x000fe200078e00ff */
        /* <DEDUP_REMOVED lines=202> */
.L_x_5966:
        /* <DEDUP_REMOVED lines=200> */
.L_x_5967:
        /* <DEDUP_REMOVED lines=202> */
.L_x_5968:
        /* <DEDUP_REMOVED lines=200> */
.L_x_5969:
        /* <DEDUP_REMOVED lines=215> */
.L_x_5971:
        /* <DEDUP_REMOVED lines=200> */
.L_x_5972:
        /* <DEDUP_REMOVED lines=202> */
.L_x_5973:
        /* <DEDUP_REMOVED lines=200> */
.L_x_5974:
        /* <DEDUP_REMOVED lines=11> */
.L_x_5976:
[----:B------:R-:W-:Y:S05]  /*127a0*/  BSYNC B0 ;  /* 0x0000000000007941 */ /* 0x000fea0003800000 */
.L_x_5975:
        /* <DEDUP_REMOVED lines=15> */
.L_x_5978:
[----:B------:R-:W-:Y:S05]  /*128a0*/  BSYNC B0 ;  /* 0x0000000000007941 */ /* 0x000fea0003800000 */
.L_x_5977:
        /* <DEDUP_REMOVED lines=31> */
.L_x_5980:
[----:B------:R-:W-:Y:S05]  /*12aa0*/  BSYNC B0 ;  /* 0x0000000000007941 */ /* 0x000fea0003800000 */
.L_x_5979:
        /* <DEDUP_REMOVED lines=26> */
.L_x_5985:
        /* <DEDUP_REMOVED lines=23> */
.L_x_5984:
[----:B------:R-:W-:Y:S05]  /*12dc0*/  BSYNC B1 ;  /* 0x0000000000017941 */ /* 0x000fea0003800000 */
.L_x_5983:
[----:B------:R-:W-:Y:S05]  /*12dd0*/  BRA `(.L_x_5986) ;  /* 0x0000020000007947 */ /* 0x000fea0003800000 */
.L_x_5982:
        /* <DEDUP_REMOVED lines=9> */
.L_x_5987:
        /* <DEDUP_REMOVED lines=23> */
.L_x_5986:
[----:B------:R-:W-:Y:S05]  /*12fe0*/  BSYNC B0 ;  /* 0x0000000000007941 */ /* 0x000fea0003800000 */
.L_x_5981:
        /* <DEDUP_REMOVED lines=10> */
[----:B0-----:R-:W-:-:S05]  /*13090*/  MOV R0, UR4 ;  /* 0x0000000400007c02 */ /* 0x001fca0008000f00 */
.L_x_5991:
        /* <DEDUP_REMOVED lines=30> */
.L_x_5990:
[----:B------:R-:W-:Y:S05]  /*13280*/  BSYNC B0 ;  /* 0x0000000000007941 */ /* 0x000fea0003800000 */
.L_x_5989:
[----:B------:R-:W-:Y:S01]  /*13290*/  IMAD.MOV.U32 R0, RZ, RZ, R9 ;  /* 0x000000ffff007224 */ /* 0x000fe200078e0009 */
[----:B------:R-:W-:Y:S05]  /*132a0*/  @P4 BRA `(.L_x_5991) ;  /* 0xfffffdf000004947 */ /* 0x000fea000383ffff */
.L_x_5988:
        /* <DEDUP_REMOVED lines=16> */
.L_x_5996:
        /* <DEDUP_REMOVED lines=28> */
.L_x_5995:
[----:B------:R-:W-:Y:S05]  /*13570*/  BSYNC B0 ;  /* 0x0000000000007941 */ /* 0x000fea0003800000 */
.L_x_5994:
[----:B------:R-:W-:-:S04]  /*13580*/  SHF.R.S32.HI R7, RZ, 0x1, R7 ;  /* 0x00000001ff077819 */ /* 0x000fc80000011407 */
[----:B------:R-:W-:-:S13]  /*13590*/  ISETP.GE.AND P0, PT, R7, 0x20, PT ;  /* 0x000000200700780c */ /* 0x000fda0003f06270 */
[----:B------:R-:W-:Y:S05]  /*135a0*/  @P0 BRA `(.L_x_5996) ;  /* 0xfffffe0000000947 */ /* 0x000fea000383ffff */
[----:B------:R-:W-:-:S04]  /*135b0*/  IMAD.MOV.U32 R0, RZ, RZ, 0x20 ;  /* 0x00000020ff007424 */ /* 0x000fc800078e00ff */
.L_x_5993:
[----:B0-----:R-:W-:Y:S01]  /*135c0*/  BAR.SYNC.DEFER_BLOCKING 0x0 ;  /* 0x0000000000007b1d */ /* 0x001fe20000010000 */
[----:B------:R-:W-:-:S13]  /*135d0*/  ISETP.GE.AND P0, PT, R0, 0x2, PT ;  /* 0x000000020000780c */ /* 0x000fda0003f06270 */
[----:B------:R-:W-:Y:S05]  /*135e0*/  @!P0 BRA `(.L_x_5992) ;  /* 0x000001e000008947 */ /* 0x000fea0003800000 */
[----:B------:R-:W-:Y:S02]  /*135f0*/  MOV R7, 0x1 ;  /* 0x0000000100077802 */ /* 0x000fe40000000f00 */
.L_x_5997:
        /* <DEDUP_REMOVED lines=29> */
.L_x_5992:
        /* <DEDUP_REMOVED lines=25> */
.L_x_5999:
        /* <DEDUP_REMOVED lines=24> */
.L_x_6001:
        /* <DEDUP_REMOVED lines=26> */
.L_x_6002:
        /* <DEDUP_REMOVED lines=26> */
.L_x_6003:
        /* <DEDUP_REMOVED lines=26> */
.L_x_6004:
[----:B------:R-:W-:Y:S02]  /*13fc0*/  IADD3 R16, P1, R16, c[0x0][0x538], RZ ;  /* 0x00014e0010107a10 */ /* 0x000fe40007f3e0ff */
[----:B------:R-:W-:-:S03]  /*13fd0*/  LOP3.LUT P0, RZ, R18, 0xff, RZ, 0xc0, !PT ;  /* 0x000000ff12ff7812 */ /* 0x000fc6000780c0ff */
[----:B------:R-:W-:Y:S01]  /*13fe0*/  IMAD.X R17, RZ, RZ, c[0x0][0x53c], P1 ;  /* 0x00014f00ff117624 */ /* 0x000fe200008e06ff */
[----:B0-----:R-:W-:-:S05]  /*13ff0*/  SEL R3, RZ, 0x1, !P0 ;  /* 0x00000001ff037807 */ /* 0x001fca0004000000 */
[----:B------:R-:W-:Y:S01]  /*14000*/  STG.E.U8 [R16.64], R3 ;  /* 0x0000000310007986 */ /* 0x000fe2000c101124 */
[----:B------:R-:W-:Y:S05]  /*14010*/  EXIT ;  /* 0x000000000000794d */ /* 0x000fea0003800000 */
.L_x_6000:
[----:B------:R-:W-:Y:S04]  /*14020*/  STG.E.U8 [R4.64], R27 ;  /* 0x0000001b04007986 */ /* 0x000fe8000c101124 */
[----:B------:R-:W-:Y:S04]  /*14030*/  STG.E.U8 [R4.64+0x1], R24 ;  /* 0x0000011804007986 */ /* 0x000fe8000c101124 */
[----:B------:R-:W-:Y:S04]  /*14040*/  STG.E.U8 [R4.64+0x2], R22 ;  /* 0x0000021604007986 */ /* 0x000fe8000c101124 */
[----:B------:R-:W-:Y:S01]  /*14050*/  STG.E.U8 [R4.64+0x3], R18 ;  /* 0x0000031204007986 */ /* 0x000fe2000c101124 */
[----:B------:R-:W-:Y:S05]  /*14060*/  EXIT ;  /* 0x000000000000794d */ /* 0x000fea0003800000 */
.L_x_5998:
        /* <DEDUP_REMOVED lines=55> */
.L_x_6006:
        /* <DEDUP_REMOVED lines=26> */
.L_x_6007:
        /* <DEDUP_REMOVED lines=26> */
.L_x_6008:
        /* <DEDUP_REMOVED lines=26> */
.L_x_6009:
[----:B------:R-:W-:Y:S02]  /*148c0*/  IADD3 R16, P1, R16, c[0x0][0x538], RZ ;  /* 0x00014e0010107a10 */ /* 0x000fe40007f3e0ff */
[----:B------:R-:W-:-:S03]  /*148d0*/  LOP3.LUT P0, RZ, R18, 0xff, RZ, 0xc0, !PT ;  /* 0x000000ff12ff7812 */ /* 0x000fc6000780c0ff */
[----:B------:R-:W-:Y:S01]  /*148e0*/  IMAD.X R17, RZ, RZ, c[0x0][0x53c], P1 ;  /* 0x00014f00ff117624 */ /* 0x000fe200008e06ff */
[----:B0-----:R-:W-:-:S05]  /*148f0*/  SEL R3, RZ, 0x1, !P0 ;  /* 0x00000001ff037807 */ /* 0x001fca0004000000 */
[----:B------:R-:W-:Y:S01]  /*14900*/  STG.E.U8 [R16.64], R3 ;  /* 0x0000000310007986 */ /* 0x000fe2000c101124 */
[----:B------:R-:W-:Y:S05]  /*14910*/  EXIT ;  /* 0x000000000000794d */ /* 0x000fea0003800000 */
.L_x_6005:
        /* <DEDUP_REMOVED lines=13> */
.L_x_5970:
        /* <DEDUP_REMOVED lines=32> */
.L_x_6011:
        /* <DEDUP_REMOVED lines=24> */
.L_x_6013:
        /* <DEDUP_REMOVED lines=26> */
.L_x_6014:
        /* <DEDUP_REMOVED lines=26> */
.L_x_6015:
        /* <DEDUP_REMOVED lines=26> */
.L_x_6016:
[----:B------:R-:W-:Y:S02]  /*15250*/  IADD3 R16, P1, R16, c[0x0][0x538], RZ ;  /* 0x00014e0010107a10 */ /* 0x000fe40007f3e0ff */
[----:B------:R-:W-:-:S03]  /*15260*/  LOP3.LUT P0, RZ, R18, 0xff, RZ, 0xc0, !PT ;  /* 0x000000ff12ff7812 */ /* 0x000fc6000780c0ff */
[----:B------:R-:W-:Y:S01]  /*15270*/  IMAD.X R17, RZ, RZ, c[0x0][0x53c], P1 ;  /* 0x00014f00ff117624 */ /* 0x000fe200008e06ff */
[----:B0-----:R-:W-:-:S05]  /*15280*/  SEL R3, RZ, 0x1, !P0 ;  /* 0x00000001ff037807 */ /* 0x001fca0004000000 */
[----:B------:R-:W-:Y:S01]  /*15290*/  STG.E.U8 [R16.64], R3 ;  /* 0x0000000310007986 */ /* 0x000fe2000c101124 */
[----:B------:R-:W-:Y:S05]  /*152a0*/  EXIT ;  /* 0x000000000000794d */ /* 0x000fea0003800000 */
.L_x_6012:
[----:B------:R-:W-:Y:S04]  /*152b0*/  STG.E.U8 [R4.64], R27 ;  /* 0x0000001b04007986 */ /* 0x000fe8000c101124 */
[----:B------:R-:W-:Y:S04]  /*152c0*/  STG.E.U8 [R4.64+0x1], R24 ;  /* 0x0000011804007986 */ /* 0x000fe8000c101124 */
[----:B------:R-:W-:Y:S04]  /*152d0*/  STG.E.U8 [R4.64+0x2], R22 ;  /* 0x0000021604007986 */ /* 0x000fe8000c101124 */
[----:B------:R-:W-:Y:S01]  /*152e0*/  STG.E.U8 [R4.64+0x3], R18 ;  /* 0x0000031204007986 */ /* 0x000fe2000c101124 */
[----:B------:R-:W-:Y:S05]  /*152f0*/  EXIT ;  /* 0x000000000000794d */ /* 0x000fea0003800000 */
.L_x_6010:
        /* <DEDUP_REMOVED lines=55> */
.L_x_6018:
        /* <DEDUP_REMOVED lines=26> */
.L_x_6019:
        /* <DEDUP_REMOVED lines=26> */
.L_x_6020:
        /* <DEDUP_REMOVED lines=26> */
.L_x_6021:
[----:B------:R-:W-:Y:S02]  /*15b50*/  IADD3 R16, P1, R16, c[0x0][0x538], RZ ;  /* 0x00014e0010107a10 */ /* 0x000fe40007f3e0ff */
[----:B------:R-:W-:-:S03]  /*15b60*/  LOP3.LUT P0, RZ, R18, 0xff, RZ, 0xc0, !PT ;  /* 0x000000ff12ff7812 */ /* 0x000fc6000780c0ff */
[----:B------:R-:W-:Y:S01]  /*15b70*/  IMAD.X R17, RZ, RZ, c[0x0][0x53c], P1 ;  /* 0x00014f00ff117624 */ /* 0x000fe200008e06ff */
[----:B0-----:R-:W-:-:S05]  /*15b80*/  SEL R3, RZ, 0x1, !P0 ;  /* 0x00000001ff037807 */ /* 0x001fca0004000000 */
[----:B------:R-:W-:Y:S01]  /*15b90*/  STG.E.U8 [R16.64], R3 ;  /* 0x0000000310007986 */ /* 0x000fe2000c101124 */
[----:B------:R-:W-:Y:S05]  /*15ba0*/  EXIT ;  /* 0x000000000000794d */ /* 0x000fea0003800000 */
.L_x_6017:
        /* <DEDUP_REMOVED lines=13> */
.L_x_6022:
        /* <DEDUP_REMOVED lines=16> */
.L_x_7669:


//--------------------- .text._ZN2at6native13reduce_kernelILi512ELi1ENS0_8ReduceOpIsNS0_14func_wrapper_tIbZZZNS0_15and_kernel_cudaERNS_14TensorIteratorEENKUlvE_clEvENKUlvE3_clEvEUlbsE_EEjbLi4ELi4EEEEEvT1_ --------------------------
	.section	.text._ZN2at6native13reduce_kernelILi512ELi1ENS0_8ReduceOpIsNS0_14func_wrapper_tIbZZZNS0_15and_kernel_cudaERNS_14TensorIteratorEENKUlvE_clEvENKUlvE3_clEvEUlbsE_EEjbLi4ELi4EEEEEvT1_,"ax",@progbits
	.sectioninfo	@"SHI_REGISTERS=26"
	.align	128
        .global         _ZN2at6native13reduce_kernelILi512ELi1ENS0_8ReduceOpIsNS0_14func_wrapper_tIbZZZNS0_15and_kernel_cudaERNS_14TensorIteratorEENKUlvE_clEvENKUlvE3_clEvEUlbsE_EEjbLi4ELi4EEEEEvT1_
        .type           _ZN2at6native13reduce_kernelILi512ELi1ENS0_8ReduceOpIsNS0_14func_wrapper_tIbZZZNS0_15and_kernel_cudaERNS_14TensorIteratorEENKUlvE_clEvENKUlvE3_clEvEUlbsE_EEjbLi4ELi4EEEEEvT1_,@function
        .size           _ZN2at6native13reduce_kernelILi512ELi1ENS0_8ReduceOpIsNS0_14func_wrapper_tIbZZZNS0_15and_kernel_cudaERNS_14TensorIteratorEENKUlvE_clEvENKUlvE3_clEvEUlbsE_EEjbLi4ELi4EEEEEvT1_,(.L_x_7670 - _ZN2at6native13reduce_kernelILi512ELi1ENS0_8ReduceOpIsNS0_14func_wrapper_tIbZZZNS0_15and_kernel_cudaERNS_14TensorIteratorEENKUlvE_clEvENKUlvE3_clEvEUlbsE_EEjbLi4ELi4EEEEEvT1_)
        .other          _ZN2at6native13reduce_kernelILi512ELi1ENS0_8ReduceOpIsNS0_14func_wrapper_tIbZZZNS0_15and_kernel_cudaERNS_14TensorIteratorEENKUlvE_clEvENKUlvE3_clEvEUlbsE_EEjbLi4ELi4EEEEEvT1_,@"STO_CUDA_ENTRY STV_DEFAULT"
_ZN2at6native13reduce_kernelILi512ELi1ENS0_8ReduceOpIsNS0_14func_wrapper_tIbZZZNS0_15and_kernel_cudaERNS_14TensorIteratorEENKUlvE_clEvENKUlvE3_clEvEUlbsE_EEjbLi4ELi4EEEEEvT1_:
.text._ZN2at6native13reduce_kernelILi512ELi1ENS0_8ReduceOpIsNS0_14func_wrapper_tIbZZZNS0_15and_kernel_cudaERNS_14TensorIteratorEENKUlvE_clEvENKUlvE3_clEvEUlbsE_EEjbLi4ELi4EEEEEvT1_:
        /* <DEDUP_REMOVED lines=208> */
.L_x_6023:
        /* <DEDUP_REMOVED lines=41> */
.L_x_6032:
[----:B------:R-:W-:Y:S05]  /*0f90*/  BSYNC B3 ;  /* 0x0000000000037941 */ /* 0x000fea0003800000 */
.L_x_6031:
[----:B------:R-:W-:-:S04]  /*0fa0*/  PRMT R3, R3, 0x9910, RZ ;  /* 0x0000991003037816 */ /* 0x000fc800000000ff */
[----:B------:R-:W-:-:S13]  /*0fb0*/  ISETP.NE.AND P0, PT, R3, RZ, PT ;  /* 0x000000ff0300720c */ /* 0x000fda0003f05270 */
[----:B------:R-:W-:Y:S05]  /*0fc0*/  @!P0 BRA `(.L_x_6030) ;  /* 0x0000009000008947 */ /* 0x000fea0003800000 */
[----:B------:R-:W-:-:S04]  /*0fd0*/  IADD3 R3, P0, R23, -R8, RZ ;  /* 0x8000000817037210 */ /* 0x000fc80007f1e0ff */
[----:B------:R-:W-:Y:S02]  /*0fe0*/  IADD3.X R7, RZ, -0x1, RZ, P0, !PT ;  /* 0xffffffffff077810 */ /* 0x000fe400007fe4ff */
[----:B------:R-:W-:-:S04]  /*0ff0*/  LEA R6, P0, R3, R14, 0x1 ;  /* 0x0000000e03067211 */ /* 0x000fc800078008ff */
[----:B------:R-:W-:-:S05]  /*1000*/  LEA.HI.X R7, R3, R15, R7, 0x1, P0 ;  /* 0x0000000f03077211 */ /* 0x000fca00000f0c07 */
[----:B------:R-:W2:Y:S01]  /*1010*/  LDG.E.U16 R6, [R6.64] ;  /* 0x0000002406067981 */ /* 0x000ea2000c1e1500 */
[----:B------:R-:W-:Y:S02]  /*1020*/  PRMT R0, R0, 0x9910, RZ ;  /* 0x0000991000007816 */ /* 0x000fe400000000ff */
[----:B--2---:R-:W-:-:S04]  /*1030*/  ISETP.NE.AND P0, PT, R6, RZ, PT ;  /* 0x000000ff0600720c */ /* 0x004fc80003f05270 */
[----:B------:R-:W-:-:S04]  /*1040*/  ISETP.NE.AND P0, PT, R0, RZ, P0 ;  /* 0x000000ff0000720c */ /* 0x000fc80000705270 */
[----:B------:R-:W-:-:S04]  /*1050*/  SEL R0, RZ, 0x1, !P0 ;  /* 0x00000001ff007807 */ /* 0x000fc80004000000 */
.L_x_6030:
[----:B------:R-:W-:Y:S05]  /*1060*/  BSYNC B2 ;  /* 0x0000000000027941 */ /* 0x000fea0003800000 */
.L_x_6029:
[C---:B------:R-:W-:Y:S02]  /*1070*/  IADD3 R7, P0, -R8.reuse, 0x4, RZ ;  /* 0x0000000408077810 */ /* 0x040fe40007f1e1ff */
[----:B------:R-:W-:Y:S02]  /*1080*/  IADD3 R3, R8, c[0x0][0x168], RZ ;  /* 0x00005a0008037a10 */ /* 0x000fe40007ffe0ff */
[----:B------:R-:W-:Y:S01]  /*1090*/  LEA R14, P1, R7, R14, 0x1 ;  /* 0x0000000e070e7211 */ /* 0x000fe200078208ff */
[----:B------:R-:W-:Y:S01]  /*10a0*/  IMAD.X R6, RZ, RZ, -0x1, P0 ;  /* 0xffffffffff067424 */ /* 0x000fe200000e06ff */
[----:B------:R-:W-:-:S04]  /*10b0*/  IADD3 R3, R3, -0x4, RZ ;  /* 0xfffffffc03037810 */ /* 0x000fc80007ffe0ff */
[----:B------:R-:W-:Y:S02]  /*10c0*/  LEA.HI.X R15, R7, R15, R6, 0x1, P1 ;  /* 0x0000000f070f7211 */ /* 0x000fe400008f0c06 */
.L_x_6028:
[----:B------:R-:W-:Y:S05]  /*10d0*/  BSYNC B1 ;  /* 0x0000000000017941 */ /* 0x000fea0003800000 */
.L_x_6027:
        /* <DEDUP_REMOVED lines=9> */
[----:B------:R-:W-:Y:S01]  /*1170*/  IMAD.MOV.U32 R7, RZ, RZ, R5 ;  /* 0x000000ffff077224 */ /* 0x000fe200078e0005 */
[C---:B------:R-:W-:Y:S02]  /*1180*/  PRMT R6, R9.reuse, 0x7610, R6 ;  /* 0x0000761009067816 */ /* 0x040fe40000000006 */
[----:B------:R-:W-:Y:S02]  /*1190*/  PRMT R8, R9, 0x7610, R8 ;  /* 0x0000761009087816 */ /* 0x000fe40000000008 */
.L_x_6035:
[----:B------:R-:W-:-:S06]  /*11a0*/  IMAD.WIDE.U32 R4, R7, 0x8, R14 ;  /* 0x0000000807047825 */ /* 0x000fcc00078e000e */
[----:B------:R-:W2:Y:S01]  /*11b0*/  LDG.E.64 R4, [R4.64] ;  /* 0x0000002404047981 */ /* 0x000ea2000c1e1b00 */
[----:B------:R-:W-:Y:S02]  /*11c0*/  IADD3 R7, R7, c[0x0][0x170], RZ ;  /* 0x00005c0007077a10 */ /* 0x000fe40007ffe0ff */
[----:B------:R-:W-:Y:S02]  /*11d0*/  LOP3.LUT P2, RZ, R0, 0xff, RZ, 0xc0, !PT ;  /* 0x000000ff00ff7812 */ /* 0x000fe4000784c0ff */
[----:B------:R-:W-:Y:S02]  /*11e0*/  LEA R0, R7, 0x3, 0x2 ;  /* 0x0000000307007811 */ /* 0x000fe400078e10ff */
[----:B------:R-:W-:Y:S02]  /*11f0*/  LOP3.LUT P3, RZ, R8, 0xff, RZ, 0xc0, !PT ;  /* 0x000000ff08ff7812 */ /* 0x000fe4000786c0ff */
[----:B------:R-:W-:Y:S02]  /*1200*/  LOP3.LUT P0, RZ, R6, 0xff, RZ, 0xc0, !PT ;  /* 0x000000ff06ff7812 */ /* 0x000fe4000780c0ff */
[----:B------:R-:W-:-:S02]  /*1210*/  ISETP.GE.U32.AND P6, PT, R0, R3, PT ;  /* 0x000000030000720c */ /* 0x000fc40003fc6070 */
[----:B------:R-:W-:Y:S02]  /*1220*/  LOP3.LUT P1, RZ, R9, 0xff, RZ, 0xc0, !PT ;  /* 0x000000ff09ff7812 */ /* 0x000fe4000782c0ff */
[C---:B--2---:R-:W-:Y:S02]  /*1230*/  PRMT R6, R5.reuse, 0x9910, RZ ;  /* 0x0000991005067816 */ /* 0x044fe400000000ff */
[----:B------:R-:W-:Y:S02]  /*1240*/  PRMT R8, R5, 0xbb32, RZ ;  /* 0x0000bb3205087816 */ /* 0x000fe400000000ff */
[----:B------:R-:W-:Y:S02]  /*1250*/  MOV R5, R6 ;  /* 0x0000000600057202 */ /* 0x000fe40000000f00 */
[C---:B------:R-:W-:Y:S01]  /*1260*/  PRMT R0, R4.reuse, 0x9910, RZ ;  /* 0x0000991004007816 */ /* 0x040fe200000000ff */
[----:B------:R-:W-:Y:S01]  /*1270*/  IMAD.MOV.U32 R6, RZ, RZ, R8 ;  /* 0x000000ffff067224 */ /* 0x000fe200078e0008 */
[----:B------:R-:W-:-:S02]  /*1280*/  PRMT R4, R4, 0xbb32, RZ ;  /* 0x0000bb3204047816 */ /* 0x000fc400000000ff */
[----:B------:R-:W-:Y:S02]  /*1290*/  ISETP.NE.AND P2, PT, R0, RZ, P2 ;  /* 0x000000ff0000720c */ /* 0x000fe40001745270 */
[----:B------:R-:W-:Y:S02]  /*12a0*/  ISETP.NE.AND P3, PT, R4, RZ, P3 ;  /* 0x000000ff0400720c */ /* 0x000fe40001f65270 */
[----:B------:R-:W-:Y:S02]  /*12b0*/  ISETP.NE.AND P0, PT, R5, RZ, P0 ;  /* 0x000000ff0500720c */ /* 0x000fe40000705270 */
[----:B------:R-:W-:Y:S02]  /*12c0*/  ISETP.NE.AND P1, PT, R6, RZ, P1 ;  /* 0x000000ff0600720c */ /* 0x000fe40000f25270 */
[----:B------:R-:W-:Y:S02]  /*12d0*/  SEL R0, RZ, 0x1, !P2 ;  /* 0x00000001ff007807 */ /* 0x000fe40005000000 */
[----:B------:R-:W-:-:S02]  /*12e0*/  SEL R8, RZ, 0x1, !P3 ;  /* 0x00000001ff087807 */ /* 0x000fc40005800000 */
[----:B------:R-:W-:Y:S02]  /*12f0*/  SEL R6, RZ, 0x1, !P0 ;  /* 0x00000001ff067807 */ /* 0x000fe40004000000 */
[----:B------:R-:W-:Y:S01]  /*1300*/  SEL R9, RZ, 0x1, !P1 ;  /* 0x00000001ff097807 */ /* 0x000fe20004800000 */
[----:B------:R-:W-:Y:S05]  /*1310*/  @!P6 BRA `(.L_x_6035) ;  /* 0xfffffe800000e947 */ /* 0x000fea000383ffff */
.L_x_6034:
[----:B------:R-:W-:Y:S05]  /*1320*/  BSYNC B1 ;  /* 0x0000000000017941 */ /* 0x000fea0003800000 */
.L_x_6033:
        /* <DEDUP_REMOVED lines=8> */
.L_x_6037:
[----:B------:R-:W-:Y:S05]  /*13b0*/  BSYNC B1 ;  /* 0x0000000000017941 */ /* 0x000fea0003800000 */
.L_x_6036:
        /* <DEDUP_REMOVED lines=9> */
[----:B------:R-:W2:Y:S01]  /*1450*/  LDG.E.U16 R14, [R14.64] ;  /* 0x000000240e0e7981 */ /* 0x000ea2000c1e1500 */
[----:B------:R-:W-:-:S04]  /*1460*/  LOP3.LUT P0, RZ, R0, 0xff, RZ, 0xc0, !PT ;  /* 0x000000ff00ff7812 */ /* 0x000fc8000780c0ff */
[----:B--2---:R-:W-:-:S04]  /*1470*/  ISETP.NE.AND P0, PT, R14, RZ, P0 ;  /* 0x000000ff0e00720c */ /* 0x004fc80000705270 */
[----:B------:R-:W-:-:S04]  /*1480*/  SEL R0, RZ, 0x1, !P0 ;  /* 0x00000001ff007807 */ /* 0x000fc80004000000 */
.L_x_6039:
[----:B------:R-:W-:Y:S05]  /*1490*/  BSYNC B1 ;  /* 0x0000000000017941 */ /* 0x000fea0003800000 */
.L_x_6038:
        /* <DEDUP_REMOVED lines=8> */
.L_x_6026:
        /* <DEDUP_REMOVED lines=24> */
.L_x_6049:
        /* <DEDUP_REMOVED lines=212> */
.L_x_6044:
        /* <DEDUP_REMOVED lines=225> */
.L_x_6045:
[----:B------:R-:W-:-:S04]  /*31f0*/  LOP3.LUT R11, R0, 0xfffffffe, RZ, 0xc0, !PT ;  /* 0xfffffffe000b7812 */ /* 0x000fc800078ec0ff */
[----:B------:R-:W-:-:S04]  /*3200*/  IADD3 R10, P0, R14, R11, RZ ;  /* 0x0000000b0e0a7210 */ /* 0x000fc80007f1e0ff */
[----:B------:R-:W-:-:S05]  /*3210*/  IADD3.X R11, RZ, R15, RZ, P0, !PT ;  /* 0x0000000fff0b7210 */ /* 0x000fca00007fe4ff */
[----:B------:R1:W5:Y:S01]  /*3220*/  LDG.E.U16 R4, [R10.64] ;  /* 0x000000240a047981 */ /* 0x000362000c1e1500 */
        /* <DEDUP_REMOVED lines=222> */
.L_x_6046:
[----:B-1----:R-:W-:-:S04]  /*4010*/  LOP3.LUT R11, R2, 0xfffffffe, RZ, 0xc0, !PT ;  /* 0xfffffffe020b7812 */ /* 0x002fc800078ec0ff */
[----:B------:R-:W-:-:S04]  /*4020*/  IADD3 R10, P0, R14, R11, RZ ;  /* 0x0000000b0e0a7210 */ /* 0x000fc80007f1e0ff */
[----:B------:R-:W-:-:S05]  /*4030*/  IADD3.X R11, RZ, R15, RZ, P0, !PT ;  /* 0x0000000fff0b7210 */ /* 0x000fca00007fe4ff */
[----:B------:R0:W5:Y:S01]  /*4040*/  LDG.E.U16 R0, [R10.64] ;  /* 0x000000240a007981 */ /* 0x000162000c1e1500 */
        /* <DEDUP_REMOVED lines=211> */
.L_x_6047:
[----:B------:R-:W-:-:S04]  /*4d80*/  LOP3.LUT R3, R3, 0xfffffffe, RZ, 0xc0, !PT ;  /* 0xfffffffe03037812 */ /* 0x000fc800078ec0ff */
[----:B------:R-:W-:-:S04]  /*4d90*/  IADD3 R2, P0, R14, R3, RZ ;  /* 0x000000030e027210 */ /* 0x000fc80007f1e0ff */
[----:B------:R-:W-:-:S06]  /*4da0*/  IADD3.X R3, RZ, R15, RZ, P0, !PT ;  /* 0x0000000fff037210 */ /* 0x000fcc00007fe4ff */
[----:B------:R1:W2:Y:S01]  /*4db0*/  LDG.E.U16 R3, [R2.64] ;  /* 0x0000002402037981 */ /* 0x0002a2000c1e1500 */
[----:B------:R-:W-:Y:S01]  /*4dc0*/  IADD3 R21, R21, c[0x0][0x170], RZ ;  /* 0x00005c0015157a10 */ /* 0x000fe20007ffe0ff */
[----:B0-----:R-:W-:Y:S01]  /*4dd0*/  IMAD.MOV.U32 R10, RZ, RZ, c[0x0][0x170] ;  /* 0x00005c00ff0a7624 */ /* 0x001fe200078e00ff */
[----:B-----5:R-:W-:Y:S02]  /*4de0*/  PRMT R11, R0, 0x9910, RZ ;  /* 0x00009910000b7816 */ /* 0x020fe400000000ff */
[----:B------:R-:W-:Y:S02]  /*4df0*/  LOP3.LUT P1, RZ, R6, 0xff, RZ, 0xc0, !PT ;  /* 0x000000ff06ff7812 */ /* 0x000fe4000782c0ff */
[----:B------:R-:W-:Y:S02]  /*4e00*/  LOP3.LUT P2, RZ, R7, 0xff, RZ, 0xc0, !PT ;  /* 0x000000ff07ff7812 */ /* 0x000fe4000784c0ff */
[----:B------:R-:W-:Y:S01]  /*4e10*/  LOP3.LUT P3, RZ, R8, 0xff, RZ, 0xc0, !PT ;  /* 0x000000ff08ff7812 */ /* 0x000fe2000786c0ff */
[----:B-1----:R-:W-:Y:S01]  /*4e20*/  IMAD R2, R10, 0x3, R21 ;  /* 0x000000030a027824 */ /* 0x002fe200078e0215 */
[----:B------:R-:W-:-:S02]  /*4e30*/  PRMT R6, R5, 0x9910, RZ ;  /* 0x0000991005067816 */ /* 0x000fc400000000ff */
[----:B------:R-:W-:Y:S02]  /*4e40*/  PRMT R7, R4, 0x9910, RZ ;  /* 0x0000991004077816 */ /* 0x000fe400000000ff */
[----:B------:R-:W-:Y:S02]  /*4e50*/  ISETP.GE.U32.AND P5, PT, R2, c[0x0][0x168], PT ;  /* 0x00005a0002007a0c */ /* 0x000fe40003fa6070 */
[----:B------:R-:W-:Y:S02]  /*4e60*/  MOV R8, R11 ;  /* 0x0000000b00087202 */ /* 0x000fe40000000f00 */
[----:B------:R-:W-:Y:S02]  /*4e70*/  LOP3.LUT P0, RZ, R9, 0xff, RZ, 0xc0, !PT ;  /* 0x000000ff09ff7812 */ /* 0x000fe4000780c0ff */
[----:B------:R-:W-:Y:S02]  /*4e80*/  ISETP.NE.AND P1, PT, R6, RZ, P1 ;  /* 0x000000ff0600720c */ /* 0x000fe40000f25270 */
[----:B------:R-:W-:-:S02]  /*4e90*/  ISETP.NE.AND P2, PT, R7, RZ, P2 ;  /* 0x000000ff0700720c */ /* 0x000fc40001745270 */
[----:B------:R-:W-:Y:S02]  /*4ea0*/  ISETP.NE.AND P3, PT, R8, RZ, P3 ;  /* 0x000000ff0800720c */ /* 0x000fe40001f65270 */
[----:B------:R-:W-:Y:S02]  /*4eb0*/  SEL R6, RZ, 0x1, !P1 ;  /* 0x00000001ff067807 */ /* 0x000fe40004800000 */
[----:B------:R-:W-:Y:S02]  /*4ec0*/  SEL R7, RZ, 0x1, !P2 ;  /* 0x00000001ff077807 */ /* 0x000fe40005000000 */
[----:B------:R-:W-:Y:S02]  /*4ed0*/  SEL R8, RZ, 0x1, !P3 ;  /* 0x00000001ff087807 */ /* 0x000fe40005800000 */
[----:B--2---:R-:W-:-:S04]  /*4ee0*/  ISETP.NE.AND P0, PT, R3, RZ, P0 ;  /* 0x000000ff0300720c */ /* 0x004fc80000705270 */
[----:B------:R-:W-:Y:S01]  /*4ef0*/  SEL R9, RZ, 0x1, !P0 ;  /* 0x00000001ff097807 */ /* 0x000fe20004000000 */
[----:B------:R-:W-:Y:S01]  /*4f00*/  @P5 CALL.REL.NOINC `(.L_x_6048) ;  /* 0x0000001000005944 */ /* 0x000fe20003c00000 */
[----:B------:R-:W-:Y:S05]  /*4f10*/  BRA `(.L_x_6049) ;  /* 0xffffc78000007947 */ /* 0x000fea000383ffff */
.L_x_6048:
[----:B------:R-:W-:Y:S05]  /*4f20*/  BSYNC B2 ;  /* 0x0000000000027941 */ /* 0x000fea0003800000 */
.L_x_6043:
[----:B------:R-:W-:Y:S05]  /*4f30*/  BSYNC B1 ;  /* 0x0000000000017941 */ /* 0x000fea0003800000 */
.L_x_6042:
[----:B------:R-:W-:Y:S01]  /*4f40*/  ISETP.GE.U32.AND P0, PT, R21, c[0x0][0x168], PT ;  /* 0x00005a0015007a0c */ /* 0x000fe20003f06070 */
[----:B------:R-:W-:-:S12]  /*4f50*/  BSSY B1, `(.L_x_6050) ;  /* 0x000033d000017945 */ /* 0x000fd80003800000 */
[----:B------:R-:W-:Y:S05]  /*4f60*/  @P0 BRA `(.L_x_6051) ;  /* 0x000033b000000947 */ /* 0x000fea0003800000 */
[----:B------:R-:W-:Y:S01]  /*4f70*/  ISETP.NE.AND P1, PT, RZ, c[0x0][0x1a4], PT ;  /* 0x00006900ff007a0c */ /* 0x000fe20003f25270 */
[----:B------:R-:W-:-:S12]  /*4f80*/  IMAD.MOV.U32 R5, RZ, RZ, RZ ;  /* 0x000000ffff057224 */ /* 0x000fd800078e00ff */
[----:B------:R-:W-:Y:S05]  /*4f90*/  @!P1 BRA `(.L_x_6052) ;  /* 0x00000c7000009947 */ /* 0x000fea0003800000 */
[----:B------:R-:W-:Y:S01]  /*4fa0*/  MOV R10, RZ ;  /* 0x000000ff000a7202 */ /* 0x000fe20000000f00 */
[----:B------:R-:W-:Y:S01]  /*4fb0*/  IMAD.MOV.U32 R11, RZ, RZ, R21 ;  /* 0x000000ffff0b7224 */ /* 0x000fe200078e0015 */
        /* <DEDUP_REMOVED lines=197> */
.L_x_6052:
        /* <DEDUP_REMOVED lines=207> */
.L_x_6053:
        /* <DEDUP_REMOVED lines=207> */
.L_x_6054:
        /* <DEDUP_REMOVED lines=207> */
.L_x_6055:
[----:B------:R-:W-:-:S04]  /*82e0*/  LOP3.LUT R3, R18, 0xfffffffe, RZ, 0xc0, !PT ;  /* 0xfffffffe12037812 */ /* 0x000fc800078ec0ff */
[----:B------:R-:W-:-:S05]  /*82f0*/  IADD3 R2, P1, R14, R3, RZ ;  /* 0x000000030e027210 */ /* 0x000fca0007f3e0ff */
[----:B------:R-:W-:-:S06]  /*8300*/  IMAD.X R3, RZ, RZ, R15, P1 ;  /* 0x000000ffff037224 */ /* 0x000fcc00008e060f */
[----:B------:R0:W5:Y:S02]  /*8310*/  LDG.E.U16 R3, [R2.64] ;  /* 0x0000002402037981 */ /* 0x000164000c1e1500 */
.L_x_6051:
[----:B0-----:R-:W-:Y:S05]  /*8320*/  BSYNC B1 ;  /* 0x0000000000017941 */ /* 0x001fea0003800000 */
.L_x_6050:
[----:B------:R-:W-:Y:S01]  /*8330*/  BSSY B1, `(.L_x_6056) ;  /* 0x000001b000017945 */ /* 0x000fe20003800000 */
[----:B------:R-:W-:Y:S05]  /*8340*/  @P0 BRA `(.L_x_6057) ;  /* 0x0000019000000947 */ /* 0x000fea0003800000 */
[----:B------:R-:W-:Y:S02]  /*8350*/  IADD3 R21, R21, c[0x0][0x170], RZ ;  /* 0x00005c0015157a10 */ /* 0x000fe40007ffe0ff */
[----:B-----5:R-:W-:Y:S02]  /*8360*/  PRMT R2, R5, 0x9910, RZ ;  /* 0x0000991005027816 */ /* 0x020fe400000000ff */
[----:B------:R-:W-:Y:S02]  /*8370*/  ISETP.GE.U32.AND P1, PT, R21, c[0x0][0x168], PT ;  /* 0x00005a0015007a0c */ /* 0x000fe40003f26070 */
[----:B------:R-:W-:-:S04]  /*8380*/  LOP3.LUT P0, RZ, R6, 0xff, RZ, 0xc0, !PT ;  /* 0x000000ff06ff7812 */ /* 0x000fc8000780c0ff */
[----:B------:R-:W-:-:S04]  /*8390*/  ISETP.NE.AND P0, PT, R2, RZ, P0 ;  /* 0x000000ff0200720c */ /* 0x000fc80000705270 */
[----:B------:R-:W-:-:S03]  /*83a0*/  SEL R6, RZ, 0x1, !P0 ;  /* 0x00000001ff067807 */ /* 0x000fc60004000000 */
[----:B------:R-:W-:Y:S05]  /*83b0*/  @P1 BRA `(.L_x_6057) ;  /* 0x0000012000001947 */ /* 0x000fea0003800000 */
[----:B------:R-:W-:Y:S02]  /*83c0*/  PRMT R2, R4, 0x9910, RZ ;  /* 0x0000991004027816 */ /* 0x000fe400000000ff */
[----:B------:R-:W-:Y:S02]  /*83d0*/  IADD3 R4, R21, c[0x0][0x170], RZ ;  /* 0x00005c0015047a10 */ /* 0x000fe40007ffe0ff */
[----:B------:R-:W-:Y:S02]  /*83e0*/  LOP3.LUT P0, RZ, R7, 0xff, RZ, 0xc0, !PT ;  /* 0x000000ff07ff7812 */ /* 0x000fe4000780c0ff */
[----:B------:R-:W-:Y:S02]  /*83f0*/  ISETP.GE.U32.AND P1, PT, R4, c[0x0][0x168], PT ;  /* 0x00005a0004007a0c */ /* 0x000fe40003f26070 */
[----:B------:R-:W-:-:S04]  /*8400*/  ISETP.NE.AND P0, PT, R2, RZ, P0 ;  /* 0x000000ff0200720c */ /* 0x000fc80000705270 */
[----:B------:R-:W-:-:S07]  /*8410*/  SEL R7, RZ, 0x1, !P0 ;  /* 0x00000001ff077807 */ /* 0x000fce0004000000 */
[----:B------:R-:W-:Y:S05]  /*8420*/  @P1 BRA `(.L_x_6057) ;  /* 0x000000b000001947 */ /* 0x000fea0003800000 */
[----:B------:R-:W-:Y:S02]  /*8430*/  IADD3 R2, R4, c[0x0][0x170], RZ ;  /* 0x00005c0004027a10 */ /* 0x000fe40007ffe0ff */
[----:B------:R-:W-:Y:S02]  /*8440*/  PRMT R0, R0, 0x9910, RZ ;  /* 0x0000991000007816 */ /* 0x000fe400000000ff */
[----:B------:R-:W-:Y:S02]  /*8450*/  ISETP.GE.U32.AND P2, PT, R2, c[0x0][0x168], PT ;  /* 0x00005a0002007a0c */ /* 0x000fe40003f46070 */
[----:B------:R-:W-:-:S04]  /*8460*/  LOP3.LUT P0, RZ, R8, 0xff, RZ, 0xc0, !PT ;  /* 0x000000ff08ff7812 */ /* 0x000fc8000780c0ff */
[----:B------:R-:W-:-:S04]  /*8470*/  ISETP.NE.AND P0, PT, R0, RZ, P0 ;  /* 0x000000ff0000720c */ /* 0x000fc80000705270 */
[----:B------:R-:W-:-:S03]  /*8480*/  SEL R8, RZ, 0x1, !P0 ;  /* 0x00000001ff087807 */ /* 0x000fc60004000000 */
[----:B------:R-:W-:Y:S02]  /*8490*/  @!P2 PRMT R2, R3, 0x9910, RZ ;  /* 0x000099100302a816 */ /* 0x000fe400000000ff */
[----:B------:R-:W-:-:S04]  /*84a0*/  @!P2 LOP3.LUT P1, RZ, R9, 0xff, RZ, 0xc0, !PT ;  /* 0x000000ff09ffa812 */ /* 0x000fc8000782c0ff */
[----:B------:R-:W-:-:S04]  /*84b0*/  @!P2 ISETP.NE.AND P1, PT, R2, RZ, P1 ;  /* 0x000000ff0200a20c */ /* 0x000fc80000f25270 */
[----:B------:R-:W-:-:S04]  /*84c0*/  @!P2 SEL R0, RZ, 0x1, !P1 ;  /* 0x00000001ff00a807 */ /* 0x000fc80004800000 */
[----:B------:R-:W-:Y:S02]  /*84d0*/  @!P2 PRMT R9, R0, 0x7610, R9 ;  /* 0x000076100009a816 */ /* 0x000fe40000000009 */
.L_x_6057:
[----:B------:R-:W-:Y:S05]  /*84e0*/  BSYNC B1 ;  /* 0x0000000000017941 */ /* 0x000fea0003800000 */
.L_x_6056:
        /* <DEDUP_REMOVED lines=8> */
.L_x_6041:
        /* <DEDUP_REMOVED lines=10> */
.L_x_6061:
        /* <DEDUP_REMOVED lines=28> */
[----:B------:R-:W-:-:S02]  /*87d0*/  SEL R12, RZ, 0x1, !P3 ;  /* 0x00000001ff0c7807 */ /* 0x000fc40005800000 */
[----:B------:R-:W-:Y:S01]  /*87e0*/  SEL R9, RZ, 0x1, !P0 ;  /* 0x00000001ff097807 */ /* 0x000fe20004000000 */
[----:B------:R-:W-:Y:S05]  /*87f0*/  @!P4 BRA `(.L_x_6061) ;  /* 0xfffffe100000c947 */ /* 0x000fea000383ffff */
[----:B------:R-:W-:Y:S05]  /*8800*/  BSYNC B2 ;  /* 0x0000000000027941 */ /* 0x000fea0003800000 */
.L_x_6060:
[----:B------:R-:W-:Y:S02]  /*8810*/  PRMT R10, R2, 0x7610, R10 ;  /* 0x00007610020a7816 */ /* 0x000fe4000000000a */
[----:B------:R-:W-:Y:S02]  /*8820*/  PRMT R2, R6, 0x7610, R2 ;  /* 0x0000761006027816 */ /* 0x000fe40000000002 */
[----:B------:R-:W-:Y:S02]  /*8830*/  PRMT R4, R11, 0x7610, R4 ;  /* 0x000076100b047816 */ /* 0x000fe40000000004 */
.L_x_6059:
[----:B------:R-:W-:Y:S05]  /*8840*/  BSYNC B1 ;  /* 0x0000000000017941 */ /* 0x000fea0003800000 */
.L_x_6058:
[----:B------:R-:W-:Y:S01]  /*8850*/  ISETP.GE.U32.AND P1, PT, R21, c[0x0][0x168], PT ;  /* 0x00005a0015007a0c */ /* 0x000fe20003f26070 */
[----:B------:R-:W-:-:S12]  /*8860*/  BSSY B1, `(.L_x_6062) ;  /* 0x0000016000017945 */ /* 0x000fd80003800000 */
[----:B------:R-:W-:Y:S05]  /*8870*/  @P1 BRA `(.L_x_6063) ;  /* 0x0000014000001947 */ /* 0x000fea0003800000 */
[----:B------:R-:W-:-:S04]  /*8880*/  IMAD R11, R18, R21, RZ ;  /* 0x00000015120b7224 */ /* 0x000fc800078e02ff */
[----:B------:R-:W-:-:S06]  /*8890*/  IMAD.WIDE.U32 R10, R11, 0x2, R14 ;  /* 0x000000020b0a7825 */ /* 0x000fcc00078e000e */
        /* <DEDUP_REMOVED lines=18> */
.L_x_6063:
[----:B0-----:R-:W-:Y:S05]  /*89c0*/  BSYNC B1 ;  /* 0x0000000000017941 */ /* 0x001fea0003800000 */
.L_x_6062:
[----:B------:R-:W-:Y:S01]  /*89d0*/  BSSY B1, `(.L_x_6064) ;  /* 0x000001c000017945 */ /* 0x000fe20003800000 */
[----:B------:R-:W-:Y:S05]  /*89e0*/  @P1 BRA `(.L_x_6065) ;  /* 0x000001a000001947 */ /* 0x000fea0003800000 */
[----:B------:R-:W-:Y:S02]  /*89f0*/  IADD3 R21, R21, c[0x0][0x170], RZ ;  /* 0x00005c0015157a10 */ /* 0x000fe40007ffe0ff */
[----:B-----5:R-:W-:Y:S02]  /*8a00*/  PRMT R10, R10, 0x9910, RZ ;  /* 0x000099100a0a7816 */ /* 0x020fe400000000ff */
[----:B------:R-:W-:Y:S02]  /*8a10*/  ISETP.GE.U32.AND P1, PT, R21, c[0x0][0x168], PT ;  /* 0x00005a0015007a0c */ /* 0x000fe40003f26070 */
[----:B------:R-:W-:Y:S02]  /*8a20*/  LOP3.LUT P0, RZ, R0, 0xff, RZ, 0xc0, !PT ;  /* 0x000000ff00ff7812 */ /* 0x000fe4000780c0ff */
[----:B------:R-:W-:-:S04]  /*8a30*/  MOV R0, R10 ;  /* 0x0000000a00007202 */ /* 0x000fc80000000f00 */
[----:B------:R-:W-:-:S04]  /*8a40*/  ISETP.NE.AND P0, PT, R0, RZ, P0 ;  /* 0x000000ff0000720c */ /* 0x000fc80000705270 */
[----:B------:R-:W-:Y:S01]  /*8a50*/  SEL R0, RZ, 0x1, !P0 ;  /* 0x00000001ff007807 */ /* 0x000fe20004000000 */
        /* <DEDUP_REMOVED lines=19> */
.L_x_6065:
[----:B------:R-:W-:Y:S05]  /*8b90*/  BSYNC B1 ;  /* 0x0000000000017941 */ /* 0x000fea0003800000 */
.L_x_6064:
        /* <DEDUP_REMOVED lines=8> */
.L_x_6040:
        /* <DEDUP_REMOVED lines=14> */
.L_x_6069:
        /* <DEDUP_REMOVED lines=28> */
.L_x_6068:
[----:B------:R-:W-:Y:S02]  /*8ec0*/  PRMT R13, R6, 0x7610, R13 ;  /* 0x00007610060d7816 */ /* 0x000fe4000000000d */
[----:B------:R-:W-:Y:S02]  /*8ed0*/  PRMT R7, R8, 0x7610, R7 ;  /* 0x0000761008077816 */ /* 0x000fe40000000007 */
[----:B------:R-:W-:Y:S02]  /*8ee0*/  PRMT R8, R10, 0x7610, R8 ;  /* 0x000076100a087816 */ /* 0x000fe40000000008 */
[----:B------:R-:W-:Y:S02]  /*8ef0*/  PRMT R6, R12, 0x7610, R6 ;  /* 0x000076100c067816 */ /* 0x000fe40000000006 */
.L_x_6067:
[----:B------:R-:W-:Y:S05]  /*8f00*/  BSYNC B1 ;  /* 0x0000000000017941 */ /* 0x000fea0003800000 */
.L_x_6066:
        /* <DEDUP_REMOVED lines=19> */
.L_x_6071:
[----:B0-----:R-:W-:Y:S05]  /*9040*/  BSYNC B1 ;  /* 0x0000000000017941 */ /* 0x001fea0003800000 */
.L_x_6070:
        /* <DEDUP_REMOVED lines=10> */
[----:B------:R-:W-:Y:S02]  /*90f0*/  IADD3 R5, R5, c[0x0][0x170], RZ ;  /* 0x00005c0005057a10 */ /* 0x000fe40007ffe0ff */
[----:B------:R-:W-:Y:S02]  /*9100*/  PRMT R7, R7, 0x9910, RZ ;  /* 0x0000991007077816 */ /* 0x000fe400000000ff */
[----:B------:R-:W-:Y:S02]  /*9110*/  ISETP.GE.U32.AND P1, PT, R5, c[0x0][0x168], PT ;  /* 0x00005a0005007a0c */ /* 0x000fe40003f26070 */
[----:B------:R-:W-:Y:S01]  /*9120*/  LOP3.LUT P0, RZ, R3, 0xff, RZ, 0xc0, !PT ;  /* 0x000000ff03ff7812 */ /* 0x000fe2000780c0ff */
[----:B------:R-:W-:-:S05]  /*9130*/  IMAD.MOV.U32 R3, RZ, RZ, R7 ;  /* 0x000000ffff037224 */ /* 0x000fca00078e0007 */
[----:B------:R-:W-:-:S04]  /*9140*/  ISETP.NE.AND P0, PT, R3, RZ, P0 ;  /* 0x000000ff0300720c */ /* 0x000fc80000705270 */
[----:B------:R-:W-:Y:S01]  /*9150*/  SEL R3, RZ, 0x1, !P0 ;  /* 0x00000001ff037807 */ /* 0x000fe20004000000 */
[----:B------:R-:W-:Y:S05]  /*9160*/  @P1 BRA `(.L_x_6073) ;  /* 0x000000c000001947 */ /* 0x000fea0003800000 */
[----:B------:R-:W-:Y:S02]  /*9170*/  IADD3 R5, R5, c[0x0][0x170], RZ ;  /* 0x00005c0005057a10 */ /* 0x000fe40007ffe0ff */
[----:B------:R-:W-:Y:S02]  /*9180*/  PRMT R8, R8, 0x9910, RZ ;  /* 0x0000991008087816 */ /* 0x000fe400000000ff */
[----:B------:R-:W-:Y:S02]  /*9190*/  ISETP.GE.U32.AND P2, PT, R5, c[0x0][0x168], PT ;  /* 0x00005a0005007a0c */ /* 0x000fe40003f46070 */
[----:B------:R-:W-:Y:S02]  /*91a0*/  LOP3.LUT P0, RZ, R2, 0xff, RZ, 0xc0, !PT ;  /* 0x000000ff02ff7812 */ /* 0x000fe4000780c0ff */
[----:B------:R-:W-:-:S04]  /*91b0*/  MOV R2, R8 ;  /* 0x0000000800027202 */ /* 0x000fc80000000f00 */
[----:B------:R-:W-:-:S04]  /*91c0*/  ISETP.NE.AND P0, PT, R2, RZ, P0 ;  /* 0x000000ff0200720c */ /* 0x000fc80000705270 */
[----:B------:R-:W-:Y:S02]  /*91d0*/  SEL R2, RZ, 0x1, !P0 ;  /* 0x00000001ff027807 */ /* 0x000fe40004000000 */
[----:B------:R-:W-:Y:S02]  /*91e0*/  @!P2 PRMT R5, R6, 0x9910, RZ ;  /* 0x000099100605a816 */ /* 0x000fe400000000ff */
[----:B------:R-:W-:-:S04]  /*91f0*/  @!P2 LOP3.LUT P1, RZ, R0, 0xff, RZ, 0xc0, !PT ;  /* 0x000000ff00ffa812 */ /* 0x000fc8000782c0ff */
[----:B------:R-:W-:-:S04]  /*9200*/  @!P2 ISETP.NE.AND P1, PT, R5, RZ, P1 ;  /* 0x000000ff0500a20c */ /* 0x000fc80000f25270 */
[----:B------:R-:W-:-:S04]  /*9210*/  @!P2 SEL R5, RZ, 0x1, !P1 ;  /* 0x00000001ff05a807 */ /* 0x000fc80004800000 */
[----:B------:R-:W-:Y:S02]  /*9220*/  @!P2 PRMT R0, R5, 0x7610, R0 ;  /* 0x000076100500a816 */ /* 0x000fe40000000000 */
.L_x_6073:
[----:B------:R-:W-:Y:S05]  /*9230*/  BSYNC B1 ;  /* 0x0000000000017941 */ /* 0x000fea0003800000 */
.L_x_6072:
[----:B------:R-:W-:Y:S02]  /*9240*/  LOP3.LUT P0, RZ, R3, 0xff, RZ, 0xc0, !PT ;  /* 0x000000ff03ff7812 */ /* 0x000fe4000780c0ff */
[----:B------:R-:W-:Y:S02]  /*9250*/  LOP3.LUT P1, RZ, R4, 0xff, RZ, 0xc0, !PT ;  /* 0x000000ff04ff7812 */ /* 0x000fe4000782c0ff */
[----:B------:R-:W-:Y:S02]  /*9260*/  LOP3.LUT P2, RZ, R2, 0xff, RZ, 0xc0, !PT ;  /* 0x000000ff02ff7812 */ /* 0x000fe4000784c0ff */
[----:B------:R-:W-:Y:S02]  /*9270*/  LOP3.LUT P3, RZ, R0, 0xff, RZ, 0xc0, !PT ;  /* 0x000000ff00ff7812 */ /* 0x000fe4000786c0ff */
[----:B------:R-:W-:-:S04]  /*9280*/  PLOP3.LUT P0, PT, P2, P1, P0, 0x80, 0x0 ;  /* 0x000000000000781c */ /* 0x000fc80001703000 */
[----:B------:R-:W-:-:S04]  /*9290*/  PLOP3.LUT P0, PT, P0, P3, PT, 0x80, 0x0 ;  /* 0x000000000000781c */ /* 0x000fc80000707070 */
[----:B------:R-:W-:-:S04]  /*92a0*/  SEL R19, RZ, 0x1, !P0 ;  /* 0x00000001ff137807 */ /* 0x000fc80004000000 */
.L_x_6025:
[----:B------:R-:W-:Y:S05]  /*92b0*/  BSYNC B0 ;  /* 0x0000000000007941 */ /* 0x000fea0003800000 */
.L_x_6024:
        /* <DEDUP_REMOVED lines=9> */
.L_x_6075:
        /* <DEDUP_REMOVED lines=14> */
.L_x_6074:
        /* <DEDUP_REMOVED lines=13> */
.L_x_6078:
        /* <DEDUP_REMOVED lines=15> */
.L_x_6077:
[----:B------:R-:W-:Y:S01]  /*95f0*/  BAR.SYNC.DEFER_BLOCKING 0x0 ;  /* 0x0000000000007b1d */ /* 0x000fe20000010000 */
[----:B------:R-:W-:-:S13]  /*9600*/  ISETP.GE.AND P0, PT, R0, 0x2, PT ;  /* 0x000000020000780c */ /* 0x000fda0003f06270 */
[----:B------:R-:W-:Y:S05]  /*9610*/  @!P0 BRA `(.L_x_6076) ;  /* 0x000000a000008947 */ /* 0x000fea0003800000 */
[----:B------:R-:W-:Y:S02]  /*9620*/  IMAD.MOV.U32 R3, RZ, RZ, 0x1 ;  /* 0x00000001ff037424 */ /* 0x000fe400078e00ff */
.L_x_6079:
        /* <DEDUP_REMOVED lines=9> */
.L_x_6076:
[----:B------:R-:W-:Y:S01]  /*96c0*/  ISETP.NE.AND P1, PT, RZ, c[0x0][0x338], PT ;  /* 0x0000ce00ff007a0c */ /* 0x000fe20003f25270 */
[----:B------:R-:W-:-:S12]  /*96d0*/  IMAD.MOV.U32 R18, RZ, RZ, RZ ;  /* 0x000000ffff127224 */ /* 0x000fd800078e00ff */
[----:B------:R-:W-:Y:S05]  /*96e0*/  @!P1 BRA `(.L_x_6080) ;  /* 0x00000c7000009947 */ /* 0x000fea0003800000 */
[----:B------:R-:W-:Y:S01]  /*96f0*/  MOV R16, RZ ;  /* 0x000000ff00107202 */ /* 0x000fe20000000f00 */
[----:B-----5:R-:W-:-:S04]  /*9700*/  IMAD.MOV.U32 R0, RZ, RZ, 0x1 ;  /* 0x00000001ff007424 */ /* 0x020fc800078e00ff */
        /* <DEDUP_REMOVED lines=197> */
.L_x_6080:
        /* <DEDUP_REMOVED lines=213> */
.L_x_6082:
        /* <DEDUP_REMOVED lines=11> */
.L_x_6084:
[----:B------:R-:W-:Y:S05]  /*b160*/  BSYNC B0 ;  /* 0x0000000000007941 */ /* 0x000fea0003800000 */
.L_x_6083:
        /* <DEDUP_REMOVED lines=12> */
.L_x_6086:
[----:B------:R-:W-:Y:S05]  /*b230*/  BSYNC B0 ;  /* 0x0000000000007941 */ /* 0x000fea0003800000 */
.L_x_6085:
        /* <DEDUP_REMOVED lines=30> */
.L_x_6088:
[----:B------:R-:W-:Y:S05]  /*b420*/  BSYNC B0 ;  /* 0x0000000000007941 */ /* 0x000fea0003800000 */
.L_x_6087:
        /* <DEDUP_REMOVED lines=20> */
.L_x_6093:
        /* <DEDUP_REMOVED lines=11> */
.L_x_6092:
[----:B------:R-:W-:Y:S05]  /*b620*/  BSYNC B1 ;  /* 0x0000000000017941 */ /* 0x000fea0003800000 */
.L_x_6091:
[----:B------:R-:W-:Y:S05]  /*b630*/  BRA `(.L_x_6094) ;  /* 0x000000e000007947 */ /* 0x000fea0003800000 */
.L_x_6090:
[----:B------:R-:W-:-:S13]  /*b640*/  ISETP.GE.U32.AND P0, PT, R20, c[0x0][0x178], PT ;  /* 0x00005e0014007a0c */ /* 0x000fda0003f06070 */
[----:B------:R-:W-:Y:S05]  /*b650*/  @P0 BRA `(.L_x_6094) ;  /* 0x000000c000000947 */ /* 0x000fea0003800000 */
[----:B------:R-:W-:-:S05]  /*b660*/  MOV R7, R20 ;  /* 0x0000001400077202 */ /* 0x000fca0000000f00 */
.L_x_6095:
        /* <DEDUP_REMOVED lines=11> */
.L_x_6094:
[----:B------:R-:W-:Y:S05]  /*b720*/  BSYNC B0 ;  /* 0x0000000000007941 */ /* 0x000fea0003800000 */
.L_x_6089:
        /* <DEDUP_REMOVED lines=8> */
.L_x_6097:
        /* <DEDUP_REMOVED lines=14> */
.L_x_6096:
        /* <DEDUP_REMOVED lines=12> */
.L_x_6100:
        /* <DEDUP_REMOVED lines=15> */
.L_x_6099:
[----:B0-----:R-:W-:Y:S01]  /*ba40*/  BAR.SYNC.DEFER_BLOCKING 0x0 ;  /* 0x0000000000007b1d */ /* 0x001fe20000010000 */
[----:B------:R-:W-:-:S13]  /*ba50*/  ISETP.GE.AND P0, PT, R0, 0x2, PT ;  /* 0x000000020000780c */ /* 0x000fda0003f06270 */
[----:B------:R-:W-:Y:S05]  /*ba60*/  @!P0 BRA `(.L_x_6098) ;  /* 0x000000a000008947 */ /* 0x000fea0003800000 */
[----:B------:R-:W-:Y:S02]  /*ba70*/  IMAD.MOV.U32 R5, RZ, RZ, 0x1 ;  /* 0x00000001ff057424 */ /* 0x000fe400078e00ff */
.L_x_6101:
        /* <DEDUP_REMOVED lines=9> */
.L_x_6098:
        /* <DEDUP_REMOVED lines=13> */
.L_x_6103:
        /* <DEDUP_REMOVED lines=23> */
.L_x_6105:
[----:B------:R-:W-:Y:S02]  /*bd50*/  IADD3 R16, P1, R16, c[0x0][0x538], RZ ;  /* 0x00014e0010107a10 */ /* 0x000fe40007f3e0ff */
[----:B------:R-:W-:-:S03]  /*bd60*/  LOP3.LUT P0, RZ, R17, 0xff, RZ, 0xc0, !PT ;  /* 0x000000ff11ff7812 */ /* 0x000fc6000780c0ff */
[----:B------:R-:W-:Y:S01]  /*bd70*/  IMAD.X R17, RZ, RZ, c[0x0][0x53c], P1 ;  /* 0x00014f00ff117624 */ /* 0x000fe200008e06ff */
[----:B------:R-:W-:-:S05]  /*bd80*/  SEL R3, RZ, 0x1, !P0 ;  /* 0x00000001ff037807 */ /* 0x000fca0004000000 */
[----:B------:R-:W-:Y:S01]  /*bd90*/  STG.E.U8 [R16.64], R3 ;  /* 0x0000000310007986 */ /* 0x000fe2000c101124 */
[----:B------:R-:W-:Y:S05]  /*bda0*/  EXIT ;  /* 0x000000000000794d */ /* 0x000fea0003800000 */
.L_x_6104:
[----:B------:R-:W-:Y:S01]  /*bdb0*/  STG.E.U8 [R2.64], R17 ;  /* 0x0000001102007986 */ /* 0x000fe2000c101124 */
[----:B------:R-:W-:Y:S05]  /*bdc0*/  EXIT ;  /* 0x000000000000794d */ /* 0x000fea0003800000 */
.L_x_6102:
        /* <DEDUP_REMOVED lines=10> */
.L_x_6106:
        /* <DEDUP_REMOVED lines=23> */
.L_x_6108:
[----:B------:R-:W-:Y:S02]  /*bfe0*/  IADD3 R16, P1, R16, c[0x0][0x538], RZ ;  /* 0x00014e0010107a10 */ /* 0x000fe40007f3e0ff */
[----:B------:R-:W-:-:S03]  /*bff0*/  LOP3.LUT P0, RZ, R17, 0xff, RZ, 0xc0, !PT ;  /* 0x000000ff11ff7812 */ /* 0x000fc6000780c0ff */
[----:B------:R-:W-:Y:S01]  /*c000*/  IMAD.X R17, RZ, RZ, c[0x0][0x53c], P1 ;  /* 0x00014f00ff117624 */ /* 0x000fe200008e06ff */
[----:B------:R-:W-:-:S05]  /*c010*/  SEL R3, RZ, 0x1, !P0 ;  /* 0x00000001ff037807 */ /* 0x000fca0004000000 */
[----:B------:R-:W-:Y:S01]  /*c020*/  STG.E.U8 [R16.64], R3 ;  /* 0x0000000310007986 */ /* 0x000fe2000c101124 */
[----:B------:R-:W-:Y:S05]  /*c030*/  EXIT ;  /* 0x000000000000794d */ /* 0x000fea0003800000 */
.L_x_6107:
[----:B------:R-:W-:-:S04]  /*c040*/  LOP3.LUT P0, RZ, R17, 0xff, RZ, 0xc0, !PT ;  /* 0x000000ff11ff7812 */ /* 0x000fc8000780c0ff */
[----:B------:R-:W-:-:S05]  /*c050*/  SEL R5, RZ, 0x1, !P0 ;  /* 0x00000001ff057807 */ /* 0x000fca0004000000 */
[----:B------:R-:W-:Y:S01]  /*c060*/  STG.E.U8 [R2.64], R5 ;  /* 0x0000000502007986 */ /* 0x000fe2000c101124 */
[----:B------:R-:W-:Y:S05]  /*c070*/  EXIT ;  /* 0x000000000000794d */ /* 0x000fea0003800000 */
.L_x_6081:
        /* <DEDUP_REMOVED lines=20> */
.L_x_6110:
        /* <DEDUP_REMOVED lines=23> */
.L_x_6112:
[----:B------:R-:W-:Y:S02]  /*c330*/  IADD3 R18, P1, R18, c[0x0][0x538], RZ ;  /* 0x00014e0012127a10 */ /* 0x000fe40007f3e0ff */
[----:B------:R-:W-:Y:S02]  /*c340*/  LOP3.LUT P0, RZ, R19, 0xff, RZ, 0xc0, !PT ;  /* 0x000000ff13ff7812 */ /* 0x000fe4000780c0ff */
[----:B------:R-:W-:Y:S02]  /*c350*/  IADD3.X R19, RZ, c[0x0][0x53c], RZ, P1, !PT ;  /* 0x00014f00ff137a10 */ /* 0x000fe40000ffe4ff */
[----:B------:R-:W-:-:S05]  /*c360*/  SEL R3, RZ, 0x1, !P0 ;  /* 0x00000001ff037807 */ /* 0x000fca0004000000 */
[----:B------:R-:W-:Y:S01]  /*c370*/  STG.E.U8 [R18.64], R3 ;  /* 0x0000000312007986 */ /* 0x000fe2000c101124 */
[----:B------:R-:W-:Y:S05]  /*c380*/  EXIT ;  /* 0x000000000000794d */ /* 0x000fea0003800000 */
.L_x_6111:
[----:B------:R-:W-:Y:S01]  /*c390*/  STG.E.U8 [R2.64], R19 ;  /* 0x0000001302007986 */ /* 0x000fe2000c101124 */
[----:B------:R-:W-:Y:S05]  /*c3a0*/  EXIT ;  /* 0x000000000000794d */ /* 0x000fea0003800000 */
.L_x_6109:
        /* <DEDUP_REMOVED lines=10> */
.L_x_6113:
        /* <DEDUP_REMOVED lines=25> */
.L_x_6115:
[----:B------:R-:W-:-:S04]  /*c5e0*/  IADD3 R18, P0, R18, c[0x0][0x538], RZ ;  /* 0x00014e0012127a10 */ /* 0x000fc80007f1e0ff */
[----:B------:R-:W-:-:S05]  /*c5f0*/  IADD3.X R19, RZ, c[0x0][0x53c], RZ, P0, !PT ;  /* 0x00014f00ff137a10 */ /* 0x000fca00007fe4ff */
[----:B------:R-:W-:Y:S01]  /*c600*/  STG.E.U8 [R18.64], R16 ;  /* 0x0000001012007986 */ /* 0x000fe2000c101124 */
[----:B------:R-:W-:Y:S05]  /*c610*/  EXIT ;  /* 0x000000000000794d */ /* 0x000fea0003800000 */
.L_x_6114:
[----:B------:R-:W-:Y:S01]  /*c620*/  STG.E.U8 [R2.64], R16 ;  /* 0x0000001002007986 */ /* 0x000fe2000c101124 */
[----:B------:R-:W-:Y:S05]  /*c630*/  EXIT ;  /* 0x000000000000794d */ /* 0x000fea0003800000 */
.L_x_6116:
        /* <DEDUP_REMOVED lines=12> */
.L_x_7670:


//--------------------- .text._ZN2at6native13reduce_kernelILi256ELi2ENS0_8ReduceOpIsNS0_14func_wrapper_tIbZZZNS0_15and_kernel_cudaERNS_14TensorIteratorEENKUlvE_clEvENKUlvE3_clEvEUlbsE_EEjbLi4ELi4EEEEEvT1_ --------------------------
	.section	.text._ZN2at6native13reduce_kernelILi256ELi2ENS0_8ReduceOpIsNS0_14func_wrapper_tIbZZZNS0_15and_kernel_cudaERNS_14TensorIteratorEENKUlvE_clEvENKUlvE3_clEvEUlbsE_EEjbLi4ELi4EEEEEvT1_,"ax",@progbits
	.sectioninfo	@"SHI_REGISTERS=34"
	.align	128
        .global         _ZN2at6native13reduce_kernelILi256ELi2ENS0_8ReduceOpIsNS0_14func_wrapper_tIbZZZNS0_15and_kernel_cudaERNS_14TensorIteratorEENKUlvE_clEvENKUlvE3_clEvEUlbsE_EEjbLi4ELi4EEEEEvT1_
        .type           _ZN2at6native13reduce_kernelILi256ELi2ENS0_8ReduceOpIsNS0_14func_wrapper_tIbZZZNS0_15and_kernel_cudaERNS_14TensorIteratorEENKUlvE_clEvENKUlvE3_clEvEUlbsE_EEjbLi4ELi4EEEEEvT1_,@function
        .size           _ZN2at6native13reduce_kernelILi256ELi2ENS0_8ReduceOpIsNS0_14func_wrapper_tIbZZZNS0_15and_kernel_cudaERNS_14TensorIteratorEENKUlvE_clEvENKUlvE3_clEvEUlbsE_EEjbLi4ELi4EEEEEvT1_,(.L_x_7671 - _ZN2at6native13reduce_kernelILi256ELi2ENS0_8ReduceOpIsNS0_14func_wrapper_tIbZZZNS0_15and_kernel_cudaERNS_14TensorIteratorEENKUlvE_clEvENKUlvE3_clEvEUlbsE_EEjbLi4ELi4EEEEEvT1_)
        .other          _ZN2at6native13reduce_kernelILi256ELi2ENS0_8ReduceOpIsNS0_14func_wrapper_tIbZZZNS0_15and_kernel_cudaERNS_14TensorIteratorEENKUlvE_clEvENKUlvE3_clEvEUlbsE_EEjbLi4ELi4EEEEEvT1_,@"STO_CUDA_ENTRY STV_DEFAULT"
_ZN2at6native13reduce_kernelILi256ELi2ENS0_8ReduceOpIsNS0_14func_wrapper_tIbZZZNS0_15and_kernel_cudaERNS_14TensorIteratorEENKUlvE_clEvENKUlvE3_clEvEUlbsE_EEjbLi4ELi4EEEEEvT1_:
.text._ZN2at6native13reduce_kernelILi256ELi2ENS0_8ReduceOpIsNS0_14func_wrapper_tIbZZZNS0_15and_kernel_cudaERNS_14TensorIteratorEENKUlvE_clEvENKUlvE3_clEvEUlbsE_EEjbLi4ELi4EEEEEvT1_:
        /* <DEDUP_REMOVED lines=209> */
.L_x_6117:
        /* <DEDUP_REMOVED lines=61> */
.L_x_6126:
[----:B------:R-:W-:Y:S05]  /*10e0*/  BSYNC B2 ;  /* 0x0000000000027941 */ /* 0x000fea0003800000 */
.L_x_6125:
        /* <DEDUP_REMOVED lines=12> */
.L_x_6124:
[----:B------:R-:W-:Y:S05]  /*11b0*/  BSYNC B1 ;  /* 0x0000000000017941 */ /* 0x000fea0003800000 */
.L_x_6123:
[C---:B------:R-:W-:Y:S02]  /*11c0*/  IADD3 R5, P0, -R9.reuse, 0x4, RZ ;  /* 0x0000000409057810 */ /* 0x040fe40007f1e1ff */
[----:B------:R-:W-:Y:S02]  /*11d0*/  IADD3 R3, R9, c[0x0][0x168], RZ ;  /* 0x00005a0009037a10 */ /* 0x000fe40007ffe0ff */
[----:B------:R-:W-:Y:S01]  /*11e0*/  LEA R18, P1, R5, R18, 0x1 ;  /* 0x0000001205127211 */ /* 0x000fe200078208ff */
[----:B------:R-:W-:Y:S01]  /*11f0*/  IMAD.X R6, RZ, RZ, -0x1, P0 ;  /* 0xffffffffff067424 */ /* 0x000fe200000e06ff */
[----:B------:R-:W-:-:S04]  /*1200*/  IADD3 R3, R3, -0x4, RZ ;  /* 0xfffffffc03037810 */ /* 0x000fc80007ffe0ff */
[----:B------:R-:W-:Y:S02]  /*1210*/  LEA.HI.X R19, R5, R19, R6, 0x1, P1 ;  /* 0x0000001305137211 */ /* 0x000fe400008f0c06 */
.L_x_6122:
[----:B------:R-:W-:Y:S05]  /*1220*/  BSYNC B0 ;  /* 0x0000000000007941 */ /* 0x000fea0003800000 */
.L_x_6121:
        /* <DEDUP_REMOVED lines=9> */
[----:B------:R-:W-:Y:S02]  /*12c0*/  ISETP.GE.U32.AND P0, PT, R6, R3, PT ;  /* 0x000000030600720c */ /* 0x000fe40003f06070 */
[----:B------:R-:W-:-:S11]  /*12d0*/  PRMT R6, R4, 0x7610, R6 ;  /* 0x0000761004067816 */ /* 0x000fd60000000006 */
[----:B------:R-:W-:Y:S05]  /*12e0*/  @P0 BRA `(.L_x_6128) ;  /* 0x000001a000000947 */ /* 0x000fea0003800000 */
[C---:B------:R-:W-:Y:S02]  /*12f0*/  PRMT R6, R9.reuse, 0x7610, R6 ;  /* 0x0000761009067816 */ /* 0x040fe40000000006 */
[----:B------:R-:W-:Y:S02]  /*1300*/  PRMT R8, R9, 0x7610, R8 ;  /* 0x0000761009087816 */ /* 0x000fe40000000008 */
.L_x_6129:
        /* <DEDUP_REMOVED lines=11> */
[C---:B------:R-:W-:Y:S01]  /*13c0*/  PRMT R0, R4.reuse, 0x9910, RZ ;  /* 0x0000991004007816 */ /* 0x040fe200000000ff */
[----:B------:R-:W-:Y:S01]  /*13d0*/  IMAD.MOV.U32 R5, RZ, RZ, R6 ;  /* 0x000000ffff057224 */ /* 0x000fe200078e0006 */
[----:B------:R-:W-:Y:S01]  /*13e0*/  PRMT R4, R4, 0xbb32, RZ ;  /* 0x0000bb3204047816 */ /* 0x000fe200000000ff */
[----:B------:R-:W-:Y:S01]  /*13f0*/  IMAD.MOV.U32 R6, RZ, RZ, R8 ;  /* 0x000000ffff067224 */ /* 0x000fe200078e0008 */
        /* <DEDUP_REMOVED lines=9> */
.L_x_6128:
[----:B------:R-:W-:Y:S05]  /*1490*/  BSYNC B0 ;  /* 0x0000000000007941 */ /* 0x000fea0003800000 */
.L_x_6127:
        /* <DEDUP_REMOVED lines=8> */
.L_x_6131:
[----:B------:R-:W-:Y:S05]  /*1520*/  BSYNC B0 ;  /* 0x0000000000007941 */ /* 0x000fea0003800000 */
.L_x_6130:
        /* <DEDUP_REMOVED lines=9> */
[----:B------:R-:W2:Y:S01]  /*15c0*/  LDG.E.U16 R18, [R18.64] ;  /* 0x0000002412127981 */ /* 0x000ea2000c1e1500 */
[----:B------:R-:W-:-:S04]  /*15d0*/  LOP3.LUT P0, RZ, R0, 0xff, RZ, 0xc0, !PT ;  /* 0x000000ff00ff7812 */ /* 0x000fc8000780c0ff */
[----:B--2---:R-:W-:-:S04]  /*15e0*/  ISETP.NE.AND P0, PT, R18, RZ, P0 ;  /* 0x000000ff1200720c */ /* 0x004fc80000705270 */
[----:B------:R-:W-:-:S04]  /*15f0*/  SEL R0, RZ, 0x1, !P0 ;  /* 0x00000001ff007807 */ /* 0x000fc80004000000 */
.L_x_6133:
[----:B------:R-:W-:Y:S05]  /*1600*/  BSYNC B0 ;  /* 0x0000000000007941 */ /* 0x000fea0003800000 */
.L_x_6132:
        /* <DEDUP_REMOVED lines=9> */
.L_x_6120:
        /* <DEDUP_REMOVED lines=32> */
.L_x_6144:
[----:B------:R-:W-:Y:S01]  /*18a0*/  HFMA2.MMA R6, -RZ, RZ, 0, 0 ;  /* 0x00000000ff067435 */ /* 0x000fe200000001ff */
[----:B------:R-:W-:Y:S01]  /*18b0*/  IMAD.MOV.U32 R0, RZ, RZ, RZ ;  /* 0x000000ffff007224 */ /* 0x000fe200078e00ff */
[----:B------:R-:W-:Y:S08]  /*18c0*/  @!P6 BRA `(.L_x_6139) ;  /* 0x00000db00000e947 */ /* 0x000ff00003800000 */
        /* <DEDUP_REMOVED lines=219> */
.L_x_6139:
        /* <DEDUP_REMOVED lines=227> */
.L_x_6140:
[----:B------:R-:W-:-:S04]  /*34b0*/  LOP3.LUT R11, R0, 0xfffffffc, RZ, 0xc0, !PT ;  /* 0xfffffffc000b7812 */ /* 0x000fc800078ec0ff */
[----:B------:R-:W-:-:S05]  /*34c0*/  IADD3 R10, P0, R18, R11, RZ ;  /* 0x0000000b120a7210 */ /* 0x000fca0007f1e0ff */
[----:B------:R-:W-:-:S05]  /*34d0*/  IMAD.X R11, RZ, RZ, R19, P0 ;  /* 0x000000ffff0b7224 */ /* 0x000fca00000e0613 */
[----:B------:R-:W2:Y:S01]  /*34e0*/  LDG.E R10, [R10.64] ;  /* 0x000000240a0a7981 */ /* 0x000ea2000c1e1900 */
[----:B------:R-:W-:Y:S01]  /*34f0*/  IADD3 R25, R25, c[0x0][0x170], RZ ;  /* 0x00005c0019197a10 */ /* 0x000fe20007ffe0ff */
[----:B------:R-:W-:Y:S01]  /*3500*/  IMAD.MOV.U32 R3, RZ, RZ, RZ ;  /* 0x000000ffff037224 */ /* 0x000fe200078e00ff */
[----:B------:R-:W-:Y:S02]  /*3510*/  MOV R12, RZ ;  /* 0x000000ff000c7202 */ /* 0x000fe40000000f00 */
[C---:B--2---:R-:W-:Y:S02]  /*3520*/  PRMT R5, R10.reuse, 0x7610, R5 ;  /* 0x000076100a057816 */ /* 0x044fe40000000005 */
        /* <DEDUP_REMOVED lines=211> */
.L_x_6141:
        /* <DEDUP_REMOVED lines=217> */
.L_x_6142:
[----:B------:R-:W-:-:S04]  /*4ff0*/  LOP3.LUT R3, R3, 0xfffffffc, RZ, 0xc0, !PT ;  /* 0xfffffffc03037812 */ /* 0x000fc800078ec0ff */
[----:B------:R-:W-:-:S05]  /*5000*/  IADD3 R12, P0, R18, R3, RZ ;  /* 0x00000003120c7210 */ /* 0x000fca0007f1e0ff */
[----:B------:R-:W-:-:S05]  /*5010*/  IMAD.X R13, RZ, RZ, R19, P0 ;  /* 0x000000ffff0d7224 */ /* 0x000fca00000e0613 */
[----:B------:R0:W2:Y:S01]  /*5020*/  LDG.E R12, [R12.64] ;  /* 0x000000240c0c7981 */ /* 0x0000a2000c1e1900 */
[----:B------:R-:W-:Y:S02]  /*5030*/  PRMT R0, R7, 0x9910, RZ ;  /* 0x0000991007007816 */ /* 0x000fe400000000ff */
[----:B------:R-:W-:Y:S02]  /*5040*/  LOP3.LUT P0, RZ, R8, 0xff, RZ, 0xc0, !PT ;  /* 0x000000ff08ff7812 */ /* 0x000fe4000780c0ff */
[----:B------:R-:W-:Y:S02]  /*5050*/  PRMT R3, R6, 0x9910, RZ ;  /* 0x0000991006037816 */ /* 0x000fe400000000ff */
[----:B------:R-:W-:Y:S02]  /*5060*/  ISETP.NE.AND P2, PT, R0, RZ, P0 ;  /* 0x000000ff0000720c */ /* 0x000fe40000745270 */
[----:B------:R-:W-:Y:S01]  /*5070*/  LOP3.LUT P3, RZ, R9, 0xff, RZ, 0xc0, !PT ;  /* 0x000000ff09ff7812 */ /* 0x000fe2000786c0ff */
[----:B------:R-:W-:Y:S01]  /*5080*/  IMAD.MOV.U32 R0, RZ, RZ, R3 ;  /* 0x000000ffff007224 */ /* 0x000fe200078e0003 */
[----:B------:R-:W-:-:S02]  /*5090*/  PRMT R3, R5, 0x9910, RZ ;  /* 0x0000991005037816 */ /* 0x000fc400000000ff */
[----:B------:R-:W-:Y:S01]  /*50a0*/  LOP3.LUT P4, RZ, R14, 0xff, RZ, 0xc0, !PT ;  /* 0x000000ff0eff7812 */ /* 0x000fe2000788c0ff */
[----:B------:R-:W-:Y:S01]  /*50b0*/  IMAD.MOV.U32 R14, RZ, RZ, c[0x0][0x170] ;  /* 0x00005c00ff0e7624 */ /* 0x000fe200078e00ff */
[----:B------:R-:W-:Y:S02]  /*50c0*/  ISETP.NE.AND P3, PT, R0, RZ, P3 ;  /* 0x000000ff0000720c */ /* 0x000fe40001f65270 */
[----:B0-----:R-:W-:Y:S02]  /*50d0*/  PRMT R13, R11, 0x9910, RZ ;  /* 0x000099100b0d7816 */ /* 0x001fe400000000ff */
[----:B------:R-:W-:Y:S02]  /*50e0*/  MOV R0, R3 ;  /* 0x0000000300007202 */ /* 0x000fe40000000f00 */
[----:B------:R-:W-:Y:S02]  /*50f0*/  PRMT R9, R4, 0x9910, RZ ;  /* 0x0000991004097816 */ /* 0x000fe400000000ff */
[----:B------:R-:W-:Y:S01]  /*5100*/  ISETP.NE.AND P4, PT, R0, RZ, P4 ;  /* 0x000000ff0000720c */ /* 0x000fe20002785270 */
[----:B------:R-:W-:Y:S01]  /*5110*/  IMAD.MOV.U32 R0, RZ, RZ, R13 ;  /* 0x000000ffff007224 */ /* 0x000fe200078e000d */
[----:B------:R-:W-:Y:S01]  /*5120*/  LOP3.LUT P0, RZ, R20, 0xff, RZ, 0xc0, !PT ;  /* 0x000000ff14ff7812 */ /* 0x000fe2000780c0ff */
[----:B------:R-:W-:Y:S01]  /*5130*/  IMAD.MOV.U32 R3, RZ, RZ, R9 ;  /* 0x000000ffff037224 */ /* 0x000fe200078e0009 */
[----:B------:R-:W-:-:S02]  /*5140*/  IADD3 R25, R25, c[0x0][0x170], RZ ;  /* 0x00005c0019197a10 */ /* 0x000fc40007ffe0ff */
[----:B------:R-:W-:Y:S02]  /*5150*/  ISETP.NE.AND P0, PT, R0, RZ, P0 ;  /* 0x000000ff0000720c */ /* 0x000fe40000705270 */
[----:B------:R-:W-:Y:S01]  /*5160*/  LOP3.LUT P5, RZ, R15, 0xff, RZ, 0xc0, !PT ;  /* 0x000000ff0fff7812 */ /* 0x000fe200078ac0ff */
[----:B------:R-:W-:Y:S01]  /*5170*/  IMAD R0, R14, 0x3, R25 ;  /* 0x000000030e007824 */ /* 0x000fe200078e0219 */
[----:B------:R-:W-:Y:S02]  /*5180*/  SEL R14, RZ, 0x1, !P4 ;  /* 0x00000001ff0e7807 */ /* 0x000fe40006000000 */
[----:B------:R-:W-:Y:S02]  /*5190*/  ISETP.NE.AND P5, PT, R3, RZ, P5 ;  /* 0x000000ff0300720c */ /* 0x000fe40002fa5270 */
[----:B------:R-:W-:Y:S02]  /*51a0*/  LOP3.LUT P1, RZ, R21, 0xff, RZ, 0xc0, !PT ;  /* 0x000000ff15ff7812 */ /* 0x000fe4000782c0ff */
[----:B------:R-:W-:-:S02]  /*51b0*/  PRMT R3, R10, 0x9910, RZ ;  /* 0x000099100a037816 */ /* 0x000fc400000000ff */
[----:B------:R-:W-:Y:S02]  /*51c0*/  ISETP.GE.U32.AND P4, PT, R0, c[0x0][0x168], PT ;  /* 0x00005a0000007a0c */ /* 0x000fe40003f86070 */
[----:B------:R-:W-:Y:S02]  /*51d0*/  ISETP.NE.AND P1, PT, R3, RZ, P1 ;  /* 0x000000ff0300720c */ /* 0x000fe40000f25270 */
[----:B------:R-:W-:Y:S02]  /*51e0*/  SEL R8, RZ, 0x1, !P2 ;  /* 0x00000001ff087807 */ /* 0x000fe40005000000 */
[----:B------:R-:W-:Y:S02]  /*51f0*/  SEL R9, RZ, 0x1, !P3 ;  /* 0x00000001ff097807 */ /* 0x000fe40005800000 */
[----:B------:R-:W-:Y:S02]  /*5200*/  LOP3.LUT P2, RZ, R22, 0xff, RZ, 0xc0, !PT ;  /* 0x000000ff16ff7812 */ /* 0x000fe4000784c0ff */
[----:B------:R-:W-:-:S02]  /*5210*/  LOP3.LUT P3, RZ, R24, 0xff, RZ, 0xc0, !PT ;  /* 0x000000ff18ff7812 */ /* 0x000fc4000786c0ff */
[----:B------:R-:W-:Y:S02]  /*5220*/  SEL R20, RZ, 0x1, !P0 ;  /* 0x00000001ff147807 */ /* 0x000fe40004000000 */
[----:B------:R-:W-:Y:S02]  /*5230*/  SEL R21, RZ, 0x1, !P1 ;  /* 0x00000001ff157807 */ /* 0x000fe40004800000 */
[C---:B--2---:R-:W-:Y:S02]  /*5240*/  PRMT R13, R12.reuse, 0x9910, RZ ;  /* 0x000099100c0d7816 */ /* 0x044fe400000000ff */
[----:B------:R-:W-:Y:S02]  /*5250*/  PRMT R15, R12, 0xbb32, RZ ;  /* 0x0000bb320c0f7816 */ /* 0x000fe400000000ff */
[----:B------:R-:W-:-:S03]  /*5260*/  MOV R3, R13 ;  /* 0x0000000d00037202 */ /* 0x000fc60000000f00 */
[----:B------:R-:W-:Y:S01]  /*5270*/  IMAD.MOV.U32 R13, RZ, RZ, R15 ;  /* 0x000000ffff0d7224 */ /* 0x000fe200078e000f */
[----:B------:R-:W-:Y:S02]  /*5280*/  ISETP.NE.AND P2, PT, R3, RZ, P2 ;  /* 0x000000ff0300720c */ /* 0x000fe40001745270 */
[----:B------:R-:W-:Y:S02]  /*5290*/  SEL R15, RZ, 0x1, !P5 ;  /* 0x00000001ff0f7807 */ /* 0x000fe40006800000 */
[----:B------:R-:W-:Y:S02]  /*52a0*/  ISETP.NE.AND P3, PT, R13, RZ, P3 ;  /* 0x000000ff0d00720c */ /* 0x000fe40001f65270 */
[----:B------:R-:W-:Y:S02]  /*52b0*/  SEL R22, RZ, 0x1, !P2 ;  /* 0x00000001ff167807 */ /* 0x000fe40005000000 */
[----:B------:R-:W-:Y:S01]  /*52c0*/  SEL R24, RZ, 0x1, !P3 ;  /* 0x00000001ff187807 */ /* 0x000fe20005800000 */
[----:B------:R-:W-:Y:S01]  /*52d0*/  @P4 CALL.REL.NOINC `(.L_x_6143) ;  /* 0x0000001000004944 */ /* 0x000fe20003c00000 */
[----:B------:R-:W-:Y:S05]  /*52e0*/  BRA `(.L_x_6144) ;  /* 0xffffc5b000007947 */ /* 0x000fea000383ffff */
.L_x_6143:
[----:B------:R-:W-:Y:S05]  /*52f0*/  BSYNC B1 ;  /* 0x0000000000017941 */ /* 0x000fea0003800000 */
.L_x_6138:
[C---:B------:R-:W-:Y:S02]  /*5300*/  PRMT R3, R12.reuse, 0x7610, R3 ;  /* 0x000076100c037816 */ /* 0x040fe40000000003 */
[----:B------:R-:W-:-:S02]  /*5310*/  PRMT R0, R12, 0x7632, R0 ;  /* 0x000076320c007816 */ /* 0x000fc40000000000 */
.L_x_6137:
[----:B------:R-:W-:Y:S05]  /*5320*/  BSYNC B0 ;  /* 0x0000000000007941 */ /* 0x000fea0003800000 */
.L_x_6136:
        /* <DEDUP_REMOVED lines=205> */
.L_x_6147:
        /* <DEDUP_REMOVED lines=209> */
.L_x_6148:
        /* <DEDUP_REMOVED lines=209> */
.L_x_6149:
        /* <DEDUP_REMOVED lines=209> */
.L_x_6150:
[----:B------:R-:W-:-:S04]  /*8730*/  LOP3.LUT R3, R3, 0xfffffffc, RZ, 0xc0, !PT ;  /* 0xfffffffc03037812 */ /* 0x000fc800078ec0ff */
[----:B------:R-:W-:-:S05]  /*8740*/  IADD3 R12, P1, R18, R3, RZ ;  /* 0x00000003120c7210 */ /* 0x000fca0007f3e0ff */
[----:B------:R-:W-:-:S05]  /*8750*/  IMAD.X R13, RZ, RZ, R19, P1 ;  /* 0x000000ffff0d7224 */ /* 0x000fca00008e0613 */
[----:B------:R-:W2:Y:S02]  /*8760*/  LDG.E R12, [R12.64] ;  /* 0x000000240c0c7981 */ /* 0x000ea4000c1e1900 */
[C---:B--2---:R-:W-:Y:S02]  /*8770*/  PRMT R3, R12.reuse, 0x7610, R3 ;  /* 0x000076100c037816 */ /* 0x044fe40000000003 */
[----:B------:R-:W-:Y:S02]  /*8780*/  PRMT R0, R12, 0x7632, R0 ;  /* 0x000076320c007816 */ /* 0x000fe40000000000 */
.L_x_6146:
[----:B------:R-:W-:Y:S05]  /*8790*/  BSYNC B0 ;  /* 0x0000000000007941 */ /* 0x000fea0003800000 */
.L_x_6145:
[----:B------:R-:W-:Y:S01]  /*87a0*/  BSSY B0, `(.L_x_6151) ;  /* 0x0000032000007945 */ /* 0x000fe20003800000 */
[----:B------:R-:W-:Y:S05]  /*87b0*/  @P0 BRA `(.L_x_6152) ;  /* 0x0000030000000947 */ /* 0x000fea0003800000 */
[----:B------:R-:W-:Y:S02]  /*87c0*/  IADD3 R25, R25, c[0x0][0x170], RZ ;  /* 0x00005c0019197a10 */ /* 0x000fe40007ffe0ff */
[----:B------:R-:W-:Y:S02]  /*87d0*/  PRMT R7, R7, 0x9910, RZ ;  /* 0x0000991007077816 */ /* 0x000fe400000000ff */
[----:B------:R-:W-:Y:S02]  /*87e0*/  ISETP.GE.U32.AND P2, PT, R25, c[0x0][0x168], PT ;  /* 0x00005a0019007a0c */ /* 0x000fe40003f46070 */
[----:B------:R-:W-:-:S02]  /*87f0*/  PRMT R12, R6, 0x9910, RZ ;  /* 0x00009910060c7816 */ /* 0x000fc400000000ff */
[----:B------:R-:W-:Y:S02]  /*8800*/  MOV R6, R7 ;  /* 0x0000000700067202 */ /* 0x000fe40000000f00 */
[----:B------:R-:W-:Y:S01]  /*8810*/  LOP3.LUT P0, RZ, R8, 0xff, RZ, 0xc0, !PT ;  /* 0x000000ff08ff7812 */ /* 0x000fe2000780c0ff */
[----:B------:R-:W-:Y:S01]  /*8820*/  IMAD.MOV.U32 R7, RZ, RZ, R12 ;  /* 0x000000ffff077224 */ /* 0x000fe200078e000c */
[----:B------:R-:W-:Y:S02]  /*8830*/  LOP3.LUT P1, RZ, R9, 0xff, RZ, 0xc0, !PT ;  /* 0x000000ff09ff7812 */ /* 0x000fe4000782c0ff */
[----:B------:R-:W-:Y:S02]  /*8840*/  ISETP.NE.AND P0, PT, R6, RZ, P0 ;  /* 0x000000ff0600720c */ /* 0x000fe40000705270 */
[----:B------:R-:W-:Y:S02]  /*8850*/  ISETP.NE.AND P1, PT, R7, RZ, P1 ;  /* 0x000000ff0700720c */ /* 0x000fe40000f25270 */
[----:B------:R-:W-:-:S02]  /*8860*/  SEL R8, RZ, 0x1, !P0 ;  /* 0x00000001ff087807 */ /* 0x000fc40004000000 */
[----:B------:R-:W-:Y:S01]  /*8870*/  SEL R9, RZ, 0x1, !P1 ;  /* 0x00000001ff097807 */ /* 0x000fe20004800000 */
[----:B------:R-:W-:Y:S05]  /*8880*/  @P2 BRA `(.L_x_6152) ;  /* 0x0000023000002947 */ /* 0x000fea0003800000 */
[----:B------:R-:W-:Y:S02]  /*8890*/  PRMT R5, R5, 0x9910, RZ ;  /* 0x0000991005057816 */ /* 0x000fe400000000ff */
[----:B------:R-:W-:Y:S02]  /*88a0*/  PRMT R6, R4, 0x9910, RZ ;  /* 0x0000991004067816 */ /* 0x000fe400000000ff */
[----:B------:R-:W-:Y:S01]  /*88b0*/  LOP3.LUT P0, RZ, R14, 0xff, RZ, 0xc0, !PT ;  /* 0x000000ff0eff7812 */ /* 0x000fe2000780c0ff */
[----:B------:R-:W-:Y:S01]  /*88c0*/  IMAD.MOV.U32 R4, RZ, RZ, R5 ;  /* 0x000000ffff047224 */ /* 0x000fe200078e0005 */
[----:B------:R-:W-:Y:S02]  /*88d0*/  MOV R5, R6 ;  /* 0x0000000600057202 */ /* 0x000fe40000000f00 */
[----:B------:R-:W-:Y:S02]  /*88e0*/  IADD3 R6, R25, c[0x0][0x170], RZ ;  /* 0x00005c0019067a10 */ /* 0x000fe40007ffe0ff */
[----:B------:R-:W-:-:S02]  /*88f0*/  LOP3.LUT P1, RZ, R15, 0xff, RZ, 0xc0, !PT ;  /* 0x000000ff0fff7812 */ /* 0x000fc4000782c0ff */
[----:B------:R-:W-:Y:S02]  /*8900*/  ISETP.GE.U32.AND P2, PT, R6, c[0x0][0x168], PT ;  /* 0x00005a0006007a0c */ /* 0x000fe40003f46070 */
[----:B------:R-:W-:Y:S02]  /*8910*/  ISETP.NE.AND P0, PT, R4, RZ, P0 ;  /* 0x000000ff0400720c */ /* 0x000fe40000705270 */
[----:B------:R-:W-:Y:S02]  /*8920*/  ISETP.NE.AND P1, PT, R5, RZ, P1 ;  /* 0x000000ff0500720c */ /* 0x000fe40000f25270 */
[----:B------:R-:W-:Y:S02]  /*8930*/  SEL R14, RZ, 0x1, !P0 ;  /* 0x00000001ff0e7807 */ /* 0x000fe40004000000 */
[----:B------:R-:W-:-:S05]  /*8940*/  SEL R15, RZ, 0x1, !P1 ;  /* 0x00000001ff0f7807 */ /* 0x000fca0004800000 */
[----:B------:R-:W-:Y:S05]  /*8950*/  @P2 BRA `(.L_x_6152) ;  /* 0x0000016000002947 */ /* 0x000fea0003800000 */
[----:B------:R-:W-:Y:S02]  /*8960*/  IADD3 R4, R6, c[0x0][0x170], RZ ;  /* 0x00005c0006047a10 */ /* 0x000fe40007ffe0ff */
[----:B------:R-:W-:Y:S02]  /*8970*/  PRMT R11, R11, 0x9910, RZ ;  /* 0x000099100b0b7816 */ /* 0x000fe400000000ff */
[----:B------:R-:W-:Y:S02]  /*8980*/  ISETP.GE.U32.AND P3, PT, R4, c[0x0][0x168], PT ;  /* 0x00005a0004007a0c */ /* 0x000fe40003f66070 */
[----:B------:R-:W-:Y:S02]  /*8990*/  PRMT R10, R10, 0x9910, RZ ;  /* 0x000099100a0a7816 */ /* 0x000fe400000000ff */
[----:B------:R-:W-:Y:S02]  /*89a0*/  LOP3.LUT P2, RZ, R20, 0xff, RZ, 0xc0, !PT ;  /* 0x000000ff14ff7812 */ /* 0x000fe4000784c0ff */
[----:B------:R-:W-:-:S07]  /*89b0*/  LOP3.LUT P1, RZ, R21, 0xff, RZ, 0xc0, !PT ;  /* 0x000000ff15ff7812 */ /* 0x000fce000782c0ff */
[----:B------:R-:W-:Y:S01]  /*89c0*/  @!P3 PRMT R4, R3, 0x9910, RZ ;  /* 0x000099100304b816 */ /* 0x000fe200000000ff */
[----:B------:R-:W-:Y:S01]  /*89d0*/  IMAD.MOV.U32 R3, RZ, RZ, R10 ;  /* 0x000000ffff037224 */ /* 0x000fe200078e000a */
[----:B------:R-:W-:Y:S01]  /*89e0*/  @!P3 PRMT R5, R0, 0x9910, RZ ;  /* 0x000099100005b816 */ /* 0x000fe200000000ff */
[----:B------:R-:W-:Y:S01]  /*89f0*/  IMAD.MOV.U32 R0, RZ, RZ, R11 ;  /* 0x000000ffff007224 */ /* 0x000fe200078e000b */
[----:B------:R-:W-:Y:S02]  /*8a00*/  @!P3 LOP3.LUT P0, RZ, R22, 0xff, RZ, 0xc0, !PT ;  /* 0x000000ff16ffb812 */ /* 0x000fe4000780c0ff */
[----:B------:R-:W-:Y:S02]  /*8a10*/  @!P3 LOP3.LUT P4, RZ, R24, 0xff, RZ, 0xc0, !PT ;  /* 0x000000ff18ffb812 */ /* 0x000fe4000788c0ff */
[----:B------:R-:W-:Y:S02]  /*8a20*/  @!P3 ISETP.NE.AND P0, PT, R4, RZ, P0 ;  /* 0x000000ff0400b20c */ /* 0x000fe40000705270 */
[----:B------:R-:W-:-:S02]  /*8a30*/  @!P3 ISETP.NE.AND P4, PT, R5, RZ, P4 ;  /* 0x000000ff0500b20c */ /* 0x000fc40002785270 */
[----:B------:R-:W-:Y:S02]  /*8a40*/  ISETP.NE.AND P2, PT, R0, RZ, P2 ;  /* 0x000000ff0000720c */ /* 0x000fe40001745270 */
[----:B------:R-:W-:Y:S02]  /*8a50*/  ISETP.NE.AND P1, PT, R3, RZ, P1 ;  /* 0x000000ff0300720c */ /* 0x000fe40000f25270 */
[----:B------:R-:W-:Y:S02]  /*8a60*/  @!P3 SEL R0, RZ, 0x1, !P0 ;  /* 0x00000001ff00b807 */ /* 0x000fe40004000000 */
[----:B------:R-:W-:Y:S02]  /*8a70*/  @!P3 SEL R3, RZ, 0x1, !P4 ;  /* 0x00000001ff03b807 */ /* 0x000fe40006000000 */
[----:B------:R-:W-:Y:S02]  /*8a80*/  SEL R20, RZ, 0x1, !P2 ;  /* 0x00000001ff147807 */ /* 0x000fe40005000000 */
[----:B------:R-:W-:-:S02]  /*8a90*/  SEL R21, RZ, 0x1, !P1 ;  /* 0x00000001ff157807 */ /* 0x000fc40004800000 */
[----:B------:R-:W-:Y:S02]  /*8aa0*/  @!P3 PRMT R22, R0, 0x7610, R22 ;  /* 0x000076100016b816 */ /* 0x000fe40000000016 */
[----:B------:R-:W-:Y:S02]  /*8ab0*/  @!P3 PRMT R24, R3, 0x7610, R24 ;  /* 0x000076100318b816 */ /* 0x000fe40000000018 */
.L_x_6152:
[----:B------:R-:W-:Y:S05]  /*8ac0*/  BSYNC B0 ;  /* 0x0000000000007941 */ /* 0x000fea0003800000 */
.L_x_6151:
[----:B------:R-:W-:Y:S02]  /*8ad0*/  LOP3.LUT P4, RZ, R15, 0xff, RZ, 0xc0, !PT ;  /* 0x000000ff0fff7812 */ /* 0x000fe4000788c0ff */
[----:B------:R-:W-:Y:S02]  /*8ae0*/  LOP3.LUT P5, RZ, R9, 0xff, RZ, 0xc0, !PT ;  /* 0x000000ff09ff7812 */ /* 0x000fe400078ac0ff */
[----:B------:R-:W-:Y:S02]  /*8af0*/  LOP3.LUT P6, RZ, R21, 0xff, RZ, 0xc0, !PT ;  /* 0x000000ff15ff7812 */ /* 0x000fe400078cc0ff */
[----:B------:R-:W-:Y:S02]  /*8b00*/  LOP3.LUT P1, RZ, R14, 0xff, RZ, 0xc0, !PT ;  /* 0x000000ff0eff7812 */ /* 0x000fe4000782c0ff */
[----:B------:R-:W-:-:S02]  /*8b10*/  LOP3.LUT P3, RZ, R8, 0xff, RZ, 0xc0, !PT ;  /* 0x000000ff08ff7812 */ /* 0x000fc4000786c0ff */
[----:B------:R-:W-:Y:S02]  /*8b20*/  LOP3.LUT P2, RZ, R20, 0xff, RZ, 0xc0, !PT ;  /* 0x000000ff14ff7812 */ /* 0x000fe4000784c0ff */
[----:B------:R-:W-:Y:S02]  /*8b30*/  PLOP3.LUT P4, PT, P6, P5, P4, 0x80, 0x0 ;  /* 0x000000000000781c */ /* 0x000fe4000378b040 */
[----:B------:R-:W-:Y:S02]  /*8b40*/  LOP3.LUT P0, RZ, R22, 0xff, RZ, 0xc0, !PT ;  /* 0x000000ff16ff7812 */ /* 0x000fe4000780c0ff */
[----:B------:R-:W-:Y:S02]  /*8b50*/  LOP3.LUT P5, RZ, R24, 0xff, RZ, 0xc0, !PT ;  /* 0x000000ff18ff7812 */ /* 0x000fe400078ac0ff */
[----:B------:R-:W-:Y:S02]  /*8b60*/  PLOP3.LUT P1, PT, P2, P3, P1, 0x80, 0x0 ;  /* 0x000000000000781c */ /* 0x000fe40001727010 */
[----:B------:R-:W-:-:S02]  /*8b70*/  PLOP3.LUT P4, PT, P4, P5, PT, 0x80, 0x0 ;  /* 0x000000000000781c */ /* 0x000fc4000278b070 */
[----:B------:R-:W-:Y:S02]  /*8b80*/  PLOP3.LUT P0, PT, P1, P0, PT, 0x80, 0x0 ;  /* 0x000000000000781c */ /* 0x000fe40000f01070 */
[----:B------:R-:W-:Y:S02]  /*8b90*/  SEL R25, RZ, 0x1, !P4 ;  /* 0x00000001ff197807 */ /* 0x000fe40006000000 */
[----:B------:R-:W-:Y:S01]  /*8ba0*/  SEL R22, RZ, 0x1, !P0 ;  /* 0x00000001ff167807 */ /* 0x000fe20004000000 */
[----:B------:R-:W-:Y:S05]  /*8bb0*/  BRA `(.L_x_6119) ;  /* 0x0000166000007947 */ /* 0x000fea0003800000 */
.L_x_6135:
        /* <DEDUP_REMOVED lines=18> */
.L_x_6156:
[----:B------:R-:W-:Y:S01]  /*8ce0*/  IMAD R4, R14, R25, RZ ;  /* 0x000000190e047224 */ /* 0x000fe200078e02ff */
[----:B------:R-:W-:-:S04]  /*8cf0*/  IADD3 R25, R25, c[0x0][0x170], RZ ;  /* 0x00005c0019197a10 */ /* 0x000fc80007ffe0ff */
[----:B------:R-:W-:Y:S01]  /*8d00*/  SHF.R.U32.HI R21, RZ, 0x1, R4 ;  /* 0x00000001ff157819 */ /* 0x000fe20000011604 */
[----:B------:R-:W-:Y:S01]  /*8d10*/  IMAD R4, R14, R25, RZ ;  /* 0x000000190e047224 */ /* 0x000fe200078e02ff */
[----:B------:R-:W-:-:S03]  /*8d20*/  IADD3 R5, R25, c[0x0][0x170], RZ ;  /* 0x00005c0019057a10 */ /* 0x000fc60007ffe0ff */
[----:B------:R-:W-:Y:S01]  /*8d30*/  IMAD.WIDE.U32 R20, R21, 0x4, R18 ;  /* 0x0000000415147825 */ /* 0x000fe200078e0012 */
[----:B------:R-:W-:Y:S02]  /*8d40*/  IADD3 R25, R5, c[0x0][0x170], RZ ;  /* 0x00005c0005197a10 */ /* 0x000fe40007ffe0ff */
[----:B------:R-:W-:Y:S01]  /*8d50*/  SHF.R.U32.HI R27, RZ, 0x1, R4 ;  /* 0x00000001ff1b7819 */ /* 0x000fe20000011604 */
[C---:B------:R-:W-:Y:S02]  /*8d60*/  IMAD R5, R14.reuse, R5, RZ ;  /* 0x000000050e057224 */ /* 0x040fe400078e02ff */
[----:B------:R-:W2:Y:S01]  /*8d70*/  LDG.E R20, [R20.64] ;  /* 0x0000002414147981 */ /* 0x000ea2000c1e1900 */
[----:B------:R-:W-:Y:S02]  /*8d80*/  IMAD R4, R14, R25, RZ ;  /* 0x000000190e047224 */ /* 0x000fe400078e02ff */
[----:B------:R-:W-:Y:S01]  /*8d90*/  IMAD.WIDE.U32 R26, R27, 0x4, R18 ;  /* 0x000000041b1a7825 */ /* 0x000fe200078e0012 */
[----:B------:R-:W-:-:S02]  /*8da0*/  SHF.R.U32.HI R5, RZ, 0x1, R5 ;  /* 0x00000001ff057819 */ /* 0x000fc40000011605 */
[----:B------:R-:W-:-:S03]  /*8db0*/  SHF.R.U32.HI R7, RZ, 0x1, R4 ;  /* 0x00000001ff077819 */ /* 0x000fc60000011604 */
[--C-:B------:R-:W-:Y:S01]  /*8dc0*/  IMAD.WIDE.U32 R4, R5, 0x4, R18.reuse ;  /* 0x0000000405047825 */ /* 0x100fe200078e0012 */
[----:B------:R-:W3:Y:S03]  /*8dd0*/  LDG.E R26, [R26.64] ;  /* 0x000000241a1a7981 */ /* 0x000ee6000c1e1900 */
[----:B------:R-:W-:Y:S02]  /*8de0*/  IMAD.WIDE.U32 R6, R7, 0x4, R18 ;  /* 0x0000000407067825 */ /* 0x000fe400078e0012 */
[----:B------:R0:W4:Y:S04]  /*8df0*/  LDG.E R4, [R4.64] ;  /* 0x0000002404047981 */ /* 0x000128000c1e1900 */
[----:B------:R-:W5:Y:S01]  /*8e00*/  LDG.E R7, [R6.64] ;  /* 0x0000002406077981 */ /* 0x000f62000c1e1900 */
[----:B------:R-:W-:-:S02]  /*8e10*/  LOP3.LUT P5, RZ, R3, 0xff, RZ, 0xc0, !PT ;  /* 0x000000ff03ff7812 */ /* 0x000fc400078ac0ff */
[----:B------:R-:W-:Y:S02]  /*8e20*/  IADD3 R25, R25, c[0x0][0x170], RZ ;  /* 0x00005c0019197a10 */ /* 0x000fe40007ffe0ff */
[----:B------:R-:W-:Y:S02]  /*8e30*/  LOP3.LUT P6, RZ, R8, 0xff, RZ, 0xc0, !PT ;  /* 0x000000ff08ff7812 */ /* 0x000fe400078cc0ff */
[----:B------:R-:W-:Y:S01]  /*8e40*/  LOP3.LUT P0, RZ, R0, 0xff, RZ, 0xc0, !PT ;  /* 0x000000ff00ff7812 */ /* 0x000fe2000780c0ff */
[----:B0-----:R-:W-:Y:S01]  /*8e50*/  IMAD R5, R22, 0x3, R25 ;  /* 0x0000000316057824 */ /* 0x001fe200078e0219 */
[----:B------:R-:W-:Y:S02]  /*8e60*/  LOP3.LUT P4, RZ, R9, 0xff, RZ, 0xc0, !PT ;  /* 0x000000ff09ff7812 */ /* 0x000fe4000788c0ff */
[----:B------:R-:W-:Y:S02]  /*8e70*/  LOP3.LUT P1, RZ, R12, 0xff, RZ, 0xc0, !PT ;  /* 0x000000ff0cff7812 */ /* 0x000fe4000782c0ff */
[----:B------:R-:W-:-:S02]  /*8e80*/  LOP3.LUT P2, RZ, R11, 0xff, RZ, 0xc0, !PT ;  /* 0x000000ff0bff7812 */ /* 0x000fc4000784c0ff */
[----:B------:R-:W-:Y:S02]  /*8e90*/  LOP3.LUT P3, RZ, R10, 0xff, RZ, 0xc0, !PT ;  /* 0x000000ff0aff7812 */ /* 0x000fe4000786c0ff */
[C---:B--2---:R-:W-:Y:S02]  /*8ea0*/  PRMT R3, R20.reuse, 0xbb32, RZ ;  /* 0x0000bb3214037816 */ /* 0x044fe400000000ff */
[----:B------:R-:W-:Y:S02]  /*8eb0*/  PRMT R0, R20, 0x9910, RZ ;  /* 0x0000991014007816 */ /* 0x000fe400000000ff */
[----:B------:R-:W-:Y:S02]  /*8ec0*/  ISETP.NE.AND P6, PT, R3, RZ, P6 ;  /* 0x000000ff0300720c */ /* 0x000fe400037c5270 */
[----:B------:R-:W-:Y:S02]  /*8ed0*/  ISETP.NE.AND P4, PT, R0, RZ, P4 ;  /* 0x000000ff0000720c */ /* 0x000fe40002785270 */
[----:B------:R-:W-:-:S02]  /*8ee0*/  SEL R8, RZ, 0x1, !P6 ;  /* 0x00000001ff087807 */ /* 0x000fc40007000000 */
[----:B------:R-:W-:Y:S02]  /*8ef0*/  ISETP.GE.U32.AND P6, PT, R5, c[0x0][0x168], PT ;  /* 0x00005a0005007a0c */ /* 0x000fe40003fc6070 */
[C---:B---3--:R-:W-:Y:S02]  /*8f00*/  PRMT R0, R26.reuse, 0x9910, RZ ;  /* 0x000099101a007816 */ /* 0x048fe400000000ff */
[----:B------:R-:W-:Y:S02]  /*8f10*/  PRMT R3, R26, 0xbb32, RZ ;  /* 0x0000bb321a037816 */ /* 0x000fe400000000ff */
[----:B------:R-:W-:Y:S02]  /*8f20*/  SEL R9, RZ, 0x1, !P4 ;  /* 0x00000001ff097807 */ /* 0x000fe40006000000 */
[----:B------:R-:W-:Y:S02]  /*8f30*/  ISETP.NE.AND P5, PT, R0, RZ, P5 ;  /* 0x000000ff0000720c */ /* 0x000fe40002fa5270 */
[----:B------:R-:W-:-:S02]  /*8f40*/  ISETP.NE.AND P0, PT, R3, RZ, P0 ;  /* 0x000000ff0300720c */ /* 0x000fc40000705270 */
[----:B------:R-:W-:Y:S02]  /*8f50*/  LOP3.LUT P4, RZ, R24, 0xff, RZ, 0xc0, !PT ;  /* 0x000000ff18ff7812 */ /* 0x000fe4000788c0ff */
[C---:B----4-:R-:W-:Y:S02]  /*8f60*/  PRMT R0, R4.reuse, 0x9910, RZ ;  /* 0x0000991004007816 */ /* 0x050fe400000000ff */
[----:B------:R-:W-:Y:S02]  /*8f70*/  PRMT R3, R4, 0xbb32, RZ ;  /* 0x0000bb3204037816 */ /* 0x000fe400000000ff */
[C---:B-----5:R-:W-:Y:S02]  /*8f80*/  PRMT R5, R7.reuse, 0x9910, RZ ;  /* 0x0000991007057816 */ /* 0x060fe400000000ff */
        /* <DEDUP_REMOVED lines=13> */
.L_x_6155:
[C---:B------:R-:W-:Y:S02]  /*9060*/  PRMT R13, R20.reuse, 0x7610, R13 ;  /* 0x00007610140d7816 */ /* 0x040fe4000000000d */
[----:B------:R-:W-:Y:S02]  /*9070*/  PRMT R15, R20, 0x7632, R15 ;  /* 0x00007632140f7816 */ /* 0x000fe4000000000f */
[C---:B------:R-:W-:Y:S02]  /*9080*/  PRMT R20, R26.reuse, 0x7610, R20 ;  /* 0x000076101a147816 */ /* 0x040fe40000000014 */
[----:B------:R-:W-:-:S02]  /*9090*/  PRMT R21, R26, 0x7632, R21 ;  /* 0x000076321a157816 */ /* 0x000fc40000000015 */
[C---:B------:R-:W-:Y:S02]  /*90a0*/  PRMT R6, R7.reuse, 0x7610, R6 ;  /* 0x0000761007067816 */ /* 0x040fe40000000006 */
[C---:B------:R-:W-:Y:S02]  /*90b0*/  PRMT R26, R4.reuse, 0x7610, R26 ;  /* 0x00007610041a7816 */ /* 0x040fe4000000001a */
[----:B------:R-:W-:Y:S02]  /*90c0*/  PRMT R22, R4, 0x7632, R22 ;  /* 0x0000763204167816 */ /* 0x000fe40000000016 */
[----:B------:R-:W-:Y:S02]  /*90d0*/  PRMT R7, R7, 0x7632, R7 ;  /* 0x0000763207077816 */ /* 0x000fe40000000007 */
.L_x_6154:
[----:B------:R-:W-:Y:S05]  /*90e0*/  BSYNC B0 ;  /* 0x0000000000007941 */ /* 0x000fea0003800000 */
.L_x_6153:
        /* <DEDUP_REMOVED lines=35> */
.L_x_6158:
[----:B------:R-:W-:Y:S05]  /*9320*/  BSYNC B0 ;  /* 0x0000000000007941 */ /* 0x000fea0003800000 */
.L_x_6157:
[----:B------:R-:W-:Y:S01]  /*9330*/  BSSY B0, `(.L_x_6159) ;  /* 0x000002e000007945 */ /* 0x000fe20003800000 */
[----:B------:R-:W-:Y:S05]  /*9340*/  @P1 BRA `(.L_x_6160) ;  /* 0x000002c000001947 */ /* 0x000fea0003800000 */
[----:B------:R-:W-:Y:S02]  /*9350*/  IADD3 R25, R25, c[0x0][0x170], RZ ;  /* 0x00005c0019197a10 */ /* 0x000fe40007ffe0ff */
[----:B------:R-:W-:Y:S02]  /*9360*/  PRMT R4, R13, 0x9910, RZ ;  /* 0x000099100d047816 */ /* 0x000fe400000000ff */
[----:B------:R-:W-:Y:S02]  /*9370*/  ISETP.GE.U32.AND P2, PT, R25, c[0x0][0x168], PT ;  /* 0x00005a0019007a0c */ /* 0x000fe40003f46070 */
[----:B------:R-:W-:Y:S02]  /*9380*/  PRMT R5, R15, 0x9910, RZ ;  /* 0x000099100f057816 */ /* 0x000fe400000000ff */
[----:B------:R-:W-:Y:S02]  /*9390*/  LOP3.LUT P0, RZ, R9, 0xff, RZ, 0xc0, !PT ;  /* 0x000000ff09ff7812 */ /* 0x000fe4000780c0ff */
[----:B------:R-:W-:-:S02]  /*93a0*/  LOP3.LUT P1, RZ, R8, 0xff, RZ, 0xc0, !PT ;  /* 0x000000ff08ff7812 */ /* 0x000fc4000782c0ff */
[----:B------:R-:W-:Y:S02]  /*93b0*/  ISETP.NE.AND P0, PT, R4, RZ, P0 ;  /* 0x000000ff0400720c */ /* 0x000fe40000705270 */
[----:B------:R-:W-:Y:S02]  /*93c0*/  ISETP.NE.AND P1, PT, R5, RZ, P1 ;  /* 0x000000ff0500720c */ /* 0x000fe40000f25270 */
[----:B------:R-:W-:Y:S02]  /*93d0*/  SEL R9, RZ, 0x1, !P0 ;  /* 0x00000001ff097807 */ /* 0x000fe40004000000 */
[----:B------:R-:W-:Y:S01]  /*93e0*/  SEL R8, RZ, 0x1, !P1 ;  /* 0x00000001ff087807 */ /* 0x000fe20004800000 */
[----:B------:R-:W-:Y:S05]  /*93f0*/  @P2 BRA `(.L_x_6160) ;  /* 0x0000021000002947 */ /* 0x000fea0003800000 */
[----:B------:R-:W-:Y:S02]  /*9400*/  IADD3 R4, R25, c[0x0][0x170], RZ ;  /* 0x00005c0019047a10 */ /* 0x000fe40007ffe0ff */
[----:B------:R-:W-:Y:S02]  /*9410*/  PRMT R21, R21, 0x9910, RZ ;  /* 0x0000991015157816 */ /* 0x000fe400000000ff */
[----:B------:R-:W-:-:S02]  /*9420*/  ISETP.GE.U32.AND P2, PT, R4, c[0x0][0x168], PT ;  /* 0x00005a0004007a0c */ /* 0x000fc40003f46070 */
[----:B------:R-:W-:Y:S02]  /*9430*/  PRMT R20, R20, 0x9910, RZ ;  /* 0x0000991014147816 */ /* 0x000fe400000000ff */
[----:B------:R-:W-:Y:S01]  /*9440*/  LOP3.LUT P0, RZ, R3, 0xff, RZ, 0xc0, !PT ;  /* 0x000000ff03ff7812 */ /* 0x000fe2000780c0ff */
[----:B------:R-:W-:Y:S01]  /*9450*/  IMAD.MOV.U32 R3, RZ, RZ, R21 ;  /* 0x000000ffff037224 */ /* 0x000fe200078e0015 */
[----:B------:R-:W-:Y:S02]  /*9460*/  LOP3.LUT P1, RZ, R0, 0xff, RZ, 0xc0, !PT ;  /* 0x000000ff00ff7812 */ /* 0x000fe4000782c0ff */
[----:B------:R-:W-:Y:S02]  /*9470*/  MOV R0, R20 ;  /* 0x0000001400007202 */ /* 0x000fe40000000f00 */
[----:B------:R-:W-:Y:S02]  /*9480*/  ISETP.NE.AND P1, PT, R3, RZ, P1 ;  /* 0x000000ff0300720c */ /* 0x000fe40000f25270 */
[----:B------:R-:W-:-:S02]  /*9490*/  ISETP.NE.AND P0, PT, R0, RZ, P0 ;  /* 0x000000ff0000720c */ /* 0x000fc40000705270 */
[----:B------:R-:W-:Y:S02]  /*94a0*/  SEL R0, RZ, 0x1, !P1 ;  /* 0x00000001ff007807 */ /* 0x000fe40004800000 */
[----:B------:R-:W-:Y:S01]  /*94b0*/  SEL R3, RZ, 0x1, !P0 ;  /* 0x00000001ff037807 */ /* 0x000fe20004000000 */
[----:B------:R-:W-:Y:S05]  /*94c0*/  @P2 BRA `(.L_x_6160) ;  /* 0x0000014000002947 */ /* 0x000fea0003800000 */
[----:B------:R-:W-:Y:S02]  /*94d0*/  IADD3 R4, R4, c[0x0][0x170], RZ ;  /* 0x00005c0004047a10 */ /* 0x000fe40007ffe0ff */
[----:B------:R-:W-:Y:S02]  /*94e0*/  LOP3.LUT P2, RZ, R12, 0xff, RZ, 0xc0, !PT ;  /* 0x000000ff0cff7812 */ /* 0x000fe4000784c0ff */
[----:B------:R-:W-:Y:S02]  /*94f0*/  ISETP.GE.U32.AND P3, PT, R4, c[0x0][0x168], PT ;  /* 0x00005a0004007a0c */ /* 0x000fe40003f66070 */
[----:B------:R-:W-:Y:S02]  /*9500*/  LOP3.LUT P0, RZ, R11, 0xff, RZ, 0xc0, !PT ;  /* 0x000000ff0bff7812 */ /* 0x000fe4000780c0ff */
[----:B------:R-:W-:-:S02]  /*9510*/  PRMT R4, R26, 0x9910, RZ ;  /* 0x000099101a047816 */ /* 0x000fc400000000ff */
[----:B------:R-:W-:Y:S02]  /*9520*/  PRMT R5, R22, 0x9910, RZ ;  /* 0x0000991016057816 */ /* 0x000fe400000000ff */
[----:B------:R-:W-:Y:S02]  /*9530*/  ISETP.NE.AND P2, PT, R4, RZ, P2 ;  /* 0x000000ff0400720c */ /* 0x000fe40001745270 */
[----:B------:R-:W-:Y:S02]  /*9540*/  ISETP.NE.AND P0, PT, R5, RZ, P0 ;  /* 0x000000ff0500720c */ /* 0x000fe40000705270 */
[----:B------:R-:W-:Y:S02]  /*9550*/  SEL R12, RZ, 0x1, !P2 ;  /* 0x00000001ff0c7807 */ /* 0x000fe40005000000 */
[----:B------:R-:W-:Y:S02]  /*9560*/  @!P3 PRMT R6, R6, 0x9910, RZ ;  /* 0x000099100606b816 */ /* 0x000fe400000000ff */
[----:B------:R-:W-:-:S02]  /*9570*/  @!P3 PRMT R7, R7, 0x9910, RZ ;  /* 0x000099100707b816 */ /* 0x000fc400000000ff */
[----:B------:R-:W-:Y:S02]  /*9580*/  @!P3 LOP3.LUT P1, RZ, R10, 0xff, RZ, 0xc0, !PT ;  /* 0x000000ff0affb812 */ /* 0x000fe4000782c0ff */
[----:B------:R-:W-:Y:S02]  /*9590*/  @!P3 LOP3.LUT P4, RZ, R24, 0xff, RZ, 0xc0, !PT ;  /* 0x000000ff18ffb812 */ /* 0x000fe4000788c0ff */
[----:B------:R-:W-:Y:S02]  /*95a0*/  @!P3 ISETP.NE.AND P1, PT, R6, RZ, P1 ;  /* 0x000000ff0600b20c */ /* 0x000fe40000f25270 */
[----:B------:R-:W-:Y:S02]  /*95b0*/  @!P3 ISETP.NE.AND P4, PT, R7, RZ, P4 ;  /* 0x000000ff0700b20c */ /* 0x000fe40002785270 */
[----:B------:R-:W-:Y:S02]  /*95c0*/  @!P3 SEL R4, RZ, 0x1, !P1 ;  /* 0x00000001ff04b807 */ /* 0x000fe40004800000 */
[----:B------:R-:W-:-:S02]  /*95d0*/  @!P3 SEL R5, RZ, 0x1, !P4 ;  /* 0x00000001ff05b807 */ /* 0x000fc40006000000 */
[----:B------:R-:W-:Y:S02]  /*95e0*/  SEL R11, RZ, 0x1, !P0 ;  /* 0x00000001ff0b7807 */ /* 0x000fe40004000000 */
[----:B------:R-:W-:Y:S02]  /*95f0*/  @!P3 PRMT R10, R4, 0x7610, R10 ;  /* 0x00007610040ab816 */ /* 0x000fe4000000000a */
[----:B------:R-:W-:Y:S02]  /*9600*/  @!P3 PRMT R24, R5, 0x7610, R24 ;  /* 0x000076100518b816 */ /* 0x000fe40000000018 */
.L_x_6160:
[----:B------:R-:W-:Y:S05]  /*9610*/  BSYNC B0 ;  /* 0x0000000000007941 */ /* 0x000fea0003800000 */
.L_x_6159:
        /* <DEDUP_REMOVED lines=13> */
[----:B------:R-:W-:Y:S01]  /*96f0*/  SEL R22, RZ, 0x1, !P0 ;  /* 0x00000001ff167807 */ /* 0x000fe20004000000 */
[----:B------:R-:W-:Y:S05]  /*9700*/  BRA `(.L_x_6119) ;  /* 0x00000b1000007947 */ /* 0x000fea0003800000 */
.L_x_6134:
        /* <DEDUP_REMOVED lines=22> */
.L_x_6164:
[----:B------:R-:W-:Y:S02]  /*9870*/  SHF.R.U32.HI R25, RZ, 0x1, R12 ;  /* 0x00000001ff197819 */ /* 0x000fe4000001160c */
[----:B------:R-:W-:-:S03]  /*9880*/  IADD3 R12, R12, c[0x0][0x170], RZ ;  /* 0x00005c000c0c7a10 */ /* 0x000fc60007ffe0ff */
[----:B------:R-:W-:Y:S01]  /*9890*/  IMAD.WIDE.U32 R24, R25, 0x4, R18 ;  /* 0x0000000419187825 */ /* 0x000fe200078e0012 */
[----:B------:R-:W-:-:S05]  /*98a0*/  SHF.R.U32.HI R13, RZ, 0x1, R12 ;  /* 0x00000001ff0d7819 */ /* 0x000fca000001160c */
[----:B------:R-:W2:Y:S01]  /*98b0*/  LDG.E R24, [R24.64] ;  /* 0x0000002418187981 */ /* 0x000ea2000c1e1900 */
[----:B------:R-:W-:Y:S01]  /*98c0*/  IADD3 R4, R12, c[0x0][0x170], RZ ;  /* 0x00005c000c047a10 */ /* 0x000fe20007ffe0ff */
[----:B------:R-:W-:-:S03]  /*98d0*/  IMAD.WIDE.U32 R12, R13, 0x4, R18 ;  /* 0x000000040d0c7825 */ /* 0x000fc600078e0012 */
[----:B------:R-:W-:Y:S02]  /*98e0*/  IADD3 R26, R4, c[0x0][0x170], RZ ;  /* 0x00005c00041a7a10 */ /* 0x000fe40007ffe0ff */
[----:B------:R0:W3:Y:S01]  /*98f0*/  LDG.E R20, [R12.64] ;  /* 0x000000240c147981 */ /* 0x0000e2000c1e1900 */
[----:B------:R-:W-:Y:S02]  /*9900*/  SHF.R.U32.HI R5, RZ, 0x1, R4 ;  /* 0x00000001ff057819 */ /* 0x000fe40000011604 */
[----:B------:R-:W-:-:S03]  /*9910*/  SHF.R.U32.HI R15, RZ, 0x1, R26 ;  /* 0x00000001ff0f7819 */ /* 0x000fc6000001161a */
[----:B------:R-:W-:-:S04]  /*9920*/  IMAD.WIDE.U32 R4, R5, 0x4, R18 ;  /* 0x0000000405047825 */ /* 0x000fc800078e0012 */
[----:B------:R-:W-:Y:S02]  /*9930*/  IMAD.WIDE.U32 R14, R15, 0x4, R18 ;  /* 0x000000040f0e7825 */ /* 0x000fe400078e0012 */
[----:B------:R1:W4:Y:S04]  /*9940*/  LDG.E R4, [R4.64] ;  /* 0x0000002404047981 */ /* 0x000328000c1e1900 */
[----:B------:R-:W5:Y:S01]  /*9950*/  LDG.E R22, [R14.64] ;  /* 0x000000240e167981 */ /* 0x000f62000c1e1900 */
[----:B------:R-:W-:Y:S02]  /*9960*/  LOP3.LUT P0, RZ, R8, 0xff, RZ, 0xc0, !PT ;  /* 0x000000ff08ff7812 */ /* 0x000fe4000780c0ff */
[----:B------:R-:W-:Y:S02]  /*9970*/  LOP3.LUT P1, RZ, R7, 0xff, RZ, 0xc0, !PT ;  /* 0x000000ff07ff7812 */ /* 0x000fe4000782c0ff */
[----:B------:R-:W-:-:S02]  /*9980*/  LOP3.LUT P4, RZ, R11, 0xff, RZ, 0xc0, !PT ;  /* 0x000000ff0bff7812 */ /* 0x000fc4000788c0ff */
[----:B0-----:R-:W-:Y:S02]  /*9990*/  IADD3 R12, R26, c[0x0][0x170], RZ ;  /* 0x00005c001a0c7a10 */ /* 0x001fe40007ffe0ff */
[----:B------:R-:W-:Y:S02]  /*99a0*/  LOP3.LUT P6, RZ, R10, 0xff, RZ, 0xc0, !PT ;  /* 0x000000ff0aff7812 */ /* 0x000fe400078cc0ff */
[----:B------:R-:W-:Y:S01]  /*99b0*/  LOP3.LUT P2, RZ, R6, 0xff, RZ, 0xc0, !PT ;  /* 0x000000ff06ff7812 */ /* 0x000fe2000784c0ff */
[----:B------:R-:W-:Y:S01]  /*99c0*/  IMAD R6, R21, 0x3, R12 ;  /* 0x0000000315067824 */ /* 0x000fe200078e020c */
[----:B------:R-:W-:Y:S02]  /*99d0*/  LOP3.LUT P3, RZ, R3, 0xff, RZ, 0xc0, !PT ;  /* 0x000000ff03ff7812 */ /* 0x000fe4000786c0ff */
[----:B------:R-:W-:Y:S02]  /*99e0*/  LOP3.LUT P5, RZ, R9, 0xff, RZ, 0xc0, !PT ;  /* 0x000000ff09ff7812 */ /* 0x000fe400078ac0ff */
[----:B--2---:R-:W-:-:S02]  /*99f0*/  PRMT R8, R24, 0x9910, RZ ;  /* 0x0000991018087816 */ /* 0x004fc400000000ff */
[----:B-1----:R-:W-:-:S03]  /*9a00*/  PRMT R5, R24, 0xbb32, RZ ;  /* 0x0000bb3218057816 */ /* 0x002fc600000000ff */
[----:B------:R-:W-:Y:S01]  /*9a10*/  IMAD.MOV.U32 R7, RZ, RZ, R8 ;  /* 0x000000ffff077224 */ /* 0x000fe200078e0008 */
[----:B------:R-:W-:Y:S02]  /*9a20*/  ISETP.NE.AND P6, PT, R5, RZ, P6 ;  /* 0x000000ff0500720c */ /* 0x000fe400037c5270 */
[C---:B---3--:R-:W-:Y:S02]  /*9a30*/  PRMT R3, R20.reuse, 0x9910, RZ ;  /* 0x0000991014037816 */ /* 0x048fe400000000ff */
[----:B------:R-:W-:Y:S02]  /*9a40*/  ISETP.NE.AND P4, PT, R7, RZ, P4 ;  /* 0x000000ff0700720c */ /* 0x000fe40002785270 */
[----:B------:R-:W-:Y:S02]  /*9a50*/  PRMT R5, R20, 0xbb32, RZ ;  /* 0x0000bb3214057816 */ /* 0x000fe400000000ff */
[----:B------:R-:W-:Y:S02]  /*9a60*/  SEL R11, RZ, 0x1, !P4 ;  /* 0x00000001ff0b7807 */ /* 0x000fe40006000000 */
[----:B------:R-:W-:-:S02]  /*9a70*/  LOP3.LUT P4, RZ, R0, 0xff, RZ, 0xc0, !PT ;  /* 0x000000ff00ff7812 */ /* 0x000fc4000788c0ff */
[----:B------:R-:W-:Y:S02]  /*9a80*/  SEL R10, RZ, 0x1, !P6 ;  /* 0x00000001ff0a7807 */ /* 0x000fe40007000000 */
[----:B------:R-:W-:Y:S01]  /*9a90*/  MOV R0, R3 ;  /* 0x0000000300007202 */ /* 0x000fe20000000f00 */
[----:B------:R-:W-:Y:S01]  /*9aa0*/  IMAD.MOV.U32 R3, RZ, RZ, R5 ;  /* 0x000000ffff037224 */ /* 0x000fe200078e0005 */
[----:B------:R-:W-:Y:S02]  /*9ab0*/  ISETP.GE.U32.AND P6, PT, R6, c[0x0][0x168], PT ;  /* 0x00005a0006007a0c */ /* 0x000fe40003fc6070 */
[----:B------:R-:W-:Y:S02]  /*9ac0*/  ISETP.NE.AND P5, PT, R0, RZ, P5 ;  /* 0x000000ff0000720c */ /* 0x000fe40002fa5270 */
[----:B------:R-:W-:Y:S02]  /*9ad0*/  ISETP.NE.AND P0, PT, R3, RZ, P0 ;  /* 0x000000ff0300720c */ /* 0x000fe40000705270 */
[----:B----4-:R-:W-:-:S02]  /*9ae0*/  PRMT R0, R4, 0x9910, RZ ;  /* 0x0000991004007816 */ /* 0x010fc400000000ff */
[----:B------:R-:W-:Y:S02]  /*9af0*/  PRMT R3, R4, 0xbb32, RZ ;  /* 0x0000bb3204037816 */ /* 0x000fe400000000ff */
[C---:B-----5:R-:W-:Y:S02]  /*9b00*/  PRMT R5, R22.reuse, 0x9910, RZ ;  /* 0x0000991016057816 */ /* 0x060fe400000000ff */
[----:B------:R-:W-:Y:S02]  /*9b10*/  PRMT R6, R22, 0xbb32, RZ ;  /* 0x0000bb3216067816 */ /* 0x000fe400000000ff */
[----:B------:R-:W-:Y:S02]  /*9b20*/  ISETP.NE.AND P1, PT, R0, RZ, P1 ;  /* 0x000000ff0000720c */ /* 0x000fe40000f25270 */
[----:B------:R-:W-:Y:S02]  /*9b30*/  ISETP.NE.AND P2, PT, R3, RZ, P2 ;  /* 0x000000ff0300720c */ /* 0x000fe40001745270 */
[----:B------:R-:W-:-:S02]  /*9b40*/  ISETP.NE.AND P3, PT, R5, RZ, P3 ;  /* 0x000000ff0500720c */ /* 0x000fc40001f65270 */
[----:B------:R-:W-:Y:S02]  /*9b50*/  ISETP.NE.AND P4, PT, R6, RZ, P4 ;  /* 0x000000ff0600720c */ /* 0x000fe40002785270 */
        /* <DEDUP_REMOVED lines=8> */
.L_x_6163:
[C---:B------:R-:W-:Y:S02]  /*9be0*/  PRMT R13, R24.reuse, 0x7610, R13 ;  /* 0x00007610180d7816 */ /* 0x040fe4000000000d */
[----:B------:R-:W-:Y:S02]  /*9bf0*/  PRMT R14, R24, 0x7632, R14 ;  /* 0x00007632180e7816 */ /* 0x000fe4000000000e */
[----:B------:R-:W-:Y:S02]  /*9c00*/  PRMT R15, R20, 0x7610, R15 ;  /* 0x00007610140f7816 */ /* 0x000fe4000000000f */
[----:B------:R-:W-:Y:S02]  /*9c10*/  PRMT R21, R22, 0x7610, R21 ;  /* 0x0000761016157816 */ /* 0x000fe40000000015 */
[----:B------:R-:W-:Y:S02]  /*9c20*/  PRMT R20, R20, 0x7632, R20 ;  /* 0x0000763214147816 */ /* 0x000fe40000000014 */
[----:B------:R-:W-:-:S02]  /*9c30*/  PRMT R24, R4, 0x7610, R24 ;  /* 0x0000761004187816 */ /* 0x000fc40000000018 */
[----:B------:R-:W-:Y:S02]  /*9c40*/  PRMT R25, R4, 0x7632, R25 ;  /* 0x0000763204197816 */ /* 0x000fe40000000019 */
[----:B------:R-:W-:Y:S02]  /*9c50*/  PRMT R22, R22, 0x7632, R22 ;  /* 0x0000763216167816 */ /* 0x000fe40000000016 */
.L_x_6162:
[----:B------:R-:W-:Y:S05]  /*9c60*/  BSYNC B0 ;  /* 0x0000000000007941 */ /* 0x000fea0003800000 */
.L_x_6161:
        /* <DEDUP_REMOVED lines=31> */
.L_x_6166:
[----:B------:R-:W-:Y:S05]  /*9e60*/  BSYNC B0 ;  /* 0x0000000000007941 */ /* 0x000fea0003800000 */
.L_x_6165:
[----:B------:R-:W-:Y:S01]  /*9e70*/  BSSY B0, `(.L_x_6167) ;  /* 0x000002c000007945 */ /* 0x000fe20003800000 */
[----:B------:R-:W-:Y:S05]  /*9e80*/  @P1 BRA `(.L_x_6168) ;  /* 0x000002a000001947 */ /* 0x000fea0003800000 */
[----:B------:R-:W-:Y:S02]  /*9e90*/  IADD3 R12, R12, c[0x0][0x170], RZ ;  /* 0x00005c000c0c7a10 */ /* 0x000fe40007ffe0ff */
[----:B------:R-:W-:-:S02]  /*9ea0*/  PRMT R4, R13, 0x9910, RZ ;  /* 0x000099100d047816 */ /* 0x000fc400000000ff */
[----:B------:R-:W-:Y:S02]  /*9eb0*/  ISETP.GE.U32.AND P2, PT, R12, c[0x0][0x168], PT ;  /* 0x00005a000c007a0c */ /* 0x000fe40003f46070 */
[----:B------:R-:W-:Y:S02]  /*9ec0*/  PRMT R5, R14, 0x9910, RZ ;  /* 0x000099100e057816 */ /* 0x000fe400000000ff */
[----:B------:R-:W-:Y:S02]  /*9ed0*/  LOP3.LUT P0, RZ, R11, 0xff, RZ, 0xc0, !PT ;  /* 0x000000ff0bff7812 */ /* 0x000fe4000780c0ff */
[----:B------:R-:W-:Y:S02]  /*9ee0*/  LOP3.LUT P1, RZ, R10, 0xff, RZ, 0xc0, !PT ;  /* 0x000000ff0aff7812 */ /* 0x000fe4000782c0ff */
[----:B------:R-:W-:Y:S02]  /*9ef0*/  ISETP.NE.AND P0, PT, R4, RZ, P0 ;  /* 0x000000ff0400720c */ /* 0x000fe40000705270 */
[----:B------:R-:W-:-:S02]  /*9f00*/  ISETP.NE.AND P1, PT, R5, RZ, P1 ;  /* 0x000000ff0500720c */ /* 0x000fc40000f25270 */
[----:B------:R-:W-:Y:S02]  /*9f10*/  SEL R11, RZ, 0x1, !P0 ;  /* 0x00000001ff0b7807 */ /* 0x000fe40004000000 */
[----:B------:R-:W-:Y:S01]  /*9f20*/  SEL R10, RZ, 0x1, !P1 ;  /* 0x00000001ff0a7807 */ /* 0x000fe20004800000 */
[----:B------:R-:W-:Y:S05]  /*9f30*/  @P2 BRA `(.L_x_6168) ;  /* 0x000001f000002947 */ /* 0x000fea0003800000 */
[----:B------:R-:W-:Y:S02]  /*9f40*/  IADD3 R12, R12, c[0x0][0x170], RZ ;  /* 0x00005c000c0c7a10 */ /* 0x000fe40007ffe0ff */
[----:B------:R-:W-:Y:S02]  /*9f50*/  PRMT R4, R15, 0x9910, RZ ;  /* 0x000099100f047816 */ /* 0x000fe400000000ff */
[----:B------:R-:W-:Y:S02]  /*9f60*/  ISETP.GE.U32.AND P2, PT, R12, c[0x0][0x168], PT ;  /* 0x00005a000c007a0c */ /* 0x000fe40003f46070 */
[----:B------:R-:W-:Y:S02]  /*9f70*/  PRMT R5, R20, 0x9910, RZ ;  /* 0x0000991014057816 */ /* 0x000fe400000000ff */
[----:B------:R-:W-:-:S02]  /*9f80*/  LOP3.LUT P0, RZ, R9, 0xff, RZ, 0xc0, !PT ;  /* 0x000000ff09ff7812 */ /* 0x000fc4000780c0ff */
[----:B------:R-:W-:Y:S02]  /*9f90*/  LOP3.LUT P1, RZ, R8, 0xff, RZ, 0xc0, !PT ;  /* 0x000000ff08ff7812 */ /* 0x000fe4000782c0ff */
[----:B------:R-:W-:Y:S02]  /*9fa0*/  ISETP.NE.AND P0, PT, R4, RZ, P0 ;  /* 0x000000ff0400720c */ /* 0x000fe40000705270 */
[----:B------:R-:W-:Y:S02]  /*9fb0*/  ISETP.NE.AND P1, PT, R5, RZ, P1 ;  /* 0x000000ff0500720c */ /* 0x000fe40000f25270 */
[----:B------:R-:W-:Y:S02]  /*9fc0*/  SEL R9, RZ, 0x1, !P0 ;  /* 0x00000001ff097807 */ /* 0x000fe40004000000 */
[----:B------:R-:W-:Y:S01]  /*9fd0*/  SEL R8, RZ, 0x1, !P1 ;  /* 0x00000001ff087807 */ /* 0x000fe20004800000 */
[----:B------:R-:W-:Y:S05]  /*9fe0*/  @P2 BRA `(.L_x_6168) ;  /* 0x0000014000002947 */ /* 0x000fea0003800000 */
[----:B------:R-:W-:Y:S02]  /*9ff0*/  IADD3 R4, R12, c[0x0][0x170], RZ ;  /* 0x00005c000c047a10 */ /* 0x000fe40007ffe0ff */
[----:B------:R-:W-:-:S02]  /*a000*/  LOP3.LUT P2, RZ, R7, 0xff, RZ, 0xc0, !PT ;  /* 0x000000ff07ff7812 */ /* 0x000fc4000784c0ff */
[----:B------:R-:W-:Y:S02]  /*a010*/  ISETP.GE.U32.AND P3, PT, R4, c[0x0][0x168], PT ;  /* 0x00005a0004007a0c */ /* 0x000fe40003f66070 */
[----:B------:R-:W-:Y:S02]  /*a020*/  LOP3.LUT P1, RZ, R6, 0xff, RZ, 0xc0, !PT ;  /* 0x000000ff06ff7812 */ /* 0x000fe4000782c0ff */
[----:B------:R-:W-:Y:S02]  /*a030*/  PRMT R4, R24, 0x9910, RZ ;  /* 0x0000991018047816 */ /* 0x000fe400000000ff */
[----:B------:R-:W-:Y:S02]  /*a040*/  PRMT R5, R25, 0x9910, RZ ;  /* 0x0000991019057816 */ /* 0x000fe400000000ff */
[----:B------:R-:W-:Y:S02]  /*a050*/  ISETP.NE.AND P2, PT, R4, RZ, P2 ;  /* 0x000000ff0400720c */ /* 0x000fe40001745270 */
[----:B------:R-:W-:-:S03]  /*a060*/  ISETP.NE.AND P1, PT, R5, RZ, P1 ;  /* 0x000000ff0500720c */ /* 0x000fc60000f25270 */
[----:B------:R-:W-:Y:S02]  /*a070*/  @!P3 PRMT R6, R21, 0x9910, RZ ;  /* 0x000099101506b816 */ /* 0x000fe400000000ff */
[----:B------:R-:W-:Y:S02]  /*a080*/  @!P3 PRMT R7, R22, 0x9910, RZ ;  /* 0x000099101607b816 */ /* 0x000fe400000000ff */
[----:B------:R-:W-:Y:S02]  /*a090*/  @!P3 LOP3.LUT P0, RZ, R3, 0xff, RZ, 0xc0, !PT ;  /* 0x000000ff03ffb812 */ /* 0x000fe4000780c0ff */
[----:B------:R-:W-:Y:S02]  /*a0a0*/  @!P3 LOP3.LUT P4, RZ, R0, 0xff, RZ, 0xc0, !PT ;  /* 0x000000ff00ffb812 */ /* 0x000fe4000788c0ff */
[----:B------:R-:W-:Y:S02]  /*a0b0*/  @!P3 ISETP.NE.AND P0, PT, R6, RZ, P0 ;  /* 0x000000ff0600b20c */ /* 0x000fe40000705270 */
[----:B------:R-:W-:-:S02]  /*a0c0*/  @!P3 ISETP.NE.AND P4, PT, R7, RZ, P4 ;  /* 0x000000ff0700b20c */ /* 0x000fc40002785270 */
[----:B------:R-:W-:Y:S02]  /*a0d0*/  @!P3 SEL R4, RZ, 0x1, !P0 ;  /* 0x00000001ff04b807 */ /* 0x000fe40004000000 */
[----:B------:R-:W-:Y:S02]  /*a0e0*/  @!P3 SEL R5, RZ, 0x1, !P4 ;  /* 0x00000001ff05b807 */ /* 0x000fe40006000000 */
[----:B------:R-:W-:Y:S02]  /*a0f0*/  SEL R7, RZ, 0x1, !P2 ;  /* 0x00000001ff077807 */ /* 0x000fe40005000000 */
[----:B------:R-:W-:Y:S02]  /*a100*/  SEL R6, RZ, 0x1, !P1 ;  /* 0x00000001ff067807 */ /* 0x000fe40004800000 */
[----:B------:R-:W-:Y:S02]  /*a110*/  @!P3 PRMT R3, R4, 0x7610, R3 ;  /* 0x000076100403b816 */ /* 0x000fe40000000003 */
[----:B------:R-:W-:-:S02]  /*a120*/  @!P3 PRMT R0, R5, 0x7610, R0 ;  /* 0x000076100500b816 */ /* 0x000fc40000000000 */
.L_x_6168:
[----:B------:R-:W-:Y:S05]  /*a130*/  BSYNC B0 ;  /* 0x0000000000007941 */ /* 0x000fea0003800000 */
.L_x_6167:
[----:B------:R-:W-:Y:S02]  /*a140*/  LOP3.LUT P4, RZ, R8, 0xff, RZ, 0xc0, !PT ;  /* 0x000000ff08ff7812 */ /* 0x000fe4000788c0ff */
[----:B------:R-:W-:-:S02]  /*a150*/  LOP3.LUT P5, RZ, R10, 0xff, RZ, 0xc0, !PT ;  /* 0x000000ff0aff7812 */ /* 0x000fc400078ac0ff */
        /* <DEDUP_REMOVED lines=12> */
.L_x_6119:
[----:B------:R-:W-:Y:S05]  /*a220*/  BSYNC B6 ;  /* 0x0000000000067941 */ /* 0x000fea0003800000 */
.L_x_6118:
        /* <DEDUP_REMOVED lines=12> */
.L_x_6172:
        /* <DEDUP_REMOVED lines=22> */
.L_x_6171:
[----:B------:R-:W-:Y:S05]  /*a450*/  BSYNC B0 ;  /* 0x0000000000007941 */ /* 0x000fea0003800000 */
.L_x_6170:
[----:B------:R-:W-:Y:S01]  /*a460*/  MOV R4, R5 ;  /* 0x0000000500047202 */ /* 0x000fe20000000f00 */
[----:B------:R-:W-:Y:S05]  /*a470*/  @P2 BRA `(.L_x_6172) ;  /* 0xfffffe7000002947 */ /* 0x000fea000383ffff */
.L_x_6169:
        /* <DEDUP_REMOVED lines=16> */
.L_x_6177:
[----:B------:R-:W-:Y:S01]  /*a580*/  IMAD.IADD R0, R2, 0x1, R3 ;  /* 0x0000000102007824 */ /* 0x000fe200078e0203 */
[----:B------:R-:W-:Y:S01]  /*a590*/  WARPSYNC 0xffffffff ;  /* 0xffffffff00007948 */ /* 0x000fe20003800000 */
[----:B------:R-:W-:Y:S03]  /*a5a0*/  BAR.SYNC.DEFER_BLOCKING 0x0 ;  /* 0x0000000000007b1d */ /* 0x000fe60000010000 */
[----:B------:R-:W-:-:S03]  /*a5b0*/  ISETP.GE.U32.AND P0, PT, R0, c[0x0][0x0], PT ;  /* 0x0000000000007a0c */ /* 0x000fc60003f06070 */
[----:B------:R-:W-:Y:S01]  /*a5c0*/  BSSY B0, `(.L_x_6175) ;  /* 0x000000f000007945 */ /* 0x000fe20003800000 */
        /* <DEDUP_REMOVED lines=14> */
.L_x_6176:
[----:B------:R-:W-:Y:S05]  /*a6b0*/  BSYNC B0 ;  /* 0x0000000000007941 */ /* 0x000fea0003800000 */
.L_x_6175:
[----:B------:R-:W-:-:S04]  /*a6c0*/  SHF.R.S32.HI R3, RZ, 0x1, R3 ;  /* 0x00000001ff037819 */ /* 0x000fc80000011403 */
[----:B------:R-:W-:-:S13]  /*a6d0*/  ISETP.GE.AND P0, PT, R3, 0x20, PT ;  /* 0x000000200300780c */ /* 0x000fda0003f06270 */
[----:B------:R-:W-:Y:S05]  /*a6e0*/  @P0 BRA `(.L_x_6177) ;  /* 0xfffffe9000000947 */ /* 0x000fea000383ffff */
[----:B------:R-:W-:-:S05]  /*a6f0*/  IMAD.MOV.U32 R0, RZ, RZ, 0x20 ;  /* 0x00000020ff007424 */ /* 0x000fca00078e00ff */
.L_x_6174:
[----:B------:R-:W-:Y:S01]  /*a700*/  ISETP.GE.AND P0, PT, R0, 0x2, PT ;  /* 0x000000020000780c */ /* 0x000fe20003f06270 */
[----:B------:R-:W-:Y:S01]  /*a710*/  WARPSYNC 0xffffffff ;  /* 0xffffffff00007948 */ /* 0x000fe20003800000 */
[----:B------:R-:W-:Y:S11]  /*a720*/  BAR.SYNC.DEFER_BLOCKING 0x0 ;  /* 0x0000000000007b1d */ /* 0x000ff60000010000 */
[----:B------:R-:W-:Y:S05]  /*a730*/  @!P0 BRA `(.L_x_6173) ;  /* 0x0000010000008947 */ /* 0x000fea0003800000 */
[----:B------:R-:W-:Y:S02]  /*a740*/  IMAD.MOV.U32 R3, RZ, RZ, 0x1 ;  /* 0x00000001ff037424 */ /* 0x000fe400078e00ff */
.L_x_6178:
        /* <DEDUP_REMOVED lines=15> */
.L_x_6173:
        /* <DEDUP_REMOVED lines=202> */
.L_x_6179:
        /* <DEDUP_REMOVED lines=200> */
.L_x_6180:
        /* <DEDUP_REMOVED lines=214> */
.L_x_6182:
        /* <DEDUP_REMOVED lines=200> */
.L_x_6183:
        /* <DEDUP_REMOVED lines=11> */
.L_x_6185:
[----:B------:R-:W-:Y:S05]  /*dbf0*/  BSYNC B0 ;  /* 0x0000000000007941 */ /* 0x000fea0003800000 */
.L_x_6184:
        /* <DEDUP_REMOVED lines=13> */
.L_x_6187:
[----:B------:R-:W-:Y:S05]  /*dcd0*/  BSYNC B0 ;  /* 0x0000000000007941 */ /* 0x000fea0003800000 */
.L_x_6186:
        /* <DEDUP_REMOVED lines=31> */
.L_x_6189:
[----:B------:R-:W-:Y:S05]  /*ded0*/  BSYNC B0 ;  /* 0x0000000000007941 */ /* 0x000fea0003800000 */
.L_x_6188:
        /* <DEDUP_REMOVED lines=22> */
.L_x_6194:
        /* <DEDUP_REMOVED lines=15> */
.L_x_6193:
[----:B------:R-:W-:Y:S05]  /*e130*/  BSYNC B1 ;  /* 0x0000000000017941 */ /* 0x000fea0003800000 */
.L_x_6192:
[----:B------:R-:W-:Y:S05]  /*e140*/  BRA `(.L_x_6195) ;  /* 0x0000014000007947 */ /* 0x000fea0003800000 */
.L_x_6191:
[----:B------:R-:W-:Y:S02]  /*e150*/  ISETP.GE.U32.AND P0, PT, R23, c[0x0][0x178], PT ;  /* 0x00005e0017007a0c */ /* 0x000fe40003f06070 */
[----:B------:R-:W-:-:S11]  /*e160*/  PRMT R19, R18, 0x7610, R19 ;  /* 0x0000761012137816 */ /* 0x000fd60000000013 */
[----:B------:R-:W-:Y:S05]  /*e170*/  @P0 BRA `(.L_x_6195) ;  /* 0x0000011000000947 */ /* 0x000fea0003800000 */
[----:B------:R-:W-:Y:S01]  /*e180*/  PRMT R19, R18, 0x7610, R19 ;  /* 0x0000761012137816 */ /* 0x000fe20000000013 */
[----:B------:R-:W-:-:S04]  /*e190*/  IMAD.MOV.U32 R9, RZ, RZ, R23 ;  /* 0x000000ffff097224 */ /* 0x000fc800078e0017 */
.L_x_6196:
        /* <DEDUP_REMOVED lines=15> */
.L_x_6195:
[----:B------:R-:W-:Y:S05]  /*e290*/  BSYNC B0 ;  /* 0x0000000000007941 */ /* 0x000fea0003800000 */
.L_x_6190:
        /* <DEDUP_REMOVED lines=10> */
.L_x_6200:
        /* <DEDUP_REMOVED lines=21> */
.L_x_6199:
[----:B------:R-:W-:Y:S05]  /*e490*/  BSYNC B0 ;  /* 0x0000000000007941 */ /* 0x000fea0003800000 */
.L_x_6198:
[----:B------:R-:W-:Y:S01]  /*e4a0*/  IMAD.MOV.U32 R6, RZ, RZ, R8 ;  /* 0x000000ffff067224 */ /* 0x000fe200078e0008 */
[----:B------:R-:W-:Y:S05]  /*e4b0*/  @P3 BRA `(.L_x_6200) ;  /* 0xfffffe8000003947 */ /* 0x000fea000383ffff */
.L_x_6197:
        /* <DEDUP_REMOVED lines=13> */
.L_x_6205:
[----:B------:R-:W-:Y:S01]  /*e590*/  IMAD.IADD R6, R2, 0x1, R7 ;  /* 0x0000000102067824 */ /* 0x000fe200078e0207 */
        /* <DEDUP_REMOVED lines=17> */
.L_x_6204:
[----:B------:R-:W-:Y:S05]  /*e6b0*/  BSYNC B0 ;  /* 0x0000000000007941 */ /* 0x000fea0003800000 */
.L_x_6203:
[----:B------:R-:W-:-:S04]  /*e6c0*/  SHF.R.S32.HI R7, RZ, 0x1, R7 ;  /* 0x00000001ff077819 */ /* 0x000fc80000011407 */
[----:B------:R-:W-:-:S13]  /*e6d0*/  ISETP.GE.AND P0, PT, R7, 0x20, PT ;  /* 0x000000200700780c */ /* 0x000fda0003f06270 */
[----:B------:R-:W-:Y:S05]  /*e6e0*/  @P0 BRA `(.L_x_6205) ;  /* 0xfffffea000000947 */ /* 0x000fea000383ffff */
[----:B------:R-:W-:-:S04]  /*e6f0*/  IMAD.MOV.U32 R6, RZ, RZ, 0x20 ;  /* 0x00000020ff067424 */ /* 0x000fc800078e00ff */
.L_x_6202:
[----:B------:R-:W-:Y:S01]  /*e700*/  BAR.SYNC.DEFER_BLOCKING 0x0 ;  /* 0x0000000000007b1d */ /* 0x000fe20000010000 */
[----:B------:R-:W-:-:S13]  /*e710*/  ISETP.GE.AND P0, PT, R6, 0x2, PT ;  /* 0x000000020600780c */ /* 0x000fda0003f06270 */
[----:B------:R-:W-:Y:S05]  /*e720*/  @!P0 BRA `(.L_x_6201) ;  /* 0x0000010000008947 */ /* 0x000fea0003800000 */
[----:B------:R-:W-:Y:S02]  /*e730*/  IMAD.MOV.U32 R7, RZ, RZ, 0x1 ;  /* 0x00000001ff077424 */ /* 0x000fe400078e00ff */
.L_x_6206:
        /* <DEDUP_REMOVED lines=15> */
.L_x_6201:
        /* <DEDUP_REMOVED lines=11> */
[----:B------:R-:W-:Y:S02]  /*e8e0*/  LOP3.LUT P0, RZ, R18, 0xff, RZ, 0xc0, !PT ;  /* 0x000000ff12ff7812 */ /* 0x000fe4000780c0ff */
[----:B------:R-:W-:Y:S02]  /*e8f0*/  LOP3.LUT P1, RZ, R19, 0xff, RZ, 0xc0, !PT ;  /* 0x000000ff13ff7812 */ /* 0x000fe4000782c0ff */
[----:B--2---:R-:W-:Y:S02]  /*e900*/  ISETP.NE.AND P0, PT, R2, RZ, P0 ;  /* 0x000000ff0200720c */ /* 0x004fe40000705270 */
[----:B---3--:R-:W-:-:S02]  /*e910*/  ISETP.NE.AND P1, PT, R0, RZ, P1 ;  /* 0x000000ff0000720c */ /* 0x008fc40000f25270 */
[----:B------:R-:W-:Y:S02]  /*e920*/  SEL R18, RZ, 0x1, !P0 ;  /* 0x00000001ff127807 */ /* 0x000fe40004000000 */
[----:B------:R-:W-:-:S04]  /*e930*/  SEL R19, RZ, 0x1, !P1 ;  /* 0x00000001ff137807 */ /* 0x000fc80004800000 */
.L_x_6208:
        /* <DEDUP_REMOVED lines=24> */
.L_x_6210:
        /* <DEDUP_REMOVED lines=26> */
.L_x_6211:
[----:B------:R-:W-:Y:S02]  /*ec60*/  IADD3 R16, P1, R16, c[0x0][0x538], RZ ;  /* 0x00014e0010107a10 */ /* 0x000fe40007f3e0ff */
[----:B------:R-:W-:Y:S02]  /*ec70*/  LOP3.LUT P0, RZ, R19, 0xff, RZ, 0xc0, !PT ;  /* 0x000000ff13ff7812 */ /* 0x000fe4000780c0ff */
[----:B------:R-:W-:Y:S02]  /*ec80*/  IADD3.X R17, RZ, c[0x0][0x53c], RZ, P1, !PT ;  /* 0x00014f00ff117a10 */ /* 0x000fe40000ffe4ff */
[----:B0-----:R-:W-:-:S05]  /*ec90*/  SEL R3, RZ, 0x1, !P0 ;  /* 0x00000001ff037807 */ /* 0x001fca0004000000 */
[----:B------:R-:W-:Y:S01]  /*eca0*/  STG.E.U8 [R16.64], R3 ;  /* 0x0000000310007986 */ /* 0x000fe2000c101124 */
[----:B------:R-:W-:Y:S05]  /*ecb0*/  EXIT ;  /* 0x000000000000794d */ /* 0x000fea0003800000 */
.L_x_6209:
[----:B------:R-:W-:Y:S04]  /*ecc0*/  STG.E.U8 [R4.64], R18 ;  /* 0x0000001204007986 */ /* 0x000fe8000c101124 */
[----:B------:R-:W-:Y:S01]  /*ecd0*/  STG.E.U8 [R4.64+0x1], R19 ;  /* 0x0000011304007986 */ /* 0x000fe2000c101124 */
[----:B------:R-:W-:Y:S05]  /*ece0*/  EXIT ;  /* 0x000000000000794d */ /* 0x000fea0003800000 */
.L_x_6207:
[----:B------:R-:W-:Y:S02]  /*ecf0*/  ISETP.NE.AND P2, PT, RZ, UR38, PT ;  /* 0x00000026ff007c0c */ /* 0x000fe4000bf45270 */
[----:B------:R-:W-:Y:S02]  /*ed00*/  IADD3 R2, P0, R17, c[0x0][0x538], RZ ;  /* 0x00014e0011027a10 */ /* 0x000fe40007f1e0ff */
[----:B------:R-:W-:-:S03]  /*ed10*/  IADD3 R4, P1, R16, c[0x0][0x538], RZ ;  /* 0x00014e0010047a10 */ /* 0x000fc60007f3e0ff */
[----:B------:R-:W-:Y:S02]  /*ed20*/  IMAD.X R3, RZ, RZ, c[0x0][0x53c], P0 ;  /* 0x00014f00ff037624 */ /* 0x000fe400000e06ff */
[----:B------:R-:W-:-:S04]  /*ed30*/  IMAD.X R5, RZ, RZ, c[0x0][0x53c], P1 ;  /* 0x00014f00ff057624 */ /* 0x000fc800008e06ff */
[----:B------:R-:W2:Y:S04]  /*ed40*/  @P2 LDG.E.U8 R6, [R2.64] ;  /* 0x0000002402062981 */ /* 0x000ea8000c1e1100 */
[----:B0-----:R-:W3:Y:S01]  /*ed50*/  @P2 LDG.E.U8 R0, [R4.64] ;  /* 0x0000002404002981 */ /* 0x001ee2000c1e1100 */
        /* <DEDUP_REMOVED lines=34> */
.L_x_6213:
        /* <DEDUP_REMOVED lines=26> */
.L_x_6214:
[----:B------:R-:W-:Y:S02]  /*f120*/  IADD3 R16, P1, R16, c[0x0][0x538], RZ ;  /* 0x00014e0010107a10 */ /* 0x000fe40007f3e0ff */
[----:B------:R-:W-:-:S03]  /*f130*/  LOP3.LUT P0, RZ, R19, 0xff, RZ, 0xc0, !PT ;  /* 0x000000ff13ff7812 */ /* 0x000fc6000780c0ff */
[----:B------:R-:W-:Y:S01]  /*f140*/  IMAD.X R17, RZ, RZ, c[0x0][0x53c], P1 ;  /* 0x00014f00ff117624 */ /* 0x000fe200008e06ff */
[----:B0-----:R-:W-:-:S05]  /*f150*/  SEL R3, RZ, 0x1, !P0 ;  /* 0x00000001ff037807 */ /* 0x001fca0004000000 */
[----:B------:R-:W-:Y:S01]  /*f160*/  STG.E.U8 [R16.64], R3 ;  /* 0x0000000310007986 */ /* 0x000fe2000c101124 */
[----:B------:R-:W-:Y:S05]  /*f170*/  EXIT ;  /* 0x000000000000794d */ /* 0x000fea0003800000 */
.L_x_6212:
[----:B------:R-:W-:Y:S02]  /*f180*/  LOP3.LUT P0, RZ, R18, 0xff, RZ, 0xc0, !PT ;  /* 0x000000ff12ff7812 */ /* 0x000fe4000780c0ff */
[----:B------:R-:W-:Y:S02]  /*f190*/  LOP3.LUT P1, RZ, R19, 0xff, RZ, 0xc0, !PT ;  /* 0x000000ff13ff7812 */ /* 0x000fe4000782c0ff */
[----:B------:R-:W-:Y:S02]  /*f1a0*/  SEL R7, RZ, 0x1, !P0 ;  /* 0x00000001ff077807 */ /* 0x000fe40004000000 */
[----:B------:R-:W-:-:S03]  /*f1b0*/  SEL R9, RZ, 0x1, !P1 ;  /* 0x00000001ff097807 */ /* 0x000fc60004800000 */
[----:B------:R-:W-:Y:S04]  /*f1c0*/  STG.E.U8 [R2.64], R7 ;  /* 0x0000000702007986 */ /* 0x000fe8000c101124 */
[----:B------:R-:W-:Y:S01]  /*f1d0*/  STG.E.U8 [R4.64], R9 ;  /* 0x0000000904007986 */ /* 0x000fe2000c101124 */
[----:B------:R-:W-:Y:S05]  /*f1e0*/  EXIT ;  /* 0x000000000000794d */ /* 0x000fea0003800000 */
.L_x_6181:
        /* <DEDUP_REMOVED lines=24> */
.L_x_6216:
        /* <DEDUP_REMOVED lines=24> */
.L_x_6218:
        /* <DEDUP_REMOVED lines=26> */
.L_x_6219:
[----:B0-----:R-:W-:Y:S02]  /*f690*/  IADD3 R2, P1, R19, c[0x0][0x538], RZ ;  /* 0x00014e0013027a10 */ /* 0x001fe40007f3e0ff */
[----:B------:R-:W-:-:S03]  /*f6a0*/  LOP3.LUT P0, RZ, R25, 0xff, RZ, 0xc0, !PT ;  /* 0x000000ff19ff7812 */ /* 0x000fc6000780c0ff */
[----:B------:R-:W-:Y:S01]  /*f6b0*/  IMAD.X R3, RZ, RZ, c[0x0][0x53c], P1 ;  /* 0x00014f00ff037624 */ /* 0x000fe200008e06ff */
[----:B------:R-:W-:-:S05]  /*f6c0*/  SEL R5, RZ, 0x1, !P0 ;  /* 0x00000001ff057807 */ /* 0x000fca0004000000 */
[----:B------:R-:W-:Y:S01]  /*f6d0*/  STG.E.U8 [R2.64], R5 ;  /* 0x0000000502007986 */ /* 0x000fe2000c101124 */
[----:B------:R-:W-:Y:S05]  /*f6e0*/  EXIT ;  /* 0x000000000000794d */ /* 0x000fea0003800000 */
.L_x_6217:
[----:B------:R-:W-:Y:S04]  /*f6f0*/  STG.E.U8 [R4.64], R22 ;  /* 0x0000001604007986 */ /* 0x000fe8000c101124 */
[----:B------:R-:W-:Y:S01]  /*f700*/  STG.E.U8 [R4.64+0x1], R25 ;  /* 0x0000011904007986 */ /* 0x000fe2000c101124 */
[----:B------:R-:W-:Y:S05]  /*f710*/  EXIT ;  /* 0x000000000000794d */ /* 0x000fea0003800000 */
.L_x_6215:
        /* <DEDUP_REMOVED lines=41> */
.L_x_6221:
        /* <DEDUP_REMOVED lines=26> */
.L_x_6222:
[----:B0-----:R-:W-:Y:S02]  /*fb50*/  IADD3 R2, P1, R19, c[0x0][0x538], RZ ;  /* 0x00014e0013027a10 */ /* 0x001fe40007f3e0ff */
[----:B------:R-:W-:-:S03]  /*fb60*/  LOP3.LUT P0, RZ, R25, 0xff, RZ, 0xc0, !PT ;  /* 0x000000ff19ff7812 */ /* 0x000fc6000780c0ff */
[----:B------:R-:W-:Y:S01]  /*fb70*/  IMAD.X R3, RZ, RZ, c[0x0][0x53c], P1 ;  /* 0x00014f00ff037624 */ /* 0x000fe200008e06ff */
[----:B------:R-:W-:-:S05]  /*fb80*/  SEL R5, RZ, 0x1, !P0 ;  /* 0x00000001ff057807 */ /* 0x000fca0004000000 */
[----:B------:R-:W-:Y:S01]  /*fb90*/  STG.E.U8 [R2.64], R5 ;  /* 0x0000000502007986 */ /* 0x000fe2000c101124 */
[----:B------:R-:W-:Y:S05]  /*fba0*/  EXIT ;  /* 0x000000000000794d */ /* 0x000fea0003800000 */
.L_x_6220:
[----:B------:R-:W-:Y:S02]  /*fbb0*/  LOP3.LUT P0, RZ, R22, 0xff, RZ, 0xc0, !PT ;  /* 0x000000ff16ff7812 */ /* 0x000fe4000780c0ff */
[----:B------:R-:W-:Y:S02]  /*fbc0*/  LOP3.LUT P1, RZ, R25, 0xff, RZ, 0xc0, !PT ;  /* 0x000000ff19ff7812 */ /* 0x000fe4000782c0ff */
[----:B------:R-:W-:Y:S02]  /*fbd0*/  SEL R7, RZ, 0x1, !P0 ;  /* 0x00000001ff077807 */ /* 0x000fe40004000000 */
[----:B------:R-:W-:-:S03]  /*fbe0*/  SEL R9, RZ, 0x1, !P1 ;  /* 0x00000001ff097807 */ /* 0x000fc60004800000 */
[----:B------:R-:W-:Y:S04]  /*fbf0*/  STG.E.U8 [R2.64], R7 ;  /* 0x0000000702007986 */ /* 0x000fe8000c101124 */
[----:B------:R-:W-:Y:S01]  /*fc00*/  STG.E.U8 [R4.64], R9 ;  /* 0x0000000904007986 */ /* 0x000fe2000c101124 */
[----:B------:R-:W-:Y:S05]  /*fc10*/  EXIT ;  /* 0x000000000000794d */ /* 0x000fea0003800000 */
.L_x_6223:
        /* <DEDUP_REMOVED lines=14> */
.L_x_7671:


//--------------------- .text._ZN2at6native13reduce_kernelILi128ELi4ENS0_8ReduceOpIsNS0_14func_wrapper_tIbZZZNS0_15and_kernel_cudaERNS_14TensorIteratorEENKUlvE_clEvENKUlvE3_clEvEUlbsE_EEjbLi4ELi4EEEEEvT1_ --------------------------
	.section	.text._ZN2at6native13reduce_kernelILi128ELi4ENS0_8ReduceOpIsNS0_14func_wrapper_tIbZZZNS0_15and_kernel_cudaERNS_14TensorIteratorEENKUlvE_clEvENKUlvE3_clEvEUlbsE_EEjbLi4ELi4EEEEEvT1_,"ax",@progbits
	.sectioninfo	@"SHI_REGISTERS=48"
	.align	128
        .global         _ZN2at6native13reduce_kernelILi128ELi4ENS0_8ReduceOpIsNS0_14func_wrapper_tIbZZZNS0_15and_kernel_cudaERNS_14TensorIteratorEENKUlvE_clEvENKUlvE3_clEvEUlbsE_EEjbLi4ELi4EEEEEvT1_
        .type           _ZN2at6native13reduce_kernelILi128ELi4ENS0_8ReduceOpIsNS0_14func_wrapper_tIbZZZNS0_15and_kernel_cudaERNS_14TensorIteratorEENKUlvE_clEvENKUlvE3_clEvEUlbsE_EEjbLi4ELi4EEEEEvT1_,@function
        .size           _ZN2at6native13reduce_kernelILi128ELi4ENS0_8ReduceOpIsNS0_14func_wrapper_tIbZZZNS0_15and_kernel_cudaERNS_14TensorIteratorEENKUlvE_clEvENKUlvE3_clEvEUlbsE_EEjbLi4ELi4EEEEEvT1_,(.L_x_7672 - _ZN2at6native13reduce_kernelILi128ELi4ENS0_8ReduceOpIsNS0_14func_wrapper_tIbZZZNS0_15and_kernel_cudaERNS_14TensorIteratorEENKUlvE_clEvENKUlvE3_clEvEUlbsE_EEjbLi4ELi4EEEEEvT1_)
        .other          _ZN2at6native13reduce_kernelILi128ELi4ENS0_8ReduceOpIsNS0_14func_wrapper_tIbZZZNS0_15and_kernel_cudaERNS_14TensorIteratorEENKUlvE_clEvENKUlvE3_clEvEUlbsE_EEjbLi4ELi4EEEEEvT1_,@"STO_CUDA_ENTRY STV_DEFAULT"
_ZN2at6native13reduce_kernelILi128ELi4ENS0_8ReduceOpIsNS0_14func_wrapper_tIbZZZNS0_15and_kernel_cudaERNS_14TensorIteratorEENKUlvE_clEvENKUlvE3_clEvEUlbsE_EEjbLi4ELi4EEEEEvT1_:
.text._ZN2at6native13reduce_kernelILi128ELi4ENS0_8ReduceOpIsNS0_14func_wrapper_tIbZZZNS0_15and_kernel_cudaERNS_14TensorIteratorEENKUlvE_clEvENKUlvE3_clEvEUlbsE_EEjbLi4ELi4EEEEEvT1_:
        /* <DEDUP_REMOVED lines=213> */
.L_x_6224:
        /* <DEDUP_REMOVED lines=51> */
.L_x_6233:
[----:B------:R-:W-:Y:S05]  /*1080*/  BSYNC B2 ;  /* 0x0000000000027941 */ /* 0x000fea0003800000 */
.L_x_6232:
[----:B------:R-:W-:-:S04]  /*1090*/  PRMT R3, R3, 0x9910, RZ ;  /* 0x0000991003037816 */ /* 0x000fc800000000ff */
[----:B------:R-:W-:-:S13]  /*10a0*/  ISETP.NE.AND P0, PT, R3, RZ, PT ;  /* 0x000000ff0300720c */ /* 0x000fda0003f05270 */
[----:B------:R-:W-:Y:S05]  /*10b0*/  @!P0 BRA `(.L_x_6231) ;  /* 0x0000009000008947 */ /* 0x000fea0003800000 */
[----:B------:R-:W-:-:S05]  /*10c0*/  IADD3 R3, P0, R2, -R7, RZ ;  /* 0x8000000702037210 */ /* 0x000fca0007f1e0ff */
[----:B------:R-:W-:Y:S01]  /*10d0*/  IMAD.X R5, RZ, RZ, -0x1, P0 ;  /* 0xffffffffff057424 */ /* 0x000fe200000e06ff */
[----:B------:R-:W-:-:S04]  /*10e0*/  LEA R4, P0, R3, R18, 0x1 ;  /* 0x0000001203047211 */ /* 0x000fc800078008ff */
[----:B------:R-:W-:-:S05]  /*10f0*/  LEA.HI.X R5, R3, R19, R5, 0x1, P0 ;  /* 0x0000001303057211 */ /* 0x000fca00000f0c05 */
[----:B------:R-:W2:Y:S01]  /*1100*/  LDG.E.U16 R4, [R4.64] ;  /* 0x0000002404047981 */ /* 0x000ea2000c1e1500 */
[----:B------:R-:W-:Y:S02]  /*1110*/  PRMT R0, R0, 0x9910, RZ ;  /* 0x0000991000007816 */ /* 0x000fe400000000ff */
[----:B--2---:R-:W-:-:S04]  /*1120*/  ISETP.NE.AND P0, PT, R4, RZ, PT ;  /* 0x000000ff0400720c */ /* 0x004fc80003f05270 */
[----:B------:R-:W-:-:S04]  /*1130*/  ISETP.NE.AND P0, PT, R0, RZ, P0 ;  /* 0x000000ff0000720c */ /* 0x000fc80000705270 */
[----:B------:R-:W-:-:S04]  /*1140*/  SEL R0, RZ, 0x1, !P0 ;  /* 0x00000001ff007807 */ /* 0x000fc80004000000 */
.L_x_6231:
[----:B------:R-:W-:Y:S05]  /*1150*/  BSYNC B1 ;  /* 0x0000000000017941 */ /* 0x000fea0003800000 */
.L_x_6230:
[C---:B------:R-:W-:Y:S02]  /*1160*/  IADD3 R5, P0, -R7.reuse, 0x4, RZ ;  /* 0x0000000407057810 */ /* 0x040fe40007f1e1ff */
[----:B------:R-:W-:Y:S02]  /*1170*/  IADD3 R3, R7, c[0x0][0x168], RZ ;  /* 0x00005a0007037a10 */ /* 0x000fe40007ffe0ff */
[----:B------:R-:W-:Y:S01]  /*1180*/  LEA R18, P1, R5, R18, 0x1 ;  /* 0x0000001205127211 */ /* 0x000fe200078208ff */
[----:B------:R-:W-:Y:S01]  /*1190*/  IMAD.X R4, RZ, RZ, -0x1, P0 ;  /* 0xffffffffff047424 */ /* 0x000fe200000e06ff */
[----:B------:R-:W-:-:S04]  /*11a0*/  IADD3 R3, R3, -0x4, RZ ;  /* 0xfffffffc03037810 */ /* 0x000fc80007ffe0ff */
[----:B------:R-:W-:Y:S02]  /*11b0*/  LEA.HI.X R19, R5, R19, R4, 0x1, P1 ;  /* 0x0000001305137211 */ /* 0x000fe400008f0c04 */
.L_x_6229:
[----:B------:R-:W-:Y:S05]  /*11c0*/  BSYNC B0 ;  /* 0x0000000000007941 */ /* 0x000fea0003800000 */
.L_x_6228:
        /* <DEDUP_REMOVED lines=13> */
.L_x_6236:
        /* <DEDUP_REMOVED lines=24> */
.L_x_6235:
[----:B------:R-:W-:Y:S05]  /*1420*/  BSYNC B0 ;  /* 0x0000000000007941 */ /* 0x000fea0003800000 */
.L_x_6234:
        /* <DEDUP_REMOVED lines=8> */
.L_x_6238:
[----:B------:R-:W-:Y:S05]  /*14b0*/  BSYNC B0 ;  /* 0x0000000000007941 */ /* 0x000fea0003800000 */
.L_x_6237:
        /* <DEDUP_REMOVED lines=13> */
.L_x_6240:
[----:B------:R-:W-:Y:S05]  /*1590*/  BSYNC B0 ;  /* 0x0000000000007941 */ /* 0x000fea0003800000 */
.L_x_6239:
        /* <DEDUP_REMOVED lines=11> */
.L_x_6227:
        /* <DEDUP_REMOVED lines=48> */
.L_x_6251:
[----:B------:R-:W-:Y:S01]  /*1950*/  HFMA2.MMA R30, -RZ, RZ, 0, 0 ;  /* 0x00000000ff1e7435 */ /* 0x000fe200000001ff */
[----:B------:R-:W-:Y:S01]  /*1960*/  IMAD.MOV.U32 R27, RZ, RZ, RZ ;  /* 0x000000ffff1b7224 */ /* 0x000fe200078e00ff */
        /* <DEDUP_REMOVED lines=210> */
.L_x_6246:
[----:B------:R-:W-:-:S04]  /*2690*/  LOP3.LUT R25, R27, 0xfffffff8, RZ, 0xc0, !PT ;  /* 0xfffffff81b197812 */ /* 0x000fc800078ec0ff */
[----:B------:R-:W-:-:S04]  /*26a0*/  IADD3 R24, P0, R18, R25, RZ ;  /* 0x0000001912187210 */ /* 0x000fc80007f1e0ff */
[----:B------:R-:W-:-:S06]  /*26b0*/  IADD3.X R25, RZ, R19, RZ, P0, !PT ;  /* 0x00000013ff197210 */ /* 0x000fcc00007fe4ff */
        /* <DEDUP_REMOVED lines=226> */
.L_x_6247:
        /* <DEDUP_REMOVED lines=221> */
.L_x_6248:
        /* <DEDUP_REMOVED lines=219> */
.L_x_6249:
[----:B------:R-:W-:-:S04]  /*5060*/  LOP3.LUT R25, R38, 0xfffffff8, RZ, 0xc0, !PT ;  /* 0xfffffff826197812 */ /* 0x000fc800078ec0ff */
[----:B------:R-:W-:-:S05]  /*5070*/  IADD3 R24, P0, R18, R25, RZ ;  /* 0x0000001912187210 */ /* 0x000fca0007f1e0ff */
[----:B------:R-:W-:-:S06]  /*5080*/  IMAD.X R25, RZ, RZ, R19, P0 ;  /* 0x000000ffff197224 */ /* 0x000fcc00000e0613 */
[----:B------:R-:W2:Y:S01]  /*5090*/  LDG.E.64 R24, [R24.64] ;  /* 0x0000002418187981 */ /* 0x000ea2000c1e1b00 */
[----:B------:R-:W-:Y:S02]  /*50a0*/  LOP3.LUT P3, RZ, R5, 0xff, RZ, 0xc0, !PT ;  /* 0x000000ff05ff7812 */ /* 0x000fe4000786c0ff */
[----:B------:R-:W-:Y:S02]  /*50b0*/  LOP3.LUT P1, RZ, R6, 0xff, RZ, 0xc0, !PT ;  /* 0x000000ff06ff7812 */ /* 0x000fe4000782c0ff */
[----:B------:R-:W-:Y:S02]  /*50c0*/  PRMT R5, R26, 0x9910, RZ ;  /* 0x000099101a057816 */ /* 0x000fe400000000ff */
[----:B------:R-:W-:Y:S02]  /*50d0*/  PRMT R6, R27, 0x9910, RZ ;  /* 0x000099101b067816 */ /* 0x000fe400000000ff */
[----:B------:R-:W-:Y:S01]  /*50e0*/  LOP3.LUT P2, RZ, R4, 0xff, RZ, 0xc0, !PT ;  /* 0x000000ff04ff7812 */ /* 0x000fe2000784c0ff */
[----:B------:R-:W-:Y:S01]  /*50f0*/  IMAD.MOV.U32 R4, RZ, RZ, R5 ;  /* 0x000000ffff047224 */ /* 0x000fe200078e0005 */
[----:B------:R-:W-:Y:S01]  /*5100*/  LOP3.LUT P4, RZ, R7, 0xff, RZ, 0xc0, !PT ;  /* 0x000000ff07ff7812 */ /* 0x000fe2000788c0ff */
[----:B------:R-:W-:Y:S01]  /*5110*/  IMAD.MOV.U32 R5, RZ, RZ, R6 ;  /* 0x000000ffff057224 */ /* 0x000fe200078e0006 */
[----:B------:R-:W-:-:S02]  /*5120*/  PRMT R6, R28, 0x9910, RZ ;  /* 0x000099101c067816 */ /* 0x000fc400000000ff */
[----:B------:R-:W-:Y:S02]  /*5130*/  ISETP.NE.AND P4, PT, R4, RZ, P4 ;  /* 0x000000ff0400720c */ /* 0x000fe40002785270 */
[----:B------:R-:W-:Y:S02]  /*5140*/  ISETP.NE.AND P1, PT, R5, RZ, P1 ;  /* 0x000000ff0500720c */ /* 0x000fe40000f25270 */
[----:B------:R-:W-:Y:S02]  /*5150*/  MOV R4, R6 ;  /* 0x0000000600047202 */ /* 0x000fe40000000f00 */
[----:B------:R-:W-:Y:S02]  /*5160*/  PRMT R5, R29, 0x9910, RZ ;  /* 0x000099101d057816 */ /* 0x000fe400000000ff */
[----:B------:R-:W-:Y:S02]  /*5170*/  ISETP.NE.AND P3, PT, R4, RZ, P3 ;  /* 0x000000ff0400720c */ /* 0x000fe40001f65270 */
[----:B------:R-:W-:Y:S01]  /*5180*/  SEL R6, RZ, 0x1, !P1 ;  /* 0x00000001ff067807 */ /* 0x000fe20004800000 */
[----:B------:R-:W-:Y:S01]  /*5190*/  IMAD.MOV.U32 R4, RZ, RZ, R5 ;  /* 0x000000ffff047224 */ /* 0x000fe200078e0005 */
[----:B------:R-:W-:-:S02]  /*51a0*/  LOP3.LUT P1, RZ, R15, 0xff, RZ, 0xc0, !PT ;  /* 0x000000ff0fff7812 */ /* 0x000fc4000782c0ff */
[----:B------:R-:W-:Y:S02]  /*51b0*/  PRMT R15, R30, 0x9910, RZ ;  /* 0x000099101e0f7816 */ /* 0x000fe400000000ff */
[----:B------:R-:W-:Y:S02]  /*51c0*/  ISETP.NE.AND P2, PT, R4, RZ, P2 ;  /* 0x000000ff0400720c */ /* 0x000fe40001745270 */
[----:B------:R-:W-:Y:S02]  /*51d0*/  SEL R5, RZ, 0x1, !P3 ;  /* 0x00000001ff057807 */ /* 0x000fe40005800000 */
[----:B------:R-:W-:Y:S01]  /*51e0*/  LOP3.LUT P3, RZ, R14, 0xff, RZ, 0xc0, !PT ;  /* 0x000000ff0eff7812 */ /* 0x000fe2000786c0ff */
[----:B------:R-:W-:Y:S01]  /*51f0*/  IMAD.MOV.U32 R14, RZ, RZ, R15 ;  /* 0x000000ffff0e7224 */ /* 0x000fe200078e000f */
[----:B------:R-:W-:Y:S02]  /*5200*/  SEL R4, RZ, 0x1, !P2 ;  /* 0x00000001ff047807 */ /* 0x000fe40005000000 */
[----:B------:R-:W-:-:S02]  /*5210*/  LOP3.LUT P2, RZ, R13, 0xff, RZ, 0xc0, !PT ;  /* 0x000000ff0dff7812 */ /* 0x000fc4000784c0ff */
[----:B------:R-:W-:Y:S02]  /*5220*/  LOP3.LUT P0, RZ, R21, 0xff, RZ, 0xc0, !PT ;  /* 0x000000ff15ff7812 */ /* 0x000fe4000780c0ff */
[----:B------:R-:W-:Y:S02]  /*5230*/  LOP3.LUT P5, RZ, R20, 0xff, RZ, 0xc0, !PT ;  /* 0x000000ff14ff7812 */ /* 0x000fe400078ac0ff */
[----:B------:R-:W-:Y:S02]  /*5240*/  PRMT R13, R31, 0x9910, RZ ;  /* 0x000099101f0d7816 */ /* 0x000fe400000000ff */
[----:B------:R-:W-:Y:S02]  /*5250*/  PRMT R15, R32, 0x9910, RZ ;  /* 0x00009910200f7816 */ /* 0x000fe400000000ff */
[----:B------:R-:W-:Y:S02]  /*5260*/  SEL R7, RZ, 0x1, !P4 ;  /* 0x00000001ff077807 */ /* 0x000fe40006000000 */
[----:B------:R-:W-:-:S02]  /*5270*/  LOP3.LUT P4, RZ, R16, 0xff, RZ, 0xc0, !PT ;  /* 0x000000ff10ff7812 */ /* 0x000fc4000788c0ff */
[----:B------:R-:W-:Y:S01]  /*5280*/  ISETP.NE.AND P0, PT, R14, RZ, P0 ;  /* 0x000000ff0e00720c */ /* 0x000fe20000705270 */
[----:B------:R-:W-:Y:S01]  /*5290*/  IMAD.MOV.U32 R14, RZ, RZ, R15 ;  /* 0x000000ffff0e7224 */ /* 0x000fe200078e000f */
[----:B------:R-:W-:Y:S02]  /*52a0*/  ISETP.NE.AND P5, PT, R13, RZ, P5 ;  /* 0x000000ff0d00720c */ /* 0x000fe40002fa5270 */
[----:B------:R-:W-:Y:S02]  /*52b0*/  PRMT R16, R33, 0x9910, RZ ;  /* 0x0000991021107816 */ /* 0x000fe400000000ff */
[----:B------:R-:W-:Y:S02]  /*52c0*/  PRMT R13, R34, 0x9910, RZ ;  /* 0x00009910220d7816 */ /* 0x000fe400000000ff */
[----:B------:R-:W-:Y:S02]  /*52d0*/  SEL R21, RZ, 0x1, !P0 ;  /* 0x00000001ff157807 */ /* 0x000fe40004000000 */
[----:B------:R-:W-:-:S02]  /*52e0*/  SEL R20, RZ, 0x1, !P5 ;  /* 0x00000001ff147807 */ /* 0x000fc40006800000 */
[----:B------:R-:W-:Y:S01]  /*52f0*/  LOP3.LUT P0, RZ, R12, 0xff, RZ, 0xc0, !PT ;  /* 0x000000ff0cff7812 */ /* 0x000fe2000780c0ff */
[----:B------:R-:W-:Y:S01]  /*5300*/  IMAD.MOV.U32 R12, RZ, RZ, R16 ;  /* 0x000000ffff0c7224 */ /* 0x000fe200078e0010 */
[----:B------:R-:W-:Y:S01]  /*5310*/  LOP3.LUT P5, RZ, R11, 0xff, RZ, 0xc0, !PT ;  /* 0x000000ff0bff7812 */ /* 0x000fe200078ac0ff */
[----:B------:R-:W-:Y:S01]  /*5320*/  IMAD.MOV.U32 R11, RZ, RZ, R13 ;  /* 0x000000ffff0b7224 */ /* 0x000fe200078e000d */
[----:B------:R-:W-:Y:S02]  /*5330*/  ISETP.NE.AND P4, PT, R14, RZ, P4 ;  /* 0x000000ff0e00720c */ /* 0x000fe40002785270 */
[----:B------:R-:W-:Y:S02]  /*5340*/  ISETP.NE.AND P1, PT, R12, RZ, P1 ;  /* 0x000000ff0c00720c */ /* 0x000fe40000f25270 */
[----:B------:R-:W-:Y:S02]  /*5350*/  SEL R16, RZ, 0x1, !P4 ;  /* 0x00000001ff107807 */ /* 0x000fe40006000000 */
[----:B------:R-:W-:-:S02]  /*5360*/  ISETP.NE.AND P3, PT, R11, RZ, P3 ;  /* 0x000000ff0b00720c */ /* 0x000fc40001f65270 */
[----:B------:R-:W-:Y:S02]  /*5370*/  LOP3.LUT P4, RZ, R10, 0xff, RZ, 0xc0, !PT ;  /* 0x000000ff0aff7812 */ /* 0x000fe4000788c0ff */
[----:B------:R-:W-:Y:S02]  /*5380*/  IADD3 R3, R3, c[0x0][0x170], RZ ;  /* 0x00005c0003037a10 */ /* 0x000fe40007ffe0ff */
[----:B------:R-:W-:Y:S02]  /*5390*/  MOV R12, c[0x0][0x170] ;  /* 0x00005c00000c7a02 */ /* 0x000fe40000000f00 */
[----:B------:R-:W-:Y:S02]  /*53a0*/  PRMT R10, R36, 0x9910, RZ ;  /* 0x00009910240a7816 */ /* 0x000fe400000000ff */
[----:B------:R-:W-:Y:S02]  /*53b0*/  SEL R14, RZ, 0x1, !P3 ;  /* 0x00000001ff0e7807 */ /* 0x000fe40005800000 */
[----:B------:R-:W-:-:S02]  /*53c0*/  SEL R15, RZ, 0x1, !P1 ;  /* 0x00000001ff0f7807 */ /* 0x000fc40004800000 */
[----:B------:R-:W-:Y:S01]  /*53d0*/  LOP3.LUT P3, RZ, R8, 0xff, RZ, 0xc0, !PT ;  /* 0x000000ff08ff7812 */ /* 0x000fe2000786c0ff */
[----:B------:R-:W-:Y:S01]  /*53e0*/  IMAD R8, R12, 0x3, R3 ;  /* 0x000000030c087824 */ /* 0x000fe200078e0203 */
[----:B------:R-:W-:Y:S02]  /*53f0*/  LOP3.LUT P1, RZ, R9, 0xff, RZ, 0xc0, !PT ;  /* 0x000000ff09ff7812 */ /* 0x000fe4000782c0ff */
[----:B------:R-:W-:Y:S02]  /*5400*/  ISETP.NE.AND P0, PT, R10, RZ, P0 ;  /* 0x000000ff0a00720c */ /* 0x000fe40000705270 */
[----:B------:R-:W-:Y:S02]  /*5410*/  PRMT R9, R35, 0x9910, RZ ;  /* 0x0000991023097816 */ /* 0x000fe400000000ff */
[----:B------:R-:W-:Y:S02]  /*5420*/  PRMT R11, R37, 0x9910, RZ ;  /* 0x00009910250b7816 */ /* 0x000fe400000000ff */
[----:B------:R-:W-:-:S02]  /*5430*/  SEL R12, RZ, 0x1, !P0 ;  /* 0x00000001ff0c7807 */ /* 0x000fc40004000000 */
[----:B------:R-:W-:Y:S01]  /*5440*/  ISETP.NE.AND P2, PT, R9, RZ, P2 ;  /* 0x000000ff0900720c */ /* 0x000fe20001745270 */
[----:B------:R-:W-:Y:S01]  /*5450*/  IMAD.MOV.U32 R9, RZ, RZ, R11 ;  /* 0x000000ffff097224 */ /* 0x000fe200078e000b */
[----:B------:R-:W-:Y:S02]  /*5460*/  ISETP.GE.U32.AND P0, PT, R8, c[0x0][0x168], PT ;  /* 0x00005a0008007a0c */ /* 0x000fe40003f06070 */
[----:B------:R-:W-:Y:S02]  /*5470*/  SEL R13, RZ, 0x1, !P2 ;  /* 0x00000001ff0d7807 */ /* 0x000fe40005000000 */
[----:B------:R-:W-:Y:S02]  /*5480*/  LOP3.LUT P2, RZ, R0, 0xff, RZ, 0xc0, !PT ;  /* 0x000000ff00ff7812 */ /* 0x000fe4000784c0ff */
[----:B------:R-:W-:-:S04]  /*5490*/  ISETP.NE.AND P5, PT, R9, RZ, P5 ;  /* 0x000000ff0900720c */ /* 0x000fc80002fa5270 */
[----:B------:R-:W-:Y:S02]  /*54a0*/  SEL R11, RZ, 0x1, !P5 ;  /* 0x00000001ff0b7807 */ /* 0x000fe40006800000 */
[C---:B--2---:R-:W-:Y:S02]  /*54b0*/  PRMT R0, R24.reuse, 0x9910, RZ ;  /* 0x0000991018007816 */ /* 0x044fe400000000ff */
[----:B------:R-:W-:Y:S02]  /*54c0*/  PRMT R8, R24, 0xbb32, RZ ;  /* 0x0000bb3218087816 */ /* 0x000fe400000000ff */
        /* <DEDUP_REMOVED lines=10> */
[----:B------:R-:W-:Y:S01]  /*5570*/  @P0 CALL.REL.NOINC `(.L_x_6250) ;  /* 0x0000001000000944 */ /* 0x000fe20003c00000 */
[----:B------:R-:W-:Y:S05]  /*5580*/  BRA `(.L_x_6251) ;  /* 0xffffc3c000007947 */ /* 0x000fea000383ffff */
.L_x_6250:
[----:B------:R-:W-:Y:S05]  /*5590*/  BSYNC B1 ;  /* 0x0000000000017941 */ /* 0x000fea0003800000 */
.L_x_6245:
[C---:B------:R-:W-:Y:S02]  /*55a0*/  PRMT R38, R24.reuse, 0x7610, R38 ;  /* 0x0000761018267816 */ /* 0x040fe40000000026 */
[----:B------:R-:W-:Y:S02]  /*55b0*/  PRMT R39, R24, 0x7632, R39 ;  /* 0x0000763218277816 */ /* 0x000fe40000000027 */
[C---:B------:R-:W-:Y:S02]  /*55c0*/  PRMT R41, R25.reuse, 0x7610, R41 ;  /* 0x0000761019297816 */ /* 0x040fe40000000029 */
[----:B------:R-:W-:Y:S02]  /*55d0*/  PRMT R40, R25, 0x7632, R40 ;  /* 0x0000763219287816 */ /* 0x000fe40000000028 */
.L_x_6244:
[----:B------:R-:W-:Y:S05]  /*55e0*/  BSYNC B0 ;  /* 0x0000000000007941 */ /* 0x000fea0003800000 */
.L_x_6243:
        /* <DEDUP_REMOVED lines=205> */
.L_x_6254:
        /* <DEDUP_REMOVED lines=211> */
.L_x_6255:
        /* <DEDUP_REMOVED lines=211> */
.L_x_6256:
        /* <DEDUP_REMOVED lines=211> */
.L_x_6257:
        /* <DEDUP_REMOVED lines=8> */
.L_x_6253:
[----:B------:R-:W-:Y:S05]  /*8ad0*/  BSYNC B0 ;  /* 0x0000000000007941 */ /* 0x000fea0003800000 */
.L_x_6252:
[----:B------:R-:W-:Y:S01]  /*8ae0*/  BSSY B0, `(.L_x_6258) ;  /* 0x000004f000007945 */ /* 0x000fe20003800000 */
[----:B------:R-:W-:Y:S05]  /*8af0*/  @P0 BRA `(.L_x_6259) ;  /* 0x000004d000000947 */ /* 0x000fea0003800000 */
[----:B------:R-:W-:Y:S02]  /*8b00*/  PRMT R26, R26, 0x9910, RZ ;  /* 0x000099101a1a7816 */ /* 0x000fe400000000ff */
[----:B------:R-:W-:-:S02]  /*8b10*/  IADD3 R3, R3, c[0x0][0x170], RZ ;  /* 0x00005c0003037a10 */ /* 0x000fc40007ffe0ff */
[----:B------:R-:W-:Y:S01]  /*8b20*/  LOP3.LUT P3, RZ, R4, 0xff, RZ, 0xc0, !PT ;  /* 0x000000ff04ff7812 */ /* 0x000fe2000786c0ff */
[----:B------:R-:W-:Y:S01]  /*8b30*/  IMAD.MOV.U32 R4, RZ, RZ, R26 ;  /* 0x000000ffff047224 */ /* 0x000fe200078e001a */
[----:B------:R-:W-:Y:S02]  /*8b40*/  ISETP.GE.U32.AND P4, PT, R3, c[0x0][0x168], PT ;  /* 0x00005a0003007a0c */ /* 0x000fe40003f86070 */
[----:B------:R-:W-:Y:S02]  /*8b50*/  LOP3.LUT P0, RZ, R7, 0xff, RZ, 0xc0, !PT ;  /* 0x000000ff07ff7812 */ /* 0x000fe4000780c0ff */
[----:B------:R-:W-:Y:S02]  /*8b60*/  PRMT R27, R27, 0x9910, RZ ;  /* 0x000099101b1b7816 */ /* 0x000fe400000000ff */
[----:B------:R-:W-:Y:S02]  /*8b70*/  LOP3.LUT P1, RZ, R6, 0xff, RZ, 0xc0, !PT ;  /* 0x000000ff06ff7812 */ /* 0x000fe4000782c0ff */
[----:B------:R-:W-:-:S02]  /*8b80*/  LOP3.LUT P2, RZ, R5, 0xff, RZ, 0xc0, !PT ;  /* 0x000000ff05ff7812 */ /* 0x000fc4000784c0ff */
[----:B------:R-:W-:Y:S02]  /*8b90*/  ISETP.NE.AND P0, PT, R4, RZ, P0 ;  /* 0x000000ff0400720c */ /* 0x000fe40000705270 */
[----:B------:R-:W-:Y:S02]  /*8ba0*/  PRMT R5, R28, 0x9910, RZ ;  /* 0x000099101c057816 */ /* 0x000fe400000000ff */
[----:B------:R-:W-:Y:S02]  /*8bb0*/  PRMT R6, R29, 0x9910, RZ ;  /* 0x000099101d067816 */ /* 0x000fe400000000ff */
[----:B------:R-:W-:Y:S02]  /*8bc0*/  MOV R4, R27 ;  /* 0x0000001b00047202 */ /* 0x000fe40000000f00 */
[----:B------:R-:W-:Y:S02]  /*8bd0*/  ISETP.NE.AND P2, PT, R5, RZ, P2 ;  /* 0x000000ff0500720c */ /* 0x000fe40001745270 */
[----:B------:R-:W-:-:S02]  /*8be0*/  ISETP.NE.AND P1, PT, R4, RZ, P1 ;  /* 0x000000ff0400720c */ /* 0x000fc40000f25270 */
[----:B------:R-:W-:Y:S02]  /*8bf0*/  ISETP.NE.AND P3, PT, R6, RZ, P3 ;  /* 0x000000ff0600720c */ /* 0x000fe40001f65270 */
[----:B------:R-:W-:Y:S02]  /*8c00*/  SEL R7, RZ, 0x1, !P0 ;  /* 0x00000001ff077807 */ /* 0x000fe40004000000 */
[----:B------:R-:W-:Y:S02]  /*8c10*/  SEL R6, RZ, 0x1, !P1 ;  /* 0x00000001ff067807 */ /* 0x000fe40004800000 */
[----:B------:R-:W-:Y:S02]  /*8c20*/  SEL R5, RZ, 0x1, !P2 ;  /* 0x00000001ff057807 */ /* 0x000fe40005000000 */
[----:B------:R-:W-:Y:S01]  /*8c30*/  SEL R4, RZ, 0x1, !P3 ;  /* 0x00000001ff047807 */ /* 0x000fe20005800000 */
        /* <DEDUP_REMOVED lines=8> */
[----:B------:R-:W-:Y:S02]  /*8cc0*/  ISETP.NE.AND P0, PT, R15, RZ, P0 ;  /* 0x000000ff0f00720c */ /* 0x000fe40000705270 */
[----:B------:R-:W-:Y:S01]  /*8cd0*/  LOP3.LUT P2, RZ, R16, 0xff, RZ, 0xc0, !PT ;  /* 0x000000ff10ff7812 */ /* 0x000fe2000784c0ff */
[----:B------:R-:W-:Y:S01]  /*8ce0*/  IMAD.MOV.U32 R15, RZ, RZ, R31 ;  /* 0x000000ffff0f7224 */ /* 0x000fe200078e001f */
[----:B------:R-:W-:-:S02]  /*8cf0*/  LOP3.LUT P1, RZ, R20, 0xff, RZ, 0xc0, !PT ;  /* 0x000000ff14ff7812 */ /* 0x000fc4000782c0ff */
[----:B------:R-:W-:Y:S02]  /*8d00*/  PRMT R16, R32, 0x9910, RZ ;  /* 0x0000991020107816 */ /* 0x000fe400000000ff */
[----:B------:R-:W-:Y:S02]  /*8d10*/  PRMT R18, R33, 0x9910, RZ ;  /* 0x0000991021127816 */ /* 0x000fe400000000ff */
[----:B------:R-:W-:Y:S02]  /*8d20*/  ISETP.NE.AND P1, PT, R15, RZ, P1 ;  /* 0x000000ff0f00720c */ /* 0x000fe40000f25270 */
[----:B------:R-:W-:Y:S02]  /*8d30*/  ISETP.NE.AND P2, PT, R16, RZ, P2 ;  /* 0x000000ff1000720c */ /* 0x000fe40001745270 */
[----:B------:R-:W-:Y:S02]  /*8d40*/  ISETP.NE.AND P3, PT, R18, RZ, P3 ;  /* 0x000000ff1200720c */ /* 0x000fe40001f65270 */
[----:B------:R-:W-:-:S02]  /*8d50*/  SEL R21, RZ, 0x1, !P0 ;  /* 0x00000001ff157807 */ /* 0x000fc40004000000 */
[----:B------:R-:W-:Y:S02]  /*8d60*/  SEL R20, RZ, 0x1, !P1 ;  /* 0x00000001ff147807 */ /* 0x000fe40004800000 */
[----:B------:R-:W-:Y:S02]  /*8d70*/  SEL R16, RZ, 0x1, !P2 ;  /* 0x00000001ff107807 */ /* 0x000fe40005000000 */
[----:B------:R-:W-:Y:S01]  /*8d80*/  SEL R15, RZ, 0x1, !P3 ;  /* 0x00000001ff0f7807 */ /* 0x000fe20005800000 */
[----:B------:R-:W-:Y:S05]  /*8d90*/  @P4 BRA `(.L_x_6259) ;  /* 0x0000023000004947 */ /* 0x000fea0003800000 */
[----:B------:R-:W-:Y:S02]  /*8da0*/  IADD3 R3, R3, c[0x0][0x170], RZ ;  /* 0x00005c0003037a10 */ /* 0x000fe40007ffe0ff */
[----:B------:R-:W-:Y:S02]  /*8db0*/  LOP3.LUT P2, RZ, R13, 0xff, RZ, 0xc0, !PT ;  /* 0x000000ff0dff7812 */ /* 0x000fe4000784c0ff */
[----:B------:R-:W-:Y:S02]  /*8dc0*/  ISETP.GE.U32.AND P4, PT, R3, c[0x0][0x168], PT ;  /* 0x00005a0003007a0c */ /* 0x000fe40003f86070 */
[----:B------:R-:W-:-:S02]  /*8dd0*/  LOP3.LUT P3, RZ, R12, 0xff, RZ, 0xc0, !PT ;  /* 0x000000ff0cff7812 */ /* 0x000fc4000786c0ff */
[----:B------:R-:W-:Y:S02]  /*8de0*/  LOP3.LUT P0, RZ, R11, 0xff, RZ, 0xc0, !PT ;  /* 0x000000ff0bff7812 */ /* 0x000fe4000780c0ff */
[----:B------:R-:W-:Y:S02]  /*8df0*/  LOP3.LUT P1, RZ, R14, 0xff, RZ, 0xc0, !PT ;  /* 0x000000ff0eff7812 */ /* 0x000fe4000782c0ff */
[----:B------:R-:W-:Y:S02]  /*8e00*/  PRMT R3, R34, 0x9910, RZ ;  /* 0x0000991022037816 */ /* 0x000fe400000000ff */
[----:B------:R-:W-:Y:S02]  /*8e10*/  PRMT R11, R35, 0x9910, RZ ;  /* 0x00009910230b7816 */ /* 0x000fe400000000ff */
[----:B------:R-:W-:Y:S02]  /*8e20*/  PRMT R12, R36, 0x9910, RZ ;  /* 0x00009910240c7816 */ /* 0x000fe400000000ff */
        /* <DEDUP_REMOVED lines=9> */
[----:B------:R-:W-:Y:S05]  /*8ec0*/  @P4 BRA `(.L_x_6259) ;  /* 0x0000010000004947 */ /* 0x000fea0003800000 */
[----:B------:R-:W-:Y:S02]  /*8ed0*/  LOP3.LUT P1, RZ, R9, 0xff, RZ, 0xc0, !PT ;  /* 0x000000ff09ff7812 */ /* 0x000fe4000782c0ff */
[----:B------:R-:W-:Y:S02]  /*8ee0*/  LOP3.LUT P2, RZ, R8, 0xff, RZ, 0xc0, !PT ;  /* 0x000000ff08ff7812 */ /* 0x000fe4000784c0ff */
[----:B------:R-:W-:Y:S02]  /*8ef0*/  LOP3.LUT P3, RZ, R0, 0xff, RZ, 0xc0, !PT ;  /* 0x000000ff00ff7812 */ /* 0x000fe4000786c0ff */
[----:B------:R-:W-:Y:S02]  /*8f00*/  LOP3.LUT P0, RZ, R10, 0xff, RZ, 0xc0, !PT ;  /* 0x000000ff0aff7812 */ /* 0x000fe4000780c0ff */
[----:B------:R-:W-:-:S02]  /*8f10*/  PRMT R0, R38, 0x9910, RZ ;  /* 0x0000991026007816 */ /* 0x000fc400000000ff */
[----:B------:R-:W-:Y:S02]  /*8f20*/  PRMT R3, R39, 0x9910, RZ ;  /* 0x0000991027037816 */ /* 0x000fe400000000ff */
[----:B------:R-:W-:Y:S02]  /*8f30*/  PRMT R8, R41, 0x9910, RZ ;  /* 0x0000991029087816 */ /* 0x000fe400000000ff */
        /* <DEDUP_REMOVED lines=9> */
.L_x_6259:
[----:B------:R-:W-:Y:S05]  /*8fd0*/  BSYNC B0 ;  /* 0x0000000000007941 */ /* 0x000fea0003800000 */
.L_x_6258:
        /* <DEDUP_REMOVED lines=29> */
.L_x_6242:
        /* <DEDUP_REMOVED lines=34> */
.L_x_6263:
[----:B------:R-:W-:Y:S01]  /*93d0*/  IMAD R20, R38, R3, RZ ;  /* 0x0000000326147224 */ /* 0x000fe200078e02ff */
[----:B------:R-:W-:-:S04]  /*93e0*/  IADD3 R3, R3, c[0x0][0x170], RZ ;  /* 0x00005c0003037a10 */ /* 0x000fc80007ffe0ff */
[----:B------:R-:W-:-:S05]  /*93f0*/  SHF.R.U32.HI R21, RZ, 0x2, R20 ;  /* 0x00000002ff157819 */ /* 0x000fca0000011614 */
[----:B------:R-:W-:-:S04]  /*9400*/  IMAD.WIDE.U32 R20, R21, 0x8, R18 ;  /* 0x0000000815147825 */ /* 0x000fc800078e0012 */
[----:B------:R-:W-:Y:S02]  /*9410*/  IMAD R24, R38, R3, RZ ;  /* 0x0000000326187224 */ /* 0x000fe400078e02ff */
[----:B------:R-:W2:Y:S03]  /*9420*/  LDG.E.64 R20, [R20.64] ;  /* 0x0000002414147981 */ /* 0x000ea6000c1e1b00 */
        /* <DEDUP_REMOVED lines=19> */
[----:B------:R-:W-:Y:S02]  /*9560*/  LOP3.LUT P6, RZ, R13, 0xff, RZ, 0xc0, !PT ;  /* 0x000000ff0dff7812 */ /* 0x000fe400078cc0ff */
[----:B------:R-:W-:Y:S02]  /*9570*/  IADD3 R3, R3, c[0x0][0x170], RZ ;  /* 0x00005c0003037a10 */ /* 0x000fe40007ffe0ff */
[C---:B--2---:R-:W-:Y:S02]  /*9580*/  PRMT R30, R20.reuse, 0x9910, RZ ;  /* 0x00009910141e7816 */ /* 0x044fe400000000ff */
[----:B------:R-:W-:Y:S02]  /*9590*/  PRMT R16, R20, 0xbb32, RZ ;  /* 0x0000bb3214107816 */ /* 0x000fe400000000ff */
[C---:B------:R-:W-:Y:S01]  /*95a0*/  PRMT R12, R21.reuse, 0x9910, RZ ;  /* 0x00009910150c7816 */ /* 0x040fe200000000ff */
[----:B------:R-:W-:Y:S01]  /*95b0*/  IMAD.MOV.U32 R15, RZ, RZ, R30 ;  /* 0x000000ffff0f7224 */ /* 0x000fe200078e001e */
[----:B------:R-:W-:Y:S01]  /*95c0*/  PRMT R13, R21, 0xbb32, RZ ;  /* 0x0000bb32150d7816 */ /* 0x000fe200000000ff */
[----:B------:R-:W-:-:S03]  /*95d0*/  IMAD.MOV.U32 R14, RZ, RZ, R16 ;  /* 0x000000ffff0e7224 */ /* 0x000fc600078e0010 */
[----:B------:R-:W-:Y:S02]  /*95e0*/  ISETP.NE.AND P4, PT, R15, RZ, P4 ;  /* 0x000000ff0f00720c */ /* 0x000fe40002785270 */
[----:B------:R-:W-:Y:S02]  /*95f0*/  ISETP.NE.AND P3, PT, R14, RZ, P3 ;  /* 0x000000ff0e00720c */ /* 0x000fe40001f65270 */
[----:B------:R-:W-:Y:S02]  /*9600*/  SEL R31, RZ, 0x1, !P4 ;  /* 0x00000001ff1f7807 */ /* 0x000fe40006000000 */
[----:B------:R-:W-:Y:S01]  /*9610*/  LOP3.LUT P4, RZ, R11, 0xff, RZ, 0xc0, !PT ;  /* 0x000000ff0bff7812 */ /* 0x000fe2000788c0ff */
[----:B------:R-:W-:Y:S01]  /*9620*/  IMAD.MOV.U32 R11, RZ, RZ, R12 ;  /* 0x000000ffff0b7224 */ /* 0x000fe200078e000c */
[----:B---3--:R-:W-:Y:S02]  /*9630*/  PRMT R12, R24, 0x9910, RZ ;  /* 0x00009910180c7816 */ /* 0x008fe400000000ff */
[----:B------:R-:W-:-:S02]  /*9640*/  SEL R30, RZ, 0x1, !P3 ;  /* 0x00000001ff1e7807 */ /* 0x000fc40005800000 */
[----:B------:R-:W-:Y:S02]  /*9650*/  LOP3.LUT P3, RZ, R10, 0xff, RZ, 0xc0, !PT ;  /* 0x000000ff0aff7812 */ /* 0x000fe4000786c0ff */
[----:B------:R-:W-:Y:S01]  /*9660*/  ISETP.NE.AND P2, PT, R11, RZ, P2 ;  /* 0x000000ff0b00720c */ /* 0x000fe20001745270 */
[----:B------:R-:W-:Y:S01]  /*9670*/  IMAD.MOV.U32 R11, RZ, RZ, R12 ;  /* 0x000000ffff0b7224 */ /* 0x000fe200078e000c */
[----:B------:R-:W-:Y:S02]  /*9680*/  MOV R10, R13 ;  /* 0x0000000d000a7202 */ /* 0x000fe40000000f00 */
[----:B------:R-:W-:Y:S02]  /*9690*/  PRMT R13, R24, 0xbb32, RZ ;  /* 0x0000bb32180d7816 */ /* 0x000fe400000000ff */
[----:B------:R-:W-:Y:S02]  /*96a0*/  SEL R16, RZ, 0x1, !P2 ;  /* 0x00000001ff107807 */ /* 0x000fe40005000000 */
[----:B------:R-:W-:Y:S01]  /*96b0*/  LOP3.LUT P2, RZ, R9, 0xff, RZ, 0xc0, !PT ;  /* 0x000000ff09ff7812 */ /* 0x000fe2000784c0ff */
[----:B------:R-:W-:Y:S01]  /*96c0*/  IMAD.MOV.U32 R9, RZ, RZ, R13 ;  /* 0x000000ffff097224 */ /* 0x000fe200078e000d */
[----:B------:R-:W-:-:S02]  /*96d0*/  ISETP.NE.AND P1, PT, R11, RZ, P1 ;  /* 0x000000ff0b00720c */ /* 0x000fc40000f25270 */
[----:B------:R-:W-:Y:S02]  /*96e0*/  ISETP.NE.AND P0, PT, R10, RZ, P0 ;  /* 0x000000ff0a00720c */ /* 0x000fe40000705270 */
[----:B------:R-:W-:Y:S02]  /*96f0*/  PRMT R10, R25, 0x9910, RZ ;  /* 0x00009910190a7816 */ /* 0x000fe400000000ff */
[----:B------:R-:W-:Y:S02]  /*9700*/  SEL R14, RZ, 0x1, !P1 ;  /* 0x00000001ff0e7807 */ /* 0x000fe40004800000 */
[----:B------:R-:W-:Y:S02]  /*9710*/  SEL R15, RZ, 0x1, !P0 ;  /* 0x00000001ff0f7807 */ /* 0x000fe40004000000 */
[----:B------:R-:W-:Y:S02]  /*9720*/  ISETP.NE.AND P6, PT, R9, RZ, P6 ;  /* 0x000000ff0900720c */ /* 0x000fe400037c5270 */
[----:B------:R-:W-:-:S02]  /*9730*/  LOP3.LUT P1, RZ, R7, 0xff, RZ, 0xc0, !PT ;  /* 0x000000ff07ff7812 */ /* 0x000fc4000782c0ff */
[----:B------:R-:W-:Y:S01]  /*9740*/  LOP3.LUT P0, RZ, R8, 0xff, RZ, 0xc0, !PT ;  /* 0x000000ff08ff7812 */ /* 0x000fe2000780c0ff */
[----:B------:R-:W-:Y:S01]  /*9750*/  IMAD.MOV.U32 R8, RZ, RZ, R10 ;  /* 0x000000ffff087224 */ /* 0x000fe200078e000a */
[----:B------:R-:W-:Y:S02]  /*9760*/  PRMT R7, R25, 0xbb32, RZ ;  /* 0x0000bb3219077816 */ /* 0x000fe400000000ff */
[----:B------:R-:W-:Y:S02]  /*9770*/  SEL R13, RZ, 0x1, !P6 ;  /* 0x00000001ff0d7807 */ /* 0x000fe40007000000 */
[----:B------:R-:W-:Y:S01]  /*9780*/  LOP3.LUT P6, RZ, R6, 0xff, RZ, 0xc0, !PT ;  /* 0x000000ff06ff7812 */ /* 0x000fe200078cc0ff */
[----:B------:R-:W-:Y:S01]  /*9790*/  IMAD.MOV.U32 R6, RZ, RZ, R7 ;  /* 0x000000ffff067224 */ /* 0x000fe200078e0007 */
[----:B------:R-:W-:Y:S02]  /*97a0*/  ISETP.NE.AND P5, PT, R8, RZ, P5 ;  /* 0x000000ff0800720c */ /* 0x000fe40002fa5270 */
[----:B----4-:R-:W-:-:S02]  /*97b0*/  PRMT R7, R26, 0xbb32, RZ ;  /* 0x0000bb321a077816 */ /* 0x010fc400000000ff */
[----:B------:R-:W-:Y:S02]  /*97c0*/  SEL R12, RZ, 0x1, !P5 ;  /* 0x00000001ff0c7807 */ /* 0x000fe40006800000 */
[----:B------:R-:W-:Y:S01]  /*97d0*/  ISETP.NE.AND P4, PT, R6, RZ, P4 ;  /* 0x000000ff0600720c */ /* 0x000fe20002785270 */
[----:B------:R-:W-:Y:S01]  /*97e0*/  IMAD.MOV.U32 R6, RZ, RZ, R7 ;  /* 0x000000ffff067224 */ /* 0x000fe200078e0007 */
[----:B------:R-:W-:Y:S02]  /*97f0*/  LOP3.LUT P5, RZ, R5, 0xff, RZ, 0xc0, !PT ;  /* 0x000000ff05ff7812 */ /* 0x000fe400078ac0ff */
[----:B------:R-:W-:Y:S02]  /*9800*/  PRMT R5, R26, 0x9910, RZ ;  /* 0x000099101a057816 */ /* 0x000fe400000000ff */
[----:B------:R-:W-:Y:S02]  /*9810*/  SEL R11, RZ, 0x1, !P4 ;  /* 0x00000001ff0b7807 */ /* 0x000fe40006000000 */
[----:B------:R-:W-:-:S02]  /*9820*/  ISETP.NE.AND P3, PT, R5, RZ, P3 ;  /* 0x000000ff0500720c */ /* 0x000fc40001f65270 */
[----:B------:R-:W-:Y:S01]  /*9830*/  ISETP.NE.AND P2, PT, R6, RZ, P2 ;  /* 0x000000ff0600720c */ /* 0x000fe20001745270 */
[----:B------:R-:W-:Y:S01]  /*9840*/  IMAD R6, R32, 0x3, R3 ;  /* 0x0000000320067824 */ /* 0x000fe200078e0203 */
[----:B------:R-:W-:Y:S02]  /*9850*/  LOP3.LUT P4, RZ, R4, 0xff, RZ, 0xc0, !PT ;  /* 0x000000ff04ff7812 */ /* 0x000fe4000788c0ff */
[C---:B------:R-:W-:Y:S02]  /*9860*/  PRMT R4, R27.reuse, 0x9910, RZ ;  /* 0x000099101b047816 */ /* 0x040fe400000000ff */
        /* <DEDUP_REMOVED lines=9> */
[----:B-----5:R-:W-:-:S02]  /*9900*/  PRMT R0, R28, 0x9910, RZ ;  /* 0x000099101c007816 */ /* 0x020fc400000000ff */
[----:B------:R-:W-:Y:S02]  /*9910*/  PRMT R4, R28, 0xbb32, RZ ;  /* 0x0000bb321c047816 */ /* 0x000fe400000000ff */
[C---:B------:R-:W-:Y:S02]  /*9920*/  PRMT R5, R29.reuse, 0x9910, RZ ;  /* 0x000099101d057816 */ /* 0x040fe400000000ff */
        /* <DEDUP_REMOVED lines=13> */
.L_x_6262:
[C---:B------:R-:W-:Y:S02]  /*9a00*/  PRMT R40, R26.reuse, 0x7610, R40 ;  /* 0x000076101a287816 */ /* 0x040fe40000000028 */
[----:B------:R-:W-:Y:S02]  /*9a10*/  PRMT R39, R26, 0x7632, R39 ;  /* 0x000076321a277816 */ /* 0x000fe40000000027 */
[C---:B------:R-:W-:Y:S02]  /*9a20*/  PRMT R42, R27.reuse, 0x7610, R42 ;  /* 0x000076101b2a7816 */ /* 0x040fe4000000002a */
[----:B------:R-:W-:Y:S02]  /*9a30*/  PRMT R41, R27, 0x7632, R41 ;  /* 0x000076321b297816 */ /* 0x000fe40000000029 */
[----:B------:R-:W-:Y:S02]  /*9a40*/  PRMT R26, R28, 0x7610, R26 ;  /* 0x000076101c1a7816 */ /* 0x000fe4000000001a */
[----:B------:R-:W-:-:S02]  /*9a50*/  PRMT R27, R29, 0x7610, R27 ;  /* 0x000076101d1b7816 */ /* 0x000fc4000000001b */
[C---:B------:R-:W-:Y:S02]  /*9a60*/  PRMT R32, R20.reuse, 0x7610, R32 ;  /* 0x0000761014207816 */ /* 0x040fe40000000020 */
[----:B------:R-:W-:Y:S02]  /*9a70*/  PRMT R33, R20, 0x7632, R33 ;  /* 0x0000763214217816 */ /* 0x000fe40000000021 */
[C---:B------:R-:W-:Y:S02]  /*9a80*/  PRMT R34, R21.reuse, 0x7610, R34 ;  /* 0x0000761015227816 */ /* 0x040fe40000000022 */
[----:B------:R-:W-:Y:S02]  /*9a90*/  PRMT R35, R21, 0x7632, R35 ;  /* 0x0000763215237816 */ /* 0x000fe40000000023 */
[----:B------:R-:W-:Y:S02]  /*9aa0*/  PRMT R36, R24, 0x7632, R36 ;  /* 0x0000763218247816 */ /* 0x000fe40000000024 */
[----:B------:R-:W-:-:S02]  /*9ab0*/  PRMT R37, R25, 0x7632, R37 ;  /* 0x0000763219257816 */ /* 0x000fc40000000025 */
[----:B------:R-:W-:Y:S02]  /*9ac0*/  PRMT R28, R28, 0x7632, R28 ;  /* 0x000076321c1c7816 */ /* 0x000fe4000000001c */
[----:B------:R-:W-:Y:S02]  /*9ad0*/  PRMT R29, R29, 0x7632, R29 ;  /* 0x000076321d1d7816 */ /* 0x000fe4000000001d */
.L_x_6261:
[----:B------:R-:W-:Y:S05]  /*9ae0*/  BSYNC B0 ;  /* 0x0000000000007941 */ /* 0x000fea0003800000 */
.L_x_6260:
        /* <DEDUP_REMOVED lines=43> */
.L_x_6265:
[----:B------:R-:W-:Y:S05]  /*9da0*/  BSYNC B0 ;  /* 0x0000000000007941 */ /* 0x000fea0003800000 */
.L_x_6264:
        /* <DEDUP_REMOVED lines=23> */
[----:B------:R-:W-:Y:S02]  /*9f20*/  PRMT R24, R24, 0x9910, RZ ;  /* 0x0000991018187816 */ /* 0x000fe400000000ff */
[----:B------:R-:W-:Y:S02]  /*9f30*/  IADD3 R3, R3, c[0x0][0x170], RZ ;  /* 0x00005c0003037a10 */ /* 0x000fe40007ffe0ff */
[----:B------:R-:W-:Y:S01]  /*9f40*/  LOP3.LUT P3, RZ, R11, 0xff, RZ, 0xc0, !PT ;  /* 0x000000ff0bff7812 */ /* 0x000fe2000786c0ff */
[----:B------:R-:W-:Y:S01]  /*9f50*/  IMAD.MOV.U32 R11, RZ, RZ, R24 ;  /* 0x000000ffff0b7224 */ /* 0x000fe200078e0018 */
[----:B------:R-:W-:-:S02]  /*9f60*/  ISETP.GE.U32.AND P4, PT, R3, c[0x0][0x168], PT ;  /* 0x00005a0003007a0c */ /* 0x000fc40003f86070 */
[----:B------:R-:W-:Y:S02]  /*9f70*/  LOP3.LUT P0, RZ, R14, 0xff, RZ, 0xc0, !PT ;  /* 0x000000ff0eff7812 */ /* 0x000fe4000780c0ff */
[----:B------:R-:W-:Y:S02]  /*9f80*/  PRMT R36, R36, 0x9910, RZ ;  /* 0x0000991024247816 */ /* 0x000fe400000000ff */
[----:B------:R-:W-:Y:S02]  /*9f90*/  ISETP.NE.AND P0, PT, R11, RZ, P0 ;  /* 0x000000ff0b00720c */ /* 0x000fe40000705270 */
[----:B------:R-:W-:Y:S01]  /*9fa0*/  LOP3.LUT P1, RZ, R13, 0xff, RZ, 0xc0, !PT ;  /* 0x000000ff0dff7812 */ /* 0x000fe2000782c0ff */
[----:B------:R-:W-:Y:S01]  /*9fb0*/  IMAD.MOV.U32 R11, RZ, RZ, R36 ;  /* 0x000000ffff0b7224 */ /* 0x000fe200078e0024 */
[----:B------:R-:W-:Y:S02]  /*9fc0*/  LOP3.LUT P2, RZ, R12, 0xff, RZ, 0xc0, !PT ;  /* 0x000000ff0cff7812 */ /* 0x000fe4000784c0ff */
[----:B------:R-:W-:-:S02]  /*9fd0*/  PRMT R12, R25, 0x9910, RZ ;  /* 0x00009910190c7816 */ /* 0x000fc400000000ff */
[----:B------:R-:W-:Y:S02]  /*9fe0*/  PRMT R13, R37, 0x9910, RZ ;  /* 0x00009910250d7816 */ /* 0x000fe400000000ff */
        /* <DEDUP_REMOVED lines=8> */
[----:B------:R-:W-:Y:S02]  /*a070*/  IADD3 R3, R3, c[0x0][0x170], RZ ;  /* 0x00005c0003037a10 */ /* 0x000fe40007ffe0ff */
[----:B------:R-:W-:Y:S02]  /*a080*/  LOP3.LUT P2, RZ, R9, 0xff, RZ, 0xc0, !PT ;  /* 0x000000ff09ff7812 */ /* 0x000fe4000784c0ff */
[----:B------:R-:W-:Y:S02]  /*a090*/  ISETP.GE.U32.AND P4, PT, R3, c[0x0][0x168], PT ;  /* 0x00005a0003007a0c */ /* 0x000fe40003f86070 */
[----:B------:R-:W-:Y:S02]  /*a0a0*/  LOP3.LUT P3, RZ, R8, 0xff, RZ, 0xc0, !PT ;  /* 0x000000ff08ff7812 */ /* 0x000fe4000786c0ff */
[----:B------:R-:W-:-:S02]  /*a0b0*/  LOP3.LUT P0, RZ, R7, 0xff, RZ, 0xc0, !PT ;  /* 0x000000ff07ff7812 */ /* 0x000fc4000780c0ff */
[----:B------:R-:W-:Y:S02]  /*a0c0*/  LOP3.LUT P1, RZ, R10, 0xff, RZ, 0xc0, !PT ;  /* 0x000000ff0aff7812 */ /* 0x000fe4000782c0ff */
[----:B------:R-:W-:Y:S02]  /*a0d0*/  PRMT R3, R40, 0x9910, RZ ;  /* 0x0000991028037816 */ /* 0x000fe400000000ff */
[----:B------:R-:W-:Y:S02]  /*a0e0*/  PRMT R7, R39, 0x9910, RZ ;  /* 0x0000991027077816 */ /* 0x000fe400000000ff */
[----:B------:R-:W-:Y:S02]  /*a0f0*/  PRMT R8, R42, 0x9910, RZ ;  /* 0x000099102a087816 */ /* 0x000fe400000000ff */
        /* <DEDUP_REMOVED lines=13> */
[----:B------:R-:W-:Y:S02]  /*a1d0*/  LOP3.LUT P0, RZ, R6, 0xff, RZ, 0xc0, !PT ;  /* 0x000000ff06ff7812 */ /* 0x000fe4000780c0ff */
[----:B------:R-:W-:Y:S02]  /*a1e0*/  PRMT R0, R26, 0x9910, RZ ;  /* 0x000099101a007816 */ /* 0x000fe400000000ff */
[----:B------:R-:W-:-:S02]  /*a1f0*/  PRMT R3, R28, 0x9910, RZ ;  /* 0x000099101c037816 */ /* 0x000fc400000000ff */
[----:B------:R-:W-:Y:S02]  /*a200*/  PRMT R4, R27, 0x9910, RZ ;  /* 0x000099101b047816 */ /* 0x000fe400000000ff */
[----:B------:R-:W-:Y:S02]  /*a210*/  PRMT R5, R29, 0x9910, RZ ;  /* 0x000099101d057816 */ /* 0x000fe400000000ff */
[----:B------:R-:W-:Y:S02]  /*a220*/  ISETP.NE.AND P0, PT, R0, RZ, P0 ;  /* 0x000000ff0000720c */ /* 0x000fe40000705270 */
[----:B------:R-:W-:Y:S02]  /*a230*/  ISETP.NE.AND P1, PT, R3, RZ, P1 ;  /* 0x000000ff0300720c */ /* 0x000fe40000f25270 */
[----:B------:R-:W-:Y:S02]  /*a240*/  ISETP.NE.AND P2, PT, R4, RZ, P2 ;  /* 0x000000ff0400720c */ /* 0x000fe40001745270 */
[----:B------:R-:W-:-:S02]  /*a250*/  ISETP.NE.AND P3, PT, R5, RZ, P3 ;  /* 0x000000ff0500720c */ /* 0x000fc40001f65270 */
[----:B------:R-:W-:Y:S02]  /*a260*/  SEL R6, RZ, 0x1, !P0 ;  /* 0x00000001ff067807 */ /* 0x000fe40004000000 */
[----:B------:R-:W-:Y:S02]  /*a270*/  SEL R5, RZ, 0x1, !P1 ;  /* 0x00000001ff057807 */ /* 0x000fe40004800000 */
[----:B------:R-:W-:Y:S02]  /*a280*/  SEL R4, RZ, 0x1, !P2 ;  /* 0x00000001ff047807 */ /* 0x000fe40005000000 */
[----:B------:R-:W-:Y:S02]  /*a290*/  SEL R0, RZ, 0x1, !P3 ;  /* 0x00000001ff007807 */ /* 0x000fe40005800000 */
.L_x_6267:
[----:B------:R-:W-:Y:S05]  /*a2a0*/  BSYNC B0 ;  /* 0x0000000000007941 */ /* 0x000fea0003800000 */
.L_x_6266:
        /* <DEDUP_REMOVED lines=29> */
.L_x_6241:
        /* <DEDUP_REMOVED lines=20> */
[----:B------:R-:W-:Y:S01]  /*a5c0*/  IMAD.U32 R5, RZ, RZ, UR4 ;  /* 0x00000004ff057e24 */ /* 0x000fe2000f8e00ff */
        /* <DEDUP_REMOVED lines=17> */
.L_x_6271:
[----:B------:R-:W-:-:S05]  /*a6e0*/  SHF.R.U32.HI R21, RZ, 0x2, R6 ;  /* 0x00000002ff157819 */ /* 0x000fca0000011606 */
[----:B------:R-:W-:Y:S01]  /*a6f0*/  IMAD.WIDE.U32 R20, R21, 0x8, R18 ;  /* 0x0000000815147825 */ /* 0x000fe200078e0012 */
[----:B------:R-:W-:-:S05]  /*a700*/  IADD3 R6, R6, c[0x0][0x170], RZ ;  /* 0x00005c0006067a10 */ /* 0x000fca0007ffe0ff */
[----:B------:R-:W2:Y:S01]  /*a710*/  LDG.E.64 R20, [R20.64] ;  /* 0x0000002414147981 */ /* 0x000ea2000c1e1b00 */
[----:B------:R-:W-:-:S05]  /*a720*/  SHF.R.U32.HI R25, RZ, 0x2, R6 ;  /* 0x00000002ff197819 */ /* 0x000fca0000011606 */
[----:B------:R-:W-:Y:S01]  /*a730*/  IMAD.WIDE.U32 R24, R25, 0x8, R18 ;  /* 0x0000000819187825 */ /* 0x000fe200078e0012 */
[----:B------:R-:W-:-:S05]  /*a740*/  IADD3 R6, R6, c[0x0][0x170], RZ ;  /* 0x00005c0006067a10 */ /* 0x000fca0007ffe0ff */
[----:B------:R-:W3:Y:S01]  /*a750*/  LDG.E.64 R24, [R24.64] ;  /* 0x0000002418187981 */ /* 0x000ee2000c1e1b00 */
        /* <DEDUP_REMOVED lines=16> */
[----:B------:R-:W-:-:S03]  /*a860*/  PRMT R3, R20, 0xbb32, RZ ;  /* 0x0000bb3214037816 */ /* 0x000fc600000000ff */
[----:B------:R-:W-:Y:S01]  /*a870*/  IMAD.MOV.U32 R0, RZ, RZ, R4 ;  /* 0x000000ffff007224 */ /* 0x000fe200078e0004 */
[----:B------:R-:W-:Y:S02]  /*a880*/  ISETP.NE.AND P3, PT, R3, RZ, P3 ;  /* 0x000000ff0300720c */ /* 0x000fe40001f65270 */
[C---:B------:R-:W-:Y:S02]  /*a890*/  PRMT R3, R21.reuse, 0xbb32, RZ ;  /* 0x0000bb3215037816 */ /* 0x040fe400000000ff */
[----:B------:R-:W-:Y:S02]  /*a8a0*/  ISETP.NE.AND P4, PT, R0, RZ, P4 ;  /* 0x000000ff0000720c */ /* 0x000fe40002785270 */
[----:B------:R-:W-:Y:S02]  /*a8b0*/  PRMT R0, R21, 0x9910, RZ ;  /* 0x0000991015007816 */ /* 0x000fe400000000ff */
[----:B------:R-:W-:Y:S02]  /*a8c0*/  SEL R5, RZ, 0x1, !P4 ;  /* 0x00000001ff057807 */ /* 0x000fe40006000000 */
[----:B------:R-:W-:-:S02]  /*a8d0*/  LOP3.LUT P4, RZ, R15, 0xff, RZ, 0xc0, !PT ;  /* 0x000000ff0fff7812 */ /* 0x000fc4000788c0ff */
[----:B------:R-:W-:Y:S02]  /*a8e0*/  SEL R4, RZ, 0x1, !P3 ;  /* 0x00000001ff047807 */ /* 0x000fe40005800000 */
[----:B------:R-:W-:Y:S02]  /*a8f0*/  ISETP.NE.AND P2, PT, R0, RZ, P2 ;  /* 0x000000ff0000720c */ /* 0x000fe40001745270 */
[----:B------:R-:W-:Y:S02]  /*a900*/  LOP3.LUT P3, RZ, R14, 0xff, RZ, 0xc0, !PT ;  /* 0x000000ff0eff7812 */ /* 0x000fe4000786c0ff */
[C---:B---3--:R-:W-:Y:S02]  /*a910*/  PRMT R15, R24.reuse, 0xbb32, RZ ;  /* 0x0000bb32180f7816 */ /* 0x048fe400000000ff */
[----:B------:R-:W-:Y:S02]  /*a920*/  PRMT R14, R24, 0x9910, RZ ;  /* 0x00009910180e7816 */ /* 0x000fe400000000ff */
[----:B------:R-:W-:-:S02]  /*a930*/  MOV R0, R3 ;  /* 0x0000000300007202 */ /* 0x000fc40000000f00 */
[----:B------:R-:W-:Y:S02]  /*a940*/  SEL R3, RZ, 0x1, !P2 ;  /* 0x00000001ff037807 */ /* 0x000fe40005000000 */
[----:B------:R-:W-:Y:S01]  /*a950*/  LOP3.LUT P2, RZ, R13, 0xff, RZ, 0xc0, !PT ;  /* 0x000000ff0dff7812 */ /* 0x000fe2000784c0ff */
[----:B------:R-:W-:Y:S01]  /*a960*/  IMAD.MOV.U32 R13, RZ, RZ, R15 ;  /* 0x000000ffff0d7224 */ /* 0x000fe200078e000f */
[----:B------:R-:W-:Y:S02]  /*a970*/  ISETP.NE.AND P1, PT, R14, RZ, P1 ;  /* 0x000000ff0e00720c */ /* 0x000fe40000f25270 */
[----:B------:R-:W-:Y:S02]  /*a980*/  ISETP.NE.AND P0, PT, R0, RZ, P0 ;  /* 0x000000ff0000720c */ /* 0x000fe40000705270 */
[----:B------:R-:W-:Y:S02]  /*a990*/  PRMT R14, R25, 0x9910, RZ ;  /* 0x00009910190e7816 */ /* 0x000fe400000000ff */
[----:B------:R-:W-:-:S02]  /*a9a0*/  SEL R31, RZ, 0x1, !P1 ;  /* 0x00000001ff1f7807 */ /* 0x000fc40004800000 */
[----:B------:R-:W-:Y:S02]  /*a9b0*/  ISETP.NE.AND P6, PT, R13, RZ, P6 ;  /* 0x000000ff0d00720c */ /* 0x000fe400037c5270 */
[----:B------:R-:W-:Y:S02]  /*a9c0*/  LOP3.LUT P1, RZ, R11, 0xff, RZ, 0xc0, !PT ;  /* 0x000000ff0bff7812 */ /* 0x000fe4000782c0ff */
[----:B------:R-:W-:Y:S02]  /*a9d0*/  SEL R0, RZ, 0x1, !P0 ;  /* 0x00000001ff007807 */ /* 0x000fe40004000000 */
[----:B------:R-:W-:Y:S02]  /*a9e0*/  PRMT R11, R25, 0xbb32, RZ ;  /* 0x0000bb32190b7816 */ /* 0x000fe400000000ff */
[----:B------:R-:W-:Y:S01]  /*a9f0*/  LOP3.LUT P0, RZ, R12, 0xff, RZ, 0xc0, !PT ;  /* 0x000000ff0cff7812 */ /* 0x000fe2000780c0ff */
[----:B------:R-:W-:Y:S01]  /*aa00*/  IMAD.MOV.U32 R12, RZ, RZ, R14 ;  /* 0x000000ffff0c7224 */ /* 0x000fe200078e000e */
[----:B------:R-:W-:-:S02]  /*aa10*/  SEL R30, RZ, 0x1, !P6 ;  /* 0x00000001ff1e7807 */ /* 0x000fc40007000000 */
[----:B------:R-:W-:Y:S01]  /*aa20*/  LOP3.LUT P6, RZ, R10, 0xff, RZ, 0xc0, !PT ;  /* 0x000000ff0aff7812 */ /* 0x000fe200078cc0ff */
[----:B------:R-:W-:Y:S01]  /*aa30*/  IMAD.MOV.U32 R10, RZ, RZ, R11 ;  /* 0x000000ffff0a7224 */ /* 0x000fe200078e000b */
[----:B----4-:R-:W-:Y:S02]  /*aa40*/  PRMT R11, R26, 0xbb32, RZ ;  /* 0x0000bb321a0b7816 */ /* 0x010fe400000000ff */
[----:B------:R-:W-:Y:S02]  /*aa50*/  ISETP.NE.AND P5, PT, R12, RZ, P5 ;  /* 0x000000ff0c00720c */ /* 0x000fe40002fa5270 */
[----:B------:R-:W-:Y:S01]  /*aa60*/  ISETP.NE.AND P4, PT, R10, RZ, P4 ;  /* 0x000000ff0a00720c */ /* 0x000fe20002785270 */
[----:B------:R-:W-:Y:S01]  /*aa70*/  IMAD.MOV.U32 R10, RZ, RZ, R11 ;  /* 0x000000ffff0a7224 */ /* 0x000fe200078e000b */
[----:B------:R-:W-:Y:S02]  /*aa80*/  SEL R16, RZ, 0x1, !P5 ;  /* 0x00000001ff107807 */ /* 0x000fe40006800000 */
[----:B------:R-:W-:-:S02]  /*aa90*/  LOP3.LUT P5, RZ, R9, 0xff, RZ, 0xc0, !PT ;  /* 0x000000ff09ff7812 */ /* 0x000fc400078ac0ff */
[----:B------:R-:W-:Y:S02]  /*aaa0*/  PRMT R9, R26, 0x9910, RZ ;  /* 0x000099101a097816 */ /* 0x000fe400000000ff */
[----:B------:R-:W-:Y:S02]  /*aab0*/  SEL R15, RZ, 0x1, !P4 ;  /* 0x00000001ff0f7807 */ /* 0x000fe40006000000 */
[----:B------:R-:W-:Y:S01]  /*aac0*/  ISETP.NE.AND P2, PT, R10, RZ, P2 ;  /* 0x000000ff0a00720c */ /* 0x000fe20001745270 */
[----:B------:R-:W-:Y:S01]  /*aad0*/  IMAD R10, R33, 0x3, R6 ;  /* 0x00000003210a7824 */ /* 0x000fe200078e0206 */
[----:B------:R-:W-:Y:S02]  /*aae0*/  LOP3.LUT P4, RZ, R8, 0xff, RZ, 0xc0, !PT ;  /* 0x000000ff08ff7812 */ /* 0x000fe4000788c0ff */
[----:B------:R-:W-:Y:S02]  /*aaf0*/  ISETP.NE.AND P3, PT, R9, RZ, P3 ;  /* 0x000000ff0900720c */ /* 0x000fe40001f65270 */
[----:B------:R-:W-:-:S02]  /*ab00*/  PRMT R8, R27, 0x9910, RZ ;  /* 0x000099101b087816 */ /* 0x000fc400000000ff */
[----:B------:R-:W-:Y:S02]  /*ab10*/  PRMT R9, R27, 0xbb32, RZ ;  /* 0x0000bb321b097816 */ /* 0x000fe400000000ff */
[----:B------:R-:W-:Y:S02]  /*ab20*/  SEL R14, RZ, 0x1, !P3 ;  /* 0x00000001ff0e7807 */ /* 0x000fe40005800000 */
[----:B------:R-:W-:Y:S02]  /*ab30*/  SEL R13, RZ, 0x1, !P2 ;  /* 0x00000001ff0d7807 */ /* 0x000fe40005000000 */
[----:B------:R-:W-:Y:S01]  /*ab40*/  LOP3.LUT P3, RZ, R7, 0xff, RZ, 0xc0, !PT ;  /* 0x000000ff07ff7812 */ /* 0x000fe2000786c0ff */
[----:B------:R-:W-:Y:S01]  /*ab50*/  IMAD.MOV.U32 R7, RZ, RZ, R8 ;  /* 0x000000ffff077224 */ /* 0x000fe200078e0008 */
[----:B------:R-:W-:Y:S02]  /*ab60*/  ISETP.GE.U32.AND P2, PT, R10, c[0x0][0x168], PT ;  /* 0x00005a000a007a0c */ /* 0x000fe40003f46070 */
[----:B------:R-:W-:-:S02]  /*ab70*/  MOV R8, R9 ;  /* 0x0000000900087202 */ /* 0x000fc40000000f00 */
[----:B------:R-:W-:Y:S02]  /*ab80*/  ISETP.NE.AND P0, PT, R7, RZ, P0 ;  /* 0x000000ff0700720c */ /* 0x000fe40000705270 */
[----:B------:R-:W-:Y:S02]  /*ab90*/  ISETP.NE.AND P1, PT, R8, RZ, P1 ;  /* 0x000000ff0800720c */ /* 0x000fe40000f25270 */
[C---:B-----5:R-:W-:Y:S02]  /*aba0*/  PRMT R7, R28.reuse, 0x9910, RZ ;  /* 0x000099101c077816 */ /* 0x060fe400000000ff */
[----:B------:R-:W-:Y:S02]  /*abb0*/  PRMT R8, R28, 0xbb32, RZ ;  /* 0x0000bb321c087816 */ /* 0x000fe400000000ff */
[C---:B------:R-:W-:Y:S02]  /*abc0*/  PRMT R9, R29.reuse, 0x9910, RZ ;  /* 0x000099101d097816 */ /* 0x040fe400000000ff */
        /* <DEDUP_REMOVED lines=13> */
.L_x_6270:
[C---:B------:R-:W-:Y:S02]  /*aca0*/  PRMT R38, R26.reuse, 0x7610, R38 ;  /* 0x000076101a267816 */ /* 0x040fe40000000026 */
[----:B------:R-:W-:Y:S02]  /*acb0*/  PRMT R39, R26, 0x7632, R39 ;  /* 0x000076321a277816 */ /* 0x000fe40000000027 */
[----:B------:R-:W-:-:S02]  /*acc0*/  PRMT R41, R27, 0x7610, R41 ;  /* 0x000076101b297816 */ /* 0x000fc40000000029 */
[----:B------:R-:W-:Y:S02]  /*acd0*/  PRMT R40, R27, 0x7632, R40 ;  /* 0x000076321b287816 */ /* 0x000fe40000000028 */
[----:B------:R-:W-:Y:S02]  /*ace0*/  PRMT R26, R28, 0x7610, R26 ;  /* 0x000076101c1a7816 */ /* 0x000fe4000000001a */
[----:B------:R-:W-:Y:S02]  /*acf0*/  PRMT R27, R29, 0x7610, R27 ;  /* 0x000076101d1b7816 */ /* 0x000fe4000000001b */
[C---:B------:R-:W-:Y:S02]  /*ad00*/  PRMT R32, R20.reuse, 0x7610, R32 ;  /* 0x0000761014207816 */ /* 0x040fe40000000020 */
[----:B------:R-:W-:Y:S02]  /*ad10*/  PRMT R33, R20, 0x7632, R33 ;  /* 0x0000763214217816 */ /* 0x000fe40000000021 */
[----:B------:R-:W-:-:S02]  /*ad20*/  PRMT R34, R21, 0x7610, R34 ;  /* 0x0000761015227816 */ /* 0x000fc40000000022 */
[----:B------:R-:W-:Y:S02]  /*ad30*/  PRMT R35, R21, 0x7632, R35 ;  /* 0x0000763215237816 */ /* 0x000fe40000000023 */
[----:B------:R-:W-:Y:S02]  /*ad40*/  PRMT R36, R24, 0x7632, R36 ;  /* 0x0000763218247816 */ /* 0x000fe40000000024 */
[----:B------:R-:W-:Y:S02]  /*ad50*/  PRMT R37, R25, 0x7632, R37 ;  /* 0x0000763219257816 */ /* 0x000fe40000000025 */
[----:B------:R-:W-:Y:S02]  /*ad60*/  PRMT R28, R28, 0x7632, R28 ;  /* 0x000076321c1c7816 */ /* 0x000fe4000000001c */
[----:B------:R-:W-:Y:S02]  /*ad70*/  PRMT R29, R29, 0x7632, R29 ;  /* 0x000076321d1d7816 */ /* 0x000fe4000000001d */
.L_x_6269:
[----:B------:R-:W-:Y:S05]  /*ad80*/  BSYNC B0 ;  /* 0x0000000000007941 */ /* 0x000fea0003800000 */
.L_x_6268:
        /* <DEDUP_REMOVED lines=39> */
.L_x_6273:
[----:B------:R-:W-:Y:S05]  /*b000*/  BSYNC B0 ;  /* 0x0000000000007941 */ /* 0x000fea0003800000 */
.L_x_6272:
        /* <DEDUP_REMOVED lines=79> */
.L_x_6275:
[----:B------:R-:W-:Y:S05]  /*b500*/  BSYNC B0 ;  /* 0x0000000000007941 */ /* 0x000fea0003800000 */
.L_x_6274:
        /* <DEDUP_REMOVED lines=28> */
.L_x_6226:
[----:B------:R-:W-:Y:S05]  /*b6d0*/  BSYNC B6 ;  /* 0x0000000000067941 */ /* 0x000fea0003800000 */
.L_x_6225:
        /* <DEDUP_REMOVED lines=11> */
[----:B0-----:R-:W-:-:S05]  /*b790*/  IMAD.U32 R4, RZ, RZ, UR4 ;  /* 0x00000004ff047e24 */ /* 0x001fca000f8e00ff */
.L_x_6279:
        /* <DEDUP_REMOVED lines=31> */
.L_x_6278:
[----:B------:R-:W-:Y:S05]  /*b990*/  BSYNC B0 ;  /* 0x0000000000007941 */ /* 0x000fea0003800000 */
.L_x_6277:
[----:B------:R-:W-:Y:S01]  /*b9a0*/  IMAD.MOV.U32 R4, RZ, RZ, R7 ;  /* 0x000000ffff047224 */ /* 0x000fe200078e0007 */
[----:B------:R-:W-:Y:S05]  /*b9b0*/  @P3 BRA `(.L_x_6279) ;  /* 0xfffffde000003947 */ /* 0x000fea000383ffff */
.L_x_6276:
        /* <DEDUP_REMOVED lines=17> */
.L_x_6284:
        /* <DEDUP_REMOVED lines=10> */
[----:B------:R-:W0:Y:S01]  /*bb70*/  LDS R0, [R0] ;  /* 0x0000000000007984 */ /* 0x000e220000000800 */
[----:B------:R-:W-:Y:S02]  /*bb80*/  LOP3.LUT P2, RZ, R19, 0xff, RZ, 0xc0, !PT ;  /* 0x000000ff13ff7812 */ /* 0x000fe4000784c0ff */
[----:B------:R-:W-:Y:S02]  /*bb90*/  LOP3.LUT P3, RZ, R18, 0xff, RZ, 0xc0, !PT ;  /* 0x000000ff12ff7812 */ /* 0x000fe4000786c0ff */
[----:B0-----:R-:W-:-:S02]  /*bba0*/  PRMT R4, R0, 0x7770, RZ ;  /* 0x0000777000047816 */ /* 0x001fc400000000ff */
[C---:B------:R-:W-:Y:S02]  /*bbb0*/  PRMT R5, R0.reuse, 0x7771, RZ ;  /* 0x0000777100057816 */ /* 0x040fe400000000ff */
[----:B------:R-:W-:Y:S02]  /*bbc0*/  PRMT R6, R0, 0x7772, RZ ;  /* 0x0000777200067816 */ /* 0x000fe400000000ff */
[----:B------:R-:W-:Y:S02]  /*bbd0*/  ISETP.NE.AND P0, PT, R4, RZ, P0 ;  /* 0x000000ff0400720c */ /* 0x000fe40000705270 */
[----:B------:R-:W-:Y:S02]  /*bbe0*/  ISETP.NE.AND P1, PT, R5, RZ, P1 ;  /* 0x000000ff0500720c */ /* 0x000fe40000f25270 */
[----:B------:R-:W-:Y:S02]  /*bbf0*/  PRMT R0, R0, 0x7773, RZ ;  /* 0x0000777300007816 */ /* 0x000fe400000000ff */
[----:B------:R-:W-:-:S02]  /*bc00*/  ISETP.NE.AND P2, PT, R6, RZ, P2 ;  /* 0x000000ff0600720c */ /* 0x000fc40001745270 */
[----:B------:R-:W-:Y:S02]  /*bc10*/  SEL R27, RZ, 0x1, !P0 ;  /* 0x00000001ff1b7807 */ /* 0x000fe40004000000 */
[----:B------:R-:W-:Y:S02]  /*bc20*/  SEL R24, RZ, 0x1, !P1 ;  /* 0x00000001ff187807 */ /* 0x000fe40004800000 */
[----:B------:R-:W-:Y:S02]  /*bc30*/  ISETP.NE.AND P0, PT, R0, RZ, P3 ;  /* 0x000000ff0000720c */ /* 0x000fe40001f05270 */
[----:B------:R-:W-:Y:S02]  /*bc40*/  SEL R19, RZ, 0x1, !P2 ;  /* 0x00000001ff137807 */ /* 0x000fe40005000000 */
[----:B------:R-:W-:Y:S02]  /*bc50*/  PRMT R0, R24, 0x7604, R27 ;  /* 0x0000760418007816 */ /* 0x000fe4000000001b */
[----:B------:R-:W-:-:S02]  /*bc60*/  SEL R18, RZ, 0x1, !P0 ;  /* 0x00000001ff127807 */ /* 0x000fc40004000000 */
[----:B------:R-:W-:-:S04]  /*bc70*/  PRMT R5, R19, 0x7054, R0 ;  /* 0x0000705413057816 */ /* 0x000fc80000000000 */
[----:B------:R-:W-:-:S05]  /*bc80*/  PRMT R5, R18, 0x654, R5 ;  /* 0x0000065412057816 */ /* 0x000fca0000000005 */
[----:B------:R0:W-:Y:S02]  /*bc90*/  STS [R8.X4+0x10], R5 ;  /* 0x0000100508007388 */ /* 0x0001e40000004800 */
.L_x_6283:
[----:B------:R-:W-:Y:S05]  /*bca0*/  BSYNC B0 ;  /* 0x0000000000007941 */ /* 0x000fea0003800000 */
.L_x_6282:
[----:B------:R-:W-:-:S04]  /*bcb0*/  SHF.R.S32.HI R3, RZ, 0x1, R3 ;  /* 0x00000001ff037819 */ /* 0x000fc80000011403 */
[----:B------:R-:W-:-:S13]  /*bcc0*/  ISETP.GE.AND P0, PT, R3, 0x20, PT ;  /* 0x000000200300780c */ /* 0x000fda0003f06270 */
[----:B------:R-:W-:Y:S05]  /*bcd0*/  @P0 BRA `(.L_x_6284) ;  /* 0xfffffdf000000947 */ /* 0x000fea000383ffff */
[----:B------:R-:W-:-:S05]  /*bce0*/  IMAD.MOV.U32 R0, RZ, RZ, 0x20 ;  /* 0x00000020ff007424 */ /* 0x000fca00078e00ff */
.L_x_6281:
[----:B0-----:R-:W-:Y:S01]  /*bcf0*/  ISETP.GE.AND P0, PT, R0, 0x2, PT ;  /* 0x000000020000780c */ /* 0x001fe20003f06270 */
[----:B------:R-:W-:Y:S01]  /*bd00*/  WARPSYNC 0xffffffff ;  /* 0xffffffff00007948 */ /* 0x000fe20003800000 */
[----:B------:R-:W-:Y:S11]  /*bd10*/  BAR.SYNC.DEFER_BLOCKING 0x0 ;  /* 0x0000000000007b1d */ /* 0x000ff60000010000 */
[----:B------:R-:W-:Y:S05]  /*bd20*/  @!P0 BRA `(.L_x_6280) ;  /* 0x000001f000008947 */ /* 0x000fea0003800000 */
[----:B------:R-:W-:Y:S02]  /*bd30*/  IMAD.MOV.U32 R3, RZ, RZ, 0x1 ;  /* 0x00000001ff037424 */ /* 0x000fe400078e00ff */
.L_x_6285:
        /* <DEDUP_REMOVED lines=30> */
.L_x_6280:
        /* <DEDUP_REMOVED lines=204> */
.L_x_6286:
        /* <DEDUP_REMOVED lines=200> */
.L_x_6287:
        /* <DEDUP_REMOVED lines=202> */
.L_x_6288:
        /* <DEDUP_REMOVED lines=200> */
.L_x_6289:
        /* <DEDUP_REMOVED lines=215> */
.L_x_6291:
        /* <DEDUP_REMOVED lines=200> */
.L_x_6292:
        /* <DEDUP_REMOVED lines=202> */
.L_x_6293:
        /* <DEDUP_REMOVED lines=200> */
.L_x_6294:
        /* <DEDUP_REMOVED lines=11> */
.L_x_6296:
[----:B------:R-:W-:Y:S05]  /*12540*/  BSYNC B0 ;  /* 0x0000000000007941 */ /* 0x000fea0003800000 */
.L_x_6295:
        /* <DEDUP_REMOVED lines=15> */
.L_x_6298:
[----:B------:R-:W-:Y:S05]  /*12640*/  BSYNC B0 ;  /* 0x0000000000007941 */ /* 0x000fea0003800000 */
.L_x_6297:
        /* <DEDUP_REMOVED lines=31> */
.L_x_6300:
[----:B------:R-:W-:Y:S05]  /*12840*/  BSYNC B0 ;  /* 0x0000000000007941 */ /* 0x000fea0003800000 */
.L_x_6299:
        /* <DEDUP_REMOVED lines=26> */
.L_x_6305:
[----:B------:R-:W-:Y:S01]  /*129f0*/  HFMA2.MMA R7, -RZ, RZ, 0, 2.384185791015625e-07 ;  /* 0x00000004ff077435 */ /* 0x000fe200000001ff */
[----:B------:R-:W-:-:S09]  /*12a00*/  IMAD R6, R0, c[0x0][0x10], R3 ;  /* 0x0000040000067a24 */ /* 0x000fd200078e0203 */
        /* <DEDUP_REMOVED lines=21> */
.L_x_6304:
[----:B------:R-:W-:Y:S05]  /*12b60*/  BSYNC B1 ;  /* 0x0000000000017941 */ /* 0x000fea0003800000 */
.L_x_6303:
[----:B------:R-:W-:Y:S05]  /*12b70*/  BRA `(.L_x_6306) ;  /* 0x0000020000007947 */ /* 0x000fea0003800000 */
.L_x_6302:
        /* <DEDUP_REMOVED lines=9> */
.L_x_6307:
        /* <DEDUP_REMOVED lines=23> */
.L_x_6306:
[----:B------:R-:W-:Y:S05]  /*12d80*/  BSYNC B0 ;  /* 0x0000000000007941 */ /* 0x000fea0003800000 */
.L_x_6301:
        /* <DEDUP_REMOVED lines=11> */
.L_x_6311:
        /* <DEDUP_REMOVED lines=30> */
.L_x_6310:
[----:B------:R-:W-:Y:S05]  /*13020*/  BSYNC B0 ;  /* 0x0000000000007941 */ /* 0x000fea0003800000 */
.L_x_6309:
[----:B------:R-:W-:Y:S01]  /*13030*/  MOV R6, R10 ;  /* 0x0000000a00067202 */ /* 0x000fe20000000f00 */
[----:B------:R-:W-:Y:S05]  /*13040*/  @P4 BRA `(.L_x_6311) ;  /* 0xfffffdf000004947 */ /* 0x000fea000383ffff */
.L_x_6308:
        /* <DEDUP_REMOVED lines=15> */
.L_x_6316:
        /* <DEDUP_REMOVED lines=28> */
.L_x_6315:
[----:B------:R-:W-:Y:S05]  /*13300*/  BSYNC B0 ;  /* 0x0000000000007941 */ /* 0x000fea0003800000 */
.L_x_6314:
[----:B------:R-:W-:-:S04]  /*13310*/  SHF.R.S32.HI R7, RZ, 0x1, R7 ;  /* 0x00000001ff077819 */ /* 0x000fc80000011407 */
[----:B------:R-:W-:-:S13]  /*13320*/  ISETP.GE.AND P0, PT, R7, 0x20, PT ;  /* 0x000000200700780c */ /* 0x000fda0003f06270 */
[----:B------:R-:W-:Y:S05]  /*13330*/  @P0 BRA `(.L_x_6316) ;  /* 0xfffffe0000000947 */ /* 0x000fea000383ffff */
[----:B------:R-:W-:-:S09]  /*13340*/  HFMA2.MMA R6, -RZ, RZ, 0, 1.9073486328125e-06 ;  /* 0x00000020ff067435 */ /* 0x000fd200000001ff */
.L_x_6313:
[----:B------:R-:W-:Y:S01]  /*13350*/  BAR.SYNC.DEFER_BLOCKING 0x0 ;  /* 0x0000000000007b1d */ /* 0x000fe20000010000 */
[----:B------:R-:W-:-:S13]  /*13360*/  ISETP.GE.AND P0, PT, R6, 0x2, PT ;  /* 0x000000020600780c */ /* 0x000fda0003f06270 */
[----:B------:R-:W-:Y:S05]  /*13370*/  @!P0 BRA `(.L_x_6312) ;  /* 0x000001e000008947 */ /* 0x000fea0003800000 */
[----:B------:R-:W-:Y:S02]  /*13380*/  IMAD.MOV.U32 R3, RZ, RZ, 0x1 ;  /* 0x00000001ff037424 */ /* 0x000fe400078e00ff */
.L_x_6317:
        /* <DEDUP_REMOVED lines=29> */
.L_x_6312:
        /* <DEDUP_REMOVED lines=25> */
.L_x_6319:
[----:B------:R-:W-:Y:S05]  /*136f0*/  @!P4 BRA `(.L_x_6320) ;  /* 0x000006b00000c947 */ /* 0x000fea0003800000 */
[----:B------:R-:W-:-:S05]  /*13700*/  IMAD.MOV.U32 R17, RZ, RZ, 0x1 ;  /* 0x00000001ff117424 */ /* 0x000fca00078e00ff */
[----:B------:R-:W-:-:S04]  /*13710*/  ISETP.NE.AND P0, PT, R17, c[0x0][0x56c], PT ;  /* 0x00015b0011007a0c */ /* 0x000fc80003f05270 */
[----:B0-----:R-:W-:-:S09]  /*13720*/  P2R R0, PR, RZ, 0x1 ;  /* 0x00000001ff007803 */ /* 0x001fd20000000000 */
        /* <DEDUP_REMOVED lines=20> */
.L_x_6321:
        /* <DEDUP_REMOVED lines=26> */
.L_x_6322:
        /* <DEDUP_REMOVED lines=26> */
.L_x_6323:
        /* <DEDUP_REMOVED lines=26> */
.L_x_6324:
[----:B------:R-:W-:Y:S02]  /*13d50*/  IADD3 R16, P1, R16, c[0x0][0x538], RZ ;  /* 0x00014e0010107a10 */ /* 0x000fe40007f3e0ff */
[----:B------:R-:W-:-:S03]  /*13d60*/  LOP3.LUT P0, RZ, R18, 0xff, RZ, 0xc0, !PT ;  /* 0x000000ff12ff7812 */ /* 0x000fc6000780c0ff */
[----:B------:R-:W-:Y:S01]  /*13d70*/  IMAD.X R17, RZ, RZ, c[0x0][0x53c], P1 ;  /* 0x00014f00ff117624 */ /* 0x000fe200008e06ff */
[----:B0-----:R-:W-:-:S05]  /*13d80*/  SEL R3, RZ, 0x1, !P0 ;  /* 0x00000001ff037807 */ /* 0x001fca0004000000 */
[----:B------:R-:W-:Y:S01]  /*13d90*/  STG.E.U8 [R16.64], R3 ;  /* 0x0000000310007986 */ /* 0x000fe2000c101124 */
[----:B------:R-:W-:Y:S05]  /*13da0*/  EXIT ;  /* 0x000000000000794d */ /* 0x000fea0003800000 */
.L_x_6320:
[----:B------:R-:W-:Y:S04]  /*13db0*/  STG.E.U8 [R4.64], R27 ;  /* 0x0000001b04007986 */ /* 0x000fe8000c101124 */
[----:B------:R-:W-:Y:S04]  /*13dc0*/  STG.E.U8 [R4.64+0x1], R24 ;  /* 0x0000011804007986 */ /* 0x000fe8000c101124 */
[----:B------:R-:W-:Y:S04]  /*13dd0*/  STG.E.U8 [R4.64+0x2], R19 ;  /* 0x0000021304007986 */ /* 0x000fe8000c101124 */
[----:B------:R-:W-:Y:S01]  /*13de0*/  STG.E.U8 [R4.64+0x3], R18 ;  /* 0x0000031204007986 */ /* 0x000fe2000c101124 */
[----:B------:R-:W-:Y:S05]  /*13df0*/  EXIT ;  /* 0x000000000000794d */ /* 0x000fea0003800000 */
.L_x_6318:
[----:B------:R-:W-:Y:S02]  /*13e00*/  ISETP.NE.AND P4, PT, RZ, UR38, PT ;  /* 0x00000026ff007c0c */ /* 0x000fe4000bf85270 */
[----:B------:R-:W-:-:S02]  /*13e10*/  IADD3 R2, P0, R25, c[0x0][0x538], RZ ;  /* 0x00014e0019027a10 */ /* 0x000fc40007f1e0ff */
[----:B------:R-:W-:Y:S02]  /*13e20*/  IADD3 R4, P1, R23, c[0x0][0x538], RZ ;  /* 0x00014e0017047a10 */ /* 0x000fe40007f3e0ff */
[----:B------:R-:W-:Y:S01]  /*13e30*/  IADD3 R8, P3, R16, c[0x0][0x538], RZ ;  /* 0x00014e0010087a10 */ /* 0x000fe20007f7e0ff */
[----:B------:R-:W-:Y:S01]  /*13e40*/  IMAD.X R3, RZ, RZ, c[0x0][0x53c], P0 ;  /* 0x00014f00ff037624 */ /* 0x000fe200000e06ff */
[----:B------:R-:W-:Y:S01]  /*13e50*/  IADD3 R6, P2, R22, c[0x0][0x538], RZ ;  /* 0x00014e0016067a10 */ /* 0x000fe20007f5e0ff */
[----:B------:R-:W-:Y:S02]  /*13e60*/  IMAD.X R5, RZ, RZ, c[0x0][0x53c], P1 ;  /* 0x00014f00ff057624 */ /* 0x000fe400008e06ff */
[----:B0-----:R-:W-:Y:S01]  /*13e70*/  IMAD.X R9, RZ, RZ, c[0x0][0x53c], P3 ;  /* 0x00014f00ff097624 */ /* 0x001fe200018e06ff */
        /* <DEDUP_REMOVED lines=47> */
.L_x_6326:
        /* <DEDUP_REMOVED lines=26> */
.L_x_6327:
        /* <DEDUP_REMOVED lines=26> */
.L_x_6328:
        /* <DEDUP_REMOVED lines=26> */
.L_x_6329:
[----:B------:R-:W-:Y:S02]  /*14650*/  IADD3 R16, P1, R16, c[0x0][0x538], RZ ;  /* 0x00014e0010107a10 */ /* 0x000fe40007f3e0ff */
[----:B------:R-:W-:-:S03]  /*14660*/  LOP3.LUT P0, RZ, R18, 0xff, RZ, 0xc0, !PT ;  /* 0x000000ff12ff7812 */ /* 0x000fc6000780c0ff */
[----:B------:R-:W-:Y:S01]  /*14670*/  IMAD.X R17, RZ, RZ, c[0x0][0x53c], P1 ;  /* 0x00014f00ff117624 */ /* 0x000fe200008e06ff */
[----:B0-----:R-:W-:-:S05]  /*14680*/  SEL R3, RZ, 0x1, !P0 ;  /* 0x00000001ff037807 */ /* 0x001fca0004000000 */
[----:B------:R-:W-:Y:S01]  /*14690*/  STG.E.U8 [R16.64], R3 ;  /* 0x0000000310007986 */ /* 0x000fe2000c101124 */
[----:B------:R-:W-:Y:S05]  /*146a0*/  EXIT ;  /* 0x000000000000794d */ /* 0x000fea0003800000 */
.L_x_6325:
        /* <DEDUP_REMOVED lines=13> */
.L_x_6290:
        /* <DEDUP_REMOVED lines=32> */
.L_x_6331:
        /* <DEDUP_REMOVED lines=24> */
.L_x_6333:
        /* <DEDUP_REMOVED lines=26> */
.L_x_6334:
        /* <DEDUP_REMOVED lines=26> */
.L_x_6335:
        /* <DEDUP_REMOVED lines=26> */
.L_x_6336:
[----:B------:R-:W-:Y:S02]  /*14fe0*/  IADD3 R2, P1, R25, c[0x0][0x538], RZ ;  /* 0x00014e0019027a10 */ /* 0x000fe40007f3e0ff */
[----:B------:R-:W-:-:S03]  /*14ff0*/  LOP3.LUT P0, RZ, R18, 0xff, RZ, 0xc0, !PT ;  /* 0x000000ff12ff7812 */ /* 0x000fc6000780c0ff */
[----:B0-----:R-:W-:Y:S01]  /*15000*/  IMAD.X R3, RZ, RZ, c[0x0][0x53c], P1 ;  /* 0x00014f00ff037624 */ /* 0x001fe200008e06ff */
[----:B------:R-:W-:-:S05]  /*15010*/  SEL R5, RZ, 0x1, !P0 ;  /* 0x00000001ff057807 */ /* 0x000fca0004000000 */
[----:B------:R-:W-:Y:S01]  /*15020*/  STG.E.U8 [R2.64], R5 ;  /* 0x0000000502007986 */ /* 0x000fe2000c101124 */
[----:B------:R-:W-:Y:S05]  /*15030*/  EXIT ;  /* 0x000000000000794d */ /* 0x000fea0003800000 */
.L_x_6332:
[----:B------:R-:W-:Y:S04]  /*15040*/  STG.E.U8 [R4.64], R27 ;  /* 0x0000001b04007986 */ /* 0x000fe8000c101124 */
[----:B------:R-:W-:Y:S04]  /*15050*/  STG.E.U8 [R4.64+0x1], R24 ;  /* 0x0000011804007986 */ /* 0x000fe8000c101124 */
[----:B------:R-:W-:Y:S04]  /*15060*/  STG.E.U8 [R4.64+0x2], R19 ;  /* 0x0000021304007986 */ /* 0x000fe8000c101124 */
[----:B------:R-:W-:Y:S01]  /*15070*/  STG.E.U8 [R4.64+0x3], R18 ;  /* 0x0000031204007986 */ /* 0x000fe2000c101124 */
[----:B------:R-:W-:Y:S05]  /*15080*/  EXIT ;  /* 0x000000000000794d */ /* 0x000fea0003800000 */
.L_x_6330:
        /* <DEDUP_REMOVED lines=55> */
.L_x_6338:
        /* <DEDUP_REMOVED lines=26> */
.L_x_6339:
        /* <DEDUP_REMOVED lines=26> */
.L_x_6340:
        /* <DEDUP_REMOVED lines=26> */
.L_x_6341:
[----:B------:R-:W-:Y:S02]  /*158e0*/  IADD3 R2, P1, R25, c[0x0][0x538], RZ ;  /* 0x00014e0019027a10 */ /* 0x000fe40007f3e0ff */
[----:B------:R-:W-:-:S03]  /*158f0*/  LOP3.LUT P0, RZ, R18, 0xff, RZ, 0xc0, !PT ;  /* 0x000000ff12ff7812 */ /* 0x000fc6000780c0ff */
[----:B0-----:R-:W-:Y:S01]  /*15900*/  IMAD.X R3, RZ, RZ, c[0x0][0x53c], P1 ;  /* 0x00014f00ff037624 */ /* 0x001fe200008e06ff */
[----:B------:R-:W-:-:S05]  /*15910*/  SEL R5, RZ, 0x1, !P0 ;  /* 0x00000001ff057807 */ /* 0x000fca0004000000 */
[----:B------:R-:W-:Y:S01]  /*15920*/  STG.E.U8 [R2.64], R5 ;  /* 0x0000000502007986 */ /* 0x000fe2000c101124 */
[----:B------:R-:W-:Y:S05]  /*15930*/  EXIT ;  /* 0x000000000000794d */ /* 0x000fea0003800000 */
.L_x_6337:
        /* <DEDUP_REMOVED lines=13> */
.L_x_6342:
        /* <DEDUP_REMOVED lines=15> */
.L_x_7672:


//--------------------- .text._ZN2at6native13reduce_kernelILi512ELi1ENS0_8ReduceOpIlNS0_14func_wrapper_tIbZZZNS0_15and_kernel_cudaERNS_14TensorIteratorEENKUlvE_clEvENKUlvE2_clEvEUlblE_EEjbLi4ELi4EEEEEvT1_ --------------------------
	.section	.text._ZN2at6native13reduce_kernelILi512ELi1ENS0_8ReduceOpIlNS0_14func_wrapper_tIbZZZNS0_15and_kernel_cudaERNS_14TensorIteratorEENKUlvE_clEvENKUlvE2_clEvEUlblE_EEjbLi4ELi4EEEEEvT1_,"ax",@progbits
	.sectioninfo	@"SHI_REGISTERS=28"
	.align	128
        .global         _ZN2at6native13reduce_kernelILi512ELi1ENS0_8ReduceOpIlNS0_14func_wrapper_tIbZZZNS0_15and_kernel_cudaERNS_14TensorIteratorEENKUlvE_clEvENKUlvE2_clEvEUlblE_EEjbLi4ELi4EEEEEvT1_
        .type           _ZN2at6native13reduce_kernelILi512ELi1ENS0_8ReduceOpIlNS0_14func_wrapper_tIbZZZNS0_15and_kernel_cudaERNS_14TensorIteratorEENKUlvE_clEvENKUlvE2_clEvEUlblE_EEjbLi4ELi4EEEEEvT1_,@function
        .size           _ZN2at6native13reduce_kernelILi512ELi1ENS0_8ReduceOpIlNS0_14func_wrapper_tIbZZZNS0_15and_kernel_cudaERNS_14TensorIteratorEENKUlvE_clEvENKUlvE2_clEvEUlblE_EEjbLi4ELi4EEEEEvT1_,(.L_x_7673 - _ZN2at6native13reduce_kernelILi512ELi1ENS0_8ReduceOpIlNS0_14func_wrapper_tIbZZZNS0_15and_kernel_cudaERNS_14TensorIteratorEENKUlvE_clEvENKUlvE2_clEvEUlblE_EEjbLi4ELi4EEEEEvT1_)
        .other          _ZN2at6native13reduce_kernelILi512ELi1ENS0_8ReduceOpIlNS0_14func_wrapper_tIbZZZNS0_15and_kernel_cudaERNS_14TensorIteratorEENKUlvE_clEvENKUlvE2_clEvEUlblE_EEjbLi4ELi4EEEEEvT1_,@"STO_CUDA_ENTRY STV_DEFAULT"
_ZN2at6native13reduce_kernelILi512ELi1ENS0_8ReduceOpIlNS0_14func_wrapper_tIbZZZNS0_15and_kernel_cudaERNS_14TensorIteratorEENKUlvE_clEvENKUlvE2_clEvEUlblE_EEjbLi4ELi4EEEEEvT1_:
.text._ZN2at6native13reduce_kernelILi512ELi1ENS0_8ReduceOpIlNS0_14func_wrapper_tIbZZZNS0_15and_kernel_cudaERNS_14TensorIteratorEENKUlvE_clEvENKUlvE2_clEvEUlblE_EEjbLi4ELi4EEEEEvT1_:
        /* <DEDUP_REMOVED lines=208> */
.L_x_6343:
        /* <DEDUP_REMOVED lines=41> */
.L_x_6352:
[----:B------:R-:W-:Y:S05]  /*0f90*/  BSYNC B3 ;  /* 0x0000000000037941 */ /* 0x000fea0003800000 */
.L_x_6351:
        /* <DEDUP_REMOVED lines=11> */
[----:B------:R-:W-:-:S04]  /*1050*/  ISETP.NE.AND P0, PT, R0, RZ, P0 ;  /* 0x000000ff0000720c */ /* 0x000fc80000705270 */
[----:B------:R-:W-:-:S04]  /*1060*/  SEL R0, RZ, 0x1, !P0 ;  /* 0x00000001ff007807 */ /* 0x000fc80004000000 */
.L_x_6350:
[----:B------:R-:W-:Y:S05]  /*1070*/  BSYNC B2 ;  /* 0x0000000000027941 */ /* 0x000fea0003800000 */
.L_x_6349:
[C---:B------:R-:W-:Y:S02]  /*1080*/  IADD3 R3, P0, -R6.reuse, 0x4, RZ ;  /* 0x0000000406037810 */ /* 0x040fe40007f1e1ff */
[----:B------:R-:W-:Y:S02]  /*1090*/  IADD3 R13, R6, c[0x0][0x168], RZ ;  /* 0x00005a00060d7a10 */ /* 0x000fe40007ffe0ff */
[----:B------:R-:W-:Y:S01]  /*10a0*/  LEA R16, P1, R3, R16, 0x3 ;  /* 0x0000001003107211 */ /* 0x000fe200078218ff */
[----:B------:R-:W-:Y:S01]  /*10b0*/  IMAD.X R4, RZ, RZ, -0x1, P0 ;  /* 0xffffffffff047424 */ /* 0x000fe200000e06ff */
[----:B------:R-:W-:-:S04]  /*10c0*/  IADD3 R13, R13, -0x4, RZ ;  /* 0xfffffffc0d0d7810 */ /* 0x000fc80007ffe0ff */
[----:B------:R-:W-:Y:S02]  /*10d0*/  LEA.HI.X R17, R3, R17, R4, 0x3, P1 ;  /* 0x0000001103117211 */ /* 0x000fe400008f1c04 */
.L_x_6348:
[----:B------:R-:W-:Y:S05]  /*10e0*/  BSYNC B1 ;  /* 0x0000000000017941 */ /* 0x000fea0003800000 */
.L_x_6347:
        /* <DEDUP_REMOVED lines=11> */
.L_x_6355:
        /* <DEDUP_REMOVED lines=9> */
[----:B------:R-:W-:Y:S02]  /*1230*/  ISETP.NE.AND.EX P1, PT, R9, RZ, P1, P2 ;  /* 0x000000ff0900720c */ /* 0x000fe40000f25320 */
[----:B---3--:R-:W-:Y:S02]  /*1240*/  ISETP.NE.U32.AND P2, PT, R6, RZ, PT ;  /* 0x000000ff0600720c */ /* 0x008fe40003f45070 */
[----:B------:R-:W-:Y:S02]  /*1250*/  SEL R0, RZ, 0x1, !P1 ;  /* 0x00000001ff007807 */ /* 0x000fe40004800000 */
[----:B------:R-:W-:-:S02]  /*1260*/  ISETP.NE.AND.EX P0, PT, R7, RZ, P0, P2 ;  /* 0x000000ff0700720c */ /* 0x000fc40000705320 */
[----:B------:R-:W-:Y:S02]  /*1270*/  ISETP.NE.U32.AND P2, PT, R4, RZ, PT ;  /* 0x000000ff0400720c */ /* 0x000fe40003f45070 */
[----:B------:R-:W-:Y:S02]  /*1280*/  LEA R4, R15, 0x3, 0x2 ;  /* 0x000000030f047811 */ /* 0x000fe400078e10ff */
[----:B------:R-:W-:Y:S02]  /*1290*/  ISETP.NE.AND.EX P3, PT, R11, RZ, P3, P4 ;  /* 0x000000ff0b00720c */ /* 0x000fe40001f65340 */
[----:B------:R-:W-:Y:S02]  /*12a0*/  ISETP.GE.U32.AND P1, PT, R4, R13, PT ;  /* 0x0000000d0400720c */ /* 0x000fe40003f26070 */
[----:B------:R-:W-:Y:S02]  /*12b0*/  LOP3.LUT P4, RZ, R14, 0xff, RZ, 0xc0, !PT ;  /* 0x000000ff0eff7812 */ /* 0x000fe4000788c0ff */
[----:B------:R-:W-:-:S02]  /*12c0*/  SEL R12, RZ, 0x1, !P3 ;  /* 0x00000001ff0c7807 */ /* 0x000fc40005800000 */
[----:B------:R-:W-:Y:S02]  /*12d0*/  ISETP.NE.AND.EX P4, PT, R5, RZ, P4, P2 ;  /* 0x000000ff0500720c */ /* 0x000fe40002785320 */
[----:B------:R-:W-:Y:S02]  /*12e0*/  SEL R3, RZ, 0x1, !P0 ;  /* 0x00000001ff037807 */ /* 0x000fe40004000000 */
[----:B------:R-:W-:-:S03]  /*12f0*/  SEL R14, RZ, 0x1, !P4 ;  /* 0x00000001ff0e7807 */ /* 0x000fc60006000000 */
[----:B------:R-:W-:Y:S05]  /*1300*/  @!P1 BRA `(.L_x_6355) ;  /* 0xfffffe9000009947 */ /* 0x000fea000383ffff */
.L_x_6354:
[----:B------:R-:W-:Y:S05]  /*1310*/  BSYNC B1 ;  /* 0x0000000000017941 */ /* 0x000fea0003800000 */
.L_x_6353:
        /* <DEDUP_REMOVED lines=8> */
.L_x_6357:
[----:B------:R-:W-:Y:S05]  /*13a0*/  BSYNC B1 ;  /* 0x0000000000017941 */ /* 0x000fea0003800000 */
.L_x_6356:
        /* <DEDUP_REMOVED lines=12> */
[----:B------:R-:W-:-:S04]  /*1470*/  ISETP.NE.AND.EX P0, PT, R17, RZ, P0, P1 ;  /* 0x000000ff1100720c */ /* 0x000fc80000705310 */
[----:B------:R-:W-:-:S04]  /*1480*/  SEL R0, RZ, 0x1, !P0 ;  /* 0x00000001ff007807 */ /* 0x000fc80004000000 */
.L_x_6359:
[----:B------:R-:W-:Y:S05]  /*1490*/  BSYNC B1 ;  /* 0x0000000000017941 */ /* 0x000fea0003800000 */
.L_x_6358:
        /* <DEDUP_REMOVED lines=8> */
.L_x_6346:
        /* <DEDUP_REMOVED lines=24> */
.L_x_6369:
        /* <DEDUP_REMOVED lines=222> */
.L_x_6364:
        /* <DEDUP_REMOVED lines=225> */
.L_x_6365:
        /* <DEDUP_REMOVED lines=227> */
.L_x_6366:
        /* <DEDUP_REMOVED lines=225> */
.L_x_6367:
[----:B------:R-:W-:-:S04]  /*4ed0*/  LOP3.LUT R11, R2, 0xfffffff8, RZ, 0xc0, !PT ;  /* 0xfffffff8020b7812 */ /* 0x000fc800078ec0ff */
[----:B------:R-:W-:-:S05]  /*4ee0*/  IADD3 R10, P0, R16, R11, RZ ;  /* 0x0000000b100a7210 */ /* 0x000fca0007f1e0ff */
[----:B------:R-:W-:-:S06]  /*4ef0*/  IMAD.X R11, RZ, RZ, R17, P0 ;  /* 0x000000ffff0b7224 */ /* 0x000fcc00000e0611 */
[----:B------:R-:W2:Y:S01]  /*4f00*/  LDG.E.64 R10, [R10.64] ;  /* 0x000000240a0a7981 */ /* 0x000ea2000c1e1b00 */
[----:B------:R-:W-:Y:S01]  /*4f10*/  LOP3.LUT P2, RZ, R3, 0xff, RZ, 0xc0, !PT ;  /* 0x000000ff03ff7812 */ /* 0x000fe2000784c0ff */
[----:B------:R-:W-:Y:S01]  /*4f20*/  IMAD.MOV.U32 R0, RZ, RZ, c[0x0][0x170] ;  /* 0x00005c00ff007624 */ /* 0x000fe200078e00ff */
[----:B------:R-:W-:Y:S02]  /*4f30*/  IADD3 R7, R7, c[0x0][0x170], RZ ;  /* 0x00005c0007077a10 */ /* 0x000fe40007ffe0ff */
[----:B-----5:R-:W-:Y:S02]  /*4f40*/  ISETP.NE.U32.AND P3, PT, R14, RZ, PT ;  /* 0x000000ff0e00720c */ /* 0x020fe40003f65070 */
[----:B------:R-:W-:Y:S01]  /*4f50*/  LOP3.LUT P0, RZ, R5, 0xff, RZ, 0xc0, !PT ;  /* 0x000000ff05ff7812 */ /* 0x000fe2000780c0ff */
[----:B------:R-:W-:Y:S01]  /*4f60*/  IMAD R0, R0, 0x3, R7 ;  /* 0x0000000300007824 */ /* 0x000fe200078e0207 */
[----:B------:R-:W-:Y:S02]  /*4f70*/  ISETP.NE.AND.EX P2, PT, R15, RZ, P2, P3 ;  /* 0x000000ff0f00720c */ /* 0x000fe40001745330 */
[----:B------:R-:W-:-:S02]  /*4f80*/  ISETP.NE.U32.AND P3, PT, R20, RZ, PT ;  /* 0x000000ff1400720c */ /* 0x000fc40003f65070 */
[----:B------:R-:W-:Y:S02]  /*4f90*/  LOP3.LUT P5, RZ, R4, 0xff, RZ, 0xc0, !PT ;  /* 0x000000ff04ff7812 */ /* 0x000fe400078ac0ff */
[----:B------:R-:W-:Y:S02]  /*4fa0*/  ISETP.NE.AND.EX P0, PT, R21, RZ, P0, P3 ;  /* 0x000000ff1500720c */ /* 0x000fe40000705330 */
[----:B------:R-:W-:Y:S02]  /*4fb0*/  ISETP.GE.U32.AND P3, PT, R0, c[0x0][0x168], PT ;  /* 0x00005a0000007a0c */ /* 0x000fe40003f66070 */
[----:B------:R-:W-:Y:S02]  /*4fc0*/  ISETP.NE.U32.AND P4, PT, R12, RZ, PT ;  /* 0x000000ff0c00720c */ /* 0x000fe40003f85070 */
[----:B------:R-:W-:Y:S02]  /*4fd0*/  LOP3.LUT P1, RZ, R6, 0xff, RZ, 0xc0, !PT ;  /* 0x000000ff06ff7812 */ /* 0x000fe4000782c0ff */
[----:B------:R-:W-:-:S02]  /*4fe0*/  ISETP.NE.AND.EX P5, PT, R13, RZ, P5, P4 ;  /* 0x000000ff0d00720c */ /* 0x000fc40002fa5340 */
[----:B------:R-:W-:Y:S02]  /*4ff0*/  SEL R3, RZ, 0x1, !P2 ;  /* 0x00000001ff037807 */ /* 0x000fe40005000000 */
[----:B------:R-:W-:Y:S02]  /*5000*/  SEL R4, RZ, 0x1, !P5 ;  /* 0x00000001ff047807 */ /* 0x000fe40006800000 */
[----:B------:R-:W-:Y:S02]  /*5010*/  SEL R5, RZ, 0x1, !P0 ;  /* 0x00000001ff057807 */ /* 0x000fe40004000000 */
[----:B--2---:R-:W-:-:S04]  /*5020*/  ISETP.NE.U32.AND P4, PT, R10, RZ, PT ;  /* 0x000000ff0a00720c */ /* 0x004fc80003f85070 */
[----:B------:R-:W-:-:S04]  /*5030*/  ISETP.NE.AND.EX P1, PT, R11, RZ, P1, P4 ;  /* 0x000000ff0b00720c */ /* 0x000fc80000f25340 */
[----:B------:R-:W-:Y:S01]  /*5040*/  SEL R6, RZ, 0x1, !P1 ;  /* 0x00000001ff067807 */ /* 0x000fe20004800000 */
[----:B------:R-:W-:Y:S01]  /*5050*/  @P3 CALL.REL.NOINC `(.L_x_6368) ;  /* 0x0000001000003944 */ /* 0x000fe20003c00000 */
[----:B------:R-:W-:Y:S05]  /*5060*/  BRA `(.L_x_6369) ;  /* 0xffffc63000007947 */ /* 0x000fea000383ffff */
.L_x_6368:
[----:B------:R-:W-:Y:S05]  /*5070*/  BSYNC B2 ;  /* 0x0000000000027941 */ /* 0x000fea0003800000 */
.L_x_6363:
[----:B------:R-:W-:Y:S05]  /*5080*/  BSYNC B1 ;  /* 0x0000000000017941 */ /* 0x000fea0003800000 */
.L_x_6362:
        /* <DEDUP_REMOVED lines=205> */
.L_x_6372:
        /* <DEDUP_REMOVED lines=207> */
.L_x_6373:
        /* <DEDUP_REMOVED lines=207> */
.L_x_6374:
        /* <DEDUP_REMOVED lines=207> */
.L_x_6375:
[----:B------:R-:W-:-:S04]  /*8430*/  LOP3.LUT R11, R2, 0xfffffff8, RZ, 0xc0, !PT ;  /* 0xfffffff8020b7812 */ /* 0x000fc800078ec0ff */
[----:B------:R-:W-:-:S05]  /*8440*/  IADD3 R10, P1, R16, R11, RZ ;  /* 0x0000000b100a7210 */ /* 0x000fca0007f3e0ff */
[----:B------:R-:W-:-:S06]  /*8450*/  IMAD.X R11, RZ, RZ, R17, P1 ;  /* 0x000000ffff0b7224 */ /* 0x000fcc00008e0611 */
[----:B------:R-:W5:Y:S02]  /*8460*/  LDG.E.64 R10, [R10.64] ;  /* 0x000000240a0a7981 */ /* 0x000f64000c1e1b00 */
.L_x_6371:
[----:B------:R-:W-:Y:S05]  /*8470*/  BSYNC B1 ;  /* 0x0000000000017941 */ /* 0x000fea0003800000 */
.L_x_6370:
[----:B------:R-:W-:Y:S01]  /*8480*/  BSSY B1, `(.L_x_6376) ;  /* 0x000001b000017945 */ /* 0x000fe20003800000 */
[----:B------:R-:W-:Y:S05]  /*8490*/  @P0 BRA `(.L_x_6377) ;  /* 0x0000019000000947 */ /* 0x000fea0003800000 */
[----:B------:R-:W-:Y:S02]  /*84a0*/  LOP3.LUT P0, RZ, R3, 0xff, RZ, 0xc0, !PT ;  /* 0x000000ff03ff7812 */ /* 0x000fe4000780c0ff */
[----:B-----5:R-:W-:Y:S02]  /*84b0*/  ISETP.NE.U32.AND P1, PT, R14, RZ, PT ;  /* 0x000000ff0e00720c */ /* 0x020fe40003f25070 */
[----:B------:R-:W-:Y:S02]  /*84c0*/  IADD3 R0, R7, c[0x0][0x170], RZ ;  /* 0x00005c0007007a10 */ /* 0x000fe40007ffe0ff */
[----:B------:R-:W-:Y:S02]  /*84d0*/  ISETP.NE.AND.EX P0, PT, R15, RZ, P0, P1 ;  /* 0x000000ff0f00720c */ /* 0x000fe40000705310 */
[----:B------:R-:W-:Y:S02]  /*84e0*/  ISETP.GE.U32.AND P1, PT, R0, c[0x0][0x168], PT ;  /* 0x00005a0000007a0c */ /* 0x000fe40003f26070 */
[----:B------:R-:W-:-:S11]  /*84f0*/  SEL R3, RZ, 0x1, !P0 ;  /* 0x00000001ff037807 */ /* 0x000fd60004000000 */
[----:B------:R-:W-:Y:S05]  /*8500*/  @P1 BRA `(.L_x_6377) ;  /* 0x0000012000001947 */ /* 0x000fea0003800000 */
[----:B------:R-:W-:Y:S02]  /*8510*/  LOP3.LUT P0, RZ, R4, 0xff, RZ, 0xc0, !PT ;  /* 0x000000ff04ff7812 */ /* 0x000fe4000780c0ff */
[----:B------:R-:W-:Y:S02]  /*8520*/  ISETP.NE.U32.AND P1, PT, R12, RZ, PT ;  /* 0x000000ff0c00720c */ /* 0x000fe40003f25070 */
[----:B------:R-:W-:Y:S02]  /*8530*/  IADD3 R0, R0, c[0x0][0x170], RZ ;  /* 0x00005c0000007a10 */ /* 0x000fe40007ffe0ff */
[----:B------:R-:W-:Y:S02]  /*8540*/  ISETP.NE.AND.EX P0, PT, R13, RZ, P0, P1 ;  /* 0x000000ff0d00720c */ /* 0x000fe40000705310 */
[----:B------:R-:W-:Y:S02]  /*8550*/  ISETP.GE.U32.AND P1, PT, R0, c[0x0][0x168], PT ;  /* 0x00005a0000007a0c */ /* 0x000fe40003f26070 */
[----:B------:R-:W-:-:S11]  /*8560*/  SEL R4, RZ, 0x1, !P0 ;  /* 0x00000001ff047807 */ /* 0x000fd60004000000 */
[----:B------:R-:W-:Y:S05]  /*8570*/  @P1 BRA `(.L_x_6377) ;  /* 0x000000b000001947 */ /* 0x000fea0003800000 */
[----:B------:R-:W-:Y:S02]  /*8580*/  IADD3 R0, R0, c[0x0][0x170], RZ ;  /* 0x00005c0000007a10 */ /* 0x000fe40007ffe0ff */
[----:B------:R-:W-:Y:S02]  /*8590*/  LOP3.LUT P0, RZ, R5, 0xff, RZ, 0xc0, !PT ;  /* 0x000000ff05ff7812 */ /* 0x000fe4000780c0ff */
[----:B------:R-:W-:Y:S02]  /*85a0*/  ISETP.GE.U32.AND P4, PT, R0, c[0x0][0x168], PT ;  /* 0x00005a0000007a0c */ /* 0x000fe40003f86070 */
[----:B------:R-:W-:-:S04]  /*85b0*/  ISETP.NE.U32.AND P2, PT, R20, RZ, PT ;  /* 0x000000ff1400720c */ /* 0x000fc80003f45070 */
[----:B------:R-:W-:-:S04]  /*85c0*/  ISETP.NE.AND.EX P0, PT, R21, RZ, P0, P2 ;  /* 0x000000ff1500720c */ /* 0x000fc80000705320 */
[----:B------:R-:W-:-:S03]  /*85d0*/  SEL R5, RZ, 0x1, !P0 ;  /* 0x00000001ff057807 */ /* 0x000fc60004000000 */
[----:B------:R-:W-:Y:S02]  /*85e0*/  @!P4 ISETP.NE.U32.AND P3, PT, R10, RZ, PT ;  /* 0x000000ff0a00c20c */ /* 0x000fe40003f65070 */
[----:B------:R-:W-:-:S04]  /*85f0*/  @!P4 LOP3.LUT P1, RZ, R6, 0xff, RZ, 0xc0, !PT ;  /* 0x000000ff06ffc812 */ /* 0x000fc8000782c0ff */
[----:B------:R-:W-:-:S04]  /*8600*/  @!P4 ISETP.NE.AND.EX P1, PT, R11, RZ, P1, P3 ;  /* 0x000000ff0b00c20c */ /* 0x000fc80000f25330 */
[----:B------:R-:W-:-:S04]  /*8610*/  @!P4 SEL R0, RZ, 0x1, !P1 ;  /* 0x00000001ff00c807 */ /* 0x000fc80004800000 */
[----:B------:R-:W-:Y:S02]  /*8620*/  @!P4 PRMT R6, R0, 0x7610, R6 ;  /* 0x000076100006c816 */ /* 0x000fe40000000006 */
.L_x_6377:
[----:B------:R-:W-:Y:S05]  /*8630*/  BSYNC B1 ;  /* 0x0000000000017941 */ /* 0x000fea0003800000 */
.L_x_6376:
        /* <DEDUP_REMOVED lines=8> */
.L_x_6361:
        /* <DEDUP_REMOVED lines=10> */
.L_x_6380:
        /* <DEDUP_REMOVED lines=22> */
[----:B------:R-:W-:Y:S02]  /*88c0*/  ISETP.NE.AND.EX P3, PT, R3, RZ, P3, P0 ;  /* 0x000000ff0300720c */ /* 0x000fe40001f65300 */
[----:B---3--:R-:W-:Y:S02]  /*88d0*/  ISETP.NE.U32.AND P1, PT, R4, RZ, PT ;  /* 0x000000ff0400720c */ /* 0x008fe40003f25070 */
[----:B------:R-:W-:Y:S02]  /*88e0*/  ISETP.GE.U32.AND P6, PT, R2, c[0x0][0x168], PT ;  /* 0x00005a0002007a0c */ /* 0x000fe40003fc6070 */
[----:B------:R-:W-:Y:S02]  /*88f0*/  ISETP.NE.AND.EX P4, PT, R5, RZ, P4, P1 ;  /* 0x000000ff0500720c */ /* 0x000fe40002785310 */
[----:B------:R-:W-:Y:S02]  /*8900*/  SEL R13, RZ, 0x1, !P3 ;  /* 0x00000001ff0d7807 */ /* 0x000fe40005800000 */
[----:B------:R-:W-:-:S02]  /*8910*/  SEL R14, RZ, 0x1, !P4 ;  /* 0x00000001ff0e7807 */ /* 0x000fc40006000000 */
[----:B----4-:R-:W-:Y:S02]  /*8920*/  ISETP.NE.U32.AND P3, PT, R8, RZ, PT ;  /* 0x000000ff0800720c */ /* 0x010fe40003f65070 */
[----:B-----5:R-:W-:Y:S02]  /*8930*/  ISETP.NE.U32.AND P4, PT, R10, RZ, PT ;  /* 0x000000ff0a00720c */ /* 0x020fe40003f85070 */
[----:B------:R-:W-:Y:S02]  /*8940*/  ISETP.NE.AND.EX P5, PT, R9, RZ, P5, P3 ;  /* 0x000000ff0900720c */ /* 0x000fe40002fa5330 */
[----:B------:R-:W-:Y:S02]  /*8950*/  ISETP.NE.AND.EX P2, PT, R11, RZ, P2, P4 ;  /* 0x000000ff0b00720c */ /* 0x000fe40001745340 */
        /* <DEDUP_REMOVED lines=8> */
.L_x_6379:
[----:B------:R-:W-:Y:S05]  /*89e0*/  BSYNC B1 ;  /* 0x0000000000017941 */ /* 0x000fea0003800000 */
.L_x_6378:
        /* <DEDUP_REMOVED lines=31> */
.L_x_6382:
[----:B------:R-:W-:Y:S05]  /*8be0*/  BSYNC B1 ;  /* 0x0000000000017941 */ /* 0x000fea0003800000 */
.L_x_6381:
        /* <DEDUP_REMOVED lines=23> */
.L_x_6384:
[----:B------:R-:W-:Y:S05]  /*8d60*/  BSYNC B1 ;  /* 0x0000000000017941 */ /* 0x000fea0003800000 */
.L_x_6383:
        /* <DEDUP_REMOVED lines=8> */
.L_x_6360:
        /* <DEDUP_REMOVED lines=14> */
.L_x_6387:
        /* <DEDUP_REMOVED lines=20> */
[----:B------:R-:W-:Y:S02]  /*9010*/  ISETP.NE.AND.EX P3, PT, R5, RZ, P3, P0 ;  /* 0x000000ff0500720c */ /* 0x000fe40001f65300 */
[----:B------:R-:W-:Y:S02]  /*9020*/  ISETP.NE.AND.EX P4, PT, R3, RZ, P4, P1 ;  /* 0x000000ff0300720c */ /* 0x000fe40002785310 */
[----:B------:R-:W-:Y:S02]  /*9030*/  SEL R10, RZ, 0x1, !P3 ;  /* 0x00000001ff0a7807 */ /* 0x000fe40005800000 */
[----:B------:R-:W-:Y:S02]  /*9040*/  SEL R9, RZ, 0x1, !P4 ;  /* 0x00000001ff097807 */ /* 0x000fe40006000000 */
[----:B----4-:R-:W-:-:S02]  /*9050*/  ISETP.NE.U32.AND P3, PT, R6, RZ, PT ;  /* 0x000000ff0600720c */ /* 0x010fc40003f65070 */
[----:B-----5:R-:W-:Y:S02]  /*9060*/  ISETP.NE.U32.AND P4, PT, R14, RZ, PT ;  /* 0x000000ff0e00720c */ /* 0x020fe40003f85070 */
[----:B------:R-:W-:Y:S02]  /*9070*/  ISETP.NE.AND.EX P5, PT, R7, RZ, P5, P3 ;  /* 0x000000ff0700720c */ /* 0x000fe40002fa5330 */
[----:B------:R-:W-:Y:S02]  /*9080*/  ISETP.NE.AND.EX P2, PT, R15, RZ, P2, P4 ;  /* 0x000000ff0f00720c */ /* 0x000fe40001745340 */
        /* <DEDUP_REMOVED lines=8> */
.L_x_6386:
[----:B------:R-:W-:Y:S05]  /*9110*/  BSYNC B1 ;  /* 0x0000000000017941 */ /* 0x000fea0003800000 */
.L_x_6385:
        /* <DEDUP_REMOVED lines=27> */
.L_x_6389:
[----:B------:R-:W-:Y:S05]  /*92d0*/  BSYNC B1 ;  /* 0x0000000000017941 */ /* 0x000fea0003800000 */
.L_x_6388:
        /* <DEDUP_REMOVED lines=23> */
.L_x_6391:
[----:B------:R-:W-:Y:S05]  /*9450*/  BSYNC B1 ;  /* 0x0000000000017941 */ /* 0x000fea0003800000 */
.L_x_6390:
[----:B------:R-:W-:Y:S02]  /*9460*/  LOP3.LUT P0, RZ, R9, 0xff, RZ, 0xc0, !PT ;  /* 0x000000ff09ff7812 */ /* 0x000fe4000780c0ff */
[----:B------:R-:W-:Y:S02]  /*9470*/  LOP3.LUT P1, RZ, R10, 0xff, RZ, 0xc0, !PT ;  /* 0x000000ff0aff7812 */ /* 0x000fe4000782c0ff */
[----:B------:R-:W-:Y:S02]  /*9480*/  LOP3.LUT P2, RZ, R8, 0xff, RZ, 0xc0, !PT ;  /* 0x000000ff08ff7812 */ /* 0x000fe4000784c0ff */
[----:B------:R-:W-:Y:S02]  /*9490*/  LOP3.LUT P3, RZ, R0, 0xff, RZ, 0xc0, !PT ;  /* 0x000000ff00ff7812 */ /* 0x000fe4000786c0ff */
[----:B------:R-:W-:-:S04]  /*94a0*/  PLOP3.LUT P0, PT, P2, P1, P0, 0x80, 0x0 ;  /* 0x000000000000781c */ /* 0x000fc80001703000 */
[----:B------:R-:W-:-:S04]  /*94b0*/  PLOP3.LUT P0, PT, P0, P3, PT, 0x80, 0x0 ;  /* 0x000000000000781c */ /* 0x000fc80000707070 */
[----:B------:R-:W-:-:S04]  /*94c0*/  SEL R17, RZ, 0x1, !P0 ;  /* 0x00000001ff117807 */ /* 0x000fc80004000000 */
.L_x_6345:
[----:B------:R-:W-:Y:S05]  /*94d0*/  BSYNC B0 ;  /* 0x0000000000007941 */ /* 0x000fea0003800000 */
.L_x_6344:
        /* <DEDUP_REMOVED lines=9> */
.L_x_6393:
        /* <DEDUP_REMOVED lines=14> */
.L_x_6392:
        /* <DEDUP_REMOVED lines=13> */
.L_x_6396:
        /* <DEDUP_REMOVED lines=15> */
.L_x_6395:
[----:B------:R-:W-:Y:S01]  /*9810*/  BAR.SYNC.DEFER_BLOCKING 0x0 ;  /* 0x0000000000007b1d */ /* 0x000fe20000010000 */
[----:B------:R-:W-:-:S13]  /*9820*/  ISETP.GE.AND P0, PT, R0, 0x2, PT ;  /* 0x000000020000780c */ /* 0x000fda0003f06270 */
[----:B------:R-:W-:Y:S05]  /*9830*/  @!P0 BRA `(.L_x_6394) ;  /* 0x000000a000008947 */ /* 0x000fea0003800000 */
[----:B------:R-:W-:Y:S02]  /*9840*/  IMAD.MOV.U32 R3, RZ, RZ, 0x1 ;  /* 0x00000001ff037424 */ /* 0x000fe400078e00ff */
.L_x_6397:
        /* <DEDUP_REMOVED lines=9> */
.L_x_6394:
        /* <DEDUP_REMOVED lines=202> */
.L_x_6398:
        /* <DEDUP_REMOVED lines=213> */
.L_x_6400:
        /* <DEDUP_REMOVED lines=11> */
.L_x_6402:
[----:B------:R-:W-:Y:S05]  /*b380*/  BSYNC B0 ;  /* 0x0000000000007941 */ /* 0x000fea0003800000 */
.L_x_6401:
        /* <DEDUP_REMOVED lines=12> */
.L_x_6404:
[----:B------:R-:W-:Y:S05]  /*b450*/  BSYNC B0 ;  /* 0x0000000000007941 */ /* 0x000fea0003800000 */
.L_x_6403:
        /* <DEDUP_REMOVED lines=30> */
.L_x_6406:
[----:B------:R-:W-:Y:S05]  /*b640*/  BSYNC B0 ;  /* 0x0000000000007941 */ /* 0x000fea0003800000 */
.L_x_6405:
        /* <DEDUP_REMOVED lines=20> */
.L_x_6411:
        /* <DEDUP_REMOVED lines=11> */
.L_x_6410:
[----:B------:R-:W-:Y:S05]  /*b840*/  BSYNC B1 ;  /* 0x0000000000017941 */ /* 0x000fea0003800000 */
.L_x_6409:
[----:B------:R-:W-:Y:S05]  /*b850*/  BRA `(.L_x_6412) ;  /* 0x000000e000007947 */ /* 0x000fea0003800000 */
.L_x_6408:
[----:B------:R-:W-:-:S13]  /*b860*/  ISETP.GE.U32.AND P0, PT, R24, c[0x0][0x178], PT ;  /* 0x00005e0018007a0c */ /* 0x000fda0003f06070 */
[----:B------:R-:W-:Y:S05]  /*b870*/  @P0 BRA `(.L_x_6412) ;  /* 0x000000c000000947 */ /* 0x000fea0003800000 */
[----:B------:R-:W-:-:S05]  /*b880*/  MOV R7, R24 ;  /* 0x0000001800077202 */ /* 0x000fca0000000f00 */
.L_x_6413:
        /* <DEDUP_REMOVED lines=11> */
.L_x_6412:
[----:B------:R-:W-:Y:S05]  /*b940*/  BSYNC B0 ;  /* 0x0000000000007941 */ /* 0x000fea0003800000 */
.L_x_6407:
        /* <DEDUP_REMOVED lines=8> */
.L_x_6415:
        /* <DEDUP_REMOVED lines=14> */
.L_x_6414:
        /* <DEDUP_REMOVED lines=12> */
.L_x_6418:
        /* <DEDUP_REMOVED lines=15> */
.L_x_6417:
[----:B0-----:R-:W-:Y:S01]  /*bc60*/  BAR.SYNC.DEFER_BLOCKING 0x0 ;  /* 0x0000000000007b1d */ /* 0x001fe20000010000 */
[----:B------:R-:W-:-:S13]  /*bc70*/  ISETP.GE.AND P0, PT, R0, 0x2, PT ;  /* 0x000000020000780c */ /* 0x000fda0003f06270 */
[----:B------:R-:W-:Y:S05]  /*bc80*/  @!P0 BRA `(.L_x_6416) ;  /* 0x000000a000008947 */ /* 0x000fea0003800000 */
[----:B------:R-:W-:Y:S02]  /*bc90*/  IMAD.MOV.U32 R5, RZ, RZ, 0x1 ;  /* 0x00000001ff057424 */ /* 0x000fe400078e00ff */
.L_x_6419:
        /* <DEDUP_REMOVED lines=9> */
.L_x_6416:
        /* <DEDUP_REMOVED lines=13> */
.L_x_6421:
        /* <DEDUP_REMOVED lines=23> */
.L_x_6423:
[----:B------:R-:W-:Y:S02]  /*bf70*/  IADD3 R16, P1, R16, c[0x0][0x538], RZ ;  /* 0x00014e0010107a10 */ /* 0x000fe40007f3e0ff */
[----:B------:R-:W-:-:S03]  /*bf80*/  LOP3.LUT P0, RZ, R17, 0xff, RZ, 0xc0, !PT ;  /* 0x000000ff11ff7812 */ /* 0x000fc6000780c0ff */
[----:B------:R-:W-:Y:S01]  /*bf90*/  IMAD.X R17, RZ, RZ, c[0x0][0x53c], P1 ;  /* 0x00014f00ff117624 */ /* 0x000fe200008e06ff */
[----:B------:R-:W-:-:S05]  /*bfa0*/  SEL R3, RZ, 0x1, !P0 ;  /* 0x00000001ff037807 */ /* 0x000fca0004000000 */
[----:B------:R-:W-:Y:S01]  /*bfb0*/  STG.E.U8 [R16.64], R3 ;  /* 0x0000000310007986 */ /* 0x000fe2000c101124 */
[----:B------:R-:W-:Y:S05]  /*bfc0*/  EXIT ;  /* 0x000000000000794d */ /* 0x000fea0003800000 */
.L_x_6422:
[----:B------:R-:W-:Y:S01]  /*bfd0*/  STG.E.U8 [R2.64], R17 ;  /* 0x0000001102007986 */ /* 0x000fe2000c101124 */
[----:B------:R-:W-:Y:S05]  /*bfe0*/  EXIT ;  /* 0x000000000000794d */ /* 0x000fea0003800000 */
.L_x_6420:
        /* <DEDUP_REMOVED lines=10> */
.L_x_6424:
        /* <DEDUP_REMOVED lines=23> */
.L_x_6426:
[----:B------:R-:W-:Y:S02]  /*c200*/  IADD3 R16, P1, R16, c[0x0][0x538], RZ ;  /* 0x00014e0010107a10 */ /* 0x000fe40007f3e0ff */
[----:B------:R-:W-:-:S03]  /*c210*/  LOP3.LUT P0, RZ, R17, 0xff, RZ, 0xc0, !PT ;  /* 0x000000ff11ff7812 */ /* 0x000fc6000780c0ff */
[----:B------:R-:W-:Y:S01]  /*c220*/  IMAD.X R17, RZ, RZ, c[0x0][0x53c], P1 ;  /* 0x00014f00ff117624 */ /* 0x000fe200008e06ff */
[----:B------:R-:W-:-:S05]  /*c230*/  SEL R3, RZ, 0x1, !P0 ;  /* 0x00000001ff037807 */ /* 0x000fca0004000000 */
[----:B------:R-:W-:Y:S01]  /*c240*/  STG.E.U8 [R16.64], R3 ;  /* 0x0000000310007986 */ /* 0x000fe2000c101124 */
[----:B------:R-:W-:Y:S05]  /*c250*/  EXIT ;  /* 0x000000000000794d */ /* 0x000fea0003800000 */
.L_x_6425:
[----:B------:R-:W-:-:S04]  /*c260*/  LOP3.LUT P0, RZ, R17, 0xff, RZ, 0xc0, !PT ;  /* 0x000000ff11ff7812 */ /* 0x000fc8000780c0ff */
[----:B------:R-:W-:-:S05]  /*c270*/  SEL R5, RZ, 0x1, !P0 ;  /* 0x00000001ff057807 */ /* 0x000fca0004000000 */
[----:B------:R-:W-:Y:S01]  /*c280*/  STG.E.U8 [R2.64], R5 ;  /* 0x0000000502007986 */ /* 0x000fe2000c101124 */
[----:B------:R-:W-:Y:S05]  /*c290*/  EXIT ;  /* 0x000000000000794d */ /* 0x000fea0003800000 */
.L_x_6399:
        /* <DEDUP_REMOVED lines=20> */
.L_x_6428:
        /* <DEDUP_REMOVED lines=23> */
.L_x_6430:
[----:B------:R-:W-:Y:S02]  /*c550*/  IADD3 R16, P1, R16, c[0x0][0x538], RZ ;  /* 0x00014e0010107a10 */ /* 0x000fe40007f3e0ff */
[----:B------:R-:W-:Y:S02]  /*c560*/  LOP3.LUT P0, RZ, R17, 0xff, RZ, 0xc0, !PT ;  /* 0x000000ff11ff7812 */ /* 0x000fe4000780c0ff */
[----:B------:R-:W-:Y:S02]  /*c570*/  IADD3.X R17, RZ, c[0x0][0x53c], RZ, P1, !PT ;  /* 0x00014f00ff117a10 */ /* 0x000fe40000ffe4ff */
[----:B------:R-:W-:-:S05]  /*c580*/  SEL R3, RZ, 0x1, !P0 ;  /* 0x00000001ff037807 */ /* 0x000fca0004000000 */
[----:B------:R-:W-:Y:S01]  /*c590*/  STG.E.U8 [R16.64], R3 ;  /* 0x0000000310007986 */ /* 0x000fe2000c101124 */
[----:B------:R-:W-:Y:S05]  /*c5a0*/  EXIT ;  /* 0x000000000000794d */ /* 0x000fea0003800000 */
.L_x_6429:
[----:B------:R-:W-:Y:S01]  /*c5b0*/  STG.E.U8 [R2.64], R17 ;  /* 0x0000001102007986 */ /* 0x000fe2000c101124 */
[----:B------:R-:W-:Y:S05]  /*c5c0*/  EXIT ;  /* 0x000000000000794d */ /* 0x000fea0003800000 */
.L_x_6427:
        /* <DEDUP_REMOVED lines=10> */
.L_x_6431:
        /* <DEDUP_REMOVED lines=25> */
.L_x_6433:
[----:B------:R-:W-:-:S04]  /*c800*/  IADD3 R2, P0, R16, c[0x0][0x538], RZ ;  /* 0x00014e0010027a10 */ /* 0x000fc80007f1e0ff */
[----:B------:R-:W-:-:S05]  /*c810*/  IADD3.X R3, RZ, c[0x0][0x53c], RZ, P0, !PT ;  /* 0x00014f00ff037a10 */ /* 0x000fca00007fe4ff */
[----:B------:R-:W-:Y:S01]  /*c820*/  STG.E.U8 [R2.64], R17 ;  /* 0x0000001102007986 */ /* 0x000fe2000c101124 */
[----:B------:R-:W-:Y:S05]  /*c830*/  EXIT ;  /* 0x000000000000794d */ /* 0x000fea0003800000 */
.L_x_6432:
[----:B------:R-:W-:Y:S01]  /*c840*/  STG.E.U8 [R2.64], R17 ;  /* 0x0000001102007986 */ /* 0x000fe2000c101124 */
[----:B------:R-:W-:Y:S05]  /*c850*/  EXIT ;  /* 0x000000000000794d */ /* 0x000fea0003800000 */
.L_x_6434:
        /* <DEDUP_REMOVED lines=10> */
.L_x_7673:


//--------------------- .text._ZN2at6native13reduce_kernelILi256ELi2ENS0_8ReduceOpIlNS0_14func_wrapper_tIbZZZNS0_15and_kernel_cudaERNS_14TensorIteratorEENKUlvE_clEvENKUlvE2_clEvEUlblE_EEjbLi4ELi4EEEEEvT1_ --------------------------
	.section	.text._ZN2at6native13reduce_kernelILi256ELi2ENS0_8ReduceOpIlNS0_14func_wrapper_tIbZZZNS0_15and_kernel_cudaERNS_14TensorIteratorEENKUlvE_clEvENKUlvE2_clEvEUlblE_EEjbLi4ELi4EEEEEvT1_,"ax",@progbits
	.sectioninfo	@"SHI_REGISTERS=40"
	.align	128
        .global         _ZN2at6native13reduce_kernelILi256ELi2ENS0_8ReduceOpIlNS0_14func_wrapper_tIbZZZNS0_15and_kernel_cudaERNS_14TensorIteratorEENKUlvE_clEvENKUlvE2_clEvEUlblE_EEjbLi4ELi4EEEEEvT1_
        .type           _ZN2at6native13reduce_kernelILi256ELi2ENS0_8ReduceOpIlNS0_14func_wrapper_tIbZZZNS0_15and_kernel_cudaERNS_14TensorIteratorEENKUlvE_clEvENKUlvE2_clEvEUlblE_EEjbLi4ELi4EEEEEvT1_,@function
        .size           _ZN2at6native13reduce_kernelILi256ELi2ENS0_8ReduceOpIlNS0_14func_wrapper_tIbZZZNS0_15and_kernel_cudaERNS_14TensorIteratorEENKUlvE_clEvENKUlvE2_clEvEUlblE_EEjbLi4ELi4EEEEEvT1_,(.L_x_7674 - _ZN2at6native13reduce_kernelILi256ELi2ENS0_8ReduceOpIlNS0_14func_wrapper_tIbZZZNS0_15and_kernel_cudaERNS_14TensorIteratorEENKUlvE_clEvENKUlvE2_clEvEUlblE_EEjbLi4ELi4EEEEEvT1_)
        .other          _ZN2at6native13reduce_kernelILi256ELi2ENS0_8ReduceOpIlNS0_14func_wrapper_tIbZZZNS0_15and_kernel_cudaERNS_14TensorIteratorEENKUlvE_clEvENKUlvE2_clEvEUlblE_EEjbLi4ELi4EEEEEvT1_,@"STO_CUDA_ENTRY STV_DEFAULT"
_ZN2at6native13reduce_kernelILi256ELi2ENS0_8ReduceOpIlNS0_14func_wrapper_tIbZZZNS0_15and_kernel_cudaERNS_14TensorIteratorEENKUlvE_clEvENKUlvE2_clEvEUlblE_EEjbLi4ELi4EEEEEvT1_:
.text._ZN2at6native13reduce_kernelILi256ELi2ENS0_8ReduceOpIlNS0_14func_wrapper_tIbZZZNS0_15and_kernel_cudaERNS_14TensorIteratorEENKUlvE_clEvENKUlvE2_clEvEUlblE_EEjbLi4ELi4EEEEEvT1_:
        /* <DEDUP_REMOVED lines=209> */
.L_x_6435:
        /* <DEDUP_REMOVED lines=61> */
.L_x_6444:
[----:B------:R-:W-:Y:S05]  /*10e0*/  BSYNC B2 ;  /* 0x0000000000027941 */ /* 0x000fea0003800000 */
.L_x_6443:
        /* <DEDUP_REMOVED lines=13> */
.L_x_6442:
[----:B------:R-:W-:Y:S05]  /*11c0*/  BSYNC B1 ;  /* 0x0000000000017941 */ /* 0x000fea0003800000 */
.L_x_6441:
[C---:B------:R-:W-:Y:S02]  /*11d0*/  IADD3 R5, P0, -R8.reuse, 0x4, RZ ;  /* 0x0000000408057810 */ /* 0x040fe40007f1e1ff */
[----:B------:R-:W-:Y:S02]  /*11e0*/  IADD3 R3, R8, c[0x0][0x168], RZ ;  /* 0x00005a0008037a10 */ /* 0x000fe40007ffe0ff */
[----:B------:R-:W-:Y:S01]  /*11f0*/  LEA R24, P1, R5, R24, 0x3 ;  /* 0x0000001805187211 */ /* 0x000fe200078218ff */
[----:B------:R-:W-:Y:S01]  /*1200*/  IMAD.X R6, RZ, RZ, -0x1, P0 ;  /* 0xffffffffff067424 */ /* 0x000fe200000e06ff */
[----:B------:R-:W-:-:S04]  /*1210*/  IADD3 R3, R3, -0x4, RZ ;  /* 0xfffffffc03037810 */ /* 0x000fc80007ffe0ff */
[----:B------:R-:W-:Y:S02]  /*1220*/  LEA.HI.X R25, R5, R25, R6, 0x3, P1 ;  /* 0x0000001905197211 */ /* 0x000fe400008f1c06 */
.L_x_6440:
[----:B------:R-:W-:Y:S05]  /*1230*/  BSYNC B0 ;  /* 0x0000000000007941 */ /* 0x000fea0003800000 */
.L_x_6439:
        /* <DEDUP_REMOVED lines=14> */
.L_x_6447:
        /* <DEDUP_REMOVED lines=23> */
.L_x_6446:
[----:B------:R-:W-:Y:S05]  /*1490*/  BSYNC B0 ;  /* 0x0000000000007941 */ /* 0x000fea0003800000 */
.L_x_6445:
        /* <DEDUP_REMOVED lines=8> */
.L_x_6449:
[----:B------:R-:W-:Y:S05]  /*1520*/  BSYNC B0 ;  /* 0x0000000000007941 */ /* 0x000fea0003800000 */
.L_x_6448:
        /* <DEDUP_REMOVED lines=14> */
.L_x_6451:
[----:B------:R-:W-:Y:S05]  /*1610*/  BSYNC B0 ;  /* 0x0000000000007941 */ /* 0x000fea0003800000 */
.L_x_6450:
        /* <DEDUP_REMOVED lines=9> */
.L_x_6438:
        /* <DEDUP_REMOVED lines=32> */
.L_x_6461:
        /* <DEDUP_REMOVED lines=211> */
.L_x_6456:
        /* <DEDUP_REMOVED lines=215> */
.L_x_6457:
        /* <DEDUP_REMOVED lines=217> */
.L_x_6458:
        /* <DEDUP_REMOVED lines=215> */
.L_x_6459:
        /* <DEDUP_REMOVED lines=8> */
[----:B------:R-:W-:Y:S02]  /*4ed0*/  ISETP.NE.AND.EX P3, PT, R13, RZ, P3, P1 ;  /* 0x000000ff0d00720c */ /* 0x000fe40001f65310 */
[----:B------:R-:W-:Y:S02]  /*4ee0*/  IADD3 R27, R27, c[0x0][0x170], RZ ;  /* 0x00005c001b1b7a10 */ /* 0x000fe40007ffe0ff */
[----:B------:R-:W-:-:S02]  /*4ef0*/  SEL R3, RZ, 0x1, !P3 ;  /* 0x00000001ff037807 */ /* 0x000fc40005800000 */
[----:B------:R-:W-:Y:S01]  /*4f00*/  ISETP.NE.U32.AND P3, PT, R8, RZ, PT ;  /* 0x000000ff0800720c */ /* 0x000fe20003f65070 */
[----:B------:R-:W-:Y:S01]  /*4f10*/  IMAD R28, R28, 0x3, R27 ;  /* 0x000000031c1c7824 */ /* 0x000fe200078e021b */
[----:B------:R-:W-:Y:S02]  /*4f20*/  LOP3.LUT P1, RZ, R30, 0xff, RZ, 0xc0, !PT ;  /* 0x000000ff1eff7812 */ /* 0x000fe4000782c0ff */
[----:B------:R-:W-:Y:S02]  /*4f30*/  ISETP.NE.AND.EX P0, PT, R9, RZ, P0, P3 ;  /* 0x000000ff0900720c */ /* 0x000fe40000705330 */
[----:B------:R-:W-:Y:S02]  /*4f40*/  ISETP.NE.U32.AND P3, PT, R10, RZ, PT ;  /* 0x000000ff0a00720c */ /* 0x000fe40003f65070 */
[----:B------:R-:W-:Y:S02]  /*4f50*/  LOP3.LUT P5, RZ, R18, 0xff, RZ, 0xc0, !PT ;  /* 0x000000ff12ff7812 */ /* 0x000fe400078ac0ff */
[----:B------:R-:W-:-:S02]  /*4f60*/  ISETP.NE.U32.AND P4, PT, R14, RZ, PT ;  /* 0x000000ff0e00720c */ /* 0x000fc40003f85070 */
[----:B------:R-:W-:Y:S02]  /*4f70*/  ISETP.NE.AND.EX P3, PT, R11, RZ, P1, P3 ;  /* 0x000000ff0b00720c */ /* 0x000fe40000f65330 */
[----:B------:R-:W-:Y:S02]  /*4f80*/  ISETP.NE.AND.EX P5, PT, R15, RZ, P5, P4 ;  /* 0x000000ff0f00720c */ /* 0x000fe40002fa5340 */
[----:B------:R-:W-:Y:S02]  /*4f90*/  SEL R26, RZ, 0x1, !P0 ;  /* 0x00000001ff1a7807 */ /* 0x000fe40004000000 */
[----:B------:R-:W-:Y:S02]  /*4fa0*/  LOP3.LUT P2, RZ, R31, 0xff, RZ, 0xc0, !PT ;  /* 0x000000ff1fff7812 */ /* 0x000fe4000784c0ff */
[----:B------:R-:W-:Y:S02]  /*4fb0*/  LOP3.LUT P4, RZ, R32, 0xff, RZ, 0xc0, !PT ;  /* 0x000000ff20ff7812 */ /* 0x000fe4000788c0ff */
[----:B------:R-:W-:-:S02]  /*4fc0*/  ISETP.NE.U32.AND P0, PT, R4, RZ, PT ;  /* 0x000000ff0400720c */ /* 0x000fc40003f05070 */
[----:B------:R-:W-:Y:S02]  /*4fd0*/  ISETP.NE.U32.AND P1, PT, R6, RZ, PT ;  /* 0x000000ff0600720c */ /* 0x000fe40003f25070 */
[----:B------:R-:W-:Y:S02]  /*4fe0*/  SEL R30, RZ, 0x1, !P3 ;  /* 0x00000001ff1e7807 */ /* 0x000fe40005800000 */
[----:B------:R-:W-:Y:S02]  /*4ff0*/  ISETP.GE.U32.AND P3, PT, R28, c[0x0][0x168], PT ;  /* 0x00005a001c007a0c */ /* 0x000fe40003f66070 */
[----:B------:R-:W-:Y:S02]  /*5000*/  ISETP.NE.AND.EX P0, PT, R5, RZ, P2, P0 ;  /* 0x000000ff0500720c */ /* 0x000fe40001705300 */
[----:B------:R-:W-:Y:S02]  /*5010*/  ISETP.NE.AND.EX P1, PT, R7, RZ, P4, P1 ;  /* 0x000000ff0700720c */ /* 0x000fe40002725310 */
[----:B------:R-:W-:-:S02]  /*5020*/  SEL R18, RZ, 0x1, !P5 ;  /* 0x00000001ff127807 */ /* 0x000fc40006800000 */
[----:B------:R-:W-:Y:S02]  /*5030*/  SEL R31, RZ, 0x1, !P0 ;  /* 0x00000001ff1f7807 */ /* 0x000fe40004000000 */
[----:B------:R-:W-:Y:S02]  /*5040*/  SEL R32, RZ, 0x1, !P1 ;  /* 0x00000001ff207807 */ /* 0x000fe40004800000 */
[----:B------:R-:W-:Y:S02]  /*5050*/  LOP3.LUT P5, RZ, R33, 0xff, RZ, 0xc0, !PT ;  /* 0x000000ff21ff7812 */ /* 0x000fe400078ac0ff */
[----:B------:R-:W-:Y:S02]  /*5060*/  LOP3.LUT P2, RZ, R0, 0xff, RZ, 0xc0, !PT ;  /* 0x000000ff00ff7812 */ /* 0x000fe4000784c0ff */
[----:B--2---:R-:W-:Y:S02]  /*5070*/  ISETP.NE.U32.AND P0, PT, R20, RZ, PT ;  /* 0x000000ff1400720c */ /* 0x004fe40003f05070 */
[----:B------:R-:W-:-:S02]  /*5080*/  ISETP.NE.U32.AND P1, PT, R22, RZ, PT ;  /* 0x000000ff1600720c */ /* 0x000fc40003f25070 */
[----:B------:R-:W-:Y:S02]  /*5090*/  ISETP.NE.AND.EX P5, PT, R21, RZ, P5, P0 ;  /* 0x000000ff1500720c */ /* 0x000fe40002fa5300 */
[----:B------:R-:W-:Y:S02]  /*50a0*/  ISETP.NE.AND.EX P2, PT, R23, RZ, P2, P1 ;  /* 0x000000ff1700720c */ /* 0x000fe40001745310 */
[----:B------:R-:W-:Y:S02]  /*50b0*/  SEL R33, RZ, 0x1, !P5 ;  /* 0x00000001ff217807 */ /* 0x000fe40006800000 */
[----:B------:R-:W-:Y:S01]  /*50c0*/  SEL R0, RZ, 0x1, !P2 ;  /* 0x00000001ff007807 */ /* 0x000fe20005000000 */
[----:B------:R-:W-:Y:S01]  /*50d0*/  @P3 CALL.REL.NOINC `(.L_x_6460) ;  /* 0x0000001000003944 */ /* 0x000fe20003c00000 */
[----:B------:R-:W-:Y:S05]  /*50e0*/  BRA `(.L_x_6461) ;  /* 0xffffc7c000007947 */ /* 0x000fea000383ffff */
.L_x_6460:
[----:B------:R-:W-:Y:S05]  /*50f0*/  BSYNC B1 ;  /* 0x0000000000017941 */ /* 0x000fea0003800000 */
.L_x_6455:
[----:B------:R-:W-:Y:S05]  /*5100*/  BSYNC B0 ;  /* 0x0000000000007941 */ /* 0x000fea0003800000 */
.L_x_6454:
        /* <DEDUP_REMOVED lines=205> */
.L_x_6464:
        /* <DEDUP_REMOVED lines=207> */
.L_x_6465:
        /* <DEDUP_REMOVED lines=207> */
.L_x_6466:
        /* <DEDUP_REMOVED lines=207> */
.L_x_6467:
[----:B------:R-:W-:-:S04]  /*84b0*/  LOP3.LUT R21, R34, 0xfffffff0, RZ, 0xc0, !PT ;  /* 0xfffffff022157812 */ /* 0x000fc800078ec0ff */
[----:B------:R-:W-:-:S04]  /*84c0*/  IADD3 R20, P1, R24, R21, RZ ;  /* 0x0000001518147210 */ /* 0x000fc80007f3e0ff */
[----:B------:R-:W-:-:S06]  /*84d0*/  IADD3.X R21, RZ, R25, RZ, P1, !PT ;  /* 0x00000019ff157210 */ /* 0x000fcc0000ffe4ff */
[----:B------:R-:W5:Y:S03]  /*84e0*/  LDG.E.128 R20, [R20.64] ;  /* 0x0000002414147981 */ /* 0x000f66000c1e1d00 */
.L_x_6463:
[----:B------:R-:W-:Y:S05]  /*84f0*/  BSYNC B0 ;  /* 0x0000000000007941 */ /* 0x000fea0003800000 */
.L_x_6462:
[----:B------:R-:W-:Y:S01]  /*8500*/  BSSY B0, `(.L_x_6468) ;  /* 0x000002c000007945 */ /* 0x000fe20003800000 */
[----:B------:R-:W-:Y:S05]  /*8510*/  @P0 BRA `(.L_x_6469) ;  /* 0x000002a000000947 */ /* 0x000fea0003800000 */
[----:B------:R-:W-:Y:S02]  /*8520*/  LOP3.LUT P0, RZ, R3, 0xff, RZ, 0xc0, !PT ;  /* 0x000000ff03ff7812 */ /* 0x000fe4000780c0ff */
[----:B-----5:R-:W-:Y:S02]  /*8530*/  ISETP.NE.U32.AND P2, PT, R12, RZ, PT ;  /* 0x000000ff0c00720c */ /* 0x020fe40003f45070 */
[----:B------:R-:W-:Y:S02]  /*8540*/  IADD3 R27, R27, c[0x0][0x170], RZ ;  /* 0x00005c001b1b7a10 */ /* 0x000fe40007ffe0ff */
[----:B------:R-:W-:Y:S02]  /*8550*/  ISETP.NE.AND.EX P0, PT, R13, RZ, P0, P2 ;  /* 0x000000ff0d00720c */ /* 0x000fe40000705320 */
[----:B------:R-:W-:Y:S02]  /*8560*/  ISETP.GE.U32.AND P2, PT, R27, c[0x0][0x168], PT ;  /* 0x00005a001b007a0c */ /* 0x000fe40003f46070 */
[----:B------:R-:W-:-:S02]  /*8570*/  LOP3.LUT P1, RZ, R18, 0xff, RZ, 0xc0, !PT ;  /* 0x000000ff12ff7812 */ /* 0x000fc4000782c0ff */
[----:B------:R-:W-:Y:S02]  /*8580*/  ISETP.NE.U32.AND P3, PT, R14, RZ, PT ;  /* 0x000000ff0e00720c */ /* 0x000fe40003f65070 */
[----:B------:R-:W-:Y:S02]  /*8590*/  SEL R3, RZ, 0x1, !P0 ;  /* 0x00000001ff037807 */ /* 0x000fe40004000000 */
[----:B------:R-:W-:-:S04]  /*85a0*/  ISETP.NE.AND.EX P1, PT, R15, RZ, P1, P3 ;  /* 0x000000ff0f00720c */ /* 0x000fc80000f25330 */
[----:B------:R-:W-:Y:S01]  /*85b0*/  SEL R18, RZ, 0x1, !P1 ;  /* 0x00000001ff127807 */ /* 0x000fe20004800000 */
[----:B------:R-:W-:Y:S05]  /*85c0*/  @P2 BRA `(.L_x_6469) ;  /* 0x000001f000002947 */ /* 0x000fea0003800000 */
[----:B------:R-:W-:Y:S02]  /*85d0*/  LOP3.LUT P0, RZ, R26, 0xff, RZ, 0xc0, !PT ;  /* 0x000000ff1aff7812 */ /* 0x000fe4000780c0ff */
[----:B------:R-:W-:Y:S02]  /*85e0*/  ISETP.NE.U32.AND P2, PT, R8, RZ, PT ;  /* 0x000000ff0800720c */ /* 0x000fe40003f45070 */
        /* <DEDUP_REMOVED lines=9> */
[----:B------:R-:W-:Y:S02]  /*8680*/  IADD3 R8, R8, c[0x0][0x170], RZ ;  /* 0x00005c0008087a10 */ /* 0x000fe40007ffe0ff */
[----:B------:R-:W-:Y:S02]  /*8690*/  LOP3.LUT P0, RZ, R31, 0xff, RZ, 0xc0, !PT ;  /* 0x000000ff1fff7812 */ /* 0x000fe4000780c0ff */
[----:B------:R-:W-:Y:S02]  /*86a0*/  ISETP.GE.U32.AND P6, PT, R8, c[0x0][0x168], PT ;  /* 0x00005a0008007a0c */ /* 0x000fe40003fc6070 */
[----:B------:R-:W-:Y:S02]  /*86b0*/  ISETP.NE.U32.AND P1, PT, R4, RZ, PT ;  /* 0x000000ff0400720c */ /* 0x000fe40003f25070 */
[----:B------:R-:W-:Y:S02]  /*86c0*/  LOP3.LUT P2, RZ, R32, 0xff, RZ, 0xc0, !PT ;  /* 0x000000ff20ff7812 */ /* 0x000fe4000784c0ff */
[----:B------:R-:W-:-:S04]  /*86d0*/  ISETP.NE.AND.EX P0, PT, R5, RZ, P0, P1 ;  /* 0x000000ff0500720c */ /* 0x000fc80000705310 */
[----:B------:R-:W-:-:S03]  /*86e0*/  SEL R31, RZ, 0x1, !P0 ;  /* 0x00000001ff1f7807 */ /* 0x000fc60004000000 */
[----:B------:R-:W-:Y:S02]  /*86f0*/  @!P6 ISETP.NE.U32.AND P4, PT, R20, RZ, PT ;  /* 0x000000ff1400e20c */ /* 0x000fe40003f85070 */
[----:B------:R-:W-:Y:S02]  /*8700*/  @!P6 LOP3.LUT P5, RZ, R33, 0xff, RZ, 0xc0, !PT ;  /* 0x000000ff21ffe812 */ /* 0x000fe400078ac0ff */
[----:B------:R-:W-:Y:S02]  /*8710*/  @!P6 ISETP.NE.U32.AND P1, PT, R22, RZ, PT ;  /* 0x000000ff1600e20c */ /* 0x000fe40003f25070 */
[----:B------:R-:W-:Y:S02]  /*8720*/  @!P6 LOP3.LUT P3, RZ, R0, 0xff, RZ, 0xc0, !PT ;  /* 0x000000ff00ffe812 */ /* 0x000fe4000786c0ff */
[----:B------:R-:W-:Y:S02]  /*8730*/  @!P6 ISETP.NE.AND.EX P4, PT, R21, RZ, P5, P4 ;  /* 0x000000ff1500e20c */ /* 0x000fe40002f85340 */
[----:B------:R-:W-:-:S02]  /*8740*/  ISETP.NE.U32.AND P5, PT, R6, RZ, PT ;  /* 0x000000ff0600720c */ /* 0x000fc40003fa5070 */
[----:B------:R-:W-:Y:S02]  /*8750*/  @!P6 ISETP.NE.AND.EX P1, PT, R23, RZ, P3, P1 ;  /* 0x000000ff1700e20c */ /* 0x000fe40001f25310 */
[----:B------:R-:W-:Y:S02]  /*8760*/  ISETP.NE.AND.EX P2, PT, R7, RZ, P2, P5 ;  /* 0x000000ff0700720c */ /* 0x000fe40001745350 */
[----:B------:R-:W-:Y:S02]  /*8770*/  @!P6 SEL R4, RZ, 0x1, !P4 ;  /* 0x00000001ff04e807 */ /* 0x000fe40006000000 */
[----:B------:R-:W-:Y:S02]  /*8780*/  @!P6 SEL R5, RZ, 0x1, !P1 ;  /* 0x00000001ff05e807 */ /* 0x000fe40004800000 */
[----:B------:R-:W-:Y:S02]  /*8790*/  SEL R32, RZ, 0x1, !P2 ;  /* 0x00000001ff207807 */ /* 0x000fe40005000000 */
[----:B------:R-:W-:-:S02]  /*87a0*/  @!P6 PRMT R33, R4, 0x7610, R33 ;  /* 0x000076100421e816 */ /* 0x000fc40000000021 */
[----:B------:R-:W-:Y:S02]  /*87b0*/  @!P6 PRMT R0, R5, 0x7610, R0 ;  /* 0x000076100500e816 */ /* 0x000fe40000000000 */
.L_x_6469:
[----:B------:R-:W-:Y:S05]  /*87c0*/  BSYNC B0 ;  /* 0x0000000000007941 */ /* 0x000fea0003800000 */
.L_x_6468:
        /* <DEDUP_REMOVED lines=13> */
[----:B-----5:R-:W-:Y:S01]  /*88a0*/  SEL R23, RZ, 0x1, !P0 ;  /* 0x00000001ff177807 */ /* 0x020fe20004000000 */
[----:B------:R-:W-:Y:S05]  /*88b0*/  BRA `(.L_x_6437) ;  /* 0x0000193000007947 */ /* 0x000fea0003800000 */
.L_x_6453:
        /* <DEDUP_REMOVED lines=18> */
.L_x_6473:
        /* <DEDUP_REMOVED lines=28> */
[----:B------:R-:W-:Y:S02]  /*8ba0*/  ISETP.NE.AND.EX P3, PT, R5, RZ, P3, P0 ;  /* 0x000000ff0500720c */ /* 0x000fe40001f65300 */
[----:B---3--:R-:W-:Y:S02]  /*8bb0*/  ISETP.NE.U32.AND P0, PT, R8, RZ, PT ;  /* 0x000000ff0800720c */ /* 0x008fe40003f05070 */
[----:B------:R-:W-:-:S02]  /*8bc0*/  ISETP.NE.AND.EX P1, PT, R7, RZ, P1, P5 ;  /* 0x000000ff0700720c */ /* 0x000fc40000f25350 */
[----:B------:R-:W-:Y:S02]  /*8bd0*/  ISETP.NE.AND.EX P2, PT, R9, RZ, P2, P0 ;  /* 0x000000ff0900720c */ /* 0x000fe40001745300 */
[----:B------:R-:W-:Y:S02]  /*8be0*/  SEL R18, RZ, 0x1, !P3 ;  /* 0x00000001ff127807 */ /* 0x000fe40005800000 */
[----:B------:R-:W-:Y:S02]  /*8bf0*/  SEL R26, RZ, 0x1, !P1 ;  /* 0x00000001ff1a7807 */ /* 0x000fe40004800000 */
[----:B------:R-:W-:Y:S02]  /*8c00*/  SEL R28, RZ, 0x1, !P2 ;  /* 0x00000001ff1c7807 */ /* 0x000fe40005000000 */
[----:B------:R-:W-:Y:S02]  /*8c10*/  LOP3.LUT P3, RZ, R30, 0xff, RZ, 0xc0, !PT ;  /* 0x000000ff1eff7812 */ /* 0x000fe4000786c0ff */
[----:B------:R-:W-:-:S02]  /*8c20*/  ISETP.NE.U32.AND P1, PT, R10, RZ, PT ;  /* 0x000000ff0a00720c */ /* 0x000fc40003f25070 */
[----:B----4-:R-:W-:Y:S02]  /*8c30*/  ISETP.NE.U32.AND P2, PT, R12, RZ, PT ;  /* 0x000000ff0c00720c */ /* 0x010fe40003f45070 */
[----:B------:R-:W-:Y:S02]  /*8c40*/  ISETP.NE.AND.EX P4, PT, R11, RZ, P4, P1 ;  /* 0x000000ff0b00720c */ /* 0x000fe40002785310 */
[----:B------:R-:W-:Y:S02]  /*8c50*/  ISETP.NE.AND.EX P3, PT, R13, RZ, P3, P2 ;  /* 0x000000ff0d00720c */ /* 0x000fe40001f65320 */
[----:B------:R-:W-:Y:S02]  /*8c60*/  SEL R29, RZ, 0x1, !P4 ;  /* 0x00000001ff1d7807 */ /* 0x000fe40006000000 */
[----:B------:R-:W-:Y:S02]  /*8c70*/  SEL R30, RZ, 0x1, !P3 ;  /* 0x00000001ff1e7807 */ /* 0x000fe40005800000 */
[----:B------:R-:W-:-:S02]  /*8c80*/  LOP3.LUT P4, RZ, R31, 0xff, RZ, 0xc0, !PT ;  /* 0x000000ff1fff7812 */ /* 0x000fc4000788c0ff */
[----:B------:R-:W-:Y:S02]  /*8c90*/  ISETP.NE.U32.AND P3, PT, R14, RZ, PT ;  /* 0x000000ff0e00720c */ /* 0x000fe40003f65070 */
[----:B------:R-:W-:Y:S02]  /*8ca0*/  LOP3.LUT P5, RZ, R32, 0xff, RZ, 0xc0, !PT ;  /* 0x000000ff20ff7812 */ /* 0x000fe400078ac0ff */
[----:B------:R-:W-:Y:S02]  /*8cb0*/  ISETP.NE.AND.EX P4, PT, R15, RZ, P4, P3 ;  /* 0x000000ff0f00720c */ /* 0x000fe40002785330 */
[----:B------:R-:W-:Y:S02]  /*8cc0*/  P2R R8, PR, RZ, 0x1 ;  /* 0x00000001ff087803 */ /* 0x000fe40000000000 */
[----:B------:R-:W-:Y:S02]  /*8cd0*/  SEL R31, RZ, 0x1, !P4 ;  /* 0x00000001ff1f7807 */ /* 0x000fe40006000000 */
[----:B-----5:R-:W-:-:S02]  /*8ce0*/  ISETP.NE.U32.AND P4, PT, R20, RZ, PT ;  /* 0x000000ff1400720c */ /* 0x020fc40003f85070 */
[----:B------:R-:W-:Y:S01]  /*8cf0*/  ISETP.NE.U32.AND P0, PT, R4, RZ, PT ;  /* 0x000000ff0400720c */ /* 0x000fe20003f05070 */
[----:B------:R-:W-:Y:S01]  /*8d00*/  IMAD R4, R36, 0x3, R27 ;  /* 0x0000000324047824 */ /* 0x000fe200078e021b */
[----:B------:R-:W-:Y:S02]  /*8d10*/  ISETP.NE.AND.EX P5, PT, R21, RZ, P5, P4 ;  /* 0x000000ff1500720c */ /* 0x000fe40002fa5340 */
[----:B------:R-:W-:Y:S02]  /*8d20*/  ISETP.NE.AND.EX P0, PT, R5, RZ, PT, P0 ;  /* 0x000000ff0500720c */ /* 0x000fe40003f05300 */
[----:B------:R-:W-:Y:S02]  /*8d30*/  SEL R32, RZ, 0x1, !P5 ;  /* 0x00000001ff207807 */ /* 0x000fe40006800000 */
[----:B------:R-:W-:Y:S02]  /*8d40*/  ISETP.NE.U32.AND P5, PT, R22, RZ, PT ;  /* 0x000000ff1600720c */ /* 0x000fe40003fa5070 */
[----:B------:R-:W-:-:S02]  /*8d50*/  ISETP.NE.AND.EX P1, PT, R11, RZ, PT, P1 ;  /* 0x000000ff0b00720c */ /* 0x000fc40003f25310 */
[----:B------:R-:W-:Y:S02]  /*8d60*/  ISETP.NE.AND.EX P6, PT, R23, RZ, P6, P5 ;  /* 0x000000ff1700720c */ /* 0x000fe400037c5350 */
        /* <DEDUP_REMOVED lines=15> */
.L_x_6472:
        /* <DEDUP_REMOVED lines=8> */
.L_x_6471:
[----:B------:R-:W-:Y:S05]  /*8ee0*/  BSYNC B0 ;  /* 0x0000000000007941 */ /* 0x000fea0003800000 */
.L_x_6470:
        /* <DEDUP_REMOVED lines=49> */
.L_x_6475:
[----:B------:R-:W-:Y:S05]  /*9200*/  BSYNC B0 ;  /* 0x0000000000007941 */ /* 0x000fea0003800000 */
.L_x_6474:
        /* <DEDUP_REMOVED lines=39> */
.L_x_6477:
[----:B------:R-:W-:Y:S05]  /*9480*/  BSYNC B0 ;  /* 0x0000000000007941 */ /* 0x000fea0003800000 */
.L_x_6476:
        /* <DEDUP_REMOVED lines=15> */
.L_x_6452:
        /* <DEDUP_REMOVED lines=22> */
.L_x_6481:
        /* <DEDUP_REMOVED lines=23> */
[----:B------:R-:W-:Y:S02]  /*9850*/  ISETP.NE.AND.EX P3, PT, R5, RZ, P3, P0 ;  /* 0x000000ff0500720c */ /* 0x000fe40001f65300 */
[----:B---3--:R-:W-:Y:S02]  /*9860*/  ISETP.NE.U32.AND P0, PT, R8, RZ, PT ;  /* 0x000000ff0800720c */ /* 0x008fe40003f05070 */
[----:B------:R-:W-:Y:S02]  /*9870*/  ISETP.NE.AND.EX P1, PT, R7, RZ, P1, P5 ;  /* 0x000000ff0700720c */ /* 0x000fe40000f25350 */
[----:B------:R-:W-:-:S02]  /*9880*/  ISETP.NE.AND.EX P2, PT, R9, RZ, P2, P0 ;  /* 0x000000ff0900720c */ /* 0x000fc40001745300 */
[----:B------:R-:W-:Y:S02]  /*9890*/  SEL R18, RZ, 0x1, !P3 ;  /* 0x00000001ff127807 */ /* 0x000fe40005800000 */
[----:B------:R-:W-:Y:S02]  /*98a0*/  SEL R0, RZ, 0x1, !P1 ;  /* 0x00000001ff007807 */ /* 0x000fe40004800000 */
[----:B------:R-:W-:Y:S02]  /*98b0*/  SEL R26, RZ, 0x1, !P2 ;  /* 0x00000001ff1a7807 */ /* 0x000fe40005000000 */
[----:B------:R-:W-:Y:S02]  /*98c0*/  LOP3.LUT P3, RZ, R28, 0xff, RZ, 0xc0, !PT ;  /* 0x000000ff1cff7812 */ /* 0x000fe4000786c0ff */
[----:B------:R-:W-:Y:S02]  /*98d0*/  ISETP.NE.U32.AND P1, PT, R10, RZ, PT ;  /* 0x000000ff0a00720c */ /* 0x000fe40003f25070 */
[----:B----4-:R-:W-:-:S02]  /*98e0*/  ISETP.NE.U32.AND P2, PT, R12, RZ, PT ;  /* 0x000000ff0c00720c */ /* 0x010fc40003f45070 */
[----:B------:R-:W-:Y:S02]  /*98f0*/  ISETP.NE.AND.EX P4, PT, R11, RZ, P4, P1 ;  /* 0x000000ff0b00720c */ /* 0x000fe40002785310 */
[----:B------:R-:W-:Y:S02]  /*9900*/  ISETP.NE.AND.EX P3, PT, R13, RZ, P3, P2 ;  /* 0x000000ff0d00720c */ /* 0x000fe40001f65320 */
[----:B------:R-:W-:Y:S02]  /*9910*/  SEL R27, RZ, 0x1, !P4 ;  /* 0x00000001ff1b7807 */ /* 0x000fe40006000000 */
[----:B------:R-:W-:Y:S02]  /*9920*/  SEL R28, RZ, 0x1, !P3 ;  /* 0x00000001ff1c7807 */ /* 0x000fe40005800000 */
[----:B------:R-:W-:Y:S02]  /*9930*/  LOP3.LUT P4, RZ, R29, 0xff, RZ, 0xc0, !PT ;  /* 0x000000ff1dff7812 */ /* 0x000fe4000788c0ff */
[----:B------:R-:W-:-:S02]  /*9940*/  ISETP.NE.U32.AND P3, PT, R14, RZ, PT ;  /* 0x000000ff0e00720c */ /* 0x000fc40003f65070 */
[----:B------:R-:W-:Y:S02]  /*9950*/  LOP3.LUT P5, RZ, R30, 0xff, RZ, 0xc0, !PT ;  /* 0x000000ff1eff7812 */ /* 0x000fe400078ac0ff */
[----:B------:R-:W-:Y:S02]  /*9960*/  ISETP.NE.AND.EX P4, PT, R15, RZ, P4, P3 ;  /* 0x000000ff0f00720c */ /* 0x000fe40002785330 */
[----:B------:R-:W-:Y:S02]  /*9970*/  P2R R8, PR, RZ, 0x1 ;  /* 0x00000001ff087803 */ /* 0x000fe40000000000 */
[----:B------:R-:W-:Y:S02]  /*9980*/  SEL R29, RZ, 0x1, !P4 ;  /* 0x00000001ff1d7807 */ /* 0x000fe40006000000 */
[----:B-----5:R-:W-:Y:S02]  /*9990*/  ISETP.NE.U32.AND P4, PT, R20, RZ, PT ;  /* 0x000000ff1400720c */ /* 0x020fe40003f85070 */
[----:B------:R-:W-:-:S02]  /*99a0*/  ISETP.NE.U32.AND P0, PT, R4, RZ, PT ;  /* 0x000000ff0400720c */ /* 0x000fc40003f05070 */
[----:B------:R-:W-:Y:S02]  /*99b0*/  ISETP.NE.AND.EX P5, PT, R21, RZ, P5, P4 ;  /* 0x000000ff1500720c */ /* 0x000fe40002fa5340 */
[----:B------:R-:W-:Y:S02]  /*99c0*/  ISETP.NE.AND.EX P0, PT, R5, RZ, PT, P0 ;  /* 0x000000ff0500720c */ /* 0x000fe40003f05300 */
[----:B------:R-:W-:Y:S02]  /*99d0*/  SEL R30, RZ, 0x1, !P5 ;  /* 0x00000001ff1e7807 */ /* 0x000fe40006800000 */
[----:B------:R-:W-:Y:S02]  /*99e0*/  ISETP.NE.U32.AND P5, PT, R22, RZ, PT ;  /* 0x000000ff1600720c */ /* 0x000fe40003fa5070 */
[----:B------:R-:W-:Y:S02]  /*99f0*/  ISETP.NE.AND.EX P1, PT, R11, RZ, PT, P1 ;  /* 0x000000ff0b00720c */ /* 0x000fe40003f25310 */
[----:B------:R-:W-:-:S02]  /*9a00*/  ISETP.NE.AND.EX P6, PT, R23, RZ, P6, P5 ;  /* 0x000000ff1700720c */ /* 0x000fc400037c5350 */
        /* <DEDUP_REMOVED lines=17> */
.L_x_6480:
        /* <DEDUP_REMOVED lines=8> */
.L_x_6479:
[----:B------:R-:W-:Y:S05]  /*9ba0*/  BSYNC B0 ;  /* 0x0000000000007941 */ /* 0x000fea0003800000 */
.L_x_6478:
        /* <DEDUP_REMOVED lines=45> */
.L_x_6483:
[----:B------:R-:W-:Y:S05]  /*9e80*/  BSYNC B0 ;  /* 0x0000000000007941 */ /* 0x000fea0003800000 */
.L_x_6482:
        /* <DEDUP_REMOVED lines=39> */
.L_x_6485:
[----:B------:R-:W-:Y:S05]  /*a100*/  BSYNC B0 ;  /* 0x0000000000007941 */ /* 0x000fea0003800000 */
.L_x_6484:
        /* <DEDUP_REMOVED lines=14> */
.L_x_6437:
[----:B------:R-:W-:Y:S05]  /*a1f0*/  BSYNC B6 ;  /* 0x0000000000067941 */ /* 0x000fea0003800000 */
.L_x_6436:
        /* <DEDUP_REMOVED lines=12> */
.L_x_6489:
        /* <DEDUP_REMOVED lines=22> */
.L_x_6488:
[----:B------:R-:W-:Y:S05]  /*a420*/  BSYNC B0 ;  /* 0x0000000000007941 */ /* 0x000fea0003800000 */
.L_x_6487:
[----:B0-----:R-:W-:Y:S01]  /*a430*/  IMAD.MOV.U32 R3, RZ, RZ, R5 ;  /* 0x000000ffff037224 */ /* 0x001fe200078e0005 */
[----:B------:R-:W-:Y:S05]  /*a440*/  @P2 BRA `(.L_x_6489) ;  /* 0xfffffe7000002947 */ /* 0x000fea000383ffff */
.L_x_6486:
        /* <DEDUP_REMOVED lines=16> */
.L_x_6494:
        /* <DEDUP_REMOVED lines=19> */
.L_x_6493:
[----:B------:R-:W-:Y:S05]  /*a680*/  BSYNC B0 ;  /* 0x0000000000007941 */ /* 0x000fea0003800000 */
.L_x_6492:
[----:B------:R-:W-:-:S04]  /*a690*/  SHF.R.S32.HI R3, RZ, 0x1, R3 ;  /* 0x00000001ff037819 */ /* 0x000fc80000011403 */
[----:B------:R-:W-:-:S13]  /*a6a0*/  ISETP.GE.AND P0, PT, R3, 0x20, PT ;  /* 0x000000200300780c */ /* 0x000fda0003f06270 */
[----:B------:R-:W-:Y:S05]  /*a6b0*/  @P0 BRA `(.L_x_6494) ;  /* 0xfffffe9000000947 */ /* 0x000fea000383ffff */
[----:B------:R-:W-:-:S05]  /*a6c0*/  IMAD.MOV.U32 R0, RZ, RZ, 0x20 ;  /* 0x00000020ff007424 */ /* 0x000fca00078e00ff */
.L_x_6491:
[----:B------:R-:W-:Y:S01]  /*a6d0*/  ISETP.GE.AND P0, PT, R0, 0x2, PT ;  /* 0x000000020000780c */ /* 0x000fe20003f06270 */
[----:B------:R-:W-:Y:S01]  /*a6e0*/  WARPSYNC 0xffffffff ;  /* 0xffffffff00007948 */ /* 0x000fe20003800000 */
[----:B------:R-:W-:Y:S11]  /*a6f0*/  BAR.SYNC.DEFER_BLOCKING 0x0 ;  /* 0x0000000000007b1d */ /* 0x000ff60000010000 */
[----:B------:R-:W-:Y:S05]  /*a700*/  @!P0 BRA `(.L_x_6490) ;  /* 0x0000010000008947 */ /* 0x000fea0003800000 */
[----:B------:R-:W-:Y:S02]  /*a710*/  IMAD.MOV.U32 R3, RZ, RZ, 0x1 ;  /* 0x00000001ff037424 */ /* 0x000fe400078e00ff */
.L_x_6495:
        /* <DEDUP_REMOVED lines=15> */
.L_x_6490:
        /* <DEDUP_REMOVED lines=203> */
.L_x_6496:
        /* <DEDUP_REMOVED lines=200> */
.L_x_6497:
[----:B------:R-:W-:Y:S01]  /*c140*/  ISETP.NE.U32.AND P0, PT, RZ, c[0x0][0x548], PT ;  /* 0x00015200ff007a0c */ /* 0x000fe20003f05070 */
[----:B0-----:R-:W-:Y:S01]  /*c150*/  CS2R R4, SRZ ;  /* 0x0000000000047805 */ /* 0x001fe2000001ff00 */
        /* <DEDUP_REMOVED lines=213> */
.L_x_6499:
        /* <DEDUP_REMOVED lines=200> */
.L_x_6500:
        /* <DEDUP_REMOVED lines=11> */
.L_x_6502:
[----:B------:R-:W-:Y:S05]  /*dbe0*/  BSYNC B0 ;  /* 0x0000000000007941 */ /* 0x000fea0003800000 */
.L_x_6501:
        /* <DEDUP_REMOVED lines=13> */
.L_x_6504:
[----:B------:R-:W-:Y:S05]  /*dcc0*/  BSYNC B0 ;  /* 0x0000000000007941 */ /* 0x000fea0003800000 */
.L_x_6503:
        /* <DEDUP_REMOVED lines=31> */
.L_x_6506:
[----:B------:R-:W-:Y:S05]  /*dec0*/  BSYNC B0 ;  /* 0x0000000000007941 */ /* 0x000fea0003800000 */
.L_x_6505:
        /* <DEDUP_REMOVED lines=22> */
.L_x_6511:
        /* <DEDUP_REMOVED lines=15> */
.L_x_6510:
[----:B------:R-:W-:Y:S05]  /*e120*/  BSYNC B1 ;  /* 0x0000000000017941 */ /* 0x000fea0003800000 */
.L_x_6509:
[----:B------:R-:W-:Y:S05]  /*e130*/  BRA `(.L_x_6512) ;  /* 0x0000014000007947 */ /* 0x000fea0003800000 */
.L_x_6508:
[----:B------:R-:W-:Y:S02]  /*e140*/  ISETP.GE.U32.AND P0, PT, R2, c[0x0][0x178], PT ;  /* 0x00005e0002007a0c */ /* 0x000fe40003f06070 */
[----:B------:R-:W-:-:S11]  /*e150*/  PRMT R17, R18, 0x7610, R17 ;  /* 0x0000761012117816 */ /* 0x000fd60000000011 */
[----:B------:R-:W-:Y:S05]  /*e160*/  @P0 BRA `(.L_x_6512) ;  /* 0x0000011000000947 */ /* 0x000fea0003800000 */
[----:B------:R-:W-:Y:S01]  /*e170*/  PRMT R17, R18, 0x7610, R17 ;  /* 0x0000761012117816 */ /* 0x000fe20000000011 */
[----:B------:R-:W-:-:S04]  /*e180*/  IMAD.MOV.U32 R9, RZ, RZ, R2 ;  /* 0x000000ffff097224 */ /* 0x000fc800078e0002 */
.L_x_6513:
        /* <DEDUP_REMOVED lines=15> */
.L_x_6512:
[----:B------:R-:W-:Y:S05]  /*e280*/  BSYNC B0 ;  /* 0x0000000000007941 */ /* 0x000fea0003800000 */
.L_x_6507:
        /* <DEDUP_REMOVED lines=10> */
.L_x_6517:
        /* <DEDUP_REMOVED lines=21> */
.L_x_6516:
[----:B------:R-:W-:Y:S05]  /*e480*/  BSYNC B0 ;  /* 0x0000000000007941 */ /* 0x000fea0003800000 */
.L_x_6515:
[----:B------:R-:W-:Y:S05]  /*e490*/  @P3 BRA `(.L_x_6517) ;  /* 0xfffffe9000003947 */ /* 0x000fea000383ffff */
.L_x_6514:
        /* <DEDUP_REMOVED lines=14> */
.L_x_6522:
        /* <DEDUP_REMOVED lines=18> */
.L_x_6521:
[----:B------:R-:W-:Y:S05]  /*e6a0*/  BSYNC B0 ;  /* 0x0000000000007941 */ /* 0x000fea0003800000 */
.L_x_6520:
[----:B------:R-:W-:-:S04]  /*e6b0*/  SHF.R.S32.HI R0, RZ, 0x1, R0 ;  /* 0x00000001ff007819 */ /* 0x000fc80000011400 */
[----:B------:R-:W-:-:S13]  /*e6c0*/  ISETP.GE.AND P0, PT, R0, 0x20, PT ;  /* 0x000000200000780c */ /* 0x000fda0003f06270 */
[----:B------:R-:W-:Y:S05]  /*e6d0*/  @P0 BRA `(.L_x_6522) ;  /* 0xfffffea000000947 */ /* 0x000fea000383ffff */
[----:B------:R-:W-:-:S04]  /*e6e0*/  IMAD.MOV.U32 R0, RZ, RZ, 0x20 ;  /* 0x00000020ff007424 */ /* 0x000fc800078e00ff */
.L_x_6519:
[----:B0-----:R-:W-:Y:S01]  /*e6f0*/  BAR.SYNC.DEFER_BLOCKING 0x0 ;  /* 0x0000000000007b1d */ /* 0x001fe20000010000 */
[----:B------:R-:W-:-:S13]  /*e700*/  ISETP.GE.AND P0, PT, R0, 0x2, PT ;  /* 0x000000020000780c */ /* 0x000fda0003f06270 */
[----:B------:R-:W-:Y:S05]  /*e710*/  @!P0 BRA `(.L_x_6518) ;  /* 0x0000010000008947 */ /* 0x000fea0003800000 */
[----:B------:R-:W-:Y:S02]  /*e720*/  IMAD.MOV.U32 R7, RZ, RZ, 0x1 ;  /* 0x00000001ff077424 */ /* 0x000fe400078e00ff */
.L_x_6523:
        /* <DEDUP_REMOVED lines=15> */
.L_x_6518:
        /* <DEDUP_REMOVED lines=17> */
.L_x_6525:
        /* <DEDUP_REMOVED lines=24> */
.L_x_6527:
        /* <DEDUP_REMOVED lines=26> */
.L_x_6528:
[----:B------:R-:W-:Y:S02]  /*ec50*/  IADD3 R16, P1, R16, c[0x0][0x538], RZ ;  /* 0x00014e0010107a10 */ /* 0x000fe40007f3e0ff */
[----:B------:R-:W-:Y:S02]  /*ec60*/  LOP3.LUT P0, RZ, R17, 0xff, RZ, 0xc0, !PT ;  /* 0x000000ff11ff7812 */ /* 0x000fe4000780c0ff */
[----:B------:R-:W-:Y:S02]  /*ec70*/  IADD3.X R17, RZ, c[0x0][0x53c], RZ, P1, !PT ;  /* 0x00014f00ff117a10 */ /* 0x000fe40000ffe4ff */
[----:B0-----:R-:W-:-:S05]  /*ec80*/  SEL R3, RZ, 0x1, !P0 ;  /* 0x00000001ff037807 */ /* 0x001fca0004000000 */
[----:B------:R-:W-:Y:S01]  /*ec90*/  STG.E.U8 [R16.64], R3 ;  /* 0x0000000310007986 */ /* 0x000fe2000c101124 */
[----:B------:R-:W-:Y:S05]  /*eca0*/  EXIT ;  /* 0x000000000000794d */ /* 0x000fea0003800000 */
.L_x_6526:
[----:B------:R-:W-:Y:S04]  /*ecb0*/  STG.E.U8 [R4.64], R18 ;  /* 0x0000001204007986 */ /* 0x000fe8000c101124 */
[----:B------:R-:W-:Y:S01]  /*ecc0*/  STG.E.U8 [R4.64+0x1], R17 ;  /* 0x0000011104007986 */ /* 0x000fe2000c101124 */
[----:B------:R-:W-:Y:S05]  /*ecd0*/  EXIT ;  /* 0x000000000000794d */ /* 0x000fea0003800000 */
.L_x_6524:
        /* <DEDUP_REMOVED lines=41> */
.L_x_6530:
        /* <DEDUP_REMOVED lines=26> */
.L_x_6531:
[----:B------:R-:W-:Y:S02]  /*f110*/  IADD3 R16, P1, R16, c[0x0][0x538], RZ ;  /* 0x00014e0010107a10 */ /* 0x000fe40007f3e0ff */
[----:B------:R-:W-:-:S03]  /*f120*/  LOP3.LUT P0, RZ, R17, 0xff, RZ, 0xc0, !PT ;  /* 0x000000ff11ff7812 */ /* 0x000fc6000780c0ff */
[----:B------:R-:W-:Y:S01]  /*f130*/  IMAD.X R17, RZ, RZ, c[0x0][0x53c], P1 ;  /* 0x00014f00ff117624 */ /* 0x000fe200008e06ff */
[----:B0-----:R-:W-:-:S05]  /*f140*/  SEL R3, RZ, 0x1, !P0 ;  /* 0x00000001ff037807 */ /* 0x001fca0004000000 */
[----:B------:R-:W-:Y:S01]  /*f150*/  STG.E.U8 [R16.64], R3 ;  /* 0x0000000310007986 */ /* 0x000fe2000c101124 */
[----:B------:R-:W-:Y:S05]  /*f160*/  EXIT ;  /* 0x000000000000794d */ /* 0x000fea0003800000 */
.L_x_6529:
[----:B------:R-:W-:Y:S02]  /*f170*/  LOP3.LUT P0, RZ, R18, 0xff, RZ, 0xc0, !PT ;  /* 0x000000ff12ff7812 */ /* 0x000fe4000780c0ff */
[----:B------:R-:W-:Y:S02]  /*f180*/  LOP3.LUT P1, RZ, R17, 0xff, RZ, 0xc0, !PT ;  /* 0x000000ff11ff7812 */ /* 0x000fe4000782c0ff */
[----:B------:R-:W-:Y:S02]  /*f190*/  SEL R7, RZ, 0x1, !P0 ;  /* 0x00000001ff077807 */ /* 0x000fe40004000000 */
[----:B------:R-:W-:-:S03]  /*f1a0*/  SEL R9, RZ, 0x1, !P1 ;  /* 0x00000001ff097807 */ /* 0x000fc60004800000 */
[----:B------:R-:W-:Y:S04]  /*f1b0*/  STG.E.U8 [R2.64], R7 ;  /* 0x0000000702007986 */ /* 0x000fe8000c101124 */
[----:B------:R-:W-:Y:S01]  /*f1c0*/  STG.E.U8 [R4.64], R9 ;  /* 0x0000000904007986 */ /* 0x000fe2000c101124 */
[----:B------:R-:W-:Y:S05]  /*f1d0*/  EXIT ;  /* 0x000000000000794d */ /* 0x000fea0003800000 */
.L_x_6498:
        /* <DEDUP_REMOVED lines=24> */
.L_x_6533:
        /* <DEDUP_REMOVED lines=24> */
.L_x_6535:
        /* <DEDUP_REMOVED lines=26> */
.L_x_6536:
[----:B------:R-:W-:Y:S02]  /*f680*/  IADD3 R22, P1, R22, c[0x0][0x538], RZ ;  /* 0x00014e0016167a10 */ /* 0x000fe40007f3e0ff */
[----:B------:R-:W-:-:S03]  /*f690*/  LOP3.LUT P0, RZ, R18, 0xff, RZ, 0xc0, !PT ;  /* 0x000000ff12ff7812 */ /* 0x000fc6000780c0ff */
[----:B------:R-:W-:Y:S01]  /*f6a0*/  IMAD.X R23, RZ, RZ, c[0x0][0x53c], P1 ;  /* 0x00014f00ff177624 */ /* 0x000fe200008e06ff */
[----:B0-----:R-:W-:-:S05]  /*f6b0*/  SEL R3, RZ, 0x1, !P0 ;  /* 0x00000001ff037807 */ /* 0x001fca0004000000 */
[----:B------:R-:W-:Y:S01]  /*f6c0*/  STG.E.U8 [R22.64], R3 ;  /* 0x0000000316007986 */ /* 0x000fe2000c101124 */
[----:B------:R-:W-:Y:S05]  /*f6d0*/  EXIT ;  /* 0x000000000000794d */ /* 0x000fea0003800000 */
.L_x_6534:
[----:B------:R-:W-:Y:S04]  /*f6e0*/  STG.E.U8 [R4.64], R23 ;  /* 0x0000001704007986 */ /* 0x000fe8000c101124 */
[----:B------:R-:W-:Y:S01]  /*f6f0*/  STG.E.U8 [R4.64+0x1], R18 ;  /* 0x0000011204007986 */ /* 0x000fe2000c101124 */
[----:B------:R-:W-:Y:S05]  /*f700*/  EXIT ;  /* 0x000000000000794d */ /* 0x000fea0003800000 */
.L_x_6532:
        /* <DEDUP_REMOVED lines=41> */
.L_x_6538:
        /* <DEDUP_REMOVED lines=26> */
.L_x_6539:
[----:B------:R-:W-:Y:S02]  /*fb40*/  IADD3 R22, P1, R22, c[0x0][0x538], RZ ;  /* 0x00014e0016167a10 */ /* 0x000fe40007f3e0ff */
[----:B------:R-:W-:-:S03]  /*fb50*/  LOP3.LUT P0, RZ, R18, 0xff, RZ, 0xc0, !PT ;  /* 0x000000ff12ff7812 */ /* 0x000fc6000780c0ff */
[----:B------:R-:W-:Y:S01]  /*fb60*/  IMAD.X R23, RZ, RZ, c[0x0][0x53c], P1 ;  /* 0x00014f00ff177624 */ /* 0x000fe200008e06ff */
[----:B0-----:R-:W-:-:S05]  /*fb70*/  SEL R3, RZ, 0x1, !P0 ;  /* 0x00000001ff037807 */ /* 0x001fca0004000000 */
[----:B------:R-:W-:Y:S01]  /*fb80*/  STG.E.U8 [R22.64], R3 ;  /* 0x0000000316007986 */ /* 0x000fe2000c101124 */
[----:B------:R-:W-:Y:S05]  /*fb90*/  EXIT ;  /* 0x000000000000794d */ /* 0x000fea0003800000 */
.L_x_6537:
[----:B------:R-:W-:Y:S02]  /*fba0*/  LOP3.LUT P0, RZ, R23, 0xff, RZ, 0xc0, !PT ;  /* 0x000000ff17ff7812 */ /* 0x000fe4000780c0ff */
[----:B------:R-:W-:Y:S02]  /*fbb0*/  LOP3.LUT P1, RZ, R18, 0xff, RZ, 0xc0, !PT ;  /* 0x000000ff12ff7812 */ /* 0x000fe4000782c0ff */
[----:B------:R-:W-:Y:S02]  /*fbc0*/  SEL R7, RZ, 0x1, !P0 ;  /* 0x00000001ff077807 */ /* 0x000fe40004000000 */
[----:B------:R-:W-:-:S03]  /*fbd0*/  SEL R9, RZ, 0x1, !P1 ;  /* 0x00000001ff097807 */ /* 0x000fc60004800000 */
[----:B------:R-:W-:Y:S04]  /*fbe0*/  STG.E.U8 [R2.64], R7 ;  /* 0x0000000702007986 */ /* 0x000fe8000c101124 */
[----:B------:R-:W-:Y:S01]  /*fbf0*/  STG.E.U8 [R4.64], R9 ;  /* 0x0000000904007986 */ /* 0x000fe2000c101124 */
[----:B------:R-:W-:Y:S05]  /*fc00*/  EXIT ;  /* 0x000000000000794d */ /* 0x000fea0003800000 */
.L_x_6540:
        /* <DEDUP_REMOVED lines=15> */
.L_x_7674:


//--------------------- .text._ZN2at6native13reduce_kernelILi128ELi4ENS0_8ReduceOpIlNS0_14func_wrapper_tIbZZZNS0_15and_kernel_cudaERNS_14TensorIteratorEENKUlvE_clEvENKUlvE2_clEvEUlblE_EEjbLi4ELi4EEEEEvT1_ --------------------------
	.section	.text._ZN2at6native13reduce_kernelILi128ELi4ENS0_8ReduceOpIlNS0_14func_wrapper_tIbZZZNS0_15and_kernel_cudaERNS_14TensorIteratorEENKUlvE_clEvENKUlvE2_clEvEUlblE_EEjbLi4ELi4EEEEEvT1_,"ax",@progbits
	.sectioninfo	@"SHI_REGISTERS=64"
	.align	128
        .global         _ZN2at6native13reduce_kernelILi128ELi4ENS0_8ReduceOpIlNS0_14func_wrapper_tIbZZZNS0_15and_kernel_cudaERNS_14TensorIteratorEENKUlvE_clEvENKUlvE2_clEvEUlblE_EEjbLi4ELi4EEEEEvT1_
        .type           _ZN2at6native13reduce_kernelILi128ELi4ENS0_8ReduceOpIlNS0_14func_wrapper_tIbZZZNS0_15and_kernel_cudaERNS_14TensorIteratorEENKUlvE_clEvENKUlvE2_clEvEUlblE_EEjbLi4ELi4EEEEEvT1_,@function
        .size           _ZN2at6native13reduce_kernelILi128ELi4ENS0_8ReduceOpIlNS0_14func_wrapper_tIbZZZNS0_15and_kernel_cudaERNS_14TensorIteratorEENKUlvE_clEvENKUlvE2_clEvEUlblE_EEjbLi4ELi4EEEEEvT1_,(.L_x_7675 - _ZN2at6native13reduce_kernelILi128ELi4ENS0_8ReduceOpIlNS0_14func_wrapper_tIbZZZNS0_15and_kernel_cudaERNS_14TensorIteratorEENKUlvE_clEvENKUlvE2_clEvEUlblE_EEjbLi4ELi4EEEEEvT1_)
        .other          _ZN2at6native13reduce_kernelILi128ELi4ENS0_8ReduceOpIlNS0_14func_wrapper_tIbZZZNS0_15and_kernel_cudaERNS_14TensorIteratorEENKUlvE_clEvENKUlvE2_clEvEUlblE_EEjbLi4ELi4EEEEEvT1_,@"STO_CUDA_ENTRY STV_DEFAULT"
_ZN2at6native13reduce_kernelILi128ELi4ENS0_8ReduceOpIlNS0_14func_wrapper_tIbZZZNS0_15and_kernel_cudaERNS_14TensorIteratorEENKUlvE_clEvENKUlvE2_clEvEUlblE_EEjbLi4ELi4EEEEEvT1_:
.text._ZN2at6native13reduce_kernelILi128ELi4ENS0_8ReduceOpIlNS0_14func_wrapper_tIbZZZNS0_15and_kernel_cudaERNS_14TensorIteratorEENKUlvE_clEvENKUlvE2_clEvEUlblE_EEjbLi4ELi4EEEEEvT1_:
        /* <DEDUP_REMOVED lines=213> */
.L_x_6541:
        /* <DEDUP_REMOVED lines=51> */
.L_x_6550:
[----:B------:R-:W-:Y:S05]  /*1080*/  BSYNC B2 ;  /* 0x0000000000027941 */ /* 0x000fea0003800000 */
.L_x_6549:
        /* <DEDUP_REMOVED lines=13> */
.L_x_6548:
[----:B------:R-:W-:Y:S05]  /*1160*/  BSYNC B1 ;  /* 0x0000000000017941 */ /* 0x000fea0003800000 */
.L_x_6547:
[C---:B------:R-:W-:Y:S02]  /*1170*/  IADD3 R5, P0, -R7.reuse, 0x4, RZ ;  /* 0x0000000407057810 */ /* 0x040fe40007f1e1ff */
[----:B------:R-:W-:Y:S02]  /*1180*/  IADD3 R0, R7, c[0x0][0x168], RZ ;  /* 0x00005a0007007a10 */ /* 0x000fe40007ffe0ff */
[----:B------:R-:W-:Y:S01]  /*1190*/  LEA R46, P1, R5, R46, 0x3 ;  /* 0x0000002e052e7211 */ /* 0x000fe200078218ff */
[----:B------:R-:W-:Y:S01]  /*11a0*/  IMAD.X R4, RZ, RZ, -0x1, P0 ;  /* 0xffffffffff047424 */ /* 0x000fe200000e06ff */
[----:B------:R-:W-:-:S04]  /*11b0*/  IADD3 R0, R0, -0x4, RZ ;  /* 0xfffffffc00007810 */ /* 0x000fc80007ffe0ff */
[----:B------:R-:W-:Y:S02]  /*11c0*/  LEA.HI.X R47, R5, R47, R4, 0x3, P1 ;  /* 0x0000002f052f7211 */ /* 0x000fe400008f1c04 */
.L_x_6546:
[----:B------:R-:W-:Y:S05]  /*11d0*/  BSYNC B0 ;  /* 0x0000000000007941 */ /* 0x000fea0003800000 */
.L_x_6545:
        /* <DEDUP_REMOVED lines=13> */
.L_x_6553:
        /* <DEDUP_REMOVED lines=10> */
[----:B------:R-:W-:Y:S02]  /*1350*/  ISETP.NE.AND.EX P1, PT, R21, RZ, P1, P2 ;  /* 0x000000ff1500720c */ /* 0x000fe40000f25320 */
[----:B---3--:R-:W-:Y:S02]  /*1360*/  ISETP.NE.U32.AND P2, PT, R10, RZ, PT ;  /* 0x000000ff0a00720c */ /* 0x008fe40003f45070 */
[----:B------:R-:W-:-:S02]  /*1370*/  SEL R3, RZ, 0x1, !P1 ;  /* 0x00000001ff037807 */ /* 0x000fc40004800000 */
[----:B------:R-:W-:Y:S02]  /*1380*/  ISETP.GE.U32.AND P1, PT, R5, R0, PT ;  /* 0x000000000500720c */ /* 0x000fe40003f26070 */
[----:B------:R-:W-:Y:S02]  /*1390*/  ISETP.NE.AND.EX P3, PT, R23, RZ, P3, P4 ;  /* 0x000000ff1700720c */ /* 0x000fe40001f65340 */
[----:B------:R-:W-:Y:S02]  /*13a0*/  ISETP.NE.AND.EX P0, PT, R11, RZ, P0, P2 ;  /* 0x000000ff0b00720c */ /* 0x000fe40000705320 */
[----:B------:R-:W-:Y:S02]  /*13b0*/  LOP3.LUT P4, RZ, R12, 0xff, RZ, 0xc0, !PT ;  /* 0x000000ff0cff7812 */ /* 0x000fe4000788c0ff */
[----:B------:R-:W-:Y:S02]  /*13c0*/  ISETP.NE.U32.AND P2, PT, R8, RZ, PT ;  /* 0x000000ff0800720c */ /* 0x000fe40003f45070 */
[----:B------:R-:W-:-:S02]  /*13d0*/  SEL R13, RZ, 0x1, !P3 ;  /* 0x00000001ff0d7807 */ /* 0x000fc40005800000 */
[----:B------:R-:W-:Y:S02]  /*13e0*/  ISETP.NE.AND.EX P4, PT, R9, RZ, P4, P2 ;  /* 0x000000ff0900720c */ /* 0x000fe40002785320 */
[----:B------:R-:W-:Y:S02]  /*13f0*/  SEL R6, RZ, 0x1, !P0 ;  /* 0x00000001ff067807 */ /* 0x000fe40004000000 */
[----:B------:R-:W-:Y:S01]  /*1400*/  SEL R12, RZ, 0x1, !P4 ;  /* 0x00000001ff0c7807 */ /* 0x000fe20006000000 */
[----:B------:R-:W-:Y:S05]  /*1410*/  @!P1 BRA `(.L_x_6553) ;  /* 0xfffffe9000009947 */ /* 0x000fea000383ffff */
.L_x_6552:
[----:B------:R-:W-:Y:S05]  /*1420*/  BSYNC B0 ;  /* 0x0000000000007941 */ /* 0x000fea0003800000 */
.L_x_6551:
        /* <DEDUP_REMOVED lines=8> */
.L_x_6555:
[----:B------:R-:W-:Y:S05]  /*14b0*/  BSYNC B0 ;  /* 0x0000000000007941 */ /* 0x000fea0003800000 */
.L_x_6554:
        /* <DEDUP_REMOVED lines=14> */
.L_x_6557:
[----:B------:R-:W-:Y:S05]  /*15a0*/  BSYNC B0 ;  /* 0x0000000000007941 */ /* 0x000fea0003800000 */
.L_x_6556:
        /* <DEDUP_REMOVED lines=11> */
.L_x_6544:
        /* <DEDUP_REMOVED lines=47> */
.L_x_6567:
        /* <DEDUP_REMOVED lines=211> */
.L_x_6562:
        /* <DEDUP_REMOVED lines=215> */
.L_x_6563:
        /* <DEDUP_REMOVED lines=217> */
.L_x_6564:
        /* <DEDUP_REMOVED lines=225> */
.L_x_6565:
        /* <DEDUP_REMOVED lines=9> */
[----:B------:R-:W-:Y:S02]  /*5020*/  ISETP.NE.AND.EX P1, PT, R33, RZ, P1, P2 ;  /* 0x000000ff2100720c */ /* 0x000fe40000f25320 */
[----:B------:R-:W-:Y:S02]  /*5030*/  ISETP.NE.AND.EX P4, PT, R35, RZ, P4, P3 ;  /* 0x000000ff2300720c */ /* 0x000fe40002785330 */
[----:B------:R-:W-:Y:S02]  /*5040*/  LOP3.LUT P2, RZ, R50, 0xff, RZ, 0xc0, !PT ;  /* 0x000000ff32ff7812 */ /* 0x000fe4000784c0ff */
[----:B------:R-:W-:Y:S02]  /*5050*/  ISETP.NE.U32.AND P3, PT, R30, RZ, PT ;  /* 0x000000ff1e00720c */ /* 0x000fe40003f65070 */
[----:B------:R-:W-:Y:S02]  /*5060*/  SEL R52, RZ, 0x1, !P4 ;  /* 0x00000001ff347807 */ /* 0x000fe40006000000 */
[----:B------:R-:W-:-:S02]  /*5070*/  ISETP.NE.AND.EX P2, PT, R31, RZ, P2, P3 ;  /* 0x000000ff1f00720c */ /* 0x000fc40001745330 */
[----:B------:R-:W-:Y:S02]  /*5080*/  LOP3.LUT P4, RZ, R48, 0xff, RZ, 0xc0, !PT ;  /* 0x000000ff30ff7812 */ /* 0x000fe4000788c0ff */
[----:B------:R-:W-:Y:S02]  /*5090*/  ISETP.NE.U32.AND P3, PT, R26, RZ, PT ;  /* 0x000000ff1a00720c */ /* 0x000fe40003f65070 */
[----:B------:R-:W-:Y:S02]  /*50a0*/  LOP3.LUT P0, RZ, R51, 0xff, RZ, 0xc0, !PT ;  /* 0x000000ff33ff7812 */ /* 0x000fe4000780c0ff */
[----:B------:R-:W-:Y:S02]  /*50b0*/  ISETP.NE.U32.AND P6, PT, R28, RZ, PT ;  /* 0x000000ff1c00720c */ /* 0x000fe40003fc5070 */
[----:B------:R-:W-:Y:S02]  /*50c0*/  SEL R50, RZ, 0x1, !P2 ;  /* 0x00000001ff327807 */ /* 0x000fe40005000000 */
[----:B------:R-:W-:-:S02]  /*50d0*/  ISETP.NE.AND.EX P4, PT, R27, RZ, P4, P3 ;  /* 0x000000ff1b00720c */ /* 0x000fc40002785330 */
[----:B------:R-:W-:Y:S02]  /*50e0*/  LOP3.LUT P2, RZ, R22, 0xff, RZ, 0xc0, !PT ;  /* 0x000000ff16ff7812 */ /* 0x000fe4000784c0ff */
[----:B------:R-:W-:Y:S02]  /*50f0*/  ISETP.NE.U32.AND P3, PT, R14, RZ, PT ;  /* 0x000000ff0e00720c */ /* 0x000fe40003f65070 */
[----:B------:R-:W-:Y:S02]  /*5100*/  SEL R53, RZ, 0x1, !P1 ;  /* 0x00000001ff357807 */ /* 0x000fe40004800000 */
[----:B------:R-:W-:Y:S02]  /*5110*/  ISETP.NE.AND.EX P0, PT, R29, RZ, P0, P6 ;  /* 0x000000ff1d00720c */ /* 0x000fe40000705360 */
[----:B------:R-:W-:Y:S02]  /*5120*/  LOP3.LUT P1, RZ, R49, 0xff, RZ, 0xc0, !PT ;  /* 0x000000ff31ff7812 */ /* 0x000fe4000782c0ff */
[----:B------:R-:W-:-:S02]  /*5130*/  ISETP.NE.U32.AND P6, PT, R24, RZ, PT ;  /* 0x000000ff1800720c */ /* 0x000fc40003fc5070 */
[----:B------:R-:W-:Y:S02]  /*5140*/  ISETP.NE.AND.EX P2, PT, R15, RZ, P2, P3 ;  /* 0x000000ff0f00720c */ /* 0x000fe40001745330 */
[----:B------:R-:W-:Y:S02]  /*5150*/  SEL R51, RZ, 0x1, !P0 ;  /* 0x00000001ff337807 */ /* 0x000fe40004000000 */
[----:B------:R-:W-:Y:S02]  /*5160*/  ISETP.NE.AND.EX P1, PT, R25, RZ, P1, P6 ;  /* 0x000000ff1900720c */ /* 0x000fe40000f25360 */
[----:B------:R-:W-:Y:S02]  /*5170*/  SEL R48, RZ, 0x1, !P4 ;  /* 0x00000001ff307807 */ /* 0x000fe40006000000 */
[----:B------:R-:W-:Y:S02]  /*5180*/  SEL R22, RZ, 0x1, !P2 ;  /* 0x00000001ff167807 */ /* 0x000fe40005000000 */
[----:B------:R-:W-:-:S02]  /*5190*/  LOP3.LUT P0, RZ, R23, 0xff, RZ, 0xc0, !PT ;  /* 0x000000ff17ff7812 */ /* 0x000fc4000780c0ff */
[----:B------:R-:W-:Y:S02]  /*51a0*/  ISETP.NE.U32.AND P6, PT, R12, RZ, PT ;  /* 0x000000ff0c00720c */ /* 0x000fe40003fc5070 */
[----:B------:R-:W-:Y:S02]  /*51b0*/  LOP3.LUT P4, RZ, R19, 0xff, RZ, 0xc0, !PT ;  /* 0x000000ff13ff7812 */ /* 0x000fe4000788c0ff */
[----:B------:R-:W-:Y:S02]  /*51c0*/  ISETP.NE.U32.AND P2, PT, R10, RZ, PT ;  /* 0x000000ff0a00720c */ /* 0x000fe40003f45070 */
[----:B------:R-:W-:Y:S02]  /*51d0*/  ISETP.NE.AND.EX P0, PT, R13, RZ, P0, P6 ;  /* 0x000000ff0d00720c */ /* 0x000fe40000705360 */
[----:B------:R-:W-:Y:S02]  /*51e0*/  ISETP.NE.AND.EX P2, PT, R11, RZ, P4, P2 ;  /* 0x000000ff0b00720c */ /* 0x000fe40002745320 */
[----:B------:R-:W-:-:S02]  /*51f0*/  SEL R23, RZ, 0x1, !P0 ;  /* 0x00000001ff177807 */ /* 0x000fc40004000000 */
[----:B------:R-:W-:Y:S02]  /*5200*/  SEL R19, RZ, 0x1, !P2 ;  /* 0x00000001ff137807 */ /* 0x000fe40005000000 */
[----:B------:R-:W-:Y:S02]  /*5210*/  LOP3.LUT P0, RZ, R16, 0xff, RZ, 0xc0, !PT ;  /* 0x000000ff10ff7812 */ /* 0x000fe4000780c0ff */
[----:B------:R-:W-:Y:S02]  /*5220*/  ISETP.NE.U32.AND P2, PT, R6, RZ, PT ;  /* 0x000000ff0600720c */ /* 0x000fe40003f45070 */
[----:B------:R-:W-:Y:S02]  /*5230*/  SEL R49, RZ, 0x1, !P1 ;  /* 0x00000001ff317807 */ /* 0x000fe40004800000 */
[----:B------:R-:W-:Y:S02]  /*5240*/  LOP3.LUT P1, RZ, R21, 0xff, RZ, 0xc0, !PT ;  /* 0x000000ff15ff7812 */ /* 0x000fe4000782c0ff */
[----:B------:R-:W-:-:S02]  /*5250*/  ISETP.NE.U32.AND P3, PT, R8, RZ, PT ;  /* 0x000000ff0800720c */ /* 0x000fc40003f65070 */
[----:B------:R-:W-:Y:S02]  /*5260*/  ISETP.NE.AND.EX P0, PT, R7, RZ, P0, P2 ;  /* 0x000000ff0700720c */ /* 0x000fe40000705320 */
[----:B------:R-:W-:Y:S02]  /*5270*/  ISETP.NE.AND.EX P3, PT, R9, RZ, P1, P3 ;  /* 0x000000ff0900720c */ /* 0x000fe40000f65330 */
[----:B------:R-:W-:Y:S01]  /*5280*/  LOP3.LUT P1, RZ, R3, 0xff, RZ, 0xc0, !PT ;  /* 0x000000ff03ff7812 */ /* 0x000fe2000782c0ff */
[----:B------:R-:W-:Y:S01]  /*5290*/  IMAD.MOV.U32 R3, RZ, RZ, c[0x0][0x170] ;  /* 0x00005c00ff037624 */ /* 0x000fe200078e00ff */
[----:B------:R-:W-:Y:S02]  /*52a0*/  IADD3 R20, R57, c[0x0][0x170], RZ ;  /* 0x00005c0039147a10 */ /* 0x000fe40007ffe0ff */
[----:B------:R-:W-:Y:S02]  /*52b0*/  LOP3.LUT P6, RZ, R18, 0xff, RZ, 0xc0, !PT ;  /* 0x000000ff12ff7812 */ /* 0x000fe400078cc0ff */
[----:B------:R-:W-:Y:S01]  /*52c0*/  ISETP.NE.U32.AND P4, PT, R4, RZ, PT ;  /* 0x000000ff0400720c */ /* 0x000fe20003f85070 */
[----:B------:R-:W-:Y:S01]  /*52d0*/  IMAD R3, R3, 0x3, R20 ;  /* 0x0000000303037824 */ /* 0x000fe200078e0214 */
[----:B------:R-:W-:-:S02]  /*52e0*/  SEL R16, RZ, 0x1, !P0 ;  /* 0x00000001ff107807 */ /* 0x000fc40004000000 */
[----:B------:R-:W-:Y:S02]  /*52f0*/  ISETP.NE.AND.EX P6, PT, R5, RZ, P6, P4 ;  /* 0x000000ff0500720c */ /* 0x000fe400037c5340 */
[----:B------:R-:W-:Y:S02]  /*5300*/  SEL R21, RZ, 0x1, !P3 ;  /* 0x00000001ff157807 */ /* 0x000fe40005800000 */
[----:B------:R-:W-:Y:S02]  /*5310*/  LOP3.LUT P3, RZ, R54, 0xff, RZ, 0xc0, !PT ;  /* 0x000000ff36ff7812 */ /* 0x000fe4000786c0ff */
[----:B------:R-:W-:Y:S02]  /*5320*/  SEL R18, RZ, 0x1, !P6 ;  /* 0x00000001ff127807 */ /* 0x000fe40007000000 */
[----:B------:R-:W-:Y:S02]  /*5330*/  ISETP.GE.U32.AND P6, PT, R3, c[0x0][0x168], PT ;  /* 0x00005a0003007a0c */ /* 0x000fe40003fc6070 */
[----:B------:R-:W-:-:S02]  /*5340*/  LOP3.LUT P4, RZ, R55, 0xff, RZ, 0xc0, !PT ;  /* 0x000000ff37ff7812 */ /* 0x000fc4000788c0ff */
[----:B------:R-:W-:Y:S02]  /*5350*/  LOP3.LUT P2, RZ, R0, 0xff, RZ, 0xc0, !PT ;  /* 0x000000ff00ff7812 */ /* 0x000fe4000784c0ff */
[----:B--2---:R-:W-:-:S04]  /*5360*/  ISETP.NE.U32.AND P0, PT, R40, RZ, PT ;  /* 0x000000ff2800720c */ /* 0x004fc80003f05070 */
[----:B------:R-:W-:Y:S02]  /*5370*/  ISETP.NE.AND.EX P1, PT, R41, RZ, P1, P0 ;  /* 0x000000ff2900720c */ /* 0x000fe40000f25300 */
[----:B------:R-:W-:Y:S02]  /*5380*/  ISETP.NE.U32.AND P0, PT, R42, RZ, PT ;  /* 0x000000ff2a00720c */ /* 0x000fe40003f05070 */
[----:B------:R-:W-:Y:S02]  /*5390*/  SEL R3, RZ, 0x1, !P1 ;  /* 0x00000001ff037807 */ /* 0x000fe40004800000 */
[----:B------:R-:W-:Y:S02]  /*53a0*/  ISETP.NE.AND.EX P3, PT, R43, RZ, P3, P0 ;  /* 0x000000ff2b00720c */ /* 0x000fe40001f65300 */
[----:B---3--:R-:W-:Y:S02]  /*53b0*/  ISETP.NE.U32.AND P0, PT, R36, RZ, PT ;  /* 0x000000ff2400720c */ /* 0x008fe40003f05070 */
[----:B------:R-:W-:-:S02]  /*53c0*/  SEL R54, RZ, 0x1, !P3 ;  /* 0x00000001ff367807 */ /* 0x000fc40005800000 */
[----:B------:R-:W-:Y:S02]  /*53d0*/  ISETP.NE.AND.EX P4, PT, R37, RZ, P4, P0 ;  /* 0x000000ff2500720c */ /* 0x000fe40002785300 */
[----:B------:R-:W-:Y:S02]  /*53e0*/  ISETP.NE.U32.AND P0, PT, R38, RZ, PT ;  /* 0x000000ff2600720c */ /* 0x000fe40003f05070 */
[----:B------:R-:W-:Y:S02]  /*53f0*/  SEL R55, RZ, 0x1, !P4 ;  /* 0x00000001ff377807 */ /* 0x000fe40006000000 */
[----:B------:R-:W-:-:S04]  /*5400*/  ISETP.NE.AND.EX P2, PT, R39, RZ, P2, P0 ;  /* 0x000000ff2700720c */ /* 0x000fc80001745300 */
[----:B------:R-:W-:Y:S01]  /*5410*/  SEL R0, RZ, 0x1, !P2 ;  /* 0x00000001ff007807 */ /* 0x000fe20005000000 */
[----:B------:R-:W-:Y:S01]  /*5420*/  @P6 CALL.REL.NOINC `(.L_x_6566) ;  /* 0x0000001000006944 */ /* 0x000fe20003c00000 */
[----:B------:R-:W-:Y:S05]  /*5430*/  BRA `(.L_x_6567) ;  /* 0xffffc51000007947 */ /* 0x000fea000383ffff */
.L_x_6566:
[----:B------:R-:W-:Y:S05]  /*5440*/  BSYNC B1 ;  /* 0x0000000000017941 */ /* 0x000fea0003800000 */
.L_x_6561:
[----:B------:R-:W-:Y:S05]  /*5450*/  BSYNC B0 ;  /* 0x0000000000007941 */ /* 0x000fea0003800000 */
.L_x_6560:
        /* <DEDUP_REMOVED lines=205> */
.L_x_6570:
        /* <DEDUP_REMOVED lines=208> */
.L_x_6571:
        /* <DEDUP_REMOVED lines=208> */
.L_x_6572:
        /* <DEDUP_REMOVED lines=208> */
.L_x_6573:
[----:B------:R-:W-:-:S04]  /*8830*/  LOP3.LUT R41, R41, 0xffffffe0, RZ, 0xc0, !PT ;  /* 0xffffffe029297812 */ /* 0x000fc800078ec0ff */
[----:B------:R-:W-:-:S05]  /*8840*/  IADD3 R46, P1, R46, R41, RZ ;  /* 0x000000292e2e7210 */ /* 0x000fca0007f3e0ff */
[----:B------:R-:W-:-:S05]  /*8850*/  IMAD.X R47, RZ, RZ, R47, P1 ;  /* 0x000000ffff2f7224 */ /* 0x000fca00008e062f */
[----:B------:R0:W5:Y:S04]  /*8860*/  LDG.E.128 R40, [R46.64] ;  /* 0x000000242e287981 */ /* 0x000168000c1e1d00 */
[----:B------:R0:W5:Y:S02]  /*8870*/  LDG.E.128 R36, [R46.64+0x10] ;  /* 0x000010242e247981 */ /* 0x000164000c1e1d00 */
.L_x_6569:
[----:B0-----:R-:W-:Y:S05]  /*8880*/  BSYNC B0 ;  /* 0x0000000000007941 */ /* 0x001fea0003800000 */
.L_x_6568:
[----:B------:R-:W-:Y:S01]  /*8890*/  BSSY B0, `(.L_x_6574) ;  /* 0x000004b000007945 */ /* 0x000fe20003800000 */
[----:B------:R-:W-:Y:S05]  /*88a0*/  @P0 BRA `(.L_x_6575) ;  /* 0x0000049000000947 */ /* 0x000fea0003800000 */
[----:B------:R-:W-:Y:S02]  /*88b0*/  LOP3.LUT P0, RZ, R53, 0xff, RZ, 0xc0, !PT ;  /* 0x000000ff35ff7812 */ /* 0x000fe4000780c0ff */
[----:B-----5:R-:W-:Y:S02]  /*88c0*/  ISETP.NE.U32.AND P1, PT, R32, RZ, PT ;  /* 0x000000ff2000720c */ /* 0x020fe40003f25070 */
[----:B------:R-:W-:Y:S02]  /*88d0*/  LOP3.LUT P2, RZ, R50, 0xff, RZ, 0xc0, !PT ;  /* 0x000000ff32ff7812 */ /* 0x000fe4000784c0ff */
[----:B------:R-:W-:-:S02]  /*88e0*/  ISETP.NE.AND.EX P0, PT, R33, RZ, P0, P1 ;  /* 0x000000ff2100720c */ /* 0x000fc40000705310 */
[----:B------:R-:W-:Y:S02]  /*88f0*/  ISETP.NE.U32.AND P1, PT, R30, RZ, PT ;  /* 0x000000ff1e00720c */ /* 0x000fe40003f25070 */
[----:B------:R-:W-:Y:S02]  /*8900*/  IADD3 R20, R20, c[0x0][0x170], RZ ;  /* 0x00005c0014147a10 */ /* 0x000fe40007ffe0ff */
[----:B------:R-:W-:Y:S02]  /*8910*/  ISETP.NE.AND.EX P1, PT, R31, RZ, P2, P1 ;  /* 0x000000ff1f00720c */ /* 0x000fe40001725310 */
[----:B------:R-:W-:Y:S02]  /*8920*/  ISETP.GE.U32.AND P2, PT, R20, c[0x0][0x168], PT ;  /* 0x00005a0014007a0c */ /* 0x000fe40003f46070 */
[----:B------:R-:W-:Y:S02]  /*8930*/  LOP3.LUT P5, RZ, R52, 0xff, RZ, 0xc0, !PT ;  /* 0x000000ff34ff7812 */ /* 0x000fe400078ac0ff */
[----:B------:R-:W-:-:S02]  /*8940*/  ISETP.NE.U32.AND P6, PT, R34, RZ, PT ;  /* 0x000000ff2200720c */ /* 0x000fc40003fc5070 */
[----:B------:R-:W-:Y:S02]  /*8950*/  LOP3.LUT P3, RZ, R51, 0xff, RZ, 0xc0, !PT ;  /* 0x000000ff33ff7812 */ /* 0x000fe4000786c0ff */
[----:B------:R-:W-:Y:S02]  /*8960*/  ISETP.NE.U32.AND P4, PT, R28, RZ, PT ;  /* 0x000000ff1c00720c */ /* 0x000fe40003f85070 */
[----:B------:R-:W-:Y:S02]  /*8970*/  ISETP.NE.AND.EX P5, PT, R35, RZ, P5, P6 ;  /* 0x000000ff2300720c */ /* 0x000fe40002fa5360 */
[----:B------:R-:W-:Y:S02]  /*8980*/  ISETP.NE.AND.EX P3, PT, R29, RZ, P3, P4 ;  /* 0x000000ff1d00720c */ /* 0x000fe40001f65340 */
        /* <DEDUP_REMOVED lines=8> */
[----:B------:R-:W-:Y:S02]  /*8a10*/  ISETP.NE.AND.EX P0, PT, R25, RZ, P0, P1 ;  /* 0x000000ff1900720c */ /* 0x000fe40000705310 */
[----:B------:R-:W-:-:S02]  /*8a20*/  LOP3.LUT P2, RZ, R22, 0xff, RZ, 0xc0, !PT ;  /* 0x000000ff16ff7812 */ /* 0x000fc4000784c0ff */
[----:B------:R-:W-:Y:S02]  /*8a30*/  ISETP.NE.U32.AND P1, PT, R14, RZ, PT ;  /* 0x000000ff0e00720c */ /* 0x000fe40003f25070 */
[----:B------:R-:W-:Y:S02]  /*8a40*/  IADD3 R12, R20, c[0x0][0x170], RZ ;  /* 0x00005c00140c7a10 */ /* 0x000fe40007ffe0ff */
[----:B------:R-:W-:Y:S02]  /*8a50*/  ISETP.NE.AND.EX P1, PT, R15, RZ, P2, P1 ;  /* 0x000000ff0f00720c */ /* 0x000fe40001725310 */
[----:B------:R-:W-:Y:S02]  /*8a60*/  ISETP.GE.U32.AND P2, PT, R12, c[0x0][0x168], PT ;  /* 0x00005a000c007a0c */ /* 0x000fe40003f46070 */
[----:B------:R-:W-:Y:S02]  /*8a70*/  LOP3.LUT P5, RZ, R48, 0xff, RZ, 0xc0, !PT ;  /* 0x000000ff30ff7812 */ /* 0x000fe400078ac0ff */
[----:B------:R-:W-:-:S02]  /*8a80*/  ISETP.NE.U32.AND P6, PT, R26, RZ, PT ;  /* 0x000000ff1a00720c */ /* 0x000fc40003fc5070 */
[----:B------:R-:W-:Y:S02]  /*8a90*/  LOP3.LUT P3, RZ, R23, 0xff, RZ, 0xc0, !PT ;  /* 0x000000ff17ff7812 */ /* 0x000fe4000786c0ff */
[----:B------:R-:W-:Y:S02]  /*8aa0*/  ISETP.NE.AND.EX P5, PT, R27, RZ, P5, P6 ;  /* 0x000000ff1b00720c */ /* 0x000fe40002fa5360 */
[----:B------:R-:W-:Y:S02]  /*8ab0*/  ISETP.NE.AND.EX P3, PT, R13, RZ, P3, P4 ;  /* 0x000000ff0d00720c */ /* 0x000fe40001f65340 */
        /* <DEDUP_REMOVED lines=8> */
[----:B------:R-:W-:Y:S02]  /*8b40*/  ISETP.NE.AND.EX P0, PT, R9, RZ, P0, P1 ;  /* 0x000000ff0900720c */ /* 0x000fe40000705310 */
[----:B------:R-:W-:Y:S02]  /*8b50*/  LOP3.LUT P2, RZ, R16, 0xff, RZ, 0xc0, !PT ;  /* 0x000000ff10ff7812 */ /* 0x000fe4000784c0ff */
[----:B------:R-:W-:-:S02]  /*8b60*/  ISETP.NE.U32.AND P1, PT, R6, RZ, PT ;  /* 0x000000ff0600720c */ /* 0x000fc40003f25070 */
[----:B------:R-:W-:Y:S02]  /*8b70*/  IADD3 R4, R12, c[0x0][0x170], RZ ;  /* 0x00005c000c047a10 */ /* 0x000fe40007ffe0ff */
[----:B------:R-:W-:Y:S02]  /*8b80*/  ISETP.NE.AND.EX P1, PT, R7, RZ, P2, P1 ;  /* 0x000000ff0700720c */ /* 0x000fe40001725310 */
[----:B------:R-:W-:Y:S02]  /*8b90*/  ISETP.GE.U32.AND P2, PT, R4, c[0x0][0x168], PT ;  /* 0x00005a0004007a0c */ /* 0x000fe40003f46070 */
[----:B------:R-:W-:Y:S02]  /*8ba0*/  LOP3.LUT P5, RZ, R19, 0xff, RZ, 0xc0, !PT ;  /* 0x000000ff13ff7812 */ /* 0x000fe400078ac0ff */
[----:B------:R-:W-:Y:S02]  /*8bb0*/  ISETP.NE.U32.AND P6, PT, R10, RZ, PT ;  /* 0x000000ff0a00720c */ /* 0x000fe40003fc5070 */
[----:B------:R-:W-:-:S02]  /*8bc0*/  LOP3.LUT P3, RZ, R18, 0xff, RZ, 0xc0, !PT ;  /* 0x000000ff12ff7812 */ /* 0x000fc4000786c0ff */
[----:B------:R-:W-:Y:S02]  /*8bd0*/  ISETP.NE.AND.EX P5, PT, R11, RZ, P5, P6 ;  /* 0x000000ff0b00720c */ /* 0x000fe40002fa5360 */
[----:B------:R-:W-:Y:S02]  /*8be0*/  ISETP.NE.AND.EX P3, PT, R5, RZ, P3, P4 ;  /* 0x000000ff0500720c */ /* 0x000fe40001f65340 */
        /* <DEDUP_REMOVED lines=8> */
[----:B------:R-:W-:Y:S02]  /*8c70*/  ISETP.NE.AND.EX P0, PT, R41, RZ, P0, P1 ;  /* 0x000000ff2900720c */ /* 0x000fe40000705310 */
[----:B------:R-:W-:Y:S02]  /*8c80*/  ISETP.NE.U32.AND P6, PT, R42, RZ, PT ;  /* 0x000000ff2a00720c */ /* 0x000fe40003fc5070 */
[----:B------:R-:W-:Y:S02]  /*8c90*/  LOP3.LUT P3, RZ, R55, 0xff, RZ, 0xc0, !PT ;  /* 0x000000ff37ff7812 */ /* 0x000fe4000786c0ff */
[----:B------:R-:W-:Y:S02]  /*8ca0*/  ISETP.NE.U32.AND P4, PT, R36, RZ, PT ;  /* 0x000000ff2400720c */ /* 0x000fe40003f85070 */
[----:B------:R-:W-:-:S02]  /*8cb0*/  LOP3.LUT P2, RZ, R0, 0xff, RZ, 0xc0, !PT ;  /* 0x000000ff00ff7812 */ /* 0x000fc4000784c0ff */
[----:B------:R-:W-:Y:S02]  /*8cc0*/  ISETP.NE.U32.AND P1, PT, R38, RZ, PT ;  /* 0x000000ff2600720c */ /* 0x000fe40003f25070 */
[----:B------:R-:W-:Y:S02]  /*8cd0*/  ISETP.NE.AND.EX P5, PT, R43, RZ, P5, P6 ;  /* 0x000000ff2b00720c */ /* 0x000fe40002fa5360 */
[----:B------:R-:W-:Y:S02]  /*8ce0*/  ISETP.NE.AND.EX P3, PT, R37, RZ, P3, P4 ;  /* 0x000000ff2500720c */ /* 0x000fe40001f65340 */
[----:B------:R-:W-:Y:S02]  /*8cf0*/  ISETP.NE.AND.EX P1, PT, R39, RZ, P2, P1 ;  /* 0x000000ff2700720c */ /* 0x000fe40001725310 */
[----:B------:R-:W-:Y:S02]  /*8d00*/  SEL R3, RZ, 0x1, !P0 ;  /* 0x00000001ff037807 */ /* 0x000fe40004000000 */
[----:B------:R-:W-:-:S02]  /*8d10*/  SEL R54, RZ, 0x1, !P5 ;  /* 0x00000001ff367807 */ /* 0x000fc40006800000 */
[----:B------:R-:W-:Y:S02]  /*8d20*/  SEL R55, RZ, 0x1, !P3 ;  /* 0x00000001ff377807 */ /* 0x000fe40005800000 */
[----:B------:R-:W-:Y:S02]  /*8d30*/  SEL R0, RZ, 0x1, !P1 ;  /* 0x00000001ff007807 */ /* 0x000fe40004800000 */
.L_x_6575:
[----:B------:R-:W-:Y:S05]  /*8d40*/  BSYNC B0 ;  /* 0x0000000000007941 */ /* 0x000fea0003800000 */
.L_x_6574:
        /* <DEDUP_REMOVED lines=26> */
[----:B-----5:R-:W-:Y:S02]  /*8ef0*/  SEL R24, RZ, 0x1, !P3 ;  /* 0x00000001ff187807 */ /* 0x020fe40005800000 */
[----:B------:R-:W-:Y:S01]  /*8f00*/  SEL R27, RZ, 0x1, !P0 ;  /* 0x00000001ff1b7807 */ /* 0x000fe20004000000 */
[----:B------:R-:W-:Y:S05]  /*8f10*/  BRA `(.L_x_6543) ;  /* 0x0000342000007947 */ /* 0x000fea0003800000 */
.L_x_6559:
        /* <DEDUP_REMOVED lines=34> */
.L_x_6579:
        /* <DEDUP_REMOVED lines=19> */
[----:B------:R-:W-:Y:S02]  /*9270*/  ISETP.NE.AND.EX P1, PT, R9, RZ, P1, P0 ;  /* 0x000000ff0900720c */ /* 0x000fe40000f25300 */
[----:B------:R-:W-:Y:S02]  /*9280*/  ISETP.NE.AND.EX P3, PT, R11, RZ, P3, P5 ;  /* 0x000000ff0b00720c */ /* 0x000fe40001f65350 */
[----:B---3--:R-:W-:-:S02]  /*9290*/  ISETP.NE.U32.AND P4, PT, R12, RZ, PT ;  /* 0x000000ff0c00720c */ /* 0x008fc40003f85070 */
[----:B------:R-:W-:Y:S02]  /*92a0*/  LOP3.LUT P0, RZ, R31, 0xff, RZ, 0xc0, !PT ;  /* 0x000000ff1fff7812 */ /* 0x000fe4000780c0ff */
[----:B------:R-:W-:Y:S02]  /*92b0*/  ISETP.NE.U32.AND P5, PT, R14, RZ, PT ;  /* 0x000000ff0e00720c */ /* 0x000fe40003fa5070 */
[----:B------:R-:W-:Y:S02]  /*92c0*/  ISETP.NE.AND.EX P2, PT, R13, RZ, P2, P4 ;  /* 0x000000ff0d00720c */ /* 0x000fe40001745340 */
[----:B------:R-:W-:Y:S02]  /*92d0*/  ISETP.NE.AND.EX P0, PT, R15, RZ, P0, P5 ;  /* 0x000000ff0f00720c */ /* 0x000fe40000705350 */
[----:B------:R-:W-:Y:S02]  /*92e0*/  SEL R57, RZ, 0x1, !P1 ;  /* 0x00000001ff397807 */ /* 0x000fe40004800000 */
[----:B------:R-:W-:-:S02]  /*92f0*/  SEL R55, RZ, 0x1, !P2 ;  /* 0x00000001ff377807 */ /* 0x000fc40005000000 */
[----:B------:R-:W-:Y:S02]  /*9300*/  SEL R54, RZ, 0x1, !P0 ;  /* 0x00000001ff367807 */ /* 0x000fe40004000000 */
[----:B------:R-:W-:Y:S02]  /*9310*/  LOP3.LUT P1, RZ, R33, 0xff, RZ, 0xc0, !PT ;  /* 0x000000ff21ff7812 */ /* 0x000fe4000782c0ff */
[----:B----4-:R-:W-:Y:S02]  /*9320*/  ISETP.NE.U32.AND P4, PT, R20, RZ, PT ;  /* 0x000000ff1400720c */ /* 0x010fe40003f85070 */
[----:B------:R-:W-:Y:S02]  /*9330*/  LOP3.LUT P0, RZ, R34, 0xff, RZ, 0xc0, !PT ;  /* 0x000000ff22ff7812 */ /* 0x000fe4000780c0ff */
[----:B------:R-:W-:Y:S02]  /*9340*/  ISETP.NE.U32.AND P2, PT, R22, RZ, PT ;  /* 0x000000ff1600720c */ /* 0x000fe40003f45070 */
[----:B------:R-:W-:-:S02]  /*9350*/  ISETP.NE.AND.EX P1, PT, R21, RZ, P1, P4 ;  /* 0x000000ff1500720c */ /* 0x000fc40000f25340 */
[----:B------:R-:W-:Y:S02]  /*9360*/  ISETP.NE.AND.EX P0, PT, R23, RZ, P0, P2 ;  /* 0x000000ff1700720c */ /* 0x000fe40000705320 */
[----:B------:R-:W-:Y:S02]  /*9370*/  SEL R53, RZ, 0x1, !P1 ;  /* 0x00000001ff357807 */ /* 0x000fe40004800000 */
[----:B------:R-:W-:Y:S02]  /*9380*/  SEL R52, RZ, 0x1, !P0 ;  /* 0x00000001ff347807 */ /* 0x000fe40004000000 */
[----:B------:R-:W-:Y:S02]  /*9390*/  LOP3.LUT P0, RZ, R35, 0xff, RZ, 0xc0, !PT ;  /* 0x000000ff23ff7812 */ /* 0x000fe4000780c0ff */
[----:B-----5:R-:W-:Y:S02]  /*93a0*/  ISETP.NE.U32.AND P1, PT, R24, RZ, PT ;  /* 0x000000ff1800720c */ /* 0x020fe40003f25070 */
[----:B------:R-:W-:-:S02]  /*93b0*/  SEL R56, RZ, 0x1, !P3 ;  /* 0x00000001ff387807 */ /* 0x000fc40005800000 */
[----:B------:R-:W-:Y:S02]  /*93c0*/  ISETP.NE.AND.EX P0, PT, R25, RZ, P0, P1 ;  /* 0x000000ff1900720c */ /* 0x000fe40000705310 */
[----:B------:R-:W-:Y:S02]  /*93d0*/  ISETP.NE.U32.AND P1, PT, R26, RZ, PT ;  /* 0x000000ff1a00720c */ /* 0x000fe40003f25070 */
[----:B------:R-:W-:Y:S02]  /*93e0*/  SEL R51, RZ, 0x1, !P0 ;  /* 0x00000001ff337807 */ /* 0x000fe40004000000 */
[----:B------:R-:W-:Y:S01]  /*93f0*/  LOP3.LUT P0, RZ, R36, 0xff, RZ, 0xc0, !PT ;  /* 0x000000ff24ff7812 */ /* 0x000fe2000780c0ff */
[----:B------:R-:W-:-:S03]  /*9400*/  IMAD.WIDE.U32 R36, R37, 0x20, R46 ;  /* 0x0000002025247825 */ /* 0x000fc600078e002e */
[----:B------:R-:W-:Y:S02]  /*9410*/  ISETP.NE.AND.EX P0, PT, R27, RZ, P0, P1 ;  /* 0x000000ff1b00720c */ /* 0x000fe40000705310 */
[----:B------:R-:W2:Y:S02]  /*9420*/  LDG.E.128 R28, [R36.64] ;  /* 0x00000024241c7981 */ /* 0x000ea4000c1e1d00 */
[----:B------:R-:W-:Y:S02]  /*9430*/  SEL R50, RZ, 0x1, !P0 ;  /* 0x00000001ff327807 */ /* 0x000fe40004000000 */
[----:B------:R-:W-:Y:S02]  /*9440*/  LOP3.LUT P0, RZ, R32, 0xff, RZ, 0xc0, !PT ;  /* 0x000000ff20ff7812 */ /* 0x000fe4000780c0ff */
[----:B------:R-:W3:Y:S01]  /*9450*/  LDG.E.128 R32, [R36.64+0x10] ;  /* 0x0000102424207981 */ /* 0x000ee2000c1e1d00 */
[----:B--2---:R-:W-:-:S04]  /*9460*/  ISETP.NE.U32.AND P1, PT, R28, RZ, PT ;  /* 0x000000ff1c00720c */ /* 0x004fc80003f25070 */
[----:B------:R-:W-:Y:S02]  /*9470*/  ISETP.NE.AND.EX P0, PT, R29, RZ, P0, P1 ;  /* 0x000000ff1d00720c */ /* 0x000fe40000705310 */
[----:B------:R-:W-:Y:S02]  /*9480*/  ISETP.NE.U32.AND P1, PT, R30, RZ, PT ;  /* 0x000000ff1e00720c */ /* 0x000fe40003f25070 */
[----:B------:R-:W-:Y:S02]  /*9490*/  SEL R48, RZ, 0x1, !P0 ;  /* 0x00000001ff307807 */ /* 0x000fe40004000000 */
[----:B------:R-:W-:-:S04]  /*94a0*/  LOP3.LUT P0, RZ, R19, 0xff, RZ, 0xc0, !PT ;  /* 0x000000ff13ff7812 */ /* 0x000fc8000780c0ff */
[----:B------:R-:W-:Y:S02]  /*94b0*/  ISETP.NE.AND.EX P0, PT, R31, RZ, P0, P1 ;  /* 0x000000ff1f00720c */ /* 0x000fe40000705310 */
[----:B------:R-:W-:Y:S02]  /*94c0*/  LOP3.LUT P1, RZ, R18, 0xff, RZ, 0xc0, !PT ;  /* 0x000000ff12ff7812 */ /* 0x000fe4000782c0ff */
[----:B------:R-:W-:Y:S02]  /*94d0*/  SEL R19, RZ, 0x1, !P0 ;  /* 0x00000001ff137807 */ /* 0x000fe40004000000 */
[----:B---3--:R-:W-:-:S04]  /*94e0*/  ISETP.NE.U32.AND P0, PT, R32, RZ, PT ;  /* 0x000000ff2000720c */ /* 0x008fc80003f05070 */
[----:B------:R-:W-:-:S04]  /*94f0*/  ISETP.NE.AND.EX P1, PT, R33, RZ, P1, P0 ;  /* 0x000000ff2100720c */ /* 0x000fc80000f25300 */
        /* <DEDUP_REMOVED lines=9> */
[----:B------:R-:W-:Y:S02]  /*9590*/  ISETP.NE.AND.EX P2, PT, R35, RZ, P2, P1 ;  /* 0x000000ff2300720c */ /* 0x000fe40001745310 */
        /* <DEDUP_REMOVED lines=24> */
[----:B------:R-:W-:-:S04]  /*9720*/  ISETP.NE.AND.EX P3, PT, R37, RZ, P3, P2 ;  /* 0x000000ff2500720c */ /* 0x000fc80001f65320 */
[----:B------:R-:W-:Y:S02]  /*9730*/  SEL R5, RZ, 0x1, !P3 ;  /* 0x00000001ff057807 */ /* 0x000fe40005800000 */
[----:B------:R-:W-:-:S04]  /*9740*/  ISETP.NE.U32.AND P3, PT, R38, RZ, PT ;  /* 0x000000ff2600720c */ /* 0x000fc80003f65070 */
[----:B------:R-:W-:-:S04]  /*9750*/  ISETP.NE.AND.EX P4, PT, R39, RZ, P4, P3 ;  /* 0x000000ff2700720c */ /* 0x000fc80002785330 */
[----:B------:R-:W-:Y:S02]  /*9760*/  SEL R4, RZ, 0x1, !P4 ;  /* 0x00000001ff047807 */ /* 0x000fe40006000000 */
[----:B---3--:R-:W-:-:S04]  /*9770*/  ISETP.NE.U32.AND P4, PT, R40, RZ, PT ;  /* 0x000000ff2800720c */ /* 0x008fc80003f85070 */
[----:B------:R-:W-:-:S04]  /*9780*/  ISETP.NE.AND.EX P5, PT, R41, RZ, P5, P4 ;  /* 0x000000ff2900720c */ /* 0x000fc80002fa5340 */
[----:B------:R-:W-:Y:S02]  /*9790*/  SEL R3, RZ, 0x1, !P5 ;  /* 0x00000001ff037807 */ /* 0x000fe40006800000 */
[----:B------:R-:W-:-:S04]  /*97a0*/  ISETP.NE.U32.AND P5, PT, R42, RZ, PT ;  /* 0x000000ff2a00720c */ /* 0x000fc80003fa5070 */
[----:B------:R-:W-:-:S04]  /*97b0*/  ISETP.NE.AND.EX P6, PT, R43, RZ, P6, P5 ;  /* 0x000000ff2b00720c */ /* 0x000fc800037c5350 */
        /* <DEDUP_REMOVED lines=49> */
.L_x_6578:
        /* <DEDUP_REMOVED lines=36> */
.L_x_6577:
[----:B------:R-:W-:Y:S05]  /*9d10*/  BSYNC B0 ;  /* 0x0000000000007941 */ /* 0x000fea0003800000 */
.L_x_6576:
        /* <DEDUP_REMOVED lines=94> */
.L_x_6581:
[----:B------:R-:W-:Y:S05]  /*a300*/  BSYNC B0 ;  /* 0x0000000000007941 */ /* 0x000fea0003800000 */
.L_x_6580:
        /* <DEDUP_REMOVED lines=71> */
.L_x_6583:
[----:B------:R-:W-:Y:S05]  /*a780*/  BSYNC B0 ;  /* 0x0000000000007941 */ /* 0x000fea0003800000 */
.L_x_6582:
        /* <DEDUP_REMOVED lines=27> */
[----:B------:R-:W-:Y:S01]  /*a940*/  SEL R27, RZ, 0x1, !P1 ;  /* 0x00000001ff1b7807 */ /* 0x000fe20004800000 */
[----:B------:R-:W-:Y:S05]  /*a950*/  BRA `(.L_x_6543) ;  /* 0x000019e000007947 */ /* 0x000fea0003800000 */
.L_x_6558:
[----:B------:R-:W-:Y:S01]  /*a960*/  MOV R49, c[0x0][0x170] ;  /* 0x00005c0000317a02 */ /* 0x000fe20000000f00 */
        /* <DEDUP_REMOVED lines=37> */
.L_x_6587:
        /* <DEDUP_REMOVED lines=17> */
[----:B------:R-:W-:Y:S02]  /*acd0*/  ISETP.NE.AND.EX P1, PT, R9, RZ, P1, P0 ;  /* 0x000000ff0900720c */ /* 0x000fe40000f25300 */
[----:B------:R-:W-:Y:S02]  /*ace0*/  ISETP.NE.AND.EX P3, PT, R11, RZ, P3, P5 ;  /* 0x000000ff0b00720c */ /* 0x000fe40001f65350 */
[----:B---3--:R-:W-:Y:S02]  /*acf0*/  ISETP.NE.U32.AND P4, PT, R12, RZ, PT ;  /* 0x000000ff0c00720c */ /* 0x008fe40003f85070 */
[----:B------:R-:W-:-:S02]  /*ad00*/  LOP3.LUT P0, RZ, R31, 0xff, RZ, 0xc0, !PT ;  /* 0x000000ff1fff7812 */ /* 0x000fc4000780c0ff */
[----:B------:R-:W-:Y:S01]  /*ad10*/  ISETP.NE.U32.AND P5, PT, R14, RZ, PT ;  /* 0x000000ff0e00720c */ /* 0x000fe20003fa5070 */
[----:B------:R-:W2:Y:S01]  /*ad20*/  LDG.E.128 R28, [R36.64] ;  /* 0x00000024241c7981 */ /* 0x000ea2000c1e1d00 */
[----:B------:R-:W-:Y:S02]  /*ad30*/  ISETP.NE.AND.EX P2, PT, R13, RZ, P2, P4 ;  /* 0x000000ff0d00720c */ /* 0x000fe40001745340 */
[----:B------:R-:W-:Y:S02]  /*ad40*/  ISETP.NE.AND.EX P0, PT, R15, RZ, P0, P5 ;  /* 0x000000ff0f00720c */ /* 0x000fe40000705350 */
[----:B------:R-:W-:Y:S02]  /*ad50*/  SEL R56, RZ, 0x1, !P1 ;  /* 0x00000001ff387807 */ /* 0x000fe40004800000 */
[----:B------:R-:W-:Y:S02]  /*ad60*/  SEL R54, RZ, 0x1, !P2 ;  /* 0x00000001ff367807 */ /* 0x000fe40005000000 */
[----:B------:R-:W-:-:S02]  /*ad70*/  SEL R53, RZ, 0x1, !P0 ;  /* 0x00000001ff357807 */ /* 0x000fc40004000000 */
[----:B------:R-:W-:Y:S02]  /*ad80*/  LOP3.LUT P1, RZ, R32, 0xff, RZ, 0xc0, !PT ;  /* 0x000000ff20ff7812 */ /* 0x000fe4000782c0ff */
[----:B----4-:R-:W-:Y:S02]  /*ad90*/  ISETP.NE.U32.AND P4, PT, R20, RZ, PT ;  /* 0x000000ff1400720c */ /* 0x010fe40003f85070 */
[----:B------:R-:W-:Y:S02]  /*ada0*/  LOP3.LUT P0, RZ, R33, 0xff, RZ, 0xc0, !PT ;  /* 0x000000ff21ff7812 */ /* 0x000fe4000780c0ff */
[----:B------:R-:W-:Y:S02]  /*adb0*/  ISETP.NE.U32.AND P2, PT, R22, RZ, PT ;  /* 0x000000ff1600720c */ /* 0x000fe40003f45070 */
[----:B------:R-:W-:Y:S02]  /*adc0*/  ISETP.NE.AND.EX P1, PT, R21, RZ, P1, P4 ;  /* 0x000000ff1500720c */ /* 0x000fe40000f25340 */
[----:B------:R-:W-:-:S02]  /*add0*/  ISETP.NE.AND.EX P0, PT, R23, RZ, P0, P2 ;  /* 0x000000ff1700720c */ /* 0x000fc40000705320 */
[----:B------:R-:W-:Y:S02]  /*ade0*/  SEL R52, RZ, 0x1, !P1 ;  /* 0x00000001ff347807 */ /* 0x000fe40004800000 */
[----:B------:R-:W-:Y:S02]  /*adf0*/  SEL R51, RZ, 0x1, !P0 ;  /* 0x00000001ff337807 */ /* 0x000fe40004000000 */
[----:B------:R-:W-:Y:S02]  /*ae00*/  LOP3.LUT P0, RZ, R34, 0xff, RZ, 0xc0, !PT ;  /* 0x000000ff22ff7812 */ /* 0x000fe4000780c0ff */
[----:B-----5:R-:W-:Y:S02]  /*ae10*/  ISETP.NE.U32.AND P1, PT, R24, RZ, PT ;  /* 0x000000ff1800720c */ /* 0x020fe40003f25070 */
[----:B------:R-:W-:Y:S02]  /*ae20*/  SEL R55, RZ, 0x1, !P3 ;  /* 0x00000001ff377807 */ /* 0x000fe40005800000 */
[----:B------:R-:W-:-:S02]  /*ae30*/  ISETP.NE.AND.EX P0, PT, R25, RZ, P0, P1 ;  /* 0x000000ff1900720c */ /* 0x000fc40000705310 */
[----:B------:R-:W-:Y:S02]  /*ae40*/  ISETP.NE.U32.AND P1, PT, R26, RZ, PT ;  /* 0x000000ff1a00720c */ /* 0x000fe40003f25070 */
[----:B------:R-:W-:Y:S02]  /*ae50*/  SEL R50, RZ, 0x1, !P0 ;  /* 0x00000001ff327807 */ /* 0x000fe40004000000 */
[----:B------:R-:W-:Y:S02]  /*ae60*/  LOP3.LUT P0, RZ, R35, 0xff, RZ, 0xc0, !PT ;  /* 0x000000ff23ff7812 */ /* 0x000fe4000780c0ff */
[----:B------:R-:W3:Y:S02]  /*ae70*/  LDG.E.128 R32, [R36.64+0x10] ;  /* 0x0000102424207981 */ /* 0x000ee4000c1e1d00 */
[----:B------:R-:W-:-:S04]  /*ae80*/  ISETP.NE.AND.EX P0, PT, R27, RZ, P0, P1 ;  /* 0x000000ff1b00720c */ /* 0x000fc80000705310 */
[----:B------:R-:W-:Y:S02]  /*ae90*/  SEL R48, RZ, 0x1, !P0 ;  /* 0x00000001ff307807 */ /* 0x000fe40004000000 */
[----:B------:R-:W-:Y:S02]  /*aea0*/  LOP3.LUT P0, RZ, R19, 0xff, RZ, 0xc0, !PT ;  /* 0x000000ff13ff7812 */ /* 0x000fe4000780c0ff */
        /* <DEDUP_REMOVED lines=101> */
.L_x_6586:
        /* <DEDUP_REMOVED lines=36> */
.L_x_6585:
[----:B------:R-:W-:Y:S05]  /*b740*/  BSYNC B0 ;  /* 0x0000000000007941 */ /* 0x000fea0003800000 */
.L_x_6584:
        /* <DEDUP_REMOVED lines=90> */
.L_x_6589:
[----:B------:R-:W-:Y:S05]  /*bcf0*/  BSYNC B0 ;  /* 0x0000000000007941 */ /* 0x000fea0003800000 */
.L_x_6588:
        /* <DEDUP_REMOVED lines=71> */
.L_x_6591:
[----:B------:R-:W-:Y:S05]  /*c170*/  BSYNC B0 ;  /* 0x0000000000007941 */ /* 0x000fea0003800000 */
.L_x_6590:
        /* <DEDUP_REMOVED lines=28> */
.L_x_6543:
[----:B------:R-:W-:Y:S05]  /*c340*/  BSYNC B6 ;  /* 0x0000000000067941 */ /* 0x000fea0003800000 */
.L_x_6542:
        /* <DEDUP_REMOVED lines=12> */
.L_x_6595:
        /* <DEDUP_REMOVED lines=31> */
.L_x_6594:
[----:B------:R-:W-:Y:S05]  /*c600*/  BSYNC B0 ;  /* 0x0000000000007941 */ /* 0x000fea0003800000 */
.L_x_6593:
[----:B------:R-:W-:Y:S01]  /*c610*/  IMAD.MOV.U32 R4, RZ, RZ, R7 ;  /* 0x000000ffff047224 */ /* 0x000fe200078e0007 */
[----:B------:R-:W-:Y:S05]  /*c620*/  @P3 BRA `(.L_x_6595) ;  /* 0xfffffde000003947 */ /* 0x000fea000383ffff */
.L_x_6592:
        /* <DEDUP_REMOVED lines=17> */
.L_x_6600:
        /* <DEDUP_REMOVED lines=29> */
.L_x_6599:
[----:B------:R-:W-:Y:S05]  /*c910*/  BSYNC B0 ;  /* 0x0000000000007941 */ /* 0x000fea0003800000 */
.L_x_6598:
[----:B------:R-:W-:-:S04]  /*c920*/  SHF.R.S32.HI R3, RZ, 0x1, R3 ;  /* 0x00000001ff037819 */ /* 0x000fc80000011403 */
[----:B------:R-:W-:-:S13]  /*c930*/  ISETP.GE.AND P0, PT, R3, 0x20, PT ;  /* 0x000000200300780c */ /* 0x000fda0003f06270 */
[----:B------:R-:W-:Y:S05]  /*c940*/  @P0 BRA `(.L_x_6600) ;  /* 0xfffffdf000000947 */ /* 0x000fea000383ffff */
[----:B------:R-:W-:-:S05]  /*c950*/  IMAD.MOV.U32 R0, RZ, RZ, 0x20 ;  /* 0x00000020ff007424 */ /* 0x000fca00078e00ff */
.L_x_6597:
[----:B0-----:R-:W-:Y:S01]  /*c960*/  ISETP.GE.AND P0, PT, R0, 0x2, PT ;  /* 0x000000020000780c */ /* 0x001fe20003f06270 */
[----:B------:R-:W-:Y:S01]  /*c970*/  WARPSYNC 0xffffffff ;  /* 0xffffffff00007948 */ /* 0x000fe20003800000 */
[----:B------:R-:W-:Y:S11]  /*c980*/  BAR.SYNC.DEFER_BLOCKING 0x0 ;  /* 0x0000000000007b1d */ /* 0x000ff60000010000 */
[----:B------:R-:W-:Y:S05]  /*c990*/  @!P0 BRA `(.L_x_6596) ;  /* 0x000001f000008947 */ /* 0x000fea0003800000 */
[----:B------:R-:W-:Y:S02]  /*c9a0*/  IMAD.MOV.U32 R3, RZ, RZ, 0x1 ;  /* 0x00000001ff037424 */ /* 0x000fe400078e00ff */
.L_x_6601:
        /* <DEDUP_REMOVED lines=30> */
.L_x_6596:
        /* <DEDUP_REMOVED lines=204> */
.L_x_6602:
        /* <DEDUP_REMOVED lines=200> */
.L_x_6603:
        /* <DEDUP_REMOVED lines=202> */
.L_x_6604:
        /* <DEDUP_REMOVED lines=200> */
.L_x_6605:
        /* <DEDUP_REMOVED lines=215> */
.L_x_6607:
        /* <DEDUP_REMOVED lines=200> */
.L_x_6608:
        /* <DEDUP_REMOVED lines=202> */
.L_x_6609:
        /* <DEDUP_REMOVED lines=200> */
.L_x_6610:
        /* <DEDUP_REMOVED lines=11> */
.L_x_6612:
[----:B------:R-:W-:Y:S05]  /*131b0*/  BSYNC B0 ;  /* 0x0000000000007941 */ /* 0x000fea0003800000 */
.L_x_6611:
        /* <DEDUP_REMOVED lines=15> */
.L_x_6614:
[----:B------:R-:W-:Y:S05]  /*132b0*/  BSYNC B0 ;  /* 0x0000000000007941 */ /* 0x000fea0003800000 */
.L_x_6613:
        /* <DEDUP_REMOVED lines=31> */
.L_x_6616:
[----:B------:R-:W-:Y:S05]  /*134b0*/  BSYNC B0 ;  /* 0x0000000000007941 */ /* 0x000fea0003800000 */
.L_x_6615:
        /* <DEDUP_REMOVED lines=26> */
.L_x_6621:
        /* <DEDUP_REMOVED lines=23> */
.L_x_6620:
[----:B------:R-:W-:Y:S05]  /*137d0*/  BSYNC B1 ;  /* 0x0000000000017941 */ /* 0x000fea0003800000 */
.L_x_6619:
[----:B------:R-:W-:Y:S05]  /*137e0*/  BRA `(.L_x_6622) ;  /* 0x0000020000007947 */ /* 0x000fea0003800000 */
.L_x_6618:
        /* <DEDUP_REMOVED lines=9> */
.L_x_6623:
        /* <DEDUP_REMOVED lines=23> */
.L_x_6622:
[----:B------:R-:W-:Y:S05]  /*139f0*/  BSYNC B0 ;  /* 0x0000000000007941 */ /* 0x000fea0003800000 */
.L_x_6617:
        /* <DEDUP_REMOVED lines=11> */
.L_x_6627:
        /* <DEDUP_REMOVED lines=30> */
.L_x_6626:
[----:B------:R-:W-:Y:S05]  /*13c90*/  BSYNC B0 ;  /* 0x0000000000007941 */ /* 0x000fea0003800000 */
.L_x_6625:
[----:B------:R-:W-:Y:S01]  /*13ca0*/  IMAD.MOV.U32 R0, RZ, RZ, R9 ;  /* 0x000000ffff007224 */ /* 0x000fe200078e0009 */
[----:B------:R-:W-:Y:S05]  /*13cb0*/  @P4 BRA `(.L_x_6627) ;  /* 0xfffffdf000004947 */ /* 0x000fea000383ffff */
.L_x_6624:
        /* <DEDUP_REMOVED lines=16> */
.L_x_6632:
        /* <DEDUP_REMOVED lines=28> */
.L_x_6631:
[----:B------:R-:W-:Y:S05]  /*13f80*/  BSYNC B0 ;  /* 0x0000000000007941 */ /* 0x000fea0003800000 */
.L_x_6630:
[----:B------:R-:W-:-:S04]  /*13f90*/  SHF.R.S32.HI R7, RZ, 0x1, R7 ;  /* 0x00000001ff077819 */ /* 0x000fc80000011407 */
[----:B------:R-:W-:-:S13]  /*13fa0*/  ISETP.GE.AND P0, PT, R7, 0x20, PT ;  /* 0x000000200700780c */ /* 0x000fda0003f06270 */
[----:B------:R-:W-:Y:S05]  /*13fb0*/  @P0 BRA `(.L_x_6632) ;  /* 0xfffffe0000000947 */ /* 0x000fea000383ffff */
[----:B------:R-:W-:-:S04]  /*13fc0*/  IMAD.MOV.U32 R0, RZ, RZ, 0x20 ;  /* 0x00000020ff007424 */ /* 0x000fc800078e00ff */
.L_x_6629:
[----:B0-----:R-:W-:Y:S01]  /*13fd0*/  BAR.SYNC.DEFER_BLOCKING 0x0 ;  /* 0x0000000000007b1d */ /* 0x001fe20000010000 */
[----:B------:R-:W-:-:S13]  /*13fe0*/  ISETP.GE.AND P0, PT, R0, 0x2, PT ;  /* 0x000000020000780c */ /* 0x000fda0003f06270 */
[----:B------:R-:W-:Y:S05]  /*13ff0*/  @!P0 BRA `(.L_x_6628) ;  /* 0x000001e000008947 */ /* 0x000fea0003800000 */
[----:B------:R-:W-:Y:S02]  /*14000*/  IMAD.MOV.U32 R7, RZ, RZ, 0x1 ;  /* 0x00000001ff077424 */ /* 0x000fe400078e00ff */
.L_x_6633:
        /* <DEDUP_REMOVED lines=29> */
.L_x_6628:
        /* <DEDUP_REMOVED lines=25> */
.L_x_6635:
        /* <DEDUP_REMOVED lines=24> */
.L_x_6637:
        /* <DEDUP_REMOVED lines=26> */
.L_x_6638:
        /* <DEDUP_REMOVED lines=26> */
.L_x_6639:
        /* <DEDUP_REMOVED lines=26> */
.L_x_6640:
[----:B------:R-:W-:Y:S02]  /*149d0*/  IADD3 R16, P1, R16, c[0x0][0x538], RZ ;  /* 0x00014e0010107a10 */ /* 0x000fe40007f3e0ff */
[----:B------:R-:W-:-:S03]  /*149e0*/  LOP3.LUT P0, RZ, R18, 0xff, RZ, 0xc0, !PT ;  /* 0x000000ff12ff7812 */ /* 0x000fc6000780c0ff */
[----:B------:R-:W-:Y:S01]  /*149f0*/  IMAD.X R17, RZ, RZ, c[0x0][0x53c], P1 ;  /* 0x00014f00ff117624 */ /* 0x000fe200008e06ff */
[----:B0-----:R-:W-:-:S05]  /*14a00*/  SEL R3, RZ, 0x1, !P0 ;  /* 0x00000001ff037807 */ /* 0x001fca0004000000 */
[----:B------:R-:W-:Y:S01]  /*14a10*/  STG.E.U8 [R16.64], R3 ;  /* 0x0000000310007986 */ /* 0x000fe2000c101124 */
[----:B------:R-:W-:Y:S05]  /*14a20*/  EXIT ;  /* 0x000000000000794d */ /* 0x000fea0003800000 */
.L_x_6636:
[----:B------:R-:W-:Y:S04]  /*14a30*/  STG.E.U8 [R4.64], R27 ;  /* 0x0000001b04007986 */ /* 0x000fe8000c101124 */
[----:B------:R-:W-:Y:S04]  /*14a40*/  STG.E.U8 [R4.64+0x1], R24 ;  /* 0x0000011804007986 */ /* 0x000fe8000c101124 */
[----:B------:R-:W-:Y:S04]  /*14a50*/  STG.E.U8 [R4.64+0x2], R22 ;  /* 0x0000021604007986 */ /* 0x000fe8000c101124 */
[----:B------:R-:W-:Y:S01]  /*14a60*/  STG.E.U8 [R4.64+0x3], R18 ;  /* 0x0000031204007986 */ /* 0x000fe2000c101124 */
[----:B------:R-:W-:Y:S05]  /*14a70*/  EXIT ;  /* 0x000000000000794d */ /* 0x000fea0003800000 */
.L_x_6634:
        /* <DEDUP_REMOVED lines=55> */
.L_x_6642:
        /* <DEDUP_REMOVED lines=26> */
.L_x_6643:
        /* <DEDUP_REMOVED lines=26> */
.L_x_6644:
        /* <DEDUP_REMOVED lines=26> */
.L_x_6645:
[----:B------:R-:W-:Y:S02]  /*152d0*/  IADD3 R16, P1, R16, c[0x0][0x538], RZ ;  /* 0x00014e0010107a10 */ /* 0x000fe40007f3e0ff */
[----:B------:R-:W-:-:S03]  /*152e0*/  LOP3.LUT P0, RZ, R18, 0xff, RZ, 0xc0, !PT ;  /* 0x000000ff12ff7812 */ /* 0x000fc6000780c0ff */
[----:B------:R-:W-:Y:S01]  /*152f0*/  IMAD.X R17, RZ, RZ, c[0x0][0x53c], P1 ;  /* 0x00014f00ff117624 */ /* 0x000fe200008e06ff */
[----:B0-----:R-:W-:-:S05]  /*15300*/  SEL R3, RZ, 0x1, !P0 ;  /* 0x00000001ff037807 */ /* 0x001fca0004000000 */
[----:B------:R-:W-:Y:S01]  /*15310*/  STG.E.U8 [R16.64], R3 ;  /* 0x0000000310007986 */ /* 0x000fe2000c101124 */
[----:B------:R-:W-:Y:S05]  /*15320*/  EXIT ;  /* 0x000000000000794d */ /* 0x000fea0003800000 */
.L_x_6641:
        /* <DEDUP_REMOVED lines=13> */
.L_x_6606:
        /* <DEDUP_REMOVED lines=32> */
.L_x_6647:
        /* <DEDUP_REMOVED lines=24> */
.L_x_6649:
        /* <DEDUP_REMOVED lines=26> */
.L_x_6650:
        /* <DEDUP_REMOVED lines=26> */
.L_x_6651:
        /* <DEDUP_REMOVED lines=26> */
.L_x_6652:
[----:B------:R-:W-:Y:S02]  /*15c60*/  IADD3 R16, P1, R16, c[0x0][0x538], RZ ;  /* 0x00014e0010107a10 */ /* 0x000fe40007f3e0ff */
[----:B------:R-:W-:-:S03]  /*15c70*/  LOP3.LUT P0, RZ, R18, 0xff, RZ, 0xc0, !PT ;  /* 0x000000ff12ff7812 */ /* 0x000fc6000780c0ff */
[----:B------:R-:W-:Y:S01]  /*15c80*/  IMAD.X R17, RZ, RZ, c[0x0][0x53c], P1 ;  /* 0x00014f00ff117624 */ /* 0x000fe200008e06ff */
[----:B0-----:R-:W-:-:S05]  /*15c90*/  SEL R3, RZ, 0x1, !P0 ;  /* 0x00000001ff037807 */ /* 0x001fca0004000000 */
[----:B------:R-:W-:Y:S01]  /*15ca0*/  STG.E.U8 [R16.64], R3 ;  /* 0x0000000310007986 */ /* 0x000fe2000c101124 */
[----:B------:R-:W-:Y:S05]  /*15cb0*/  EXIT ;  /* 0x000000000000794d */ /* 0x000fea0003800000 */
.L_x_6648:
[----:B------:R-:W-:Y:S04]  /*15cc0*/  STG.E.U8 [R4.64], R27 ;  /* 0x0000001b04007986 */ /* 0x000fe8000c101124 */
[----:B------:R-:W-:Y:S04]  /*15cd0*/  STG.E.U8 [R4.64+0x1], R24 ;  /* 0x0000011804007986 */ /* 0x000fe8000c101124 */
[----:B------:R-:W-:Y:S04]  /*15ce0*/  STG.E.U8 [R4.64+0x2], R22 ;  /* 0x0000021604007986 */ /* 0x000fe8000c101124 */
[----:B------:R-:W-:Y:S01]  /*15cf0*/  STG.E.U8 [R4.64+0x3], R18 ;  /* 0x0000031204007986 */ /* 0x000fe2000c101124 */
[----:B------:R-:W-:Y:S05]  /*15d00*/  EXIT ;  /* 0x000000000000794d */ /* 0x000fea0003800000 */
.L_x_6646:
        /* <DEDUP_REMOVED lines=55> */
.L_x_6654:
        /* <DEDUP_REMOVED lines=26> */
.L_x_6655:
        /* <DEDUP_REMOVED lines=26> */
.L_x_6656:
        /* <DEDUP_REMOVED lines=26> */
.L_x_6657:
[----:B------:R-:W-:Y:S02]  /*16560*/  IADD3 R16, P1, R16, c[0x0][0x538], RZ ;  /* 0x00014e0010107a10 */ /* 0x000fe40007f3e0ff */
[----:B------:R-:W-:-:S03]  /*16570*/  LOP3.LUT P0, RZ, R18, 0xff, RZ, 0xc0, !PT ;  /* 0x000000ff12ff7812 */ /* 0x000fc6000780c0ff */
[----:B------:R-:W-:Y:S01]  /*16580*/  IMAD.X R17, RZ, RZ, c[0x0][0x53c], P1 ;  /* 0x00014f00ff117624 */ /* 0x000fe200008e06ff */
[----:B0-----:R-:W-:-:S05]  /*16590*/  SEL R3, RZ, 0x1, !P0 ;  /* 0x00000001ff037807 */ /* 0x001fca0004000000 */
[----:B------:R-:W-:Y:S01]  /*165a0*/  STG.E.U8 [R16.64], R3 ;  /* 0x0000000310007986 */ /* 0x000fe2000c101124 */
[----:B------:R-:W-:Y:S05]  /*165b0*/  EXIT ;  /* 0x000000000000794d */ /* 0x000fea0003800000 */
.L_x_6653:
        /* <DEDUP_REMOVED lines=13> */
.L_x_6658:
        /* <DEDUP_REMOVED lines=15> */
.L_x_7675:


//--------------------- .text._ZN2at6native13reduce_kernelILi512ELi1ENS0_8ReduceOpIiNS0_14func_wrapper_tIbZZZNS0_15and_kernel_cudaERNS_14TensorIteratorEENKUlvE_clEvENKUlvE1_clEvEUlbiE_EEjbLi4ELi4EEEEEvT1_ --------------------------
	.section	.text._ZN2at6native13reduce_kernelILi512ELi1ENS0_8ReduceOpIiNS0_14func_wrapper_tIbZZZNS0_15and_kernel_cudaERNS_14TensorIteratorEENKUlvE_clEvENKUlvE1_clEvEUlbiE_EEjbLi4ELi4EEEEEvT1_,"ax",@progbits
	.sectioninfo	@"SHI_REGISTERS=26"
	.align	128
        .global         _ZN2at6native13reduce_kernelILi512ELi1ENS0_8ReduceOpIiNS0_14func_wrapper_tIbZZZNS0_15and_kernel_cudaERNS_14TensorIteratorEENKUlvE_clEvENKUlvE1_clEvEUlbiE_EEjbLi4ELi4EEEEEvT1_
        .type           _ZN2at6native13reduce_kernelILi512ELi1ENS0_8ReduceOpIiNS0_14func_wrapper_tIbZZZNS0_15and_kernel_cudaERNS_14TensorIteratorEENKUlvE_clEvENKUlvE1_clEvEUlbiE_EEjbLi4ELi4EEEEEvT1_,@function
        .size           _ZN2at6native13reduce_kernelILi512ELi1ENS0_8ReduceOpIiNS0_14func_wrapper_tIbZZZNS0_15and_kernel_cudaERNS_14TensorIteratorEENKUlvE_clEvENKUlvE1_clEvEUlbiE_EEjbLi4ELi4EEEEEvT1_,(.L_x_7676 - _ZN2at6native13reduce_kernelILi512ELi1ENS0_8ReduceOpIiNS0_14func_wrapper_tIbZZZNS0_15and_kernel_cudaERNS_14TensorIteratorEENKUlvE_clEvENKUlvE1_clEvEUlbiE_EEjbLi4ELi4EEEEEvT1_)
        .other          _ZN2at6native13reduce_kernelILi512ELi1ENS0_8ReduceOpIiNS0_14func_wrapper_tIbZZZNS0_15and_kernel_cudaERNS_14TensorIteratorEENKUlvE_clEvENKUlvE1_clEvEUlbiE_EEjbLi4ELi4EEEEEvT1_,@"STO_CUDA_ENTRY STV_DEFAULT"
_ZN2at6native13reduce_kernelILi512ELi1ENS0_8ReduceOpIiNS0_14func_wrapper_tIbZZZNS0_15and_kernel_cudaERNS_14TensorIteratorEENKUlvE_clEvENKUlvE1_clEvEUlbiE_EEjbLi4ELi4EEEEEvT1_:
.text._ZN2at6native13reduce_kernelILi512ELi1ENS0_8ReduceOpIiNS0_14func_wrapper_tIbZZZNS0_15and_kernel_cudaERNS_14TensorIteratorEENKUlvE_clEvENKUlvE1_clEvEUlbiE_EEjbLi4ELi4EEEEEvT1_:
        /* <DEDUP_REMOVED lines=208> */
.L_x_6659:
        /* <DEDUP_REMOVED lines=41> */
.L_x_6668:
[----:B------:R-:W-:Y:S05]  /*0f90*/  BSYNC B3 ;  /* 0x0000000000037941 */ /* 0x000fea0003800000 */
.L_x_6667:
        /* <DEDUP_REMOVED lines=10> */
[----:B------:R-:W-:-:S04]  /*1040*/  ISETP.NE.AND P0, PT, R0, RZ, P0 ;  /* 0x000000ff0000720c */ /* 0x000fc80000705270 */
[----:B------:R-:W-:-:S04]  /*1050*/  SEL R0, RZ, 0x1, !P0 ;  /* 0x00000001ff007807 */ /* 0x000fc80004000000 */
.L_x_6666:
[----:B------:R-:W-:Y:S05]  /*1060*/  BSYNC B2 ;  /* 0x0000000000027941 */ /* 0x000fea0003800000 */
.L_x_6665:
[C---:B------:R-:W-:Y:S02]  /*1070*/  IADD3 R5, P0, -R6.reuse, 0x4, RZ ;  /* 0x0000000406057810 */ /* 0x040fe40007f1e1ff */
[----:B------:R-:W-:Y:S02]  /*1080*/  IADD3 R3, R6, c[0x0][0x168], RZ ;  /* 0x00005a0006037a10 */ /* 0x000fe40007ffe0ff */
[----:B------:R-:W-:Y:S01]  /*1090*/  LEA R14, P1, R5, R14, 0x2 ;  /* 0x0000000e050e7211 */ /* 0x000fe200078210ff */
[----:B------:R-:W-:Y:S01]  /*10a0*/  IMAD.X R4, RZ, RZ, -0x1, P0 ;  /* 0xffffffffff047424 */ /* 0x000fe200000e06ff */
[----:B------:R-:W-:-:S04]  /*10b0*/  IADD3 R3, R3, -0x4, RZ ;  /* 0xfffffffc03037810 */ /* 0x000fc80007ffe0ff */
[----:B------:R-:W-:Y:S02]  /*10c0*/  LEA.HI.X R15, R5, R15, R4, 0x2, P1 ;  /* 0x0000000f050f7211 */ /* 0x000fe400008f1404 */
.L_x_6664:
[----:B------:R-:W-:Y:S05]  /*10d0*/  BSYNC B1 ;  /* 0x0000000000017941 */ /* 0x000fea0003800000 */
.L_x_6663:
        /* <DEDUP_REMOVED lines=10> */
.L_x_6671:
        /* <DEDUP_REMOVED lines=9> */
[----:B--2---:R-:W-:Y:S02]  /*1210*/  ISETP.NE.AND P2, PT, R4, RZ, P2 ;  /* 0x000000ff0400720c */ /* 0x004fe40001745270 */
[----:B------:R-:W-:Y:S02]  /*1220*/  ISETP.NE.AND P3, PT, R5, RZ, P3 ;  /* 0x000000ff0500720c */ /* 0x000fe40001f65270 */
[----:B------:R-:W-:Y:S02]  /*1230*/  ISETP.NE.AND P0, PT, R6, RZ, P0 ;  /* 0x000000ff0600720c */ /* 0x000fe40000705270 */
[----:B------:R-:W-:Y:S02]  /*1240*/  ISETP.NE.AND P1, PT, R7, RZ, P1 ;  /* 0x000000ff0700720c */ /* 0x000fe40000f25270 */
[----:B------:R-:W-:-:S02]  /*1250*/  SEL R0, RZ, 0x1, !P2 ;  /* 0x00000001ff007807 */ /* 0x000fc40005000000 */
[----:B------:R-:W-:Y:S02]  /*1260*/  SEL R9, RZ, 0x1, !P3 ;  /* 0x00000001ff097807 */ /* 0x000fe40005800000 */
[----:B------:R-:W-:Y:S02]  /*1270*/  SEL R8, RZ, 0x1, !P0 ;  /* 0x00000001ff087807 */ /* 0x000fe40004000000 */
[----:B------:R-:W-:Y:S01]  /*1280*/  SEL R10, RZ, 0x1, !P1 ;  /* 0x00000001ff0a7807 */ /* 0x000fe20004800000 */
[----:B------:R-:W-:Y:S05]  /*1290*/  @!P6 BRA `(.L_x_6671) ;  /* 0xfffffee00000e947 */ /* 0x000fea000383ffff */
.L_x_6670:
[----:B------:R-:W-:Y:S05]  /*12a0*/  BSYNC B1 ;  /* 0x0000000000017941 */ /* 0x000fea0003800000 */
.L_x_6669:
        /* <DEDUP_REMOVED lines=8> */
.L_x_6673:
[----:B------:R-:W-:Y:S05]  /*1330*/  BSYNC B1 ;  /* 0x0000000000017941 */ /* 0x000fea0003800000 */
.L_x_6672:
        /* <DEDUP_REMOVED lines=11> */
[----:B--2---:R-:W-:-:S04]  /*13f0*/  ISETP.NE.AND P0, PT, R14, RZ, P0 ;  /* 0x000000ff0e00720c */ /* 0x004fc80000705270 */
[----:B------:R-:W-:-:S04]  /*1400*/  SEL R0, RZ, 0x1, !P0 ;  /* 0x00000001ff007807 */ /* 0x000fc80004000000 */
.L_x_6675:
[----:B------:R-:W-:Y:S05]  /*1410*/  BSYNC B1 ;  /* 0x0000000000017941 */ /* 0x000fea0003800000 */
.L_x_6674:
        /* <DEDUP_REMOVED lines=8> */
.L_x_6662:
        /* <DEDUP_REMOVED lines=24> */
.L_x_6685:
        /* <DEDUP_REMOVED lines=212> */
.L_x_6680:
        /* <DEDUP_REMOVED lines=225> */
.L_x_6681:
        /* <DEDUP_REMOVED lines=226> */
.L_x_6682:
        /* <DEDUP_REMOVED lines=215> */
.L_x_6683:
        /* <DEDUP_REMOVED lines=12> */
[----:B-----5:R-:W-:Y:S02]  /*4dc0*/  ISETP.NE.AND P2, PT, R5, RZ, P2 ;  /* 0x000000ff0500720c */ /* 0x020fe40001745270 */
[----:B------:R-:W-:Y:S02]  /*4dd0*/  ISETP.NE.AND P3, PT, R4, RZ, P3 ;  /* 0x000000ff0400720c */ /* 0x000fe40001f65270 */
[----:B------:R-:W-:Y:S02]  /*4de0*/  ISETP.NE.AND P0, PT, R0, RZ, P0 ;  /* 0x000000ff0000720c */ /* 0x000fe40000705270 */
[----:B------:R-:W-:Y:S02]  /*4df0*/  SEL R6, RZ, 0x1, !P2 ;  /* 0x00000001ff067807 */ /* 0x000fe40005000000 */
[----:B------:R-:W-:-:S02]  /*4e00*/  SEL R7, RZ, 0x1, !P3 ;  /* 0x00000001ff077807 */ /* 0x000fc40005800000 */
[----:B------:R-:W-:Y:S02]  /*4e10*/  SEL R8, RZ, 0x1, !P0 ;  /* 0x00000001ff087807 */ /* 0x000fe40004000000 */
[----:B--2---:R-:W-:-:S04]  /*4e20*/  ISETP.NE.AND P1, PT, R3, RZ, P1 ;  /* 0x000000ff0300720c */ /* 0x004fc80000f25270 */
[----:B------:R-:W-:Y:S01]  /*4e30*/  SEL R9, RZ, 0x1, !P1 ;  /* 0x00000001ff097807 */ /* 0x000fe20004800000 */
[----:B------:R-:W-:Y:S01]  /*4e40*/  @P5 CALL.REL.NOINC `(.L_x_6684) ;  /* 0x0000001000005944 */ /* 0x000fe20003c00000 */
[----:B------:R-:W-:Y:S05]  /*4e50*/  BRA `(.L_x_6685) ;  /* 0xffffc7c000007947 */ /* 0x000fea000383ffff */
.L_x_6684:
[----:B------:R-:W-:Y:S05]  /*4e60*/  BSYNC B2 ;  /* 0x0000000000027941 */ /* 0x000fea0003800000 */
.L_x_6679:
[----:B------:R-:W-:Y:S05]  /*4e70*/  BSYNC B1 ;  /* 0x0000000000017941 */ /* 0x000fea0003800000 */
.L_x_6678:
        /* <DEDUP_REMOVED lines=205> */
.L_x_6688:
        /* <DEDUP_REMOVED lines=207> */
.L_x_6689:
        /* <DEDUP_REMOVED lines=207> */
.L_x_6690:
        /* <DEDUP_REMOVED lines=207> */
.L_x_6691:
[----:B------:R-:W-:-:S04]  /*8220*/  LOP3.LUT R3, R18, 0xfffffffc, RZ, 0xc0, !PT ;  /* 0xfffffffc12037812 */ /* 0x000fc800078ec0ff */
[----:B------:R-:W-:-:S05]  /*8230*/  IADD3 R2, P1, R14, R3, RZ ;  /* 0x000000030e027210 */ /* 0x000fca0007f3e0ff */
[----:B------:R-:W-:-:S06]  /*8240*/  IMAD.X R3, RZ, RZ, R15, P1 ;  /* 0x000000ffff037224 */ /* 0x000fcc00008e060f */
[----:B------:R0:W5:Y:S02]  /*8250*/  LDG.E R3, [R2.64] ;  /* 0x0000002402037981 */ /* 0x000164000c1e1900 */
.L_x_6687:
[----:B0-----:R-:W-:Y:S05]  /*8260*/  BSYNC B1 ;  /* 0x0000000000017941 */ /* 0x001fea0003800000 */
.L_x_6686:
[----:B------:R-:W-:Y:S01]  /*8270*/  BSSY B1, `(.L_x_6692) ;  /* 0x0000017000017945 */ /* 0x000fe20003800000 */
[----:B------:R-:W-:Y:S05]  /*8280*/  @P0 BRA `(.L_x_6693) ;  /* 0x0000015000000947 */ /* 0x000fea0003800000 */
[----:B------:R-:W-:Y:S02]  /*8290*/  IADD3 R2, R21, c[0x0][0x170], RZ ;  /* 0x00005c0015027a10 */ /* 0x000fe40007ffe0ff */
[----:B------:R-:W-:Y:S02]  /*82a0*/  LOP3.LUT P0, RZ, R6, 0xff, RZ, 0xc0, !PT ;  /* 0x000000ff06ff7812 */ /* 0x000fe4000780c0ff */
[----:B------:R-:W-:Y:S02]  /*82b0*/  ISETP.GE.U32.AND P1, PT, R2, c[0x0][0x168], PT ;  /* 0x00005a0002007a0c */ /* 0x000fe40003f26070 */
[----:B-----5:R-:W-:-:S04]  /*82c0*/  ISETP.NE.AND P0, PT, R5, RZ, P0 ;  /* 0x000000ff0500720c */ /* 0x020fc80000705270 */
[----:B------:R-:W-:-:S07]  /*82d0*/  SEL R6, RZ, 0x1, !P0 ;  /* 0x00000001ff067807 */ /* 0x000fce0004000000 */
[----:B------:R-:W-:Y:S05]  /*82e0*/  @P1 BRA `(.L_x_6693) ;  /* 0x000000f000001947 */ /* 0x000fea0003800000 */
[----:B------:R-:W-:Y:S02]  /*82f0*/  IADD3 R2, R2, c[0x0][0x170], RZ ;  /* 0x00005c0002027a10 */ /* 0x000fe40007ffe0ff */
[----:B------:R-:W-:Y:S02]  /*8300*/  LOP3.LUT P0, RZ, R7, 0xff, RZ, 0xc0, !PT ;  /* 0x000000ff07ff7812 */ /* 0x000fe4000780c0ff */
[----:B------:R-:W-:Y:S02]  /*8310*/  ISETP.GE.U32.AND P1, PT, R2, c[0x0][0x168], PT ;  /* 0x00005a0002007a0c */ /* 0x000fe40003f26070 */
[----:B------:R-:W-:-:S04]  /*8320*/  ISETP.NE.AND P0, PT, R4, RZ, P0 ;  /* 0x000000ff0400720c */ /* 0x000fc80000705270 */
[----:B------:R-:W-:-:S07]  /*8330*/  SEL R7, RZ, 0x1, !P0 ;  /* 0x00000001ff077807 */ /* 0x000fce0004000000 */
[----:B------:R-:W-:Y:S05]  /*8340*/  @P1 BRA `(.L_x_6693) ;  /* 0x0000009000001947 */ /* 0x000fea0003800000 */
[----:B------:R-:W-:Y:S02]  /*8350*/  IADD3 R2, R2, c[0x0][0x170], RZ ;  /* 0x00005c0002027a10 */ /* 0x000fe40007ffe0ff */
[----:B------:R-:W-:Y:S02]  /*8360*/  LOP3.LUT P0, RZ, R8, 0xff, RZ, 0xc0, !PT ;  /* 0x000000ff08ff7812 */ /* 0x000fe4000780c0ff */
[----:B------:R-:W-:Y:S02]  /*8370*/  ISETP.GE.U32.AND P2, PT, R2, c[0x0][0x168], PT ;  /* 0x00005a0002007a0c */ /* 0x000fe40003f46070 */
[----:B------:R-:W-:-:S04]  /*8380*/  ISETP.NE.AND P0, PT, R0, RZ, P0 ;  /* 0x000000ff0000720c */ /* 0x000fc80000705270 */
[----:B------:R-:W-:-:S07]  /*8390*/  SEL R8, RZ, 0x1, !P0 ;  /* 0x00000001ff087807 */ /* 0x000fce0004000000 */
[----:B------:R-:W-:-:S04]  /*83a0*/  @!P2 LOP3.LUT P1, RZ, R9, 0xff, RZ, 0xc0, !PT ;  /* 0x000000ff09ffa812 */ /* 0x000fc8000782c0ff */
[----:B------:R-:W-:-:S04]  /*83b0*/  @!P2 ISETP.NE.AND P1, PT, R3, RZ, P1 ;  /* 0x000000ff0300a20c */ /* 0x000fc80000f25270 */
[----:B------:R-:W-:-:S04]  /*83c0*/  @!P2 SEL R0, RZ, 0x1, !P1 ;  /* 0x00000001ff00a807 */ /* 0x000fc80004800000 */
[----:B------:R-:W-:Y:S02]  /*83d0*/  @!P2 PRMT R9, R0, 0x7610, R9 ;  /* 0x000076100009a816 */ /* 0x000fe40000000009 */
.L_x_6693:
[----:B------:R-:W-:Y:S05]  /*83e0*/  BSYNC B1 ;  /* 0x0000000000017941 */ /* 0x000fea0003800000 */
.L_x_6692:
        /* <DEDUP_REMOVED lines=8> */
.L_x_6677:
        /* <DEDUP_REMOVED lines=10> */
.L_x_6696:
        /* <DEDUP_REMOVED lines=23> */
[----:B------:R-:W-:Y:S02]  /*8680*/  ISETP.NE.AND P2, PT, R6, RZ, PT ;  /* 0x000000ff0600720c */ /* 0x000fe40003f45270 */
[----:B---3--:R-:W-:Y:S02]  /*8690*/  ISETP.NE.AND P3, PT, R10, RZ, P3 ;  /* 0x000000ff0a00720c */ /* 0x008fe40001f65270 */
[----:B----4-:R-:W-:Y:S02]  /*86a0*/  ISETP.NE.AND P4, PT, R12, RZ, P4 ;  /* 0x000000ff0c00720c */ /* 0x010fe40002785270 */
[----:B-----5:R-:W-:Y:S02]  /*86b0*/  ISETP.NE.AND P5, PT, R18, RZ, P5 ;  /* 0x000000ff1200720c */ /* 0x020fe40002fa5270 */
        /* <DEDUP_REMOVED lines=9> */
.L_x_6695:
[----:B------:R-:W-:Y:S05]  /*8750*/  BSYNC B1 ;  /* 0x0000000000017941 */ /* 0x000fea0003800000 */
.L_x_6694:
        /* <DEDUP_REMOVED lines=27> */
.L_x_6698:
[----:B------:R-:W-:Y:S05]  /*8910*/  BSYNC B1 ;  /* 0x0000000000017941 */ /* 0x000fea0003800000 */
.L_x_6697:
        /* <DEDUP_REMOVED lines=23> */
.L_x_6700:
[----:B------:R-:W-:Y:S05]  /*8a90*/  BSYNC B1 ;  /* 0x0000000000017941 */ /* 0x000fea0003800000 */
.L_x_6699:
        /* <DEDUP_REMOVED lines=8> */
.L_x_6676:
        /* <DEDUP_REMOVED lines=14> */
.L_x_6703:
        /* <DEDUP_REMOVED lines=32> */
.L_x_6702:
[----:B------:R-:W-:Y:S05]  /*8e00*/  BSYNC B1 ;  /* 0x0000000000017941 */ /* 0x000fea0003800000 */
.L_x_6701:
        /* <DEDUP_REMOVED lines=23> */
.L_x_6705:
[----:B------:R-:W-:Y:S05]  /*8f80*/  BSYNC B1 ;  /* 0x0000000000017941 */ /* 0x000fea0003800000 */
.L_x_6704:
        /* <DEDUP_REMOVED lines=23> */
.L_x_6707:
[----:B------:R-:W-:Y:S05]  /*9100*/  BSYNC B1 ;  /* 0x0000000000017941 */ /* 0x000fea0003800000 */
.L_x_6706:
[----:B------:R-:W-:Y:S02]  /*9110*/  LOP3.LUT P0, RZ, R0, 0xff, RZ, 0xc0, !PT ;  /* 0x000000ff00ff7812 */ /* 0x000fe4000780c0ff */
[----:B------:R-:W-:Y:S02]  /*9120*/  LOP3.LUT P1, RZ, R4, 0xff, RZ, 0xc0, !PT ;  /* 0x000000ff04ff7812 */ /* 0x000fe4000782c0ff */
[----:B------:R-:W-:Y:S02]  /*9130*/  LOP3.LUT P2, RZ, R3, 0xff, RZ, 0xc0, !PT ;  /* 0x000000ff03ff7812 */ /* 0x000fe4000784c0ff */
[----:B------:R-:W-:Y:S02]  /*9140*/  LOP3.LUT P3, RZ, R2, 0xff, RZ, 0xc0, !PT ;  /* 0x000000ff02ff7812 */ /* 0x000fe4000786c0ff */
[----:B------:R-:W-:-:S04]  /*9150*/  PLOP3.LUT P0, PT, P2, P1, P0, 0x80, 0x0 ;  /* 0x000000000000781c */ /* 0x000fc80001703000 */
[----:B------:R-:W-:-:S04]  /*9160*/  PLOP3.LUT P0, PT, P0, P3, PT, 0x80, 0x0 ;  /* 0x000000000000781c */ /* 0x000fc80000707070 */
[----:B------:R-:W-:-:S04]  /*9170*/  SEL R19, RZ, 0x1, !P0 ;  /* 0x00000001ff137807 */ /* 0x000fc80004000000 */
.L_x_6661:
[----:B------:R-:W-:Y:S05]  /*9180*/  BSYNC B0 ;  /* 0x0000000000007941 */ /* 0x000fea0003800000 */
.L_x_6660:
        /* <DEDUP_REMOVED lines=9> */
.L_x_6709:
        /* <DEDUP_REMOVED lines=14> */
.L_x_6708:
        /* <DEDUP_REMOVED lines=13> */
.L_x_6712:
        /* <DEDUP_REMOVED lines=15> */
.L_x_6711:
[----:B------:R-:W-:Y:S01]  /*94c0*/  BAR.SYNC.DEFER_BLOCKING 0x0 ;  /* 0x0000000000007b1d */ /* 0x000fe20000010000 */
[----:B------:R-:W-:-:S13]  /*94d0*/  ISETP.GE.AND P0, PT, R0, 0x2, PT ;  /* 0x000000020000780c */ /* 0x000fda0003f06270 */
[----:B------:R-:W-:Y:S05]  /*94e0*/  @!P0 BRA `(.L_x_6710) ;  /* 0x000000a000008947 */ /* 0x000fea0003800000 */
[----:B------:R-:W-:Y:S02]  /*94f0*/  IMAD.MOV.U32 R3, RZ, RZ, 0x1 ;  /* 0x00000001ff037424 */ /* 0x000fe400078e00ff */
.L_x_6713:
        /* <DEDUP_REMOVED lines=9> */
.L_x_6710:
        /* <DEDUP_REMOVED lines=202> */
.L_x_6714:
        /* <DEDUP_REMOVED lines=213> */
.L_x_6716:
        /* <DEDUP_REMOVED lines=11> */
.L_x_6718:
[----:B------:R-:W-:Y:S05]  /*b030*/  BSYNC B0 ;  /* 0x0000000000007941 */ /* 0x000fea0003800000 */
.L_x_6717:
        /* <DEDUP_REMOVED lines=12> */
.L_x_6720:
[----:B------:R-:W-:Y:S05]  /*b100*/  BSYNC B0 ;  /* 0x0000000000007941 */ /* 0x000fea0003800000 */
.L_x_6719:
        /* <DEDUP_REMOVED lines=30> */
.L_x_6722:
[----:B------:R-:W-:Y:S05]  /*b2f0*/  BSYNC B0 ;  /* 0x0000000000007941 */ /* 0x000fea0003800000 */
.L_x_6721:
        /* <DEDUP_REMOVED lines=20> */
.L_x_6727:
        /* <DEDUP_REMOVED lines=11> */
.L_x_6726:
[----:B------:R-:W-:Y:S05]  /*b4f0*/  BSYNC B1 ;  /* 0x0000000000017941 */ /* 0x000fea0003800000 */
.L_x_6725:
[----:B------:R-:W-:Y:S05]  /*b500*/  BRA `(.L_x_6728) ;  /* 0x000000e000007947 */ /* 0x000fea0003800000 */
.L_x_6724:
[----:B------:R-:W-:-:S13]  /*b510*/  ISETP.GE.U32.AND P0, PT, R20, c[0x0][0x178], PT ;  /* 0x00005e0014007a0c */ /* 0x000fda0003f06070 */
[----:B------:R-:W-:Y:S05]  /*b520*/  @P0 BRA `(.L_x_6728) ;  /* 0x000000c000000947 */ /* 0x000fea0003800000 */
[----:B------:R-:W-:-:S05]  /*b530*/  MOV R7, R20 ;  /* 0x0000001400077202 */ /* 0x000fca0000000f00 */
.L_x_6729:
        /* <DEDUP_REMOVED lines=11> */
.L_x_6728:
[----:B------:R-:W-:Y:S05]  /*b5f0*/  BSYNC B0 ;  /* 0x0000000000007941 */ /* 0x000fea0003800000 */
.L_x_6723:
        /* <DEDUP_REMOVED lines=8> */
.L_x_6731:
        /* <DEDUP_REMOVED lines=14> */
.L_x_6730:
        /* <DEDUP_REMOVED lines=12> */
.L_x_6734:
        /* <DEDUP_REMOVED lines=15> */
.L_x_6733:
[----:B0-----:R-:W-:Y:S01]  /*b910*/  BAR.SYNC.DEFER_BLOCKING 0x0 ;  /* 0x0000000000007b1d */ /* 0x001fe20000010000 */
[----:B------:R-:W-:-:S13]  /*b920*/  ISETP.GE.AND P0, PT, R0, 0x2, PT ;  /* 0x000000020000780c */ /* 0x000fda0003f06270 */
[----:B------:R-:W-:Y:S05]  /*b930*/  @!P0 BRA `(.L_x_6732) ;  /* 0x000000a000008947 */ /* 0x000fea0003800000 */
[----:B------:R-:W-:Y:S02]  /*b940*/  IMAD.MOV.U32 R5, RZ, RZ, 0x1 ;  /* 0x00000001ff057424 */ /* 0x000fe400078e00ff */
.L_x_6735:
        /* <DEDUP_REMOVED lines=9> */
.L_x_6732:
        /* <DEDUP_REMOVED lines=13> */
.L_x_6737:
        /* <DEDUP_REMOVED lines=23> */
.L_x_6739:
[----:B------:R-:W-:Y:S02]  /*bc20*/  IADD3 R16, P1, R16, c[0x0][0x538], RZ ;  /* 0x00014e0010107a10 */ /* 0x000fe40007f3e0ff */
[----:B------:R-:W-:-:S03]  /*bc30*/  LOP3.LUT P0, RZ, R17, 0xff, RZ, 0xc0, !PT ;  /* 0x000000ff11ff7812 */ /* 0x000fc6000780c0ff */
[----:B------:R-:W-:Y:S01]  /*bc40*/  IMAD.X R17, RZ, RZ, c[0x0][0x53c], P1 ;  /* 0x00014f00ff117624 */ /* 0x000fe200008e06ff */
[----:B------:R-:W-:-:S05]  /*bc50*/  SEL R3, RZ, 0x1, !P0 ;  /* 0x00000001ff037807 */ /* 0x000fca0004000000 */
[----:B------:R-:W-:Y:S01]  /*bc60*/  STG.E.U8 [R16.64], R3 ;  /* 0x0000000310007986 */ /* 0x000fe2000c101124 */
[----:B------:R-:W-:Y:S05]  /*bc70*/  EXIT ;  /* 0x000000000000794d */ /* 0x000fea0003800000 */
.L_x_6738:
[----:B------:R-:W-:Y:S01]  /*bc80*/  STG.E.U8 [R2.64], R17 ;  /* 0x0000001102007986 */ /* 0x000fe2000c101124 */
[----:B------:R-:W-:Y:S05]  /*bc90*/  EXIT ;  /* 0x000000000000794d */ /* 0x000fea0003800000 */
.L_x_6736:
        /* <DEDUP_REMOVED lines=10> */
.L_x_6740:
        /* <DEDUP_REMOVED lines=23> */
.L_x_6742:
[----:B------:R-:W-:Y:S02]  /*beb0*/  IADD3 R16, P1, R16, c[0x0][0x538], RZ ;  /* 0x00014e0010107a10 */ /* 0x000fe40007f3e0ff */
[----:B------:R-:W-:-:S03]  /*bec0*/  LOP3.LUT P0, RZ, R17, 0xff, RZ, 0xc0, !PT ;  /* 0x000000ff11ff7812 */ /* 0x000fc6000780c0ff */
[----:B------:R-:W-:Y:S01]  /*bed0*/  IMAD.X R17, RZ, RZ, c[0x0][0x53c], P1 ;  /* 0x00014f00ff117624 */ /* 0x000fe200008e06ff */
[----:B------:R-:W-:-:S05]  /*bee0*/  SEL R3, RZ, 0x1, !P0 ;  /* 0x00000001ff037807 */ /* 0x000fca0004000000 */
[----:B------:R-:W-:Y:S01]  /*bef0*/  STG.E.U8 [R16.64], R3 ;  /* 0x0000000310007986 */ /* 0x000fe2000c101124 */
[----:B------:R-:W-:Y:S05]  /*bf00*/  EXIT ;  /* 0x000000000000794d */ /* 0x000fea0003800000 */
.L_x_6741:
[----:B------:R-:W-:-:S04]  /*bf10*/  LOP3.LUT P0, RZ, R17, 0xff, RZ, 0xc0, !PT ;  /* 0x000000ff11ff7812 */ /* 0x000fc8000780c0ff */
[----:B------:R-:W-:-:S05]  /*bf20*/  SEL R5, RZ, 0x1, !P0 ;  /* 0x00000001ff057807 */ /* 0x000fca0004000000 */
[----:B------:R-:W-:Y:S01]  /*bf30*/  STG.E.U8 [R2.64], R5 ;  /* 0x0000000502007986 */ /* 0x000fe2000c101124 */
[----:B------:R-:W-:Y:S05]  /*bf40*/  EXIT ;  /* 0x000000000000794d */ /* 0x000fea0003800000 */
.L_x_6715:
        /* <DEDUP_REMOVED lines=20> */
.L_x_6744:
        /* <DEDUP_REMOVED lines=23> */
.L_x_6746:
[----:B------:R-:W-:Y:S02]  /*c200*/  IADD3 R18, P1, R18, c[0x0][0x538], RZ ;  /* 0x00014e0012127a10 */ /* 0x000fe40007f3e0ff */
[----:B------:R-:W-:Y:S02]  /*c210*/  LOP3.LUT P0, RZ, R19, 0xff, RZ, 0xc0, !PT ;  /* 0x000000ff13ff7812 */ /* 0x000fe4000780c0ff */
[----:B------:R-:W-:Y:S02]  /*c220*/  IADD3.X R19, RZ, c[0x0][0x53c], RZ, P1, !PT ;  /* 0x00014f00ff137a10 */ /* 0x000fe40000ffe4ff */
[----:B------:R-:W-:-:S05]  /*c230*/  SEL R3, RZ, 0x1, !P0 ;  /* 0x00000001ff037807 */ /* 0x000fca0004000000 */
[----:B------:R-:W-:Y:S01]  /*c240*/  STG.E.U8 [R18.64], R3 ;  /* 0x0000000312007986 */ /* 0x000fe2000c101124 */
[----:B------:R-:W-:Y:S05]  /*c250*/  EXIT ;  /* 0x000000000000794d */ /* 0x000fea0003800000 */
.L_x_6745:
[----:B------:R-:W-:Y:S01]  /*c260*/  STG.E.U8 [R2.64], R19 ;  /* 0x0000001302007986 */ /* 0x000fe2000c101124 */
[----:B------:R-:W-:Y:S05]  /*c270*/  EXIT ;  /* 0x000000000000794d */ /* 0x000fea0003800000 */
.L_x_6743:
        /* <DEDUP_REMOVED lines=10> */
.L_x_6747:
        /* <DEDUP_REMOVED lines=25> */
.L_x_6749:
[----:B------:R-:W-:-:S04]  /*c4b0*/  IADD3 R18, P0, R18, c[0x0][0x538], RZ ;  /* 0x00014e0012127a10 */ /* 0x000fc80007f1e0ff */
[----:B------:R-:W-:-:S05]  /*c4c0*/  IADD3.X R19, RZ, c[0x0][0x53c], RZ, P0, !PT ;  /* 0x00014f00ff137a10 */ /* 0x000fca00007fe4ff */
[----:B------:R-:W-:Y:S01]  /*c4d0*/  STG.E.U8 [R18.64], R16 ;  /* 0x0000001012007986 */ /* 0x000fe2000c101124 */
[----:B------:R-:W-:Y:S05]  /*c4e0*/  EXIT ;  /* 0x000000000000794d */ /* 0x000fea0003800000 */
.L_x_6748:
[----:B------:R-:W-:Y:S01]  /*c4f0*/  STG.E.U8 [R2.64], R16 ;  /* 0x0000001002007986 */ /* 0x000fe2000c101124 */
[----:B------:R-:W-:Y:S05]  /*c500*/  EXIT ;  /* 0x000000000000794d */ /* 0x000fea0003800000 */
.L_x_6750:
        /* <DEDUP_REMOVED lines=15> */
.L_x_7676:


//--------------------- .text._ZN2at6native13reduce_kernelILi256ELi2ENS0_8ReduceOpIiNS0_14func_wrapper_tIbZZZNS0_15and_kernel_cudaERNS_14TensorIteratorEENKUlvE_clEvENKUlvE1_clEvEUlbiE_EEjbLi4ELi4EEEEEvT1_ --------------------------
	.section	.text._ZN2at6native13reduce_kernelILi256ELi2ENS0_8ReduceOpIiNS0_14func_wrapper_tIbZZZNS0_15and_kernel_cudaERNS_14TensorIteratorEENKUlvE_clEvENKUlvE1_clEvEUlbiE_EEjbLi4ELi4EEEEEvT1_,"ax",@progbits
	.sectioninfo	@"SHI_REGISTERS=34"
	.align	128
        .global         _ZN2at6native13reduce_kernelILi256ELi2ENS0_8ReduceOpIiNS0_14func_wrapper_tIbZZZNS0_15and_kernel_cudaERNS_14TensorIteratorEENKUlvE_clEvENKUlvE1_clEvEUlbiE_EEjbLi4ELi4EEEEEvT1_
        .type           _ZN2at6native13reduce_kernelILi256ELi2ENS0_8ReduceOpIiNS0_14func_wrapper_tIbZZZNS0_15and_kernel_cudaERNS_14TensorIteratorEENKUlvE_clEvENKUlvE1_clEvEUlbiE_EEjbLi4ELi4EEEEEvT1_,@function
        .size           _ZN2at6native13reduce_kernelILi256ELi2ENS0_8ReduceOpIiNS0_14func_wrapper_tIbZZZNS0_15and_kernel_cudaERNS_14TensorIteratorEENKUlvE_clEvENKUlvE1_clEvEUlbiE_EEjbLi4ELi4EEEEEvT1_,(.L_x_7677 - _ZN2at6native13reduce_kernelILi256ELi2ENS0_8ReduceOpIiNS0_14func_wrapper_tIbZZZNS0_15and_kernel_cudaERNS_14TensorIteratorEENKUlvE_clEvENKUlvE1_clEvEUlbiE_EEjbLi4ELi4EEEEEvT1_)
        .other          _ZN2at6native13reduce_kernelILi256ELi2ENS0_8ReduceOpIiNS0_14func_wrapper_tIbZZZNS0_15and_kernel_cudaERNS_14TensorIteratorEENKUlvE_clEvENKUlvE1_clEvEUlbiE_EEjbLi4ELi4EEEEEvT1_,@"STO_CUDA_ENTRY STV_DEFAULT"
_ZN2at6native13reduce_kernelILi256ELi2ENS0_8ReduceOpIiNS0_14func_wrapper_tIbZZZNS0_15and_kernel_cudaERNS_14TensorIteratorEENKUlvE_clEvENKUlvE1_clEvEUlbiE_EEjbLi4ELi4EEEEEvT1_:
.text._ZN2at6native13reduce_kernelILi256ELi2ENS0_8ReduceOpIiNS0_14func_wrapper_tIbZZZNS0_15and_kernel_cudaERNS_14TensorIteratorEENKUlvE_clEvENKUlvE1_clEvEUlbiE_EEjbLi4ELi4EEEEEvT1_:
        /* <DEDUP_REMOVED lines=209> */
.L_x_6751:
        /* <DEDUP_REMOVED lines=61> */
.L_x_6760:
[----:B------:R-:W-:Y:S05]  /*10e0*/  BSYNC B2 ;  /* 0x0000000000027941 */ /* 0x000fea0003800000 */
.L_x_6759:
        /* <DEDUP_REMOVED lines=12> */
.L_x_6758:
[----:B------:R-:W-:Y:S05]  /*11b0*/  BSYNC B1 ;  /* 0x0000000000017941 */ /* 0x000fea0003800000 */
.L_x_6757:
[C---:B------:R-:W-:Y:S02]  /*11c0*/  IADD3 R5, P0, -R9.reuse, 0x4, RZ ;  /* 0x0000000409057810 */ /* 0x040fe40007f1e1ff */
[----:B------:R-:W-:Y:S02]  /*11d0*/  IADD3 R3, R9, c[0x0][0x168], RZ ;  /* 0x00005a0009037a10 */ /* 0x000fe40007ffe0ff */
[----:B------:R-:W-:Y:S01]  /*11e0*/  LEA R18, P1, R5, R18, 0x2 ;  /* 0x0000001205127211 */ /* 0x000fe200078210ff */
[----:B------:R-:W-:Y:S01]  /*11f0*/  IMAD.X R6, RZ, RZ, -0x1, P0 ;  /* 0xffffffffff067424 */ /* 0x000fe200000e06ff */
[----:B------:R-:W-:-:S04]  /*1200*/  IADD3 R3, R3, -0x4, RZ ;  /* 0xfffffffc03037810 */ /* 0x000fc80007ffe0ff */
[----:B------:R-:W-:Y:S02]  /*1210*/  LEA.HI.X R19, R5, R19, R6, 0x2, P1 ;  /* 0x0000001305137211 */ /* 0x000fe400008f1406 */
.L_x_6756:
[----:B------:R-:W-:Y:S05]  /*1220*/  BSYNC B0 ;  /* 0x0000000000007941 */ /* 0x000fea0003800000 */
.L_x_6755:
        /* <DEDUP_REMOVED lines=14> */
.L_x_6763:
        /* <DEDUP_REMOVED lines=18> */
.L_x_6762:
[----:B------:R-:W-:Y:S05]  /*1430*/  BSYNC B0 ;  /* 0x0000000000007941 */ /* 0x000fea0003800000 */
.L_x_6761:
        /* <DEDUP_REMOVED lines=8> */
.L_x_6765:
[----:B------:R-:W-:Y:S05]  /*14c0*/  BSYNC B0 ;  /* 0x0000000000007941 */ /* 0x000fea0003800000 */
.L_x_6764:
        /* <DEDUP_REMOVED lines=11> */
[----:B--2---:R-:W-:-:S04]  /*1580*/  ISETP.NE.AND P0, PT, R18, RZ, P0 ;  /* 0x000000ff1200720c */ /* 0x004fc80000705270 */
[----:B------:R-:W-:-:S04]  /*1590*/  SEL R0, RZ, 0x1, !P0 ;  /* 0x00000001ff007807 */ /* 0x000fc80004000000 */
.L_x_6767:
[----:B------:R-:W-:Y:S05]  /*15a0*/  BSYNC B0 ;  /* 0x0000000000007941 */ /* 0x000fea0003800000 */
.L_x_6766:
        /* <DEDUP_REMOVED lines=9> */
.L_x_6754:
        /* <DEDUP_REMOVED lines=31> */
.L_x_6777:
        /* <DEDUP_REMOVED lines=212> */
.L_x_6772:
        /* <DEDUP_REMOVED lines=225> */
.L_x_6773:
        /* <DEDUP_REMOVED lines=217> */
.L_x_6774:
        /* <DEDUP_REMOVED lines=215> */
.L_x_6775:
[----:B------:R-:W-:-:S04]  /*4e80*/  LOP3.LUT R13, R15, 0xfffffff8, RZ, 0xc0, !PT ;  /* 0xfffffff80f0d7812 */ /* 0x000fc800078ec0ff */
[----:B------:R-:W-:-:S05]  /*4e90*/  IADD3 R12, P0, R18, R13, RZ ;  /* 0x0000000d120c7210 */ /* 0x000fca0007f1e0ff */
[----:B------:R-:W-:-:S06]  /*4ea0*/  IMAD.X R13, RZ, RZ, R19, P0 ;  /* 0x000000ffff0d7224 */ /* 0x000fcc00000e0613 */
[----:B------:R-:W2:Y:S01]  /*4eb0*/  LDG.E.64 R12, [R12.64] ;  /* 0x000000240c0c7981 */ /* 0x000ea2000c1e1b00 */
[----:B------:R-:W-:Y:S02]  /*4ec0*/  LOP3.LUT P1, RZ, R5, 0xff, RZ, 0xc0, !PT ;  /* 0x000000ff05ff7812 */ /* 0x000fe4000782c0ff */
[----:B------:R-:W-:Y:S01]  /*4ed0*/  LOP3.LUT P4, RZ, R7, 0xff, RZ, 0xc0, !PT ;  /* 0x000000ff07ff7812 */ /* 0x000fe2000788c0ff */
[----:B------:R-:W-:Y:S01]  /*4ee0*/  IMAD.MOV.U32 R7, RZ, RZ, c[0x0][0x170] ;  /* 0x00005c00ff077624 */ /* 0x000fe200078e00ff */
[----:B-----5:R-:W-:Y:S02]  /*4ef0*/  ISETP.NE.AND P1, PT, R9, RZ, P1 ;  /* 0x000000ff0900720c */ /* 0x020fe40000f25270 */
[----:B------:R-:W-:Y:S02]  /*4f00*/  IADD3 R0, R0, c[0x0][0x170], RZ ;  /* 0x00005c0000007a10 */ /* 0x000fe40007ffe0ff */
[----:B------:R-:W-:Y:S02]  /*4f10*/  LOP3.LUT P5, RZ, R6, 0xff, RZ, 0xc0, !PT ;  /* 0x000000ff06ff7812 */ /* 0x000fe400078ac0ff */
[----:B------:R-:W-:-:S02]  /*4f20*/  SEL R5, RZ, 0x1, !P1 ;  /* 0x00000001ff057807 */ /* 0x000fc40004800000 */
[----:B------:R-:W-:Y:S01]  /*4f30*/  LOP3.LUT P1, RZ, R3, 0xff, RZ, 0xc0, !PT ;  /* 0x000000ff03ff7812 */ /* 0x000fe2000782c0ff */
[----:B------:R-:W-:Y:S01]  /*4f40*/  IMAD R3, R7, 0x3, R0 ;  /* 0x0000000307037824 */ /* 0x000fe200078e0200 */
[----:B------:R-:W-:Y:S02]  /*4f50*/  ISETP.NE.AND P5, PT, R10, RZ, P5 ;  /* 0x000000ff0a00720c */ /* 0x000fe40002fa5270 */
[----:B------:R-:W-:Y:S02]  /*4f60*/  LOP3.LUT P2, RZ, R4, 0xff, RZ, 0xc0, !PT ;  /* 0x000000ff04ff7812 */ /* 0x000fe4000784c0ff */
[----:B------:R-:W-:Y:S02]  /*4f70*/  SEL R6, RZ, 0x1, !P5 ;  /* 0x00000001ff067807 */ /* 0x000fe40006800000 */
[----:B------:R-:W-:Y:S02]  /*4f80*/  ISETP.GE.U32.AND P5, PT, R3, c[0x0][0x168], PT ;  /* 0x00005a0003007a0c */ /* 0x000fe40003fa6070 */
[----:B------:R-:W-:-:S02]  /*4f90*/  ISETP.NE.AND P2, PT, R8, RZ, P2 ;  /* 0x000000ff0800720c */ /* 0x000fc40001745270 */
[----:B------:R-:W-:Y:S02]  /*4fa0*/  LOP3.LUT P0, RZ, R23, 0xff, RZ, 0xc0, !PT ;  /* 0x000000ff17ff7812 */ /* 0x000fe4000780c0ff */
[----:B------:R-:W-:Y:S02]  /*4fb0*/  SEL R4, RZ, 0x1, !P2 ;  /* 0x00000001ff047807 */ /* 0x000fe40005000000 */
[----:B------:R-:W-:Y:S02]  /*4fc0*/  LOP3.LUT P3, RZ, R24, 0xff, RZ, 0xc0, !PT ;  /* 0x000000ff18ff7812 */ /* 0x000fe4000786c0ff */
[----:B------:R-:W-:Y:S02]  /*4fd0*/  LOP3.LUT P2, RZ, R25, 0xff, RZ, 0xc0, !PT ;  /* 0x000000ff19ff7812 */ /* 0x000fe4000784c0ff */
[----:B------:R-:W-:Y:S02]  /*4fe0*/  ISETP.NE.AND P4, PT, R11, RZ, P4 ;  /* 0x000000ff0b00720c */ /* 0x000fe40002785270 */
[----:B------:R-:W-:-:S02]  /*4ff0*/  ISETP.NE.AND P0, PT, R20, RZ, P0 ;  /* 0x000000ff1400720c */ /* 0x000fc40000705270 */
[----:B------:R-:W-:Y:S02]  /*5000*/  ISETP.NE.AND P3, PT, R21, RZ, P3 ;  /* 0x000000ff1500720c */ /* 0x000fe40001f65270 */
[----:B------:R-:W-:Y:S02]  /*5010*/  SEL R7, RZ, 0x1, !P4 ;  /* 0x00000001ff077807 */ /* 0x000fe40006000000 */
[----:B------:R-:W-:Y:S02]  /*5020*/  SEL R23, RZ, 0x1, !P0 ;  /* 0x00000001ff177807 */ /* 0x000fe40004000000 */
[----:B------:R-:W-:Y:S02]  /*5030*/  SEL R24, RZ, 0x1, !P3 ;  /* 0x00000001ff187807 */ /* 0x000fe40005800000 */
[----:B--2---:R-:W-:Y:S02]  /*5040*/  ISETP.NE.AND P2, PT, R12, RZ, P2 ;  /* 0x000000ff0c00720c */ /* 0x004fe40001745270 */
[----:B------:R-:W-:-:S02]  /*5050*/  ISETP.NE.AND P1, PT, R13, RZ, P1 ;  /* 0x000000ff0d00720c */ /* 0x000fc40000f25270 */
[----:B------:R-:W-:Y:S02]  /*5060*/  SEL R25, RZ, 0x1, !P2 ;  /* 0x00000001ff197807 */ /* 0x000fe40005000000 */
[----:B------:R-:W-:Y:S01]  /*5070*/  SEL R3, RZ, 0x1, !P1 ;  /* 0x00000001ff037807 */ /* 0x000fe20004800000 */
[----:B------:R-:W-:Y:S01]  /*5080*/  @P5 CALL.REL.NOINC `(.L_x_6776) ;  /* 0x0000001000005944 */ /* 0x000fe20003c00000 */
[----:B------:R-:W-:Y:S05]  /*5090*/  BRA `(.L_x_6777) ;  /* 0xffffc79000007947 */ /* 0x000fea000383ffff */
.L_x_6776:
[----:B------:R-:W-:Y:S05]  /*50a0*/  BSYNC B1 ;  /* 0x0000000000017941 */ /* 0x000fea0003800000 */
.L_x_6771:
[----:B------:R-:W-:Y:S05]  /*50b0*/  BSYNC B0 ;  /* 0x0000000000007941 */ /* 0x000fea0003800000 */
.L_x_6770:
        /* <DEDUP_REMOVED lines=205> */
.L_x_6780:
        /* <DEDUP_REMOVED lines=207> */
.L_x_6781:
        /* <DEDUP_REMOVED lines=207> */
.L_x_6782:
        /* <DEDUP_REMOVED lines=207> */
.L_x_6783:
[----:B------:R-:W-:-:S04]  /*8460*/  LOP3.LUT R13, R27, 0xfffffff8, RZ, 0xc0, !PT ;  /* 0xfffffff81b0d7812 */ /* 0x000fc800078ec0ff */
[----:B------:R-:W-:-:S05]  /*8470*/  IADD3 R12, P1, R18, R13, RZ ;  /* 0x0000000d120c7210 */ /* 0x000fca0007f3e0ff */
[----:B------:R-:W-:-:S06]  /*8480*/  IMAD.X R13, RZ, RZ, R19, P1 ;  /* 0x000000ffff0d7224 */ /* 0x000fcc00008e0613 */
[----:B------:R-:W5:Y:S02]  /*8490*/  LDG.E.64 R12, [R12.64] ;  /* 0x000000240c0c7981 */ /* 0x000f64000c1e1b00 */
.L_x_6779:
[----:B------:R-:W-:Y:S05]  /*84a0*/  BSYNC B0 ;  /* 0x0000000000007941 */ /* 0x000fea0003800000 */
.L_x_6778:
[----:B------:R-:W-:Y:S01]  /*84b0*/  BSSY B0, `(.L_x_6784) ;  /* 0x0000024000007945 */ /* 0x000fe20003800000 */
[----:B------:R-:W-:Y:S05]  /*84c0*/  @P0 BRA `(.L_x_6785) ;  /* 0x0000022000000947 */ /* 0x000fea0003800000 */
[----:B------:R-:W-:Y:S02]  /*84d0*/  IADD3 R0, R0, c[0x0][0x170], RZ ;  /* 0x00005c0000007a10 */ /* 0x000fe40007ffe0ff */
[----:B------:R-:W-:Y:S02]  /*84e0*/  LOP3.LUT P0, RZ, R4, 0xff, RZ, 0xc0, !PT ;  /* 0x000000ff04ff7812 */ /* 0x000fe4000780c0ff */
[----:B------:R-:W-:Y:S02]  /*84f0*/  ISETP.GE.U32.AND P2, PT, R0, c[0x0][0x168], PT ;  /* 0x00005a0000007a0c */ /* 0x000fe40003f46070 */
[----:B------:R-:W-:Y:S02]  /*8500*/  LOP3.LUT P1, RZ, R5, 0xff, RZ, 0xc0, !PT ;  /* 0x000000ff05ff7812 */ /* 0x000fe4000782c0ff */
[----:B-----5:R-:W-:Y:S02]  /*8510*/  ISETP.NE.AND P0, PT, R8, RZ, P0 ;  /* 0x000000ff0800720c */ /* 0x020fe40000705270 */
[----:B------:R-:W-:-:S02]  /*8520*/  ISETP.NE.AND P1, PT, R9, RZ, P1 ;  /* 0x000000ff0900720c */ /* 0x000fc40000f25270 */
[----:B------:R-:W-:Y:S02]  /*8530*/  SEL R4, RZ, 0x1, !P0 ;  /* 0x00000001ff047807 */ /* 0x000fe40004000000 */
[----:B------:R-:W-:-:S03]  /*8540*/  SEL R5, RZ, 0x1, !P1 ;  /* 0x00000001ff057807 */ /* 0x000fc60004800000 */
[----:B------:R-:W-:Y:S05]  /*8550*/  @P2 BRA `(.L_x_6785) ;  /* 0x0000019000002947 */ /* 0x000fea0003800000 */
[----:B------:R-:W-:Y:S02]  /*8560*/  IADD3 R0, R0, c[0x0][0x170], RZ ;  /* 0x00005c0000007a10 */ /* 0x000fe40007ffe0ff */
[----:B------:R-:W-:Y:S02]  /*8570*/  LOP3.LUT P0, RZ, R6, 0xff, RZ, 0xc0, !PT ;  /* 0x000000ff06ff7812 */ /* 0x000fe4000780c0ff */
[----:B------:R-:W-:Y:S02]  /*8580*/  ISETP.GE.U32.AND P2, PT, R0, c[0x0][0x168], PT ;  /* 0x00005a0000007a0c */ /* 0x000fe40003f46070 */
[----:B------:R-:W-:Y:S02]  /*8590*/  LOP3.LUT P1, RZ, R7, 0xff, RZ, 0xc0, !PT ;  /* 0x000000ff07ff7812 */ /* 0x000fe4000782c0ff */
[----:B------:R-:W-:Y:S02]  /*85a0*/  ISETP.NE.AND P0, PT, R10, RZ, P0 ;  /* 0x000000ff0a00720c */ /* 0x000fe40000705270 */
        /* <DEDUP_REMOVED lines=12> */
[----:B------:R-:W-:Y:S02]  /*8670*/  @!P3 LOP3.LUT P0, RZ, R25, 0xff, RZ, 0xc0, !PT ;  /* 0x000000ff19ffb812 */ /* 0x000fe4000780c0ff */
[----:B------:R-:W-:Y:S02]  /*8680*/  @!P3 LOP3.LUT P4, RZ, R3, 0xff, RZ, 0xc0, !PT ;  /* 0x000000ff03ffb812 */ /* 0x000fe4000788c0ff */
[----:B------:R-:W-:Y:S02]  /*8690*/  @!P3 ISETP.NE.AND P0, PT, R12, RZ, P0 ;  /* 0x000000ff0c00b20c */ /* 0x000fe40000705270 */
[----:B------:R-:W-:Y:S02]  /*86a0*/  @!P3 ISETP.NE.AND P4, PT, R13, RZ, P4 ;  /* 0x000000ff0d00b20c */ /* 0x000fe40002785270 */
[----:B------:R-:W-:Y:S02]  /*86b0*/  @!P3 SEL R0, RZ, 0x1, !P0 ;  /* 0x00000001ff00b807 */ /* 0x000fe40004000000 */
[----:B------:R-:W-:-:S02]  /*86c0*/  @!P3 SEL R8, RZ, 0x1, !P4 ;  /* 0x00000001ff08b807 */ /* 0x000fc40006000000 */
[----:B------:R-:W-:Y:S02]  /*86d0*/  @!P3 PRMT R25, R0, 0x7610, R25 ;  /* 0x000076100019b816 */ /* 0x000fe40000000019 */
[----:B------:R-:W-:Y:S02]  /*86e0*/  @!P3 PRMT R3, R8, 0x7610, R3 ;  /* 0x000076100803b816 */ /* 0x000fe40000000003 */
.L_x_6785:
[----:B------:R-:W-:Y:S05]  /*86f0*/  BSYNC B0 ;  /* 0x0000000000007941 */ /* 0x000fea0003800000 */
.L_x_6784:
        /* <DEDUP_REMOVED lines=15> */
.L_x_6769:
        /* <DEDUP_REMOVED lines=18> */
.L_x_6789:
        /* <DEDUP_REMOVED lines=29> */
[----:B--2---:R-:W-:Y:S02]  /*8ae0*/  ISETP.NE.AND P6, PT, R9, RZ, P6 ;  /* 0x000000ff0900720c */ /* 0x004fe400037c5270 */
[----:B------:R-:W-:Y:S02]  /*8af0*/  ISETP.NE.AND P3, PT, R8, RZ, P3 ;  /* 0x000000ff0800720c */ /* 0x000fe40001f65270 */
[----:B---3--:R-:W-:Y:S02]  /*8b00*/  ISETP.NE.AND P5, PT, R10, RZ, P5 ;  /* 0x000000ff0a00720c */ /* 0x008fe40002fa5270 */
[----:B------:R-:W-:Y:S02]  /*8b10*/  ISETP.NE.AND P4, PT, R11, RZ, P4 ;  /* 0x000000ff0b00720c */ /* 0x000fe40002785270 */
        /* <DEDUP_REMOVED lines=9> */
[----:B----4-:R-:W-:Y:S02]  /*8bb0*/  ISETP.NE.AND P0, PT, R12, RZ, P0 ;  /* 0x000000ff0c00720c */ /* 0x010fe40000705270 */
[----:B------:R-:W-:Y:S02]  /*8bc0*/  ISETP.NE.AND P1, PT, R13, RZ, P1 ;  /* 0x000000ff0d00720c */ /* 0x000fe40000f25270 */
[----:B------:R-:W-:Y:S02]  /*8bd0*/  LOP3.LUT R25, R25, 0xfffffffe, RZ, 0xc0, !PT ;  /* 0xfffffffe19197812 */ /* 0x000fe400078ec0ff */
[----:B-----5:R-:W-:Y:S02]  /*8be0*/  ISETP.NE.AND P2, PT, R14, RZ, P2 ;  /* 0x000000ff0e00720c */ /* 0x020fe40001745270 */
[----:B------:R-:W-:-:S02]  /*8bf0*/  ISETP.NE.AND P3, PT, R15, RZ, P3 ;  /* 0x000000ff0f00720c */ /* 0x000fc40001f65270 */
        /* <DEDUP_REMOVED lines=14> */
.L_x_6788:
        /* <DEDUP_REMOVED lines=8> */
.L_x_6787:
[----:B------:R-:W-:Y:S05]  /*8d60*/  BSYNC B0 ;  /* 0x0000000000007941 */ /* 0x000fea0003800000 */
.L_x_6786:
        /* <DEDUP_REMOVED lines=45> */
.L_x_6791:
[----:B------:R-:W-:Y:S05]  /*9040*/  BSYNC B0 ;  /* 0x0000000000007941 */ /* 0x000fea0003800000 */
.L_x_6790:
        /* <DEDUP_REMOVED lines=39> */
.L_x_6793:
[----:B------:R-:W-:Y:S05]  /*92c0*/  BSYNC B0 ;  /* 0x0000000000007941 */ /* 0x000fea0003800000 */
.L_x_6792:
        /* <DEDUP_REMOVED lines=15> */
.L_x_6768:
        /* <DEDUP_REMOVED lines=22> */
.L_x_6797:
        /* <DEDUP_REMOVED lines=27> */
[----:B------:R-:W-:Y:S02]  /*96d0*/  SEL R20, RZ, 0x1, !P6 ;  /* 0x00000001ff147807 */ /* 0x000fe40007000000 */
[----:B---3--:R-:W-:Y:S02]  /*96e0*/  ISETP.NE.AND P5, PT, R10, RZ, P5 ;  /* 0x000000ff0a00720c */ /* 0x008fe40002fa5270 */
[----:B------:R-:W-:Y:S02]  /*96f0*/  ISETP.NE.AND P4, PT, R11, RZ, P4 ;  /* 0x000000ff0b00720c */ /* 0x000fe40002785270 */
[----:B------:R-:W-:-:S02]  /*9700*/  SEL R7, RZ, 0x1, !P5 ;  /* 0x00000001ff077807 */ /* 0x000fc40006800000 */
[----:B------:R-:W-:Y:S02]  /*9710*/  ISETP.NE.AND P5, PT, R8, RZ, PT ;  /* 0x000000ff0800720c */ /* 0x000fe40003fa5270 */
[----:B------:R-:W-:Y:S02]  /*9720*/  ISETP.GE.U32.AND P6, PT, R3, c[0x0][0x168], PT ;  /* 0x00005a0003007a0c */ /* 0x000fe40003fc6070 */
[----:B------:R-:W-:Y:S02]  /*9730*/  SEL R6, RZ, 0x1, !P4 ;  /* 0x00000001ff067807 */ /* 0x000fe40006000000 */
[----:B------:R-:W-:Y:S02]  /*9740*/  ISETP.NE.AND P4, PT, R9, RZ, PT ;  /* 0x000000ff0900720c */ /* 0x000fe40003f85270 */
[----:B------:R-:W-:Y:S02]  /*9750*/  SEL R21, RZ, 0x1, !P3 ;  /* 0x00000001ff157807 */ /* 0x000fe40005800000 */
[----:B------:R-:W-:-:S02]  /*9760*/  LOP3.LUT P3, RZ, R23, 0xff, RZ, 0xc0, !PT ;  /* 0x000000ff17ff7812 */ /* 0x000fc4000786c0ff */
[----:B----4-:R-:W-:Y:S02]  /*9770*/  ISETP.NE.AND P0, PT, R12, RZ, P0 ;  /* 0x000000ff0c00720c */ /* 0x010fe40000705270 */
[----:B------:R-:W-:Y:S02]  /*9780*/  @P5 LOP3.LUT R25, R25, 0x2, RZ, 0xfc, !PT ;  /* 0x0000000219195812 */ /* 0x000fe400078efcff */
        /* <DEDUP_REMOVED lines=18> */
.L_x_6796:
        /* <DEDUP_REMOVED lines=8> */
.L_x_6795:
[----:B------:R-:W-:Y:S05]  /*9930*/  BSYNC B0 ;  /* 0x0000000000007941 */ /* 0x000fea0003800000 */
.L_x_6794:
        /* <DEDUP_REMOVED lines=41> */
.L_x_6799:
[----:B------:R-:W-:Y:S05]  /*9bd0*/  BSYNC B0 ;  /* 0x0000000000007941 */ /* 0x000fea0003800000 */
.L_x_6798:
        /* <DEDUP_REMOVED lines=39> */
.L_x_6801:
[----:B------:R-:W-:Y:S05]  /*9e50*/  BSYNC B0 ;  /* 0x0000000000007941 */ /* 0x000fea0003800000 */
.L_x_6800:
        /* <DEDUP_REMOVED lines=14> */
.L_x_6753:
[----:B------:R-:W-:Y:S05]  /*9f40*/  BSYNC B6 ;  /* 0x0000000000067941 */ /* 0x000fea0003800000 */
.L_x_6752:
        /* <DEDUP_REMOVED lines=12> */
.L_x_6805:
        /* <DEDUP_REMOVED lines=22> */
.L_x_6804:
[----:B------:R-:W-:Y:S05]  /*a170*/  BSYNC B0 ;  /* 0x0000000000007941 */ /* 0x000fea0003800000 */
.L_x_6803:
[----:B0-----:R-:W-:Y:S01]  /*a180*/  MOV R3, R5 ;  /* 0x0000000500037202 */ /* 0x001fe20000000f00 */
[----:B------:R-:W-:Y:S05]  /*a190*/  @P2 BRA `(.L_x_6805) ;  /* 0xfffffe7000002947 */ /* 0x000fea000383ffff */
.L_x_6802:
        /* <DEDUP_REMOVED lines=16> */
.L_x_6810:
        /* <DEDUP_REMOVED lines=19> */
.L_x_6809:
[----:B------:R-:W-:Y:S05]  /*a3d0*/  BSYNC B0 ;  /* 0x0000000000007941 */ /* 0x000fea0003800000 */
.L_x_6808:
[----:B------:R-:W-:-:S04]  /*a3e0*/  SHF.R.S32.HI R3, RZ, 0x1, R3 ;  /* 0x00000001ff037819 */ /* 0x000fc80000011403 */
[----:B------:R-:W-:-:S13]  /*a3f0*/  ISETP.GE.AND P0, PT, R3, 0x20, PT ;  /* 0x000000200300780c */ /* 0x000fda0003f06270 */
[----:B------:R-:W-:Y:S05]  /*a400*/  @P0 BRA `(.L_x_6810) ;  /* 0xfffffe9000000947 */ /* 0x000fea000383ffff */
[----:B------:R-:W-:-:S05]  /*a410*/  IMAD.MOV.U32 R0, RZ, RZ, 0x20 ;  /* 0x00000020ff007424 */ /* 0x000fca00078e00ff */
.L_x_6807:
[----:B------:R-:W-:Y:S01]  /*a420*/  ISETP.GE.AND P0, PT, R0, 0x2, PT ;  /* 0x000000020000780c */ /* 0x000fe20003f06270 */
[----:B------:R-:W-:Y:S01]  /*a430*/  WARPSYNC 0xffffffff ;  /* 0xffffffff00007948 */ /* 0x000fe20003800000 */
[----:B------:R-:W-:Y:S11]  /*a440*/  BAR.SYNC.DEFER_BLOCKING 0x0 ;  /* 0x0000000000007b1d */ /* 0x000ff60000010000 */
[----:B------:R-:W-:Y:S05]  /*a450*/  @!P0 BRA `(.L_x_6806) ;  /* 0x0000010000008947 */ /* 0x000fea0003800000 */
[----:B------:R-:W-:Y:S02]  /*a460*/  IMAD.MOV.U32 R3, RZ, RZ, 0x1 ;  /* 0x00000001ff037424 */ /* 0x000fe400078e00ff */
.L_x_6811:
        /* <DEDUP_REMOVED lines=15> */
.L_x_6806:
        /* <DEDUP_REMOVED lines=202> */
.L_x_6812:
        /* <DEDUP_REMOVED lines=200> */
.L_x_6813:
        /* <DEDUP_REMOVED lines=214> */
.L_x_6815:
        /* <DEDUP_REMOVED lines=200> */
.L_x_6816:
        /* <DEDUP_REMOVED lines=11> */
.L_x_6818:
[----:B------:R-:W-:Y:S05]  /*d910*/  BSYNC B0 ;  /* 0x0000000000007941 */ /* 0x000fea0003800000 */
.L_x_6817:
        /* <DEDUP_REMOVED lines=13> */
.L_x_6820:
[----:B------:R-:W-:Y:S05]  /*d9f0*/  BSYNC B0 ;  /* 0x0000000000007941 */ /* 0x000fea0003800000 */
.L_x_6819:
        /* <DEDUP_REMOVED lines=31> */
.L_x_6822:
[----:B------:R-:W-:Y:S05]  /*dbf0*/  BSYNC B0 ;  /* 0x0000000000007941 */ /* 0x000fea0003800000 */
.L_x_6821:
        /* <DEDUP_REMOVED lines=22> */
.L_x_6827:
        /* <DEDUP_REMOVED lines=15> */
.L_x_6826:
[----:B------:R-:W-:Y:S05]  /*de50*/  BSYNC B1 ;  /* 0x0000000000017941 */ /* 0x000fea0003800000 */
.L_x_6825:
[----:B------:R-:W-:Y:S05]  /*de60*/  BRA `(.L_x_6828) ;  /* 0x0000014000007947 */ /* 0x000fea0003800000 */
.L_x_6824:
[----:B------:R-:W-:Y:S02]  /*de70*/  ISETP.GE.U32.AND P0, PT, R22, c[0x0][0x178], PT ;  /* 0x00005e0016007a0c */ /* 0x000fe40003f06070 */
[----:B------:R-:W-:-:S11]  /*de80*/  PRMT R19, R18, 0x7610, R19 ;  /* 0x0000761012137816 */ /* 0x000fd60000000013 */
[----:B------:R-:W-:Y:S05]  /*de90*/  @P0 BRA `(.L_x_6828) ;  /* 0x0000011000000947 */ /* 0x000fea0003800000 */
[----:B------:R-:W-:Y:S01]  /*dea0*/  PRMT R19, R18, 0x7610, R19 ;  /* 0x0000761012137816 */ /* 0x000fe20000000013 */
[----:B-----5:R-:W-:-:S04]  /*deb0*/  IMAD.MOV.U32 R9, RZ, RZ, R22 ;  /* 0x000000ffff097224 */ /* 0x020fc800078e0016 */
.L_x_6829:
        /* <DEDUP_REMOVED lines=15> */
.L_x_6828:
[----:B------:R-:W-:Y:S05]  /*dfb0*/  BSYNC B0 ;  /* 0x0000000000007941 */ /* 0x000fea0003800000 */
.L_x_6823:
        /* <DEDUP_REMOVED lines=10> */
.L_x_6833:
        /* <DEDUP_REMOVED lines=21> */
.L_x_6832:
[----:B------:R-:W-:Y:S05]  /*e1b0*/  BSYNC B0 ;  /* 0x0000000000007941 */ /* 0x000fea0003800000 */
.L_x_6831:
[----:B0-----:R-:W-:Y:S01]  /*e1c0*/  IMAD.MOV.U32 R7, RZ, RZ, R8 ;  /* 0x000000ffff077224 */ /* 0x001fe200078e0008 */
[----:B------:R-:W-:Y:S05]  /*e1d0*/  @P3 BRA `(.L_x_6833) ;  /* 0xfffffe8000003947 */ /* 0x000fea000383ffff */
.L_x_6830:
        /* <DEDUP_REMOVED lines=13> */
.L_x_6838:
        /* <DEDUP_REMOVED lines=18> */
.L_x_6837:
[----:B------:R-:W-:Y:S05]  /*e3d0*/  BSYNC B0 ;  /* 0x0000000000007941 */ /* 0x000fea0003800000 */
.L_x_6836:
[----:B------:R-:W-:-:S04]  /*e3e0*/  SHF.R.S32.HI R7, RZ, 0x1, R7 ;  /* 0x00000001ff077819 */ /* 0x000fc80000011407 */
[----:B------:R-:W-:-:S13]  /*e3f0*/  ISETP.GE.AND P0, PT, R7, 0x20, PT ;  /* 0x000000200700780c */ /* 0x000fda0003f06270 */
[----:B------:R-:W-:Y:S05]  /*e400*/  @P0 BRA `(.L_x_6838) ;  /* 0xfffffea000000947 */ /* 0x000fea000383ffff */
[----:B------:R-:W-:-:S04]  /*e410*/  IMAD.MOV.U32 R6, RZ, RZ, 0x20 ;  /* 0x00000020ff067424 */ /* 0x000fc800078e00ff */
.L_x_6835:
[----:B------:R-:W-:Y:S01]  /*e420*/  BAR.SYNC.DEFER_BLOCKING 0x0 ;  /* 0x0000000000007b1d */ /* 0x000fe20000010000 */
[----:B------:R-:W-:-:S13]  /*e430*/  ISETP.GE.AND P0, PT, R6, 0x2, PT ;  /* 0x000000020600780c */ /* 0x000fda0003f06270 */
[----:B------:R-:W-:Y:S05]  /*e440*/  @!P0 BRA `(.L_x_6834) ;  /* 0x0000010000008947 */ /* 0x000fea0003800000 */
[----:B------:R-:W-:Y:S02]  /*e450*/  IMAD.MOV.U32 R7, RZ, RZ, 0x1 ;  /* 0x00000001ff077424 */ /* 0x000fe400078e00ff */
.L_x_6839:
        /* <DEDUP_REMOVED lines=15> */
.L_x_6834:
        /* <DEDUP_REMOVED lines=17> */
.L_x_6841:
        /* <DEDUP_REMOVED lines=24> */
.L_x_6843:
        /* <DEDUP_REMOVED lines=26> */
.L_x_6844:
[----:B------:R-:W-:Y:S02]  /*e980*/  IADD3 R16, P1, R16, c[0x0][0x538], RZ ;  /* 0x00014e0010107a10 */ /* 0x000fe40007f3e0ff */
[----:B------:R-:W-:Y:S02]  /*e990*/  LOP3.LUT P0, RZ, R19, 0xff, RZ, 0xc0, !PT ;  /* 0x000000ff13ff7812 */ /* 0x000fe4000780c0ff */
[----:B------:R-:W-:Y:S02]  /*e9a0*/  IADD3.X R17, RZ, c[0x0][0x53c], RZ, P1, !PT ;  /* 0x00014f00ff117a10 */ /* 0x000fe40000ffe4ff */
[----:B0-----:R-:W-:-:S05]  /*e9b0*/  SEL R3, RZ, 0x1, !P0 ;  /* 0x00000001ff037807 */ /* 0x001fca0004000000 */
[----:B------:R-:W-:Y:S01]  /*e9c0*/  STG.E.U8 [R16.64], R3 ;  /* 0x0000000310007986 */ /* 0x000fe2000c101124 */
[----:B------:R-:W-:Y:S05]  /*e9d0*/  EXIT ;  /* 0x000000000000794d */ /* 0x000fea0003800000 */
.L_x_6842:
[----:B------:R-:W-:Y:S04]  /*e9e0*/  STG.E.U8 [R4.64], R18 ;  /* 0x0000001204007986 */ /* 0x000fe8000c101124 */
[----:B------:R-:W-:Y:S01]  /*e9f0*/  STG.E.U8 [R4.64+0x1], R19 ;  /* 0x0000011304007986 */ /* 0x000fe2000c101124 */
[----:B------:R-:W-:Y:S05]  /*ea00*/  EXIT ;  /* 0x000000000000794d */ /* 0x000fea0003800000 */
.L_x_6840:
        /* <DEDUP_REMOVED lines=41> */
.L_x_6846:
        /* <DEDUP_REMOVED lines=26> */
.L_x_6847:
[----:B------:R-:W-:Y:S02]  /*ee40*/  IADD3 R16, P1, R16, c[0x0][0x538], RZ ;  /* 0x00014e0010107a10 */ /* 0x000fe40007f3e0ff */
[----:B------:R-:W-:-:S03]  /*ee50*/  LOP3.LUT P0, RZ, R19, 0xff, RZ, 0xc0, !PT ;  /* 0x000000ff13ff7812 */ /* 0x000fc6000780c0ff */
[----:B------:R-:W-:Y:S01]  /*ee60*/  IMAD.X R17, RZ, RZ, c[0x0][0x53c], P1 ;  /* 0x00014f00ff117624 */ /* 0x000fe200008e06ff */
[----:B0-----:R-:W-:-:S05]  /*ee70*/  SEL R3, RZ, 0x1, !P0 ;  /* 0x00000001ff037807 */ /* 0x001fca0004000000 */
[----:B------:R-:W-:Y:S01]  /*ee80*/  STG.E.U8 [R16.64], R3 ;  /* 0x0000000310007986 */ /* 0x000fe2000c101124 */
[----:B------:R-:W-:Y:S05]  /*ee90*/  EXIT ;  /* 0x000000000000794d */ /* 0x000fea0003800000 */
.L_x_6845:
[----:B------:R-:W-:Y:S02]  /*eea0*/  LOP3.LUT P0, RZ, R18, 0xff, RZ, 0xc0, !PT ;  /* 0x000000ff12ff7812 */ /* 0x000fe4000780c0ff */
[----:B------:R-:W-:Y:S02]  /*eeb0*/  LOP3.LUT P1, RZ, R19, 0xff, RZ, 0xc0, !PT ;  /* 0x000000ff13ff7812 */ /* 0x000fe4000782c0ff */
[----:B------:R-:W-:Y:S02]  /*eec0*/  SEL R7, RZ, 0x1, !P0 ;  /* 0x00000001ff077807 */ /* 0x000fe40004000000 */
[----:B-----5:R-:W-:-:S03]  /*eed0*/  SEL R9, RZ, 0x1, !P1 ;  /* 0x00000001ff097807 */ /* 0x020fc60004800000 */
[----:B------:R-:W-:Y:S04]  /*eee0*/  STG.E.U8 [R2.64], R7 ;  /* 0x0000000702007986 */ /* 0x000fe8000c101124 */
[----:B------:R-:W-:Y:S01]  /*eef0*/  STG.E.U8 [R4.64], R9 ;  /* 0x0000000904007986 */ /* 0x000fe2000c101124 */
[----:B------:R-:W-:Y:S05]  /*ef00*/  EXIT ;  /* 0x000000000000794d */ /* 0x000fea0003800000 */
.L_x_6814:
        /* <DEDUP_REMOVED lines=24> */
.L_x_6849:
        /* <DEDUP_REMOVED lines=24> */
.L_x_6851:
        /* <DEDUP_REMOVED lines=26> */
.L_x_6852:
[----:B0-----:R-:W-:Y:S02]  /*f3b0*/  IADD3 R2, P1, R19, c[0x0][0x538], RZ ;  /* 0x00014e0013027a10 */ /* 0x001fe40007f3e0ff */
[----:B------:R-:W-:-:S03]  /*f3c0*/  LOP3.LUT P0, RZ, R24, 0xff, RZ, 0xc0, !PT ;  /* 0x000000ff18ff7812 */ /* 0x000fc6000780c0ff */
[----:B------:R-:W-:Y:S01]  /*f3d0*/  IMAD.X R3, RZ, RZ, c[0x0][0x53c], P1 ;  /* 0x00014f00ff037624 */ /* 0x000fe200008e06ff */
[----:B------:R-:W-:-:S05]  /*f3e0*/  SEL R5, RZ, 0x1, !P0 ;  /* 0x00000001ff057807 */ /* 0x000fca0004000000 */
[----:B------:R-:W-:Y:S01]  /*f3f0*/  STG.E.U8 [R2.64], R5 ;  /* 0x0000000502007986 */ /* 0x000fe2000c101124 */
[----:B------:R-:W-:Y:S05]  /*f400*/  EXIT ;  /* 0x000000000000794d */ /* 0x000fea0003800000 */
.L_x_6850:
[----:B------:R-:W-:Y:S04]  /*f410*/  STG.E.U8 [R4.64], R23 ;  /* 0x0000001704007986 */ /* 0x000fe8000c101124 */
[----:B------:R-:W-:Y:S01]  /*f420*/  STG.E.U8 [R4.64+0x1], R24 ;  /* 0x0000011804007986 */ /* 0x000fe2000c101124 */
[----:B------:R-:W-:Y:S05]  /*f430*/  EXIT ;  /* 0x000000000000794d */ /* 0x000fea0003800000 */
.L_x_6848:
        /* <DEDUP_REMOVED lines=41> */
.L_x_6854:
        /* <DEDUP_REMOVED lines=26> */
.L_x_6855:
[----:B0-----:R-:W-:Y:S02]  /*f870*/  IADD3 R2, P1, R19, c[0x0][0x538], RZ ;  /* 0x00014e0013027a10 */ /* 0x001fe40007f3e0ff */
[----:B------:R-:W-:-:S03]  /*f880*/  LOP3.LUT P0, RZ, R24, 0xff, RZ, 0xc0, !PT ;  /* 0x000000ff18ff7812 */ /* 0x000fc6000780c0ff */
[----:B------:R-:W-:Y:S01]  /*f890*/  IMAD.X R3, RZ, RZ, c[0x0][0x53c], P1 ;  /* 0x00014f00ff037624 */ /* 0x000fe200008e06ff */
[----:B------:R-:W-:-:S05]  /*f8a0*/  SEL R5, RZ, 0x1, !P0 ;  /* 0x00000001ff057807 */ /* 0x000fca0004000000 */
[----:B------:R-:W-:Y:S01]  /*f8b0*/  STG.E.U8 [R2.64], R5 ;  /* 0x0000000502007986 */ /* 0x000fe2000c101124 */
[----:B------:R-:W-:Y:S05]  /*f8c0*/  EXIT ;  /* 0x000000000000794d */ /* 0x000fea0003800000 */
.L_x_6853:
[----:B------:R-:W-:Y:S02]  /*f8d0*/  LOP3.LUT P0, RZ, R23, 0xff, RZ, 0xc0, !PT ;  /* 0x000000ff17ff7812 */ /* 0x000fe4000780c0ff */
[----:B------:R-:W-:Y:S02]  /*f8e0*/  LOP3.LUT P1, RZ, R24, 0xff, RZ, 0xc0, !PT ;  /* 0x000000ff18ff7812 */ /* 0x000fe4000782c0ff */
[----:B------:R-:W-:Y:S02]  /*f8f0*/  SEL R7, RZ, 0x1, !P0 ;  /* 0x00000001ff077807 */ /* 0x000fe40004000000 */
[----:B-----5:R-:W-:-:S03]  /*f900*/  SEL R9, RZ, 0x1, !P1 ;  /* 0x00000001ff097807 */ /* 0x020fc60004800000 */
[----:B------:R-:W-:Y:S04]  /*f910*/  STG.E.U8 [R2.64], R7 ;  /* 0x0000000702007986 */ /* 0x000fe8000c101124 */
[----:B------:R-:W-:Y:S01]  /*f920*/  STG.E.U8 [R4.64], R9 ;  /* 0x0000000904007986 */ /* 0x000fe2000c101124 */
[----:B------:R-:W-:Y:S05]  /*f930*/  EXIT ;  /* 0x000000000000794d */ /* 0x000fea0003800000 */
.L_x_6856:
        /* <DEDUP_REMOVED lines=12> */
.L_x_7677:


//--------------------- .text._ZN2at6native13reduce_kernelILi128ELi4ENS0_8ReduceOpIiNS0_14func_wrapper_tIbZZZNS0_15and_kernel_cudaERNS_14TensorIteratorEENKUlvE_clEvENKUlvE1_clEvEUlbiE_EEjbLi4ELi4EEEEEvT1_ --------------------------
	.section	.text._ZN2at6native13reduce_kernelILi128ELi4ENS0_8ReduceOpIiNS0_14func_wrapper_tIbZZZNS0_15and_kernel_cudaERNS_14TensorIteratorEENKUlvE_clEvENKUlvE1_clEvEUlbiE_EEjbLi4ELi4EEEEEvT1_,"ax",@progbits
	.sectioninfo	@"SHI_REGISTERS=48"
	.align	128
        .global         _ZN2at6native13reduce_kernelILi128ELi4ENS0_8ReduceOpIiNS0_14func_wrapper_tIbZZZNS0_15and_kernel_cudaERNS_14TensorIteratorEENKUlvE_clEvENKUlvE1_clEvEUlbiE_EEjbLi4ELi4EEEEEvT1_
        .type           _ZN2at6native13reduce_kernelILi128ELi4ENS0_8ReduceOpIiNS0_14func_wrapper_tIbZZZNS0_15and_kernel_cudaERNS_14TensorIteratorEENKUlvE_clEvENKUlvE1_clEvEUlbiE_EEjbLi4ELi4EEEEEvT1_,@function
        .size           _ZN2at6native13reduce_kernelILi128ELi4ENS0_8ReduceOpIiNS0_14func_wrapper_tIbZZZNS0_15and_kernel_cudaERNS_14TensorIteratorEENKUlvE_clEvENKUlvE1_clEvEUlbiE_EEjbLi4ELi4EEEEEvT1_,(.L_x_7678 - _ZN2at6native13reduce_kernelILi128ELi4ENS0_8ReduceOpIiNS0_14func_wrapper_tIbZZZNS0_15and_kernel_cudaERNS_14TensorIteratorEENKUlvE_clEvENKUlvE1_clEvEUlbiE_EEjbLi4ELi4EEEEEvT1_)
        .other          _ZN2at6native13reduce_kernelILi128ELi4ENS0_8ReduceOpIiNS0_14func_wrapper_tIbZZZNS0_15and_kernel_cudaERNS_14TensorIteratorEENKUlvE_clEvENKUlvE1_clEvEUlbiE_EEjbLi4ELi4EEEEEvT1_,@"STO_CUDA_ENTRY STV_DEFAULT"
_ZN2at6native13reduce_kernelILi128ELi4ENS0_8ReduceOpIiNS0_14func_wrapper_tIbZZZNS0_15and_kernel_cudaERNS_14TensorIteratorEENKUlvE_clEvENKUlvE1_clEvEUlbiE_EEjbLi4ELi4EEEEEvT1_:
.text._ZN2at6native13reduce_kernelILi128ELi4ENS0_8ReduceOpIiNS0_14func_wrapper_tIbZZZNS0_15and_kernel_cudaERNS_14TensorIteratorEENKUlvE_clEvENKUlvE1_clEvEUlbiE_EEjbLi4ELi4EEEEEvT1_:
        /* <DEDUP_REMOVED lines=213> */
.L_x_6857:
        /* <DEDUP_REMOVED lines=51> */
.L_x_6866:
[----:B------:R-:W-:Y:S05]  /*1080*/  BSYNC B2 ;  /* 0x0000000000027941 */ /* 0x000fea0003800000 */
.L_x_6865:
        /* <DEDUP_REMOVED lines=10> */
[----:B------:R-:W-:-:S04]  /*1130*/  ISETP.NE.AND P0, PT, R0, RZ, P0 ;  /* 0x000000ff0000720c */ /* 0x000fc80000705270 */
[----:B------:R-:W-:-:S04]  /*1140*/  SEL R0, RZ, 0x1, !P0 ;  /* 0x00000001ff007807 */ /* 0x000fc80004000000 */
.L_x_6864:
[----:B------:R-:W-:Y:S05]  /*1150*/  BSYNC B1 ;  /* 0x0000000000017941 */ /* 0x000fea0003800000 */
.L_x_6863:
[C---:B------:R-:W-:Y:S02]  /*1160*/  IADD3 R5, P0, -R7.reuse, 0x4, RZ ;  /* 0x0000000407057810 */ /* 0x040fe40007f1e1ff */
[----:B------:R-:W-:Y:S02]  /*1170*/  IADD3 R3, R7, c[0x0][0x168], RZ ;  /* 0x00005a0007037a10 */ /* 0x000fe40007ffe0ff */
[----:B------:R-:W-:Y:S01]  /*1180*/  LEA R40, P1, R5, R40, 0x2 ;  /* 0x0000002805287211 */ /* 0x000fe200078210ff */
[----:B------:R-:W-:Y:S01]  /*1190*/  IMAD.X R4, RZ, RZ, -0x1, P0 ;  /* 0xffffffffff047424 */ /* 0x000fe200000e06ff */
[----:B------:R-:W-:-:S04]  /*11a0*/  IADD3 R3, R3, -0x4, RZ ;  /* 0xfffffffc03037810 */ /* 0x000fc80007ffe0ff */
[----:B------:R-:W-:Y:S02]  /*11b0*/  LEA.HI.X R41, R5, R41, R4, 0x2, P1 ;  /* 0x0000002905297211 */ /* 0x000fe400008f1404 */
.L_x_6862:
[----:B------:R-:W-:Y:S05]  /*11c0*/  BSYNC B0 ;  /* 0x0000000000007941 */ /* 0x000fea0003800000 */
.L_x_6861:
        /* <DEDUP_REMOVED lines=13> */
.L_x_6869:
        /* <DEDUP_REMOVED lines=18> */
.L_x_6868:
[----:B------:R-:W-:Y:S05]  /*13c0*/  BSYNC B0 ;  /* 0x0000000000007941 */ /* 0x000fea0003800000 */
.L_x_6867:
        /* <DEDUP_REMOVED lines=8> */
.L_x_6871:
[----:B------:R-:W-:Y:S05]  /*1450*/  BSYNC B0 ;  /* 0x0000000000007941 */ /* 0x000fea0003800000 */
.L_x_6870:
        /* <DEDUP_REMOVED lines=13> */
.L_x_6873:
[----:B------:R-:W-:Y:S05]  /*1530*/  BSYNC B0 ;  /* 0x0000000000007941 */ /* 0x000fea0003800000 */
.L_x_6872:
        /* <DEDUP_REMOVED lines=11> */
.L_x_6860:
        /* <DEDUP_REMOVED lines=49> */
.L_x_6883:
[----:B------:R-:W-:Y:S02]  /*1900*/  IMAD.MOV.U32 R6, RZ, RZ, RZ ;  /* 0x000000ffff067224 */ /* 0x000fe400078e00ff */
[----:B------:R-:W-:Y:S01]  /*1910*/  IMAD.MOV.U32 R8, RZ, RZ, RZ ;  /* 0x000000ffff087224 */ /* 0x000fe200078e00ff */
[----:B------:R-:W-:Y:S05]  /*1920*/  @!P6 BRA `(.L_x_6878) ;  /* 0x00000db00000e947 */ /* 0x000fea0003800000 */
[----:B------:R-:W-:Y:S02]  /*1930*/  IMAD.MOV.U32 R4, RZ, RZ, RZ ;  /* 0x000000ffff047224 */ /* 0x000fe400078e00ff */
        /* <DEDUP_REMOVED lines=218> */
.L_x_6878:
        /* <DEDUP_REMOVED lines=225> */
.L_x_6879:
        /* <DEDUP_REMOVED lines=217> */
.L_x_6880:
        /* <DEDUP_REMOVED lines=215> */
.L_x_6881:
[----:B------:R-:W-:-:S04]  /*4ff0*/  LOP3.LUT R21, R23, 0xfffffff0, RZ, 0xc0, !PT ;  /* 0xfffffff017157812 */ /* 0x000fc800078ec0ff */
[----:B------:R-:W-:-:S05]  /*5000*/  IADD3 R20, P0, R40, R21, RZ ;  /* 0x0000001528147210 */ /* 0x000fca0007f1e0ff */
[----:B------:R-:W-:-:S06]  /*5010*/  IMAD.X R21, RZ, RZ, R41, P0 ;  /* 0x000000ffff157224 */ /* 0x000fcc00000e0629 */
[----:B------:R-:W2:Y:S01]  /*5020*/  LDG.E.128 R20, [R20.64] ;  /* 0x0000002414147981 */ /* 0x000ea2000c1e1d00 */
[----:B------:R-:W-:Y:S02]  /*5030*/  LOP3.LUT P4, RZ, R19, 0xff, RZ, 0xc0, !PT ;  /* 0x000000ff13ff7812 */ /* 0x000fe4000788c0ff */
[----:B------:R-:W-:Y:S02]  /*5040*/  LOP3.LUT P5, RZ, R0, 0xff, RZ, 0xc0, !PT ;  /* 0x000000ff00ff7812 */ /* 0x000fe400078ac0ff */
[----:B-----5:R-:W-:Y:S02]  /*5050*/  ISETP.NE.AND P4, PT, R8, RZ, P4 ;  /* 0x000000ff0800720c */ /* 0x020fe40002785270 */
[----:B------:R-:W-:Y:S02]  /*5060*/  LOP3.LUT P0, RZ, R3, 0xff, RZ, 0xc0, !PT ;  /* 0x000000ff03ff7812 */ /* 0x000fe4000780c0ff */
[----:B------:R-:W-:Y:S02]  /*5070*/  LOP3.LUT P1, RZ, R16, 0xff, RZ, 0xc0, !PT ;  /* 0x000000ff10ff7812 */ /* 0x000fe4000782c0ff */
[----:B------:R-:W-:-:S02]  /*5080*/  LOP3.LUT P2, RZ, R18, 0xff, RZ, 0xc0, !PT ;  /* 0x000000ff12ff7812 */ /* 0x000fc4000784c0ff */
[----:B------:R-:W-:Y:S02]  /*5090*/  SEL R19, RZ, 0x1, !P4 ;  /* 0x00000001ff137807 */ /* 0x000fe40006000000 */
[----:B------:R-:W-:Y:S02]  /*50a0*/  IADD3 R35, R35, c[0x0][0x170], RZ ;  /* 0x00005c0023237a10 */ /* 0x000fe40007ffe0ff */
[----:B------:R-:W-:Y:S02]  /*50b0*/  MOV R26, c[0x0][0x170] ;  /* 0x00005c00001a7a02 */ /* 0x000fe40000000f00 */
[----:B------:R-:W-:Y:S02]  /*50c0*/  LOP3.LUT P4, RZ, R31, 0xff, RZ, 0xc0, !PT ;  /* 0x000000ff1fff7812 */ /* 0x000fe4000788c0ff */
[----:B------:R-:W-:Y:S01]  /*50d0*/  ISETP.NE.AND P5, PT, R12, RZ, P5 ;  /* 0x000000ff0c00720c */ /* 0x000fe20002fa5270 */
[----:B------:R-:W-:Y:S01]  /*50e0*/  IMAD R26, R26, 0x3, R35 ;  /* 0x000000031a1a7824 */ /* 0x000fe200078e0223 */
        /* <DEDUP_REMOVED lines=8> */
[----:B------:R-:W-:Y:S02]  /*5170*/  LOP3.LUT P3, RZ, R24, 0xff, RZ, 0xc0, !PT ;  /* 0x000000ff18ff7812 */ /* 0x000fe4000786c0ff */
[----:B------:R-:W-:Y:S02]  /*5180*/  LOP3.LUT P5, RZ, R25, 0xff, RZ, 0xc0, !PT ;  /* 0x000000ff19ff7812 */ /* 0x000fe400078ac0ff */
[----:B------:R-:W-:Y:S02]  /*5190*/  LOP3.LUT P0, RZ, R28, 0xff, RZ, 0xc0, !PT ;  /* 0x000000ff1cff7812 */ /* 0x000fe4000780c0ff */
[----:B------:R-:W-:Y:S02]  /*51a0*/  LOP3.LUT P1, RZ, R29, 0xff, RZ, 0xc0, !PT ;  /* 0x000000ff1dff7812 */ /* 0x000fe4000782c0ff */
[----:B------:R-:W-:-:S02]  /*51b0*/  LOP3.LUT P2, RZ, R30, 0xff, RZ, 0xc0, !PT ;  /* 0x000000ff1eff7812 */ /* 0x000fc4000784c0ff */
[----:B------:R-:W-:Y:S02]  /*51c0*/  SEL R31, RZ, 0x1, !P4 ;  /* 0x00000001ff1f7807 */ /* 0x000fe40006000000 */
[----:B------:R-:W-:Y:S02]  /*51d0*/  ISETP.GE.U32.AND P4, PT, R26, c[0x0][0x168], PT ;  /* 0x00005a001a007a0c */ /* 0x000fe40003f86070 */
[----:B------:R-:W-:Y:S02]  /*51e0*/  ISETP.NE.AND P3, PT, R9, RZ, P3 ;  /* 0x000000ff0900720c */ /* 0x000fe40001f65270 */
        /* <DEDUP_REMOVED lines=14> */
[----:B------:R-:W-:-:S04]  /*52d0*/  ISETP.NE.AND P3, PT, R7, RZ, P3 ;  /* 0x000000ff0700720c */ /* 0x000fc80001f65270 */
[----:B------:R-:W-:Y:S02]  /*52e0*/  SEL R32, RZ, 0x1, !P3 ;  /* 0x00000001ff207807 */ /* 0x000fe40005800000 */
        /* <DEDUP_REMOVED lines=8> */
[----:B------:R-:W-:Y:S01]  /*5370*/  @P4 CALL.REL.NOINC `(.L_x_6882) ;  /* 0x0000001000004944 */ /* 0x000fe20003c00000 */
[----:B------:R-:W-:Y:S05]  /*5380*/  BRA `(.L_x_6883) ;  /* 0xffffc57000007947 */ /* 0x000fea000383ffff */
.L_x_6882:
[----:B------:R-:W-:Y:S05]  /*5390*/  BSYNC B1 ;  /* 0x0000000000017941 */ /* 0x000fea0003800000 */
.L_x_6877:
[----:B------:R-:W-:Y:S05]  /*53a0*/  BSYNC B0 ;  /* 0x0000000000007941 */ /* 0x000fea0003800000 */
.L_x_6876:
        /* <DEDUP_REMOVED lines=205> */
.L_x_6886:
        /* <DEDUP_REMOVED lines=207> */
.L_x_6887:
        /* <DEDUP_REMOVED lines=207> */
.L_x_6888:
        /* <DEDUP_REMOVED lines=207> */
.L_x_6889:
[----:B------:R-:W-:-:S04]  /*8750*/  LOP3.LUT R21, R42, 0xfffffff0, RZ, 0xc0, !PT ;  /* 0xfffffff02a157812 */ /* 0x000fc800078ec0ff */
[----:B------:R-:W-:-:S05]  /*8760*/  IADD3 R20, P1, R40, R21, RZ ;  /* 0x0000001528147210 */ /* 0x000fca0007f3e0ff */
[----:B------:R-:W-:-:S06]  /*8770*/  IMAD.X R21, RZ, RZ, R41, P1 ;  /* 0x000000ffff157224 */ /* 0x000fcc00008e0629 */
[----:B------:R-:W5:Y:S02]  /*8780*/  LDG.E.128 R20, [R20.64] ;  /* 0x0000002414147981 */ /* 0x000f64000c1e1d00 */
.L_x_6885:
[----:B------:R-:W-:Y:S05]  /*8790*/  BSYNC B0 ;  /* 0x0000000000007941 */ /* 0x000fea0003800000 */
.L_x_6884:
        /* <DEDUP_REMOVED lines=8> */
[----:B-----5:R-:W-:Y:S02]  /*8820*/  ISETP.NE.AND P0, PT, R12, RZ, P0 ;  /* 0x000000ff0c00720c */ /* 0x020fe40000705270 */
        /* <DEDUP_REMOVED lines=10> */
[----:B------:R-:W-:Y:S02]  /*88d0*/  ISETP.NE.AND P0, PT, R8, RZ, P0 ;  /* 0x000000ff0800720c */ /* 0x000fe40000705270 */
[----:B------:R-:W-:Y:S02]  /*88e0*/  IADD3 R8, R35, c[0x0][0x170], RZ ;  /* 0x00005c0023087a10 */ /* 0x000fe40007ffe0ff */
[----:B------:R-:W-:-:S02]  /*88f0*/  LOP3.LUT P2, RZ, R25, 0xff, RZ, 0xc0, !PT ;  /* 0x000000ff19ff7812 */ /* 0x000fc4000784c0ff */
[----:B------:R-:W-:Y:S02]  /*8900*/  ISETP.GE.U32.AND P4, PT, R8, c[0x0][0x168], PT ;  /* 0x00005a0008007a0c */ /* 0x000fe40003f86070 */
[----:B------:R-:W-:Y:S02]  /*8910*/  LOP3.LUT P3, RZ, R28, 0xff, RZ, 0xc0, !PT ;  /* 0x000000ff1cff7812 */ /* 0x000fe4000786c0ff */
        /* <DEDUP_REMOVED lines=8> */
[----:B------:R-:W-:Y:S02]  /*89a0*/  LOP3.LUT P0, RZ, R29, 0xff, RZ, 0xc0, !PT ;  /* 0x000000ff1dff7812 */ /* 0x000fe4000780c0ff */
[----:B------:R-:W-:Y:S02]  /*89b0*/  LOP3.LUT P1, RZ, R30, 0xff, RZ, 0xc0, !PT ;  /* 0x000000ff1eff7812 */ /* 0x000fe4000782c0ff */
[----:B------:R-:W-:Y:S02]  /*89c0*/  ISETP.NE.AND P0, PT, R4, RZ, P0 ;  /* 0x000000ff0400720c */ /* 0x000fe40000705270 */
[----:B------:R-:W-:-:S02]  /*89d0*/  IADD3 R4, R8, c[0x0][0x170], RZ ;  /* 0x00005c0008047a10 */ /* 0x000fc40007ffe0ff */
[----:B------:R-:W-:Y:S02]  /*89e0*/  LOP3.LUT P2, RZ, R31, 0xff, RZ, 0xc0, !PT ;  /* 0x000000ff1fff7812 */ /* 0x000fe4000784c0ff */
[----:B------:R-:W-:Y:S02]  /*89f0*/  ISETP.GE.U32.AND P4, PT, R4, c[0x0][0x168], PT ;  /* 0x00005a0004007a0c */ /* 0x000fe40003f86070 */
[----:B------:R-:W-:Y:S02]  /*8a00*/  LOP3.LUT P3, RZ, R32, 0xff, RZ, 0xc0, !PT ;  /* 0x000000ff20ff7812 */ /* 0x000fe4000786c0ff */
[----:B------:R-:W-:Y:S02]  /*8a10*/  ISETP.NE.AND P1, PT, R5, RZ, P1 ;  /* 0x000000ff0500720c */ /* 0x000fe40000f25270 */
[----:B------:R-:W-:Y:S02]  /*8a20*/  ISETP.NE.AND P2, PT, R6, RZ, P2 ;  /* 0x000000ff0600720c */ /* 0x000fe40001745270 */
[----:B------:R-:W-:-:S02]  /*8a30*/  ISETP.NE.AND P3, PT, R7, RZ, P3 ;  /* 0x000000ff0700720c */ /* 0x000fc40001f65270 */
        /* <DEDUP_REMOVED lines=9> */
[----:B------:R-:W-:Y:S02]  /*8ad0*/  ISETP.NE.AND P0, PT, R20, RZ, P0 ;  /* 0x000000ff1400720c */ /* 0x000fe40000705270 */
[----:B------:R-:W-:Y:S02]  /*8ae0*/  ISETP.NE.AND P1, PT, R21, RZ, P1 ;  /* 0x000000ff1500720c */ /* 0x000fe40000f25270 */
[----:B------:R-:W-:Y:S02]  /*8af0*/  ISETP.NE.AND P2, PT, R22, RZ, P2 ;  /* 0x000000ff1600720c */ /* 0x000fe40001745270 */
[----:B------:R-:W-:Y:S02]  /*8b00*/  ISETP.NE.AND P3, PT, R23, RZ, P3 ;  /* 0x000000ff1700720c */ /* 0x000fe40001f65270 */
[----:B------:R-:W-:-:S02]  /*8b10*/  SEL R33, RZ, 0x1, !P0 ;  /* 0x00000001ff217807 */ /* 0x000fc40004000000 */
[----:B------:R-:W-:Y:S02]  /*8b20*/  SEL R36, RZ, 0x1, !P1 ;  /* 0x00000001ff247807 */ /* 0x000fe40004800000 */
[----:B------:R-:W-:Y:S02]  /*8b30*/  SEL R37, RZ, 0x1, !P2 ;  /* 0x00000001ff257807 */ /* 0x000fe40005000000 */
[----:B------:R-:W-:Y:S02]  /*8b40*/  SEL R34, RZ, 0x1, !P3 ;  /* 0x00000001ff227807 */ /* 0x000fe40005800000 */
.L_x_6891:
[----:B------:R-:W-:Y:S05]  /*8b50*/  BSYNC B0 ;  /* 0x0000000000007941 */ /* 0x000fea0003800000 */
.L_x_6890:
        /* <DEDUP_REMOVED lines=29> */
.L_x_6875:
        /* <DEDUP_REMOVED lines=34> */
.L_x_6895:
        /* <DEDUP_REMOVED lines=28> */
[----:B--2---:R-:W-:Y:S02]  /*9110*/  ISETP.NE.AND P6, PT, R10, RZ, P6 ;  /* 0x000000ff0a00720c */ /* 0x004fe400037c5270 */
[----:B------:R-:W-:Y:S02]  /*9120*/  ISETP.NE.AND P5, PT, R11, RZ, P5 ;  /* 0x000000ff0b00720c */ /* 0x000fe40002fa5270 */
[----:B------:R-:W-:-:S02]  /*9130*/  SEL R19, RZ, 0x1, !P6 ;  /* 0x00000001ff137807 */ /* 0x000fc40007000000 */
[----:B------:R-:W-:Y:S02]  /*9140*/  LOP3.LUT P6, RZ, R3, 0xff, RZ, 0xc0, !PT ;  /* 0x000000ff03ff7812 */ /* 0x000fe400078cc0ff */
[----:B------:R-:W-:Y:S02]  /*9150*/  SEL R18, RZ, 0x1, !P5 ;  /* 0x00000001ff127807 */ /* 0x000fe40006800000 */
[----:B------:R-:W-:Y:S01]  /*9160*/  LOP3.LUT P5, RZ, R0, 0xff, RZ, 0xc0, !PT ;  /* 0x000000ff00ff7812 */ /* 0x000fe200078ac0ff */
[----:B------:R-:W-:Y:S01]  /*9170*/  IMAD R0, R44, 0x3, R35 ;  /* 0x000000032c007824 */ /* 0x000fe200078e0223 */
[----:B---3--:R-:W-:Y:S02]  /*9180*/  ISETP.NE.AND P4, PT, R12, RZ, P4 ;  /* 0x000000ff0c00720c */ /* 0x008fe40002785270 */
[----:B----4-:R-:W-:Y:S02]  /*9190*/  ISETP.NE.AND P6, PT, R21, RZ, P6 ;  /* 0x000000ff1500720c */ /* 0x010fe400037c5270 */
[----:B------:R-:W-:-:S02]  /*91a0*/  ISETP.NE.AND P5, PT, R22, RZ, P5 ;  /* 0x000000ff1600720c */ /* 0x000fc40002fa5270 */
[----:B------:R-:W-:Y:S02]  /*91b0*/  SEL R3, RZ, 0x1, !P6 ;  /* 0x00000001ff037807 */ /* 0x000fe40007000000 */
[----:B------:R-:W-:Y:S02]  /*91c0*/  SEL R16, RZ, 0x1, !P4 ;  /* 0x00000001ff107807 */ /* 0x000fe40006000000 */
[----:B------:R-:W-:Y:S02]  /*91d0*/  ISETP.GE.U32.AND P6, PT, R0, c[0x0][0x168], PT ;  /* 0x00005a0000007a0c */ /* 0x000fe40003fc6070 */
[----:B------:R-:W-:Y:S02]  /*91e0*/  LOP3.LUT P4, RZ, R30, 0xff, RZ, 0xc0, !PT ;  /* 0x000000ff1eff7812 */ /* 0x000fe4000788c0ff */
[----:B------:R-:W-:Y:S02]  /*91f0*/  SEL R0, RZ, 0x1, !P5 ;  /* 0x00000001ff007807 */ /* 0x000fe40006800000 */
[----:B------:R-:W-:-:S02]  /*9200*/  ISETP.NE.AND P5, PT, R8, RZ, PT ;  /* 0x000000ff0800720c */ /* 0x000fc40003fa5270 */
[----:B------:R-:W-:Y:S02]  /*9210*/  ISETP.NE.AND P3, PT, R13, RZ, P3 ;  /* 0x000000ff0d00720c */ /* 0x000fe40001f65270 */
[----:B------:R-:W-:Y:S02]  /*9220*/  ISETP.NE.AND P4, PT, R23, RZ, P4 ;  /* 0x000000ff1700720c */ /* 0x000fe40002785270 */
[----:B------:R-:W-:Y:S02]  /*9230*/  SEL R7, RZ, 0x1, !P3 ;  /* 0x00000001ff077807 */ /* 0x000fe40005800000 */
[----:B------:R-:W-:Y:S02]  /*9240*/  LOP3.LUT P3, RZ, R31, 0xff, RZ, 0xc0, !PT ;  /* 0x000000ff1fff7812 */ /* 0x000fe4000786c0ff */
[----:B------:R-:W-:Y:S02]  /*9250*/  SEL R30, RZ, 0x1, !P4 ;  /* 0x00000001ff1e7807 */ /* 0x000fe40006000000 */
[----:B------:R-:W-:-:S02]  /*9260*/  ISETP.NE.AND P4, PT, R9, RZ, PT ;  /* 0x000000ff0900720c */ /* 0x000fc40003f85270 */
[----:B------:R-:W-:Y:S02]  /*9270*/  ISETP.NE.AND P1, PT, R8, RZ, P1 ;  /* 0x000000ff0800720c */ /* 0x000fe40000f25270 */
[----:B------:R-:W-:Y:S02]  /*9280*/  ISETP.NE.AND P2, PT, R14, RZ, P2 ;  /* 0x000000ff0e00720c */ /* 0x000fe40001745270 */
[----:B-----5:R-:W-:Y:S02]  /*9290*/  ISETP.NE.AND P3, PT, R24, RZ, P3 ;  /* 0x000000ff1800720c */ /* 0x020fe40001f65270 */
[----:B------:R-:W-:Y:S02]  /*92a0*/  SEL R29, RZ, 0x1, !P1 ;  /* 0x00000001ff1d7807 */ /* 0x000fe40004800000 */
[----:B------:R-:W-:Y:S02]  /*92b0*/  @P5 LOP3.LUT R36, R36, 0x200, RZ, 0xfc, !PT ;  /* 0x0000020024245812 */ /* 0x000fe400078efcff */
[----:B------:R-:W-:-:S02]  /*92c0*/  LOP3.LUT P1, RZ, R5, 0xff, RZ, 0xc0, !PT ;  /* 0x000000ff05ff7812 */ /* 0x000fc4000782c0ff */
[----:B------:R-:W-:Y:S02]  /*92d0*/  SEL R6, RZ, 0x1, !P2 ;  /* 0x00000001ff067807 */ /* 0x000fe40005000000 */
[----:B------:R-:W-:Y:S02]  /*92e0*/  LOP3.LUT P2, RZ, R32, 0xff, RZ, 0xc0, !PT ;  /* 0x000000ff20ff7812 */ /* 0x000fe4000784c0ff */
[----:B------:R-:W-:Y:S02]  /*92f0*/  SEL R31, RZ, 0x1, !P3 ;  /* 0x00000001ff1f7807 */ /* 0x000fe40005800000 */
[----:B------:R-:W-:Y:S02]  /*9300*/  ISETP.NE.AND P3, PT, R10, RZ, PT ;  /* 0x000000ff0a00720c */ /* 0x000fe40003f65270 */
[----:B------:R-:W-:Y:S02]  /*9310*/  ISETP.NE.AND P0, PT, R9, RZ, P0 ;  /* 0x000000ff0900720c */ /* 0x000fe40000705270 */
[----:B------:R-:W-:-:S02]  /*9320*/  LOP3.LUT R36, R36, 0xfffffeff, RZ, 0xc0, !PT ;  /* 0xfffffeff24247812 */ /* 0x000fc400078ec0ff */
[----:B------:R-:W-:Y:S02]  /*9330*/  ISETP.NE.AND P1, PT, R15, RZ, P1 ;  /* 0x000000ff0f00720c */ /* 0x000fe40000f25270 */
[----:B------:R-:W-:Y:S02]  /*9340*/  ISETP.NE.AND P2, PT, R25, RZ, P2 ;  /* 0x000000ff1900720c */ /* 0x000fe40001745270 */
        /* <DEDUP_REMOVED lines=8> */
[----:B------:R-:W-:Y:S02]  /*93d0*/  ISETP.NE.AND P0, PT, R20, RZ, P0 ;  /* 0x000000ff1400720c */ /* 0x000fe40000705270 */
[----:B------:R-:W-:-:S02]  /*93e0*/  ISETP.NE.AND P1, PT, R26, RZ, P1 ;  /* 0x000000ff1a00720c */ /* 0x000fc40000f25270 */
[----:B------:R-:W-:Y:S02]  /*93f0*/  @P3 LOP3.LUT R36, R36, 0x80, RZ, 0xfc, !PT ;  /* 0x0000008024243812 */ /* 0x000fe400078efcff */
[----:B------:R-:W-:Y:S02]  /*9400*/  SEL R4, RZ, 0x1, !P0 ;  /* 0x00000001ff047807 */ /* 0x000fe40004000000 */
[----:B------:R-:W-:Y:S02]  /*9410*/  LOP3.LUT P0, RZ, R34, 0xff, RZ, 0xc0, !PT ;  /* 0x000000ff22ff7812 */ /* 0x000fe4000780c0ff */
[----:B------:R-:W-:Y:S02]  /*9420*/  SEL R33, RZ, 0x1, !P1 ;  /* 0x00000001ff217807 */ /* 0x000fe40004800000 */
[----:B------:R-:W-:Y:S02]  /*9430*/  ISETP.NE.AND P1, PT, R12, RZ, PT ;  /* 0x000000ff0c00720c */ /* 0x000fe40003f25270 */
[----:B------:R-:W-:-:S02]  /*9440*/  LOP3.LUT R36, R36, 0xffffffbf, RZ, 0xc0, !PT ;  /* 0xffffffbf24247812 */ /* 0x000fc400078ec0ff */
[----:B------:R-:W-:Y:S02]  /*9450*/  ISETP.NE.AND P0, PT, R27, RZ, P0 ;  /* 0x000000ff1b00720c */ /* 0x000fe40000705270 */
        /* <DEDUP_REMOVED lines=28> */
.L_x_6894:
        /* <DEDUP_REMOVED lines=36> */
.L_x_6893:
[----:B------:R-:W-:Y:S05]  /*9860*/  BSYNC B0 ;  /* 0x0000000000007941 */ /* 0x000fea0003800000 */
.L_x_6892:
        /* <DEDUP_REMOVED lines=71> */
.L_x_6897:
[----:B------:R-:W-:Y:S05]  /*9ce0*/  BSYNC B0 ;  /* 0x0000000000007941 */ /* 0x000fea0003800000 */
.L_x_6896:
        /* <DEDUP_REMOVED lines=71> */
.L_x_6899:
[----:B------:R-:W-:Y:S05]  /*a160*/  BSYNC B0 ;  /* 0x0000000000007941 */ /* 0x000fea0003800000 */
.L_x_6898:
        /* <DEDUP_REMOVED lines=29> */
.L_x_6874:
        /* <DEDUP_REMOVED lines=38> */
.L_x_6903:
        /* <DEDUP_REMOVED lines=31> */
[----:B----4-:R-:W-:Y:S02]  /*a790*/  ISETP.NE.AND P6, PT, R13, RZ, P6 ;  /* 0x000000ff0d00720c */ /* 0x010fe400037c5270 */
[----:B---3--:R-:W-:Y:S02]  /*a7a0*/  ISETP.NE.AND P4, PT, R8, RZ, P4 ;  /* 0x000000ff0800720c */ /* 0x008fe40002785270 */
        /* <DEDUP_REMOVED lines=72> */
.L_x_6902:
        /* <DEDUP_REMOVED lines=36> */
.L_x_6901:
[----:B------:R-:W-:Y:S05]  /*ae70*/  BSYNC B0 ;  /* 0x0000000000007941 */ /* 0x000fea0003800000 */
.L_x_6900:
        /* <DEDUP_REMOVED lines=67> */
.L_x_6905:
[----:B------:R-:W-:Y:S05]  /*b2b0*/  BSYNC B0 ;  /* 0x0000000000007941 */ /* 0x000fea0003800000 */
.L_x_6904:
        /* <DEDUP_REMOVED lines=71> */
.L_x_6907:
[----:B------:R-:W-:Y:S05]  /*b730*/  BSYNC B0 ;  /* 0x0000000000007941 */ /* 0x000fea0003800000 */
.L_x_6906:
        /* <DEDUP_REMOVED lines=28> */
.L_x_6859:
[----:B------:R-:W-:Y:S05]  /*b900*/  BSYNC B6 ;  /* 0x0000000000067941 */ /* 0x000fea0003800000 */
.L_x_6858:
        /* <DEDUP_REMOVED lines=11> */
[----:B0----5:R-:W-:-:S04]  /*b9c0*/  IMAD.U32 R4, RZ, RZ, UR4 ;  /* 0x00000004ff047e24 */ /* 0x021fc8000f8e00ff */
.L_x_6911:
        /* <DEDUP_REMOVED lines=31> */
.L_x_6910:
[----:B------:R-:W-:Y:S05]  /*bbc0*/  BSYNC B0 ;  /* 0x0000000000007941 */ /* 0x000fea0003800000 */
.L_x_6909:
[----:B------:R-:W-:Y:S01]  /*bbd0*/  IMAD.MOV.U32 R4, RZ, RZ, R7 ;  /* 0x000000ffff047224 */ /* 0x000fe200078e0007 */
[----:B------:R-:W-:Y:S05]  /*bbe0*/  @P3 BRA `(.L_x_6911) ;  /* 0xfffffde000003947 */ /* 0x000fea000383ffff */
.L_x_6908:
[----:B0-----:R-:W-:-:S13]  /*bbf0*/  ISETP.NE.AND P0, PT, RZ, c[0x0][0x17c], PT ;  /* 0x00005f00ff007a0c */ /* 0x001fda0003f05270 */
[----:B------:R-:W-:Y:S05]  /*bc00*/  @!P0 BRA `(.L_x_6912) ;  /* 0x0000054000008947 */ /* 0x000fea0003800000 */
[----:B------:R-:W-:Y:S01]  /*bc10*/  IMAD.MOV.U32 R3, RZ, RZ, c[0x0][0x0] ;  /* 0x00000000ff037624 */ /* 0x000fe200078e00ff */
[----:B------:R-:W-:-:S04]  /*bc20*/  MOV R0, c[0x0][0x0] ;  /* 0x0000000000007a02 */ /* 0x000fc80000000f00 */
        /* <DEDUP_REMOVED lines=13> */
.L_x_6916:
        /* <DEDUP_REMOVED lines=29> */
.L_x_6915:
[----:B------:R-:W-:Y:S05]  /*bed0*/  BSYNC B0 ;  /* 0x0000000000007941 */ /* 0x000fea0003800000 */
.L_x_6914:
[----:B------:R-:W-:-:S04]  /*bee0*/  SHF.R.S32.HI R3, RZ, 0x1, R3 ;  /* 0x00000001ff037819 */ /* 0x000fc80000011403 */
[----:B------:R-:W-:-:S13]  /*bef0*/  ISETP.GE.AND P0, PT, R3, 0x20, PT ;  /* 0x000000200300780c */ /* 0x000fda0003f06270 */
[----:B------:R-:W-:Y:S05]  /*bf00*/  @P0 BRA `(.L_x_6916) ;  /* 0xfffffdf000000947 */ /* 0x000fea000383ffff */
[----:B------:R-:W-:-:S05]  /*bf10*/  IMAD.MOV.U32 R0, RZ, RZ, 0x20 ;  /* 0x00000020ff007424 */ /* 0x000fca00078e00ff */
.L_x_6913:
[----:B0-----:R-:W-:Y:S01]  /*bf20*/  ISETP.GE.AND P0, PT, R0, 0x2, PT ;  /* 0x000000020000780c */ /* 0x001fe20003f06270 */
[----:B------:R-:W-:Y:S01]  /*bf30*/  WARPSYNC 0xffffffff ;  /* 0xffffffff00007948 */ /* 0x000fe20003800000 */
[----:B------:R-:W-:Y:S11]  /*bf40*/  BAR.SYNC.DEFER_BLOCKING 0x0 ;  /* 0x0000000000007b1d */ /* 0x000ff60000010000 */
[----:B------:R-:W-:Y:S05]  /*bf50*/  @!P0 BRA `(.L_x_6912) ;  /* 0x000001f000008947 */ /* 0x000fea0003800000 */
[----:B------:R-:W-:Y:S02]  /*bf60*/  IMAD.MOV.U32 R3, RZ, RZ, 0x1 ;  /* 0x00000001ff037424 */ /* 0x000fe400078e00ff */
.L_x_6917:
        /* <DEDUP_REMOVED lines=30> */
.L_x_6912:
[----:B------:R-:W-:Y:S01]  /*c150*/  ISETP.NE.AND P1, PT, RZ, c[0x0][0x338], PT ;  /* 0x0000ce00ff007a0c */ /* 0x000fe20003f25270 */
[----:B-----5:R-:W-:-:S02]  /*c160*/  IMAD.MOV.U32 R23, RZ, RZ, RZ ;  /* 0x000000ffff177224 */ /* 0x020fc400078e00ff */
        /* <DEDUP_REMOVED lines=202> */
.L_x_6918:
        /* <DEDUP_REMOVED lines=200> */
.L_x_6919:
        /* <DEDUP_REMOVED lines=202> */
.L_x_6920:
        /* <DEDUP_REMOVED lines=200> */
.L_x_6921:
        /* <DEDUP_REMOVED lines=215> */
.L_x_6923:
        /* <DEDUP_REMOVED lines=200> */
.L_x_6924:
        /* <DEDUP_REMOVED lines=202> */
.L_x_6925:
        /* <DEDUP_REMOVED lines=200> */
.L_x_6926:
        /* <DEDUP_REMOVED lines=11> */
.L_x_6928:
[----:B------:R-:W-:Y:S05]  /*12770*/  BSYNC B0 ;  /* 0x0000000000007941 */ /* 0x000fea0003800000 */
.L_x_6927:
        /* <DEDUP_REMOVED lines=15> */
.L_x_6930:
[----:B------:R-:W-:Y:S05]  /*12870*/  BSYNC B0 ;  /* 0x0000000000007941 */ /* 0x000fea0003800000 */
.L_x_6929:
        /* <DEDUP_REMOVED lines=31> */
.L_x_6932:
[----:B------:R-:W-:Y:S05]  /*12a70*/  BSYNC B0 ;  /* 0x0000000000007941 */ /* 0x000fea0003800000 */
.L_x_6931:
        /* <DEDUP_REMOVED lines=26> */
.L_x_6937:
        /* <DEDUP_REMOVED lines=23> */
.L_x_6936:
[----:B------:R-:W-:Y:S05]  /*12d90*/  BSYNC B1 ;  /* 0x0000000000017941 */ /* 0x000fea0003800000 */
.L_x_6935:
[----:B------:R-:W-:Y:S05]  /*12da0*/  BRA `(.L_x_6938) ;  /* 0x0000020000007947 */ /* 0x000fea0003800000 */
.L_x_6934:
        /* <DEDUP_REMOVED lines=9> */
.L_x_6939:
        /* <DEDUP_REMOVED lines=23> */
.L_x_6938:
[----:B------:R-:W-:Y:S05]  /*12fb0*/  BSYNC B0 ;  /* 0x0000000000007941 */ /* 0x000fea0003800000 */
.L_x_6933:
        /* <DEDUP_REMOVED lines=11> */
.L_x_6943:
        /* <DEDUP_REMOVED lines=30> */
.L_x_6942:
[----:B------:R-:W-:Y:S05]  /*13250*/  BSYNC B0 ;  /* 0x0000000000007941 */ /* 0x000fea0003800000 */
.L_x_6941:
[----:B------:R-:W-:Y:S01]  /*13260*/  MOV R6, R10 ;  /* 0x0000000a00067202 */ /* 0x000fe20000000f00 */
[----:B------:R-:W-:Y:S05]  /*13270*/  @P4 BRA `(.L_x_6943) ;  /* 0xfffffdf000004947 */ /* 0x000fea000383ffff */
.L_x_6940:
        /* <DEDUP_REMOVED lines=15> */
.L_x_6948:
        /* <DEDUP_REMOVED lines=28> */
.L_x_6947:
[----:B------:R-:W-:Y:S05]  /*13530*/  BSYNC B0 ;  /* 0x0000000000007941 */ /* 0x000fea0003800000 */
.L_x_6946:
[----:B------:R-:W-:-:S04]  /*13540*/  SHF.R.S32.HI R7, RZ, 0x1, R7 ;  /* 0x00000001ff077819 */ /* 0x000fc80000011407 */
[----:B------:R-:W-:-:S13]  /*13550*/  ISETP.GE.AND P0, PT, R7, 0x20, PT ;  /* 0x000000200700780c */ /* 0x000fda0003f06270 */
[----:B------:R-:W-:Y:S05]  /*13560*/  @P0 BRA `(.L_x_6948) ;  /* 0xfffffe0000000947 */ /* 0x000fea000383ffff */
[----:B------:R-:W-:-:S04]  /*13570*/  IMAD.MOV.U32 R6, RZ, RZ, 0x20 ;  /* 0x00000020ff067424 */ /* 0x000fc800078e00ff */
.L_x_6945:
[----:B------:R-:W-:Y:S01]  /*13580*/  BAR.SYNC.DEFER_BLOCKING 0x0 ;  /* 0x0000000000007b1d */ /* 0x000fe20000010000 */
[----:B------:R-:W-:-:S13]  /*13590*/  ISETP.GE.AND P0, PT, R6, 0x2, PT ;  /* 0x000000020600780c */ /* 0x000fda0003f06270 */
[----:B------:R-:W-:Y:S05]  /*135a0*/  @!P0 BRA `(.L_x_6944) ;  /* 0x000001e000008947 */ /* 0x000fea0003800000 */
[----:B------:R-:W-:Y:S02]  /*135b0*/  HFMA2.MMA R3, -RZ, RZ, 0, 5.9604644775390625e-08 ;  /* 0x00000001ff037435 */ /* 0x000fe400000001ff */
.L_x_6949:
        /* <DEDUP_REMOVED lines=29> */
.L_x_6944:
        /* <DEDUP_REMOVED lines=25> */
.L_x_6951:
        /* <DEDUP_REMOVED lines=24> */
.L_x_6953:
        /* <DEDUP_REMOVED lines=26> */
.L_x_6954:
        /* <DEDUP_REMOVED lines=26> */
.L_x_6955:
        /* <DEDUP_REMOVED lines=26> */
.L_x_6956:
[----:B------:R-:W-:Y:S02]  /*13f80*/  IADD3 R16, P1, R16, c[0x0][0x538], RZ ;  /* 0x00014e0010107a10 */ /* 0x000fe40007f3e0ff */
[----:B------:R-:W-:Y:S02]  /*13f90*/  LOP3.LUT P0, RZ, R18, 0xff, RZ, 0xc0, !PT ;  /* 0x000000ff12ff7812 */ /* 0x000fe4000780c0ff */
[----:B------:R-:W-:Y:S02]  /*13fa0*/  IADD3.X R17, RZ, c[0x0][0x53c], RZ, P1, !PT ;  /* 0x00014f00ff117a10 */ /* 0x000fe40000ffe4ff */
[----:B0-----:R-:W-:-:S05]  /*13fb0*/  SEL R3, RZ, 0x1, !P0 ;  /* 0x00000001ff037807 */ /* 0x001fca0004000000 */
[----:B------:R-:W-:Y:S01]  /*13fc0*/  STG.E.U8 [R16.64], R3 ;  /* 0x0000000310007986 */ /* 0x000fe2000c101124 */
[----:B------:R-:W-:Y:S05]  /*13fd0*/  EXIT ;  /* 0x000000000000794d */ /* 0x000fea0003800000 */
.L_x_6952:
[----:B------:R-:W-:Y:S04]  /*13fe0*/  STG.E.U8 [R4.64], R27 ;  /* 0x0000001b04007986 */ /* 0x000fe8000c101124 */
[----:B------:R-:W-:Y:S04]  /*13ff0*/  STG.E.U8 [R4.64+0x1], R24 ;  /* 0x0000011804007986 */ /* 0x000fe8000c101124 */
[----:B------:R-:W-:Y:S04]  /*14000*/  STG.E.U8 [R4.64+0x2], R19 ;  /* 0x0000021304007986 */ /* 0x000fe8000c101124 */
[----:B------:R-:W-:Y:S01]  /*14010*/  STG.E.U8 [R4.64+0x3], R18 ;  /* 0x0000031204007986 */ /* 0x000fe2000c101124 */
[----:B------:R-:W-:Y:S05]  /*14020*/  EXIT ;  /* 0x000000000000794d */ /* 0x000fea0003800000 */
.L_x_6950:
        /* <DEDUP_REMOVED lines=55> */
.L_x_6958:
        /* <DEDUP_REMOVED lines=26> */
.L_x_6959:
        /* <DEDUP_REMOVED lines=26> */
.L_x_6960:
        /* <DEDUP_REMOVED lines=8> */
[----:B------:R-:W-:Y:S01]  /*14760*/  IMAD.MOV.U32 R4, RZ, RZ, c[0x4][0x640] ;  /* 0x01019000ff047624 */ /* 0x000fe200078e00ff */
[----:B------:R-:W-:Y:S01]  /*14770*/  MOV R11, c[0x4][0x8c] ;  /* 0x01002300000b7a02 */ /* 0x000fe20000000f00 */
[----:B------:R-:W-:Y:S01]  /*14780*/  IMAD.MOV.U32 R5, RZ, RZ, c[0x4][0x644] ;  /* 0x01019100ff057624 */ /* 0x000fe200078e00ff */
[----:B0-----:R0:W1:Y:S01]  /*14790*/  LDC.64 R2, c[0x4][R0] ;  /* 0x0100000000027b82 */ /* 0x0010620000000a00 */
        /* <DEDUP_REMOVED lines=14> */
.L_x_6961:
[----:B------:R-:W-:Y:S02]  /*14880*/  IADD3 R16, P1, R16, c[0x0][0x538], RZ ;  /* 0x00014e0010107a10 */ /* 0x000fe40007f3e0ff */
[----:B------:R-:W-:-:S03]  /*14890*/  LOP3.LUT P0, RZ, R18, 0xff, RZ, 0xc0, !PT ;  /* 0x000000ff12ff7812 */ /* 0x000fc6000780c0ff */
[----:B------:R-:W-:Y:S01]  /*148a0*/  IMAD.X R17, RZ, RZ, c[0x0][0x53c], P1 ;  /* 0x00014f00ff117624 */ /* 0x000fe200008e06ff */
[----:B0-----:R-:W-:-:S05]  /*148b0*/  SEL R3, RZ, 0x1, !P0 ;  /* 0x00000001ff037807 */ /* 0x001fca0004000000 */
[----:B------:R-:W-:Y:S01]  /*148c0*/  STG.E.U8 [R16.64], R3 ;  /* 0x0000000310007986 */ /* 0x000fe2000c101124 */
[----:B------:R-:W-:Y:S05]  /*148d0*/  EXIT ;  /* 0x000000000000794d */ /* 0x000fea0003800000 */
.L_x_6957:
        /* <DEDUP_REMOVED lines=13> */
.L_x_6922:
        /* <DEDUP_REMOVED lines=32> */
.L_x_6963:
        /* <DEDUP_REMOVED lines=24> */
.L_x_6965:
        /* <DEDUP_REMOVED lines=8> */
[----:B------:R-:W-:Y:S01]  /*14db0*/  IMAD.MOV.U32 R4, RZ, RZ, c[0x4][0x640] ;  /* 0x01019000ff047624 */ /* 0x000fe200078e00ff */
[----:B------:R-:W-:Y:S01]  /*14dc0*/  MOV R11, c[0x4][0x8c] ;  /* 0x01002300000b7a02 */ /* 0x000fe20000000f00 */
[----:B------:R-:W-:-:S02]  /*14dd0*/  IMAD.MOV.U32 R5, RZ, RZ, c[0x4][0x644] ;  /* 0x01019100ff057624 */ /* 0x000fc400078e00ff */
[----:B------:R-:W-:Y:S01]  /*14de0*/  IMAD.MOV.U32 R6, RZ, RZ, c[0x4][0x630] ;  /* 0x01018c00ff067624 */ /* 0x000fe200078e00ff */
[----:B------:R-:W0:Y:S01]  /*14df0*/  LDC.64 R2, c[0x4][R2] ;  /* 0x0100000002027b82 */ /* 0x000e220000000a00 */
        /* <DEDUP_REMOVED lines=13> */
.L_x_6966:
        /* <DEDUP_REMOVED lines=26> */
.L_x_6967:
        /* <DEDUP_REMOVED lines=9> */
[----:B------:R-:W-:Y:S01]  /*15100*/  MOV R4, c[0x4][0x640] ;  /* 0x0101900000047a02 */ /* 0x000fe20000000f00 */
[----:B------:R-:W-:Y:S01]  /*15110*/  IMAD.MOV.U32 R5, RZ, RZ, c[0x4][0x644] ;  /* 0x01019100ff057624 */ /* 0x000fe200078e00ff */
        /* <DEDUP_REMOVED lines=15> */
.L_x_6968:
[----:B------:R-:W-:Y:S02]  /*15210*/  IADD3 R22, P1, R22, c[0x0][0x538], RZ ;  /* 0x00014e0016167a10 */ /* 0x000fe40007f3e0ff */
[----:B------:R-:W-:-:S03]  /*15220*/  LOP3.LUT P0, RZ, R18, 0xff, RZ, 0xc0, !PT ;  /* 0x000000ff12ff7812 */ /* 0x000fc6000780c0ff */
[----:B------:R-:W-:Y:S01]  /*15230*/  IMAD.X R23, RZ, RZ, c[0x0][0x53c], P1 ;  /* 0x00014f00ff177624 */ /* 0x000fe200008e06ff */
[----:B0-----:R-:W-:-:S05]  /*15240*/  SEL R3, RZ, 0x1, !P0 ;  /* 0x00000001ff037807 */ /* 0x001fca0004000000 */
[----:B------:R-:W-:Y:S01]  /*15250*/  STG.E.U8 [R22.64], R3 ;  /* 0x0000000316007986 */ /* 0x000fe2000c101124 */
[----:B------:R-:W-:Y:S05]  /*15260*/  EXIT ;  /* 0x000000000000794d */ /* 0x000fea0003800000 */
.L_x_6964:
[----:B------:R-:W-:Y:S04]  /*15270*/  STG.E.U8 [R4.64], R27 ;  /* 0x0000001b04007986 */ /* 0x000fe8000c101124 */
[----:B------:R-:W-:Y:S04]  /*15280*/  STG.E.U8 [R4.64+0x1], R24 ;  /* 0x0000011804007986 */ /* 0x000fe8000c101124 */
[----:B------:R-:W-:Y:S04]  /*15290*/  STG.E.U8 [R4.64+0x2], R19 ;  /* 0x0000021304007986 */ /* 0x000fe8000c101124 */
[----:B------:R-:W-:Y:S01]  /*152a0*/  STG.E.U8 [R4.64+0x3], R18 ;  /* 0x0000031204007986 */ /* 0x000fe2000c101124 */
[----:B------:R-:W-:Y:S05]  /*152b0*/  EXIT ;  /* 0x000000000000794d */ /* 0x000fea0003800000 */
.L_x_6962:
        /* <DEDUP_REMOVED lines=55> */
.L_x_6970:
        /* <DEDUP_REMOVED lines=26> */
.L_x_6971:
        /* <DEDUP_REMOVED lines=26> */
.L_x_6972:
        /* <DEDUP_REMOVED lines=26> */
.L_x_6973:
[----:B------:R-:W-:Y:S02]  /*15b10*/  IADD3 R22, P1, R22, c[0x0][0x538], RZ ;  /* 0x00014e0016167a10 */ /* 0x000fe40007f3e0ff */
[----:B------:R-:W-:-:S03]  /*15b20*/  LOP3.LUT P0, RZ, R18, 0xff, RZ, 0xc0, !PT ;  /* 0x000000ff12ff7812 */ /* 0x000fc6000780c0ff */
[----:B------:R-:W-:Y:S01]  /*15b30*/  IMAD.X R23, RZ, RZ, c[0x0][0x53c], P1 ;  /* 0x00014f00ff177624 */ /* 0x000fe200008e06ff */
[----:B0-----:R-:W-:-:S05]  /*15b40*/  SEL R3, RZ, 0x1, !P0 ;  /* 0x00000001ff037807 */ /* 0x001fca0004000000 */
[----:B------:R-:W-:Y:S01]  /*15b50*/  STG.E.U8 [R22.64], R3 ;  /* 0x0000000316007986 */ /* 0x000fe2000c101124 */
[----:B------:R-:W-:Y:S05]  /*15b60*/  EXIT ;  /* 0x000000000000794d */ /* 0x000fea0003800000 */
.L_x_6969:
        /* <DEDUP_REMOVED lines=13> */
.L_x_6974:
        /* <DEDUP_REMOVED lines=12> */
.L_x_7678:


//--------------------- .text._ZN2at6native13reduce_kernelILi512ELi1ENS0_8ReduceOpIaNS0_14func_wrapper_tIbZZZNS0_15and_kernel_cudaERNS_14TensorIteratorEENKUlvE_clEvENKUlvE0_clEvEUlbaE_EEjbLi4ELi4EEEEEvT1_ --------------------------
	.section	.text._ZN2at6native13reduce_kernelILi512ELi1ENS0_8ReduceOpIaNS0_14func_wrapper_tIbZZZNS0_15and_kernel_cudaERNS_14TensorIteratorEENKUlvE_clEvENKUlvE0_clEvEUlbaE_EEjbLi4ELi4EEEEEvT1_,"ax",@progbits
	.sectioninfo	@"SHI_REGISTERS=26"
	.align	128
        .global         _ZN2at6native13reduce_kernelILi512ELi1ENS0_8ReduceOpIaNS0_14func_wrapper_tIbZZZNS0_15and_kernel_cudaERNS_14TensorIteratorEENKUlvE_clEvENKUlvE0_clEvEUlbaE_EEjbLi4ELi4EEEEEvT1_
        .type           _ZN2at6native13reduce_kernelILi512ELi1ENS0_8ReduceOpIaNS0_14func_wrapper_tIbZZZNS0_15and_kernel_cudaERNS_14TensorIteratorEENKUlvE_clEvENKUlvE0_clEvEUlbaE_EEjbLi4ELi4EEEEEvT1_,@function
        .size           _ZN2at6native13reduce_kernelILi512ELi1ENS0_8ReduceOpIaNS0_14func_wrapper_tIbZZZNS0_15and_kernel_cudaERNS_14TensorIteratorEENKUlvE_clEvENKUlvE0_clEvEUlbaE_EEjbLi4ELi4EEEEEvT1_,(.L_x_7679 - _ZN2at6native13reduce_kernelILi512ELi1ENS0_8ReduceOpIaNS0_14func_wrapper_tIbZZZNS0_15and_kernel_cudaERNS_14TensorIteratorEENKUlvE_clEvENKUlvE0_clEvEUlbaE_EEjbLi4ELi4EEEEEvT1_)
        .other          _ZN2at6native13reduce_kernelILi512ELi1ENS0_8ReduceOpIaNS0_14func_wrapper_tIbZZZNS0_15and_kernel_cudaERNS_14TensorIteratorEENKUlvE_clEvENKUlvE0_clEvEUlbaE_EEjbLi4ELi4EEEEEvT1_,@"STO_CUDA_ENTRY STV_DEFAULT"
_ZN2at6native13reduce_kernelILi512ELi1ENS0_8ReduceOpIaNS0_14func_wrapper_tIbZZZNS0_15and_kernel_cudaERNS_14TensorIteratorEENKUlvE_clEvENKUlvE0_clEvEUlbaE_EEjbLi4ELi4EEEEEvT1_:
.text._ZN2at6native13reduce_kernelILi512ELi1ENS0_8ReduceOpIaNS0_14func_wrapper_tIbZZZNS0_15and_kernel_cudaERNS_14TensorIteratorEENKUlvE_clEvENKUlvE0_clEvEUlbaE_EEjbLi4ELi4EEEEEvT1_:
        /* <DEDUP_REMOVED lines=208> */
.L_x_6975:
        /* <DEDUP_REMOVED lines=41> */
.L_x_6984:
[----:B------:R-:W-:Y:S05]  /*0f90*/  BSYNC B3 ;  /* 0x0000000000037941 */ /* 0x000fea0003800000 */
.L_x_6983:
        /* <DEDUP_REMOVED lines=12> */
.L_x_6982:
[----:B------:R-:W-:Y:S05]  /*1060*/  BSYNC B2 ;  /* 0x0000000000027941 */ /* 0x000fea0003800000 */
.L_x_6981:
[----:B------:R-:W-:Y:S02]  /*1070*/  IADD3 R21, P0, P1, R21, 0x4, R8 ;  /* 0x0000000415157810 */ /* 0x000fe4000791e008 */
[----:B------:R-:W-:Y:S02]  /*1080*/  IADD3 R5, R12, c[0x0][0x168], RZ ;  /* 0x00005a000c057a10 */ /* 0x000fe40007ffe0ff */
[----:B------:R-:W-:Y:S02]  /*1090*/  IADD3.X R10, R10, RZ, R9, P0, P1 ;  /* 0x000000ff0a0a7210 */ /* 0x000fe400007e2409 */
[----:B------:R-:W-:Y:S02]  /*10a0*/  IADD3 R5, R5, -0x4, RZ ;  /* 0xfffffffc05057810 */ /* 0x000fe40007ffe0ff */
.L_x_6980:
[----:B------:R-:W-:Y:S05]  /*10b0*/  BSYNC B1 ;  /* 0x0000000000017941 */ /* 0x000fea0003800000 */
.L_x_6979:
        /* <DEDUP_REMOVED lines=13> */
.L_x_6987:
        /* <DEDUP_REMOVED lines=22> */
.L_x_6986:
[----:B------:R-:W-:Y:S05]  /*12f0*/  BSYNC B1 ;  /* 0x0000000000017941 */ /* 0x000fea0003800000 */
.L_x_6985:
        /* <DEDUP_REMOVED lines=8> */
.L_x_6989:
[----:B------:R-:W-:Y:S05]  /*1380*/  BSYNC B1 ;  /* 0x0000000000017941 */ /* 0x000fea0003800000 */
.L_x_6988:
        /* <DEDUP_REMOVED lines=14> */
.L_x_6991:
[----:B------:R-:W-:Y:S05]  /*1470*/  BSYNC B1 ;  /* 0x0000000000017941 */ /* 0x000fea0003800000 */
.L_x_6990:
        /* <DEDUP_REMOVED lines=8> */
.L_x_6978:
        /* <DEDUP_REMOVED lines=21> */
.L_x_7002:
        /* <DEDUP_REMOVED lines=212> */
.L_x_6997:
[----:B------:R-:W-:-:S04]  /*2390*/  IADD3 R2, P0, P1, R2, c[0x0][0x530], R21 ;  /* 0x00014c0002027a10 */ /* 0x000fc8000791e015 */
[----:B------:R-:W-:-:S05]  /*23a0*/  IADD3.X R3, RZ, c[0x0][0x534], R10, P0, P1 ;  /* 0x00014d00ff037a10 */ /* 0x000fca00007e240a */
[----:B------:R0:W5:Y:S01]  /*23b0*/  LDG.E.U8 R5, [R2.64] ;  /* 0x0000002402057981 */ /* 0x000162000c1e1100 */
        /* <DEDUP_REMOVED lines=221> */
.L_x_6998:
[----:B0-----:R-:W-:-:S04]  /*3190*/  IADD3 R2, P0, P1, R0, c[0x0][0x530], R21 ;  /* 0x00014c0000027a10 */ /* 0x001fc8000791e015 */
        /* <DEDUP_REMOVED lines=225> */
.L_x_6999:
[----:B------:R-:W-:-:S04]  /*3fb0*/  IADD3 R12, P0, P1, R12, c[0x0][0x530], R21 ;  /* 0x00014c000c0c7a10 */ /* 0x000fc8000791e015 */
[----:B------:R-:W-:-:S05]  /*3fc0*/  IADD3.X R13, RZ, c[0x0][0x534], R10, P0, P1 ;  /* 0x00014d00ff0d7a10 */ /* 0x000fca00007e240a */
[----:B------:R1:W5:Y:S01]  /*3fd0*/  LDG.E.U8 R0, [R12.64] ;  /* 0x000000240c007981 */ /* 0x000362000c1e1100 */
        /* <DEDUP_REMOVED lines=221> */
.L_x_7000:
[----:B------:R-:W-:-:S04]  /*4db0*/  IADD3 R14, P0, P1, R14, c[0x0][0x530], R21 ;  /* 0x00014c000e0e7a10 */ /* 0x000fc8000791e015 */
[----:B------:R-:W-:-:S05]  /*4dc0*/  IADD3.X R15, RZ, c[0x0][0x534], R10, P0, P1 ;  /* 0x00014d00ff0f7a10 */ /* 0x000fca00007e240a */
[----:B------:R-:W2:Y:S01]  /*4dd0*/  LDG.E.U8 R14, [R14.64] ;  /* 0x000000240e0e7981 */ /* 0x000ea2000c1e1100 */
[----:B------:R-:W-:Y:S02]  /*4de0*/  IADD3 R11, R11, c[0x0][0x170], RZ ;  /* 0x00005c000b0b7a10 */ /* 0x000fe40007ffe0ff */
[----:B0-----:R-:W-:Y:S02]  /*4df0*/  MOV R2, c[0x0][0x170] ;  /* 0x00005c0000027a02 */ /* 0x001fe40000000f00 */
[----:B------:R-:W-:Y:S02]  /*4e00*/  LOP3.LUT P1, RZ, R6, 0xff, RZ, 0xc0, !PT ;  /* 0x000000ff06ff7812 */ /* 0x000fe4000782c0ff */
[----:B------:R-:W-:Y:S01]  /*4e10*/  LOP3.LUT P2, RZ, R7, 0xff, RZ, 0xc0, !PT ;  /* 0x000000ff07ff7812 */ /* 0x000fe2000784c0ff */
[----:B------:R-:W-:Y:S01]  /*4e20*/  IMAD R2, R2, 0x3, R11 ;  /* 0x0000000302027824 */ /* 0x000fe200078e020b */
[----:B-----5:R-:W-:Y:S02]  /*4e30*/  PRMT R3, R5, 0x9910, RZ ;  /* 0x0000991005037816 */ /* 0x020fe400000000ff */
[----:B------:R-:W-:-:S02]  /*4e40*/  PRMT R6, R4, 0x9910, RZ ;  /* 0x0000991004067816 */ /* 0x000fc400000000ff */
[----:B------:R-:W-:Y:S02]  /*4e50*/  ISETP.GE.U32.AND P5, PT, R2, c[0x0][0x168], PT ;  /* 0x00005a0002007a0c */ /* 0x000fe40003fa6070 */
[----:B------:R-:W-:Y:S02]  /*4e60*/  PRMT R7, R0, 0x9910, RZ ;  /* 0x0000991000077816 */ /* 0x000fe400000000ff */
        /* <DEDUP_REMOVED lines=12> */
.L_x_7001:
[----:B------:R-:W-:Y:S05]  /*4f30*/  BSYNC B2 ;  /* 0x0000000000027941 */ /* 0x000fea0003800000 */
.L_x_6996:
[----:B------:R-:W-:Y:S02]  /*4f40*/  PRMT R3, R14, 0x7610, R3 ;  /* 0x000076100e037816 */ /* 0x000fe40000000003 */
.L_x_6995:
[----:B------:R-:W-:Y:S05]  /*4f50*/  BSYNC B1 ;  /* 0x0000000000017941 */ /* 0x000fea0003800000 */
.L_x_6994:
        /* <DEDUP_REMOVED lines=205> */
.L_x_7005:
[----:B------:R-:W-:-:S04]  /*5c30*/  IADD3 R18, P2, P3, R18, c[0x0][0x530], R21 ;  /* 0x00014c0012127a10 */ /* 0x000fc80007b5e015 */
[----:B------:R-:W-:-:S05]  /*5c40*/  IADD3.X R19, RZ, c[0x0][0x534], R10, P2, P3 ;  /* 0x00014d00ff137a10 */ /* 0x000fca00017e640a */
[----:B------:R0:W5:Y:S01]  /*5c50*/  LDG.E.U8 R5, [R18.64] ;  /* 0x0000002412057981 */ /* 0x000162000c1e1100 */
[----:B------:R-:W-:-:S04]  /*5c60*/  IADD3 R15, R11, c[0x0][0x170], RZ ;  /* 0x00005c000b0f7a10 */ /* 0x000fc80007ffe0ff */
[----:B------:R-:W-:-:S13]  /*5c70*/  ISETP.GE.U32.AND P2, PT, R15, c[0x0][0x168], PT ;  /* 0x00005a000f007a0c */ /* 0x000fda0003f46070 */
[----:B------:R-:W-:Y:S05]  /*5c80*/  @P2 BRA `(.L_x_7004) ;  /* 0x0000267000002947 */ /* 0x000fea0003800000 */
[----:B0-----:R-:W-:Y:S01]  /*5c90*/  HFMA2.MMA R4, -RZ, RZ, 0, 0 ;  /* 0x00000000ff047435 */ /* 0x001fe200000001ff */
        /* <DEDUP_REMOVED lines=199> */
.L_x_7006:
[----:B-1----:R-:W-:-:S04]  /*6910*/  IADD3 R12, P2, P3, R4, c[0x0][0x530], R21 ;  /* 0x00014c00040c7a10 */ /* 0x002fc80007b5e015 */
[----:B------:R-:W-:-:S05]  /*6920*/  IADD3.X R13, RZ, c[0x0][0x534], R10, P2, P3 ;  /* 0x00014d00ff0d7a10 */ /* 0x000fca00017e640a */
[----:B------:R0:W5:Y:S01]  /*6930*/  LDG.E.U8 R4, [R12.64] ;  /* 0x000000240c047981 */ /* 0x000162000c1e1100 */
        /* <DEDUP_REMOVED lines=203> */
.L_x_7007:
[----:B------:R-:W-:-:S04]  /*75f0*/  IADD3 R12, P2, P3, R2, c[0x0][0x530], R21 ;  /* 0x00014c00020c7a10 */ /* 0x000fc80007b5e015 */
[----:B------:R-:W-:-:S05]  /*7600*/  IADD3.X R13, RZ, c[0x0][0x534], R10, P2, P3 ;  /* 0x00014d00ff0d7a10 */ /* 0x000fca00017e640a */
[----:B------:R0:W5:Y:S01]  /*7610*/  LDG.E.U8 R0, [R12.64] ;  /* 0x000000240c007981 */ /* 0x000162000c1e1100 */
[----:B------:R-:W-:-:S04]  /*7620*/  IADD3 R15, R15, c[0x0][0x170], RZ ;  /* 0x00005c000f0f7a10 */ /* 0x000fc80007ffe0ff */
[----:B------:R-:W-:-:S13]  /*7630*/  ISETP.GE.U32.AND P2, PT, R15, c[0x0][0x168], PT ;  /* 0x00005a000f007a0c */ /* 0x000fda0003f46070 */
[----:B------:R-:W-:Y:S05]  /*7640*/  @P2 BRA `(.L_x_7004) ;  /* 0x00000cb000002947 */ /* 0x000fea0003800000 */
[----:B0-----:R-:W-:Y:S01]  /*7650*/  MOV R18, RZ ;  /* 0x000000ff00127202 */ /* 0x001fe20000000f00 */
        /* <DEDUP_REMOVED lines=199> */
.L_x_7008:
[----:B------:R-:W-:-:S04]  /*82d0*/  IADD3 R18, P1, P2, R18, c[0x0][0x530], R21 ;  /* 0x00014c0012127a10 */ /* 0x000fc80007a3e015 */
[----:B------:R-:W-:-:S05]  /*82e0*/  IADD3.X R19, RZ, c[0x0][0x534], R10, P1, P2 ;  /* 0x00014d00ff137a10 */ /* 0x000fca0000fe440a */
[----:B------:R0:W5:Y:S04]  /*82f0*/  LDG.E.U8 R3, [R18.64] ;  /* 0x0000002412037981 */ /* 0x000168000c1e1100 */
.L_x_7004:
[----:B0-----:R-:W-:Y:S05]  /*8300*/  BSYNC B1 ;  /* 0x0000000000017941 */ /* 0x001fea0003800000 */
.L_x_7003:
[----:B------:R-:W-:Y:S01]  /*8310*/  BSSY B1, `(.L_x_7009) ;  /* 0x000001b000017945 */ /* 0x000fe20003800000 */
[----:B------:R-:W-:Y:S05]  /*8320*/  @P0 BRA `(.L_x_7010) ;  /* 0x0000019000000947 */ /* 0x000fea0003800000 */
[----:B------:R-:W-:Y:S02]  /*8330*/  LOP3.LUT P0, RZ, R6, 0xff, RZ, 0xc0, !PT ;  /* 0x000000ff06ff7812 */ /* 0x000fe4000780c0ff */
[----:B-----5:R-:W-:Y:S02]  /*8340*/  LOP3.LUT P1, RZ, R5, 0xff, RZ, 0xc0, !PT ;  /* 0x000000ff05ff7812 */ /* 0x020fe4000782c0ff */
        /* <DEDUP_REMOVED lines=23> */
.L_x_7010:
[----:B------:R-:W-:Y:S05]  /*84c0*/  BSYNC B1 ;  /* 0x0000000000017941 */ /* 0x000fea0003800000 */
.L_x_7009:
        /* <DEDUP_REMOVED lines=8> */
.L_x_6993:
        /* <DEDUP_REMOVED lines=10> */
.L_x_7014:
        /* <DEDUP_REMOVED lines=36> */
.L_x_7013:
[----:B------:R-:W-:Y:S02]  /*8830*/  PRMT R12, R2, 0x7610, R12 ;  /* 0x00007610020c7816 */ /* 0x000fe4000000000c */
[----:B------:R-:W-:Y:S02]  /*8840*/  PRMT R13, R6, 0x7610, R13 ;  /* 0x00007610060d7816 */ /* 0x000fe4000000000d */
[----:B------:R-:W-:Y:S02]  /*8850*/  PRMT R14, R18, 0x7610, R14 ;  /* 0x00007610120e7816 */ /* 0x000fe4000000000e */
[----:B------:R-:W-:Y:S02]  /*8860*/  PRMT R8, R15, 0x7610, R8 ;  /* 0x000076100f087816 */ /* 0x000fe40000000008 */
.L_x_7012:
[----:B------:R-:W-:Y:S05]  /*8870*/  BSYNC B1 ;  /* 0x0000000000017941 */ /* 0x000fea0003800000 */
.L_x_7011:
        /* <DEDUP_REMOVED lines=27> */
.L_x_7016:
[----:B0-----:R-:W-:Y:S05]  /*8a30*/  BSYNC B1 ;  /* 0x0000000000017941 */ /* 0x001fea0003800000 */
.L_x_7015:
        /* <DEDUP_REMOVED lines=27> */
.L_x_7018:
[----:B------:R-:W-:Y:S05]  /*8bf0*/  BSYNC B1 ;  /* 0x0000000000017941 */ /* 0x000fea0003800000 */
.L_x_7017:
        /* <DEDUP_REMOVED lines=8> */
.L_x_6992:
        /* <DEDUP_REMOVED lines=14> */
.L_x_7022:
        /* <DEDUP_REMOVED lines=32> */
.L_x_7021:
[----:B------:R-:W-:Y:S02]  /*8f60*/  PRMT R11, R6, 0x7610, R11 ;  /* 0x00007610060b7816 */ /* 0x000fe4000000000b */
[----:B------:R-:W-:Y:S02]  /*8f70*/  PRMT R13, R8, 0x7610, R13 ;  /* 0x00007610080d7816 */ /* 0x000fe4000000000d */
[----:B------:R-:W-:Y:S02]  /*8f80*/  PRMT R5, R14, 0x7610, R5 ;  /* 0x000076100e057816 */ /* 0x000fe40000000005 */
.L_x_7020:
[----:B------:R-:W-:Y:S05]  /*8f90*/  BSYNC B1 ;  /* 0x0000000000017941 */ /* 0x000fea0003800000 */
.L_x_7019:
        /* <DEDUP_REMOVED lines=18> */
[----:B------:R-:W-:-:S11]  /*90c0*/  IADD3.X R7, RZ, c[0x0][0x534], R10, P2, P3 ;  /* 0x00014d00ff077a10 */ /* 0x000fd600017e640a */
[----:B------:R-:W-:Y:S02]  /*90d0*/  @!P1 IADD3 R8, P4, P5, R12, c[0x0][0x530], R21 ;  /* 0x00014c000c089a10 */ /* 0x000fe40007d9e015 */
[----:B------:R0:W5:Y:S02]  /*90e0*/  LDG.E.U8 R12, [R6.64] ;  /* 0x00000024060c7981 */ /* 0x000164000c1e1100 */
[----:B------:R-:W-:-:S05]  /*90f0*/  @!P1 IADD3.X R9, RZ, c[0x0][0x534], R10, P4, P5 ;  /* 0x00014d00ff099a10 */ /* 0x000fca00027ea40a */
[----:B------:R0:W5:Y:S04]  /*9100*/  @!P1 LDG.E.U8 R5, [R8.64] ;  /* 0x0000002408059981 */ /* 0x000168000c1e1100 */
.L_x_7024:
[----:B0-----:R-:W-:Y:S05]  /*9110*/  BSYNC B1 ;  /* 0x0000000000017941 */ /* 0x001fea0003800000 */
.L_x_7023:
        /* <DEDUP_REMOVED lines=27> */
.L_x_7026:
[----:B------:R-:W-:Y:S05]  /*92d0*/  BSYNC B1 ;  /* 0x0000000000017941 */ /* 0x000fea0003800000 */
.L_x_7025:
[----:B------:R-:W-:Y:S02]  /*92e0*/  LOP3.LUT P0, RZ, R0, 0xff, RZ, 0xc0, !PT ;  /* 0x000000ff00ff7812 */ /* 0x000fe4000780c0ff */
[----:B------:R-:W-:Y:S02]  /*92f0*/  LOP3.LUT P1, RZ, R3, 0xff, RZ, 0xc0, !PT ;  /* 0x000000ff03ff7812 */ /* 0x000fe4000782c0ff */
[----:B------:R-:W-:Y:S02]  /*9300*/  LOP3.LUT P2, RZ, R4, 0xff, RZ, 0xc0, !PT ;  /* 0x000000ff04ff7812 */ /* 0x000fe4000784c0ff */
[----:B------:R-:W-:Y:S02]  /*9310*/  LOP3.LUT P3, RZ, R2, 0xff, RZ, 0xc0, !PT ;  /* 0x000000ff02ff7812 */ /* 0x000fe4000786c0ff */
[----:B------:R-:W-:-:S04]  /*9320*/  PLOP3.LUT P0, PT, P2, P1, P0, 0x80, 0x0 ;  /* 0x000000000000781c */ /* 0x000fc80001703000 */
[----:B------:R-:W-:-:S04]  /*9330*/  PLOP3.LUT P0, PT, P0, P3, PT, 0x80, 0x0 ;  /* 0x000000000000781c */ /* 0x000fc80000707070 */
[----:B------:R-:W-:-:S04]  /*9340*/  SEL R19, RZ, 0x1, !P0 ;  /* 0x00000001ff137807 */ /* 0x000fc80004000000 */
.L_x_6977:
[----:B------:R-:W-:Y:S05]  /*9350*/  BSYNC B0 ;  /* 0x0000000000007941 */ /* 0x000fea0003800000 */
.L_x_6976:
        /* <DEDUP_REMOVED lines=9> */
.L_x_7028:
        /* <DEDUP_REMOVED lines=14> */
.L_x_7027:
        /* <DEDUP_REMOVED lines=13> */
.L_x_7031:
        /* <DEDUP_REMOVED lines=15> */
.L_x_7030:
[----:B------:R-:W-:Y:S01]  /*9690*/  BAR.SYNC.DEFER_BLOCKING 0x0 ;  /* 0x0000000000007b1d */ /* 0x000fe20000010000 */
[----:B------:R-:W-:-:S13]  /*96a0*/  ISETP.GE.AND P0, PT, R0, 0x2, PT ;  /* 0x000000020000780c */ /* 0x000fda0003f06270 */
[----:B------:R-:W-:Y:S05]  /*96b0*/  @!P0 BRA `(.L_x_7029) ;  /* 0x000000a000008947 */ /* 0x000fea0003800000 */
[----:B------:R-:W-:Y:S02]  /*96c0*/  IMAD.MOV.U32 R3, RZ, RZ, 0x1 ;  /* 0x00000001ff037424 */ /* 0x000fe400078e00ff */
.L_x_7032:
        /* <DEDUP_REMOVED lines=9> */
.L_x_7029:
        /* <DEDUP_REMOVED lines=202> */
.L_x_7033:
        /* <DEDUP_REMOVED lines=213> */
.L_x_7035:
        /* <DEDUP_REMOVED lines=11> */
.L_x_7037:
[----:B------:R-:W-:Y:S05]  /*b200*/  BSYNC B0 ;  /* 0x0000000000007941 */ /* 0x000fea0003800000 */
.L_x_7036:
        /* <DEDUP_REMOVED lines=12> */
.L_x_7039:
[----:B------:R-:W-:Y:S05]  /*b2d0*/  BSYNC B0 ;  /* 0x0000000000007941 */ /* 0x000fea0003800000 */
.L_x_7038:
        /* <DEDUP_REMOVED lines=30> */
.L_x_7041:
[----:B------:R-:W-:Y:S05]  /*b4c0*/  BSYNC B0 ;  /* 0x0000000000007941 */ /* 0x000fea0003800000 */
.L_x_7040:
        /* <DEDUP_REMOVED lines=20> */
.L_x_7046:
        /* <DEDUP_REMOVED lines=11> */
.L_x_7045:
[----:B------:R-:W-:Y:S05]  /*b6c0*/  BSYNC B1 ;  /* 0x0000000000017941 */ /* 0x000fea0003800000 */
.L_x_7044:
[----:B------:R-:W-:Y:S05]  /*b6d0*/  BRA `(.L_x_7047) ;  /* 0x000000e000007947 */ /* 0x000fea0003800000 */
.L_x_7043:
[----:B------:R-:W-:-:S13]  /*b6e0*/  ISETP.GE.U32.AND P0, PT, R20, c[0x0][0x178], PT ;  /* 0x00005e0014007a0c */ /* 0x000fda0003f06070 */
[----:B------:R-:W-:Y:S05]  /*b6f0*/  @P0 BRA `(.L_x_7047) ;  /* 0x000000c000000947 */ /* 0x000fea0003800000 */
[----:B------:R-:W-:-:S05]  /*b700*/  MOV R7, R20 ;  /* 0x0000001400077202 */ /* 0x000fca0000000f00 */
.L_x_7048:
        /* <DEDUP_REMOVED lines=11> */
.L_x_7047:
[----:B------:R-:W-:Y:S05]  /*b7c0*/  BSYNC B0 ;  /* 0x0000000000007941 */ /* 0x000fea0003800000 */
.L_x_7042:
        /* <DEDUP_REMOVED lines=8> */
.L_x_7050:
        /* <DEDUP_REMOVED lines=14> */
.L_x_7049:
        /* <DEDUP_REMOVED lines=12> */
.L_x_7053:
        /* <DEDUP_REMOVED lines=15> */
.L_x_7052:
[----:B0-----:R-:W-:Y:S01]  /*bae0*/  BAR.SYNC.DEFER_BLOCKING 0x0 ;  /* 0x0000000000007b1d */ /* 0x001fe20000010000 */
[----:B------:R-:W-:-:S13]  /*baf0*/  ISETP.GE.AND P0, PT, R0, 0x2, PT ;  /* 0x000000020000780c */ /* 0x000fda0003f06270 */
[----:B------:R-:W-:Y:S05]  /*bb00*/  @!P0 BRA `(.L_x_7051) ;  /* 0x000000a000008947 */ /* 0x000fea0003800000 */
[----:B------:R-:W-:Y:S02]  /*bb10*/  IMAD.MOV.U32 R5, RZ, RZ, 0x1 ;  /* 0x00000001ff057424 */ /* 0x000fe400078e00ff */
.L_x_7054:
        /* <DEDUP_REMOVED lines=9> */
.L_x_7051:
        /* <DEDUP_REMOVED lines=13> */
.L_x_7056:
        /* <DEDUP_REMOVED lines=23> */
.L_x_7058:
[----:B------:R-:W-:Y:S02]  /*bdf0*/  IADD3 R16, P1, R16, c[0x0][0x538], RZ ;  /* 0x00014e0010107a10 */ /* 0x000fe40007f3e0ff */
[----:B------:R-:W-:-:S03]  /*be00*/  LOP3.LUT P0, RZ, R17, 0xff, RZ, 0xc0, !PT ;  /* 0x000000ff11ff7812 */ /* 0x000fc6000780c0ff */
[----:B------:R-:W-:Y:S01]  /*be10*/  IMAD.X R17, RZ, RZ, c[0x0][0x53c], P1 ;  /* 0x00014f00ff117624 */ /* 0x000fe200008e06ff */
[----:B------:R-:W-:-:S05]  /*be20*/  SEL R3, RZ, 0x1, !P0 ;  /* 0x00000001ff037807 */ /* 0x000fca0004000000 */
[----:B------:R-:W-:Y:S01]  /*be30*/  STG.E.U8 [R16.64], R3 ;  /* 0x0000000310007986 */ /* 0x000fe2000c101124 */
[----:B------:R-:W-:Y:S05]  /*be40*/  EXIT ;  /* 0x000000000000794d */ /* 0x000fea0003800000 */
.L_x_7057:
[----:B------:R-:W-:Y:S01]  /*be50*/  STG.E.U8 [R2.64], R17 ;  /* 0x0000001102007986 */ /* 0x000fe2000c101124 */
[----:B------:R-:W-:Y:S05]  /*be60*/  EXIT ;  /* 0x000000000000794d */ /* 0x000fea0003800000 */
.L_x_7055:
        /* <DEDUP_REMOVED lines=10> */
.L_x_7059:
        /* <DEDUP_REMOVED lines=23> */
.L_x_7061:
[----:B------:R-:W-:Y:S02]  /*c080*/  IADD3 R16, P1, R16, c[0x0][0x538], RZ ;  /* 0x00014e0010107a10 */ /* 0x000fe40007f3e0ff */
[----:B------:R-:W-:-:S03]  /*c090*/  LOP3.LUT P0, RZ, R17, 0xff, RZ, 0xc0, !PT ;  /* 0x000000ff11ff7812 */ /* 0x000fc6000780c0ff */
[----:B------:R-:W-:Y:S01]  /*c0a0*/  IMAD.X R17, RZ, RZ, c[0x0][0x53c], P1 ;  /* 0x00014f00ff117624 */ /* 0x000fe200008e06ff */
[----:B------:R-:W-:-:S05]  /*c0b0*/  SEL R3, RZ, 0x1, !P0 ;  /* 0x00000001ff037807 */ /* 0x000fca0004000000 */
[----:B------:R-:W-:Y:S01]  /*c0c0*/  STG.E.U8 [R16.64], R3 ;  /* 0x0000000310007986 */ /* 0x000fe2000c101124 */
[----:B------:R-:W-:Y:S05]  /*c0d0*/  EXIT ;  /* 0x000000000000794d */ /* 0x000fea0003800000 */
.L_x_7060:
[----:B------:R-:W-:-:S04]  /*c0e0*/  LOP3.LUT P0, RZ, R17, 0xff, RZ, 0xc0, !PT ;  /* 0x000000ff11ff7812 */ /* 0x000fc8000780c0ff */
[----:B------:R-:W-:-:S05]  /*c0f0*/  SEL R5, RZ, 0x1, !P0 ;  /* 0x00000001ff057807 */ /* 0x000fca0004000000 */
[----:B------:R-:W-:Y:S01]  /*c100*/  STG.E.U8 [R2.64], R5 ;  /* 0x0000000502007986 */ /* 0x000fe2000c101124 */
[----:B------:R-:W-:Y:S05]  /*c110*/  EXIT ;  /* 0x000000000000794d */ /* 0x000fea0003800000 */
.L_x_7034:
        /* <DEDUP_REMOVED lines=20> */
.L_x_7063:
        /* <DEDUP_REMOVED lines=23> */
.L_x_7065:
[----:B------:R-:W-:Y:S02]  /*c3d0*/  IADD3 R18, P1, R18, c[0x0][0x538], RZ ;  /* 0x00014e0012127a10 */ /* 0x000fe40007f3e0ff */
[----:B------:R-:W-:Y:S02]  /*c3e0*/  LOP3.LUT P0, RZ, R19, 0xff, RZ, 0xc0, !PT ;  /* 0x000000ff13ff7812 */ /* 0x000fe4000780c0ff */
[----:B------:R-:W-:Y:S02]  /*c3f0*/  IADD3.X R19, RZ, c[0x0][0x53c], RZ, P1, !PT ;  /* 0x00014f00ff137a10 */ /* 0x000fe40000ffe4ff */
[----:B------:R-:W-:-:S05]  /*c400*/  SEL R3, RZ, 0x1, !P0 ;  /* 0x00000001ff037807 */ /* 0x000fca0004000000 */
[----:B------:R-:W-:Y:S01]  /*c410*/  STG.E.U8 [R18.64], R3 ;  /* 0x0000000312007986 */ /* 0x000fe2000c101124 */
[----:B------:R-:W-:Y:S05]  /*c420*/  EXIT ;  /* 0x000000000000794d */ /* 0x000fea0003800000 */
.L_x_7064:
[----:B------:R-:W-:Y:S01]  /*c430*/  STG.E.U8 [R2.64], R19 ;  /* 0x0000001302007986 */ /* 0x000fe2000c101124 */
[----:B------:R-:W-:Y:S05]  /*c440*/  EXIT ;  /* 0x000000000000794d */ /* 0x000fea0003800000 */
.L_x_7062:
        /* <DEDUP_REMOVED lines=10> */
.L_x_7066:
        /* <DEDUP_REMOVED lines=25> */
.L_x_7068:
[----:B------:R-:W-:-:S04]  /*c680*/  IADD3 R18, P0, R18, c[0x0][0x538], RZ ;  /* 0x00014e0012127a10 */ /* 0x000fc80007f1e0ff */
[----:B------:R-:W-:-:S05]  /*c690*/  IADD3.X R19, RZ, c[0x0][0x53c], RZ, P0, !PT ;  /* 0x00014f00ff137a10 */ /* 0x000fca00007fe4ff */
[----:B------:R-:W-:Y:S01]  /*c6a0*/  STG.E.U8 [R18.64], R16 ;  /* 0x0000001012007986 */ /* 0x000fe2000c101124 */
[----:B------:R-:W-:Y:S05]  /*c6b0*/  EXIT ;  /* 0x000000000000794d */ /* 0x000fea0003800000 */
.L_x_7067:
[----:B------:R-:W-:Y:S01]  /*c6c0*/  STG.E.U8 [R2.64], R16 ;  /* 0x0000001002007986 */ /* 0x000fe2000c101124 */
[----:B------:R-:W-:Y:S05]  /*c6d0*/  EXIT ;  /* 0x000000000000794d */ /* 0x000fea0003800000 */
.L_x_7069:
        /* <DEDUP_REMOVED lines=10> */
.L_x_7679:


//--------------------- .text._ZN2at6native13reduce_kernelILi256ELi2ENS0_8ReduceOpIaNS0_14func_wrapper_tIbZZZNS0_15and_kernel_cudaERNS_14TensorIteratorEENKUlvE_clEvENKUlvE0_clEvEUlbaE_EEjbLi4ELi4EEEEEvT1_ --------------------------
	.section	.text._ZN2at6native13reduce_kernelILi256ELi2ENS0_8ReduceOpIaNS0_14func_wrapper_tIbZZZNS0_15and_kernel_cudaERNS_14TensorIteratorEENKUlvE_clEvENKUlvE0_clEvEUlbaE_EEjbLi4ELi4EEEEEvT1_,"ax",@progbits
	.sectioninfo	@"SHI_REGISTERS=34"
	.align	128
        .global         _ZN2at6native13reduce_kernelILi256ELi2ENS0_8ReduceOpIaNS0_14func_wrapper_tIbZZZNS0_15and_kernel_cudaERNS_14TensorIteratorEENKUlvE_clEvENKUlvE0_clEvEUlbaE_EEjbLi4ELi4EEEEEvT1_
        .type           _ZN2at6native13reduce_kernelILi256ELi2ENS0_8ReduceOpIaNS0_14func_wrapper_tIbZZZNS0_15and_kernel_cudaERNS_14TensorIteratorEENKUlvE_clEvENKUlvE0_clEvEUlbaE_EEjbLi4ELi4EEEEEvT1_,@function
        .size           _ZN2at6native13reduce_kernelILi256ELi2ENS0_8ReduceOpIaNS0_14func_wrapper_tIbZZZNS0_15and_kernel_cudaERNS_14TensorIteratorEENKUlvE_clEvENKUlvE0_clEvEUlbaE_EEjbLi4ELi4EEEEEvT1_,(.L_x_7680 - _ZN2at6native13reduce_kernelILi256ELi2ENS0_8ReduceOpIaNS0_14func_wrapper_tIbZZZNS0_15and_kernel_cudaERNS_14TensorIteratorEENKUlvE_clEvENKUlvE0_clEvEUlbaE_EEjbLi4ELi4EEEEEvT1_)
        .other          _ZN2at6native13reduce_kernelILi256ELi2ENS0_8ReduceOpIaNS0_14func_wrapper_tIbZZZNS0_15and_kernel_cudaERNS_14TensorIteratorEENKUlvE_clEvENKUlvE0_clEvEUlbaE_EEjbLi4ELi4EEEEEvT1_,@"STO_CUDA_ENTRY STV_DEFAULT"
_ZN2at6native13reduce_kernelILi256ELi2ENS0_8ReduceOpIaNS0_14func_wrapper_tIbZZZNS0_15and_kernel_cudaERNS_14TensorIteratorEENKUlvE_clEvENKUlvE0_clEvEUlbaE_EEjbLi4ELi4EEEEEvT1_:
.text._ZN2at6native13reduce_kernelILi256ELi2ENS0_8ReduceOpIaNS0_14func_wrapper_tIbZZZNS0_15and_kernel_cudaERNS_14TensorIteratorEENKUlvE_clEvENKUlvE0_clEvEUlbaE_EEjbLi4ELi4EEEEEvT1_:
        /* <DEDUP_REMOVED lines=209> */
.L_x_7070:
        /* <DEDUP_REMOVED lines=62> */
.L_x_7079:
[----:B------:R-:W-:Y:S05]  /*10f0*/  BSYNC B2 ;  /* 0x0000000000027941 */ /* 0x000fea0003800000 */
.L_x_7078:
        /* <DEDUP_REMOVED lines=12> */
.L_x_7077:
[----:B------:R-:W-:Y:S05]  /*11c0*/  BSYNC B1 ;  /* 0x0000000000017941 */ /* 0x000fea0003800000 */
.L_x_7076:
[----:B------:R-:W-:Y:S02]  /*11d0*/  IADD3 R18, P0, P1, R16, c[0x0][0x530], R5 ;  /* 0x00014c0010127a10 */ /* 0x000fe4000791e005 */
[----:B------:R-:W-:Y:S02]  /*11e0*/  IADD3 R3, R8, c[0x0][0x168], RZ ;  /* 0x00005a0008037a10 */ /* 0x000fe40007ffe0ff */
[----:B------:R-:W-:Y:S02]  /*11f0*/  IADD3 R18, P2, R18, 0x4, RZ ;  /* 0x0000000412127810 */ /* 0x000fe40007f5e0ff */
[----:B------:R-:W-:Y:S02]  /*1200*/  IADD3.X R19, RZ, c[0x0][0x534], R19, P0, P1 ;  /* 0x00014d00ff137a10 */ /* 0x000fe400007e2413 */
[----:B------:R-:W-:-:S03]  /*1210*/  IADD3 R3, R3, -0x4, RZ ;  /* 0xfffffffc03037810 */ /* 0x000fc60007ffe0ff */
[----:B------:R-:W-:Y:S02]  /*1220*/  IMAD.X R19, RZ, RZ, R19, P2 ;  /* 0x000000ffff137224 */ /* 0x000fe400010e0613 */
.L_x_7075:
[----:B------:R-:W-:Y:S05]  /*1230*/  BSYNC B0 ;  /* 0x0000000000007941 */ /* 0x000fea0003800000 */
.L_x_7074:
        /* <DEDUP_REMOVED lines=13> */
.L_x_7082:
        /* <DEDUP_REMOVED lines=22> */
.L_x_7081:
[----:B------:R-:W-:Y:S05]  /*1470*/  BSYNC B0 ;  /* 0x0000000000007941 */ /* 0x000fea0003800000 */
.L_x_7080:
        /* <DEDUP_REMOVED lines=8> */
.L_x_7084:
[----:B------:R-:W-:Y:S05]  /*1500*/  BSYNC B0 ;  /* 0x0000000000007941 */ /* 0x000fea0003800000 */
.L_x_7083:
        /* <DEDUP_REMOVED lines=14> */
.L_x_7086:
[----:B------:R-:W-:Y:S05]  /*15f0*/  BSYNC B0 ;  /* 0x0000000000007941 */ /* 0x000fea0003800000 */
.L_x_7085:
        /* <DEDUP_REMOVED lines=9> */
.L_x_7073:
[----:B------:R-:W-:-:S04]  /*1690*/  MOV R0, 0x1 ;  /* 0x0000000100007802 */ /* 0x000fc80000000f00 */
        /* <DEDUP_REMOVED lines=28> */
.L_x_7096:
        /* <DEDUP_REMOVED lines=222> */
.L_x_7091:
[----:B------:R-:W-:-:S04]  /*2640*/  LOP3.LUT R5, R6, 0xfffffffe, RZ, 0xc0, !PT ;  /* 0xfffffffe06057812 */ /* 0x000fc800078ec0ff */
[----:B------:R-:W-:-:S04]  /*2650*/  IADD3 R4, P0, R5, R18, RZ ;  /* 0x0000001205047210 */ /* 0x000fc80007f1e0ff */
[----:B------:R-:W-:-:S05]  /*2660*/  IADD3.X R5, RZ, R19, RZ, P0, !PT ;  /* 0x00000013ff057210 */ /* 0x000fca00007fe4ff */
        /* <DEDUP_REMOVED lines=224> */
.L_x_7092:
        /* <DEDUP_REMOVED lines=219> */
.L_x_7093:
        /* <DEDUP_REMOVED lines=217> */
.L_x_7094:
[----:B------:R-:W-:-:S04]  /*4fb0*/  LOP3.LUT R3, R3, 0xfffffffe, RZ, 0xc0, !PT ;  /* 0xfffffffe03037812 */ /* 0x000fc800078ec0ff */
[----:B------:R-:W-:-:S05]  /*4fc0*/  IADD3 R12, P0, R3, R18, RZ ;  /* 0x00000012030c7210 */ /* 0x000fca0007f1e0ff */
[----:B------:R-:W-:-:S05]  /*4fd0*/  IMAD.X R13, RZ, RZ, R19, P0 ;  /* 0x000000ffff0d7224 */ /* 0x000fca00000e0613 */
[----:B------:R0:W2:Y:S01]  /*4fe0*/  LDG.E.U16 R12, [R12.64] ;  /* 0x000000240c0c7981 */ /* 0x0000a2000c1e1500 */
[----:B------:R-:W-:Y:S02]  /*4ff0*/  PRMT R0, R7, 0x9910, RZ ;  /* 0x0000991007007816 */ /* 0x000fe400000000ff */
[----:B------:R-:W-:Y:S02]  /*5000*/  LOP3.LUT P2, RZ, R8, 0xff, RZ, 0xc0, !PT ;  /* 0x000000ff08ff7812 */ /* 0x000fe4000784c0ff */
[----:B------:R-:W-:Y:S02]  /*5010*/  LOP3.LUT P0, RZ, R20, 0xff, RZ, 0xc0, !PT ;  /* 0x000000ff14ff7812 */ /* 0x000fe4000780c0ff */
[----:B------:R-:W-:Y:S02]  /*5020*/  ISETP.NE.AND P2, PT, R0, RZ, P2 ;  /* 0x000000ff0000720c */ /* 0x000fe40001745270 */
[----:B------:R-:W-:Y:S02]  /*5030*/  LOP3.LUT P5, RZ, R14, 0xff, RZ, 0xc0, !PT ;  /* 0x000000ff0eff7812 */ /* 0x000fe400078ac0ff */
[----:B------:R-:W-:-:S02]  /*5040*/  PRMT R0, R5, 0x9910, RZ ;  /* 0x0000991005007816 */ /* 0x000fc400000000ff */
[----:B------:R-:W-:Y:S02]  /*5050*/  IADD3 R25, R25, c[0x0][0x170], RZ ;  /* 0x00005c0019197a10 */ /* 0x000fe40007ffe0ff */
[----:B------:R-:W-:Y:S02]  /*5060*/  MOV R20, c[0x0][0x170] ;  /* 0x00005c0000147a02 */ /* 0x000fe40000000f00 */
[----:B------:R-:W-:Y:S02]  /*5070*/  LOP3.LUT P3, RZ, R21, 0xff, RZ, 0xc0, !PT ;  /* 0x000000ff15ff7812 */ /* 0x000fe4000786c0ff */
[----:B------:R-:W-:Y:S02]  /*5080*/  PRMT R14, R10, 0x9910, RZ ;  /* 0x000099100a0e7816 */ /* 0x000fe400000000ff */
[----:B------:R-:W-:Y:S01]  /*5090*/  ISETP.NE.AND P5, PT, R0, RZ, P5 ;  /* 0x000000ff0000720c */ /* 0x000fe20002fa5270 */
[----:B------:R-:W-:Y:S01]  /*50a0*/  IMAD R0, R20, 0x3, R25 ;  /* 0x0000000314007824 */ /* 0x000fe200078e0219 */
[----:B------:R-:W-:-:S02]  /*50b0*/  LOP3.LUT P1, RZ, R9, 0xff, RZ, 0xc0, !PT ;  /* 0x000000ff09ff7812 */ /* 0x000fc4000782c0ff */
[----:B------:R-:W-:Y:S02]  /*50c0*/  PRMT R3, R6, 0x9910, RZ ;  /* 0x0000991006037816 */ /* 0x000fe400000000ff */
[----:B------:R-:W-:Y:S02]  /*50d0*/  ISETP.NE.AND P3, PT, R14, RZ, P3 ;  /* 0x000000ff0e00720c */ /* 0x000fe40001f65270 */
[----:B------:R-:W-:Y:S02]  /*50e0*/  SEL R14, RZ, 0x1, !P5 ;  /* 0x00000001ff0e7807 */ /* 0x000fe40006800000 */
[----:B------:R-:W-:Y:S02]  /*50f0*/  ISETP.GE.U32.AND P5, PT, R0, c[0x0][0x168], PT ;  /* 0x00005a0000007a0c */ /* 0x000fe40003fa6070 */
[----:B------:R-:W-:Y:S02]  /*5100*/  ISETP.NE.AND P1, PT, R3, RZ, P1 ;  /* 0x000000ff0300720c */ /* 0x000fe40000f25270 */
[----:B------:R-:W-:-:S02]  /*5110*/  LOP3.LUT P4, RZ, R15, 0xff, RZ, 0xc0, !PT ;  /* 0x000000ff0fff7812 */ /* 0x000fc4000788c0ff */
[----:B------:R-:W-:Y:S02]  /*5120*/  PRMT R3, R4, 0x9910, RZ ;  /* 0x0000991004037816 */ /* 0x000fe400000000ff */
[----:B------:R-:W-:Y:S02]  /*5130*/  SEL R8, RZ, 0x1, !P2 ;  /* 0x00000001ff087807 */ /* 0x000fe40005000000 */
[----:B------:R-:W-:Y:S02]  /*5140*/  SEL R9, RZ, 0x1, !P1 ;  /* 0x00000001ff097807 */ /* 0x000fe40004800000 */
[----:B------:R-:W-:Y:S02]  /*5150*/  ISETP.NE.AND P4, PT, R3, RZ, P4 ;  /* 0x000000ff0300720c */ /* 0x000fe40002785270 */
[----:B------:R-:W-:Y:S02]  /*5160*/  LOP3.LUT P2, RZ, R22, 0xff, RZ, 0xc0, !PT ;  /* 0x000000ff16ff7812 */ /* 0x000fe4000784c0ff */
[----:B------:R-:W-:-:S02]  /*5170*/  LOP3.LUT P1, RZ, R24, 0xff, RZ, 0xc0, !PT ;  /* 0x000000ff18ff7812 */ /* 0x000fc4000782c0ff */
[----:B0-----:R-:W-:Y:S02]  /*5180*/  PRMT R13, R11, 0x9910, RZ ;  /* 0x000099100b0d7816 */ /* 0x001fe400000000ff */
[----:B------:R-:W-:Y:S02]  /*5190*/  SEL R15, RZ, 0x1, !P4 ;  /* 0x00000001ff0f7807 */ /* 0x000fe40006000000 */
[----:B------:R-:W-:Y:S02]  /*51a0*/  ISETP.NE.AND P0, PT, R13, RZ, P0 ;  /* 0x000000ff0d00720c */ /* 0x000fe40000705270 */
[----:B------:R-:W-:Y:S02]  /*51b0*/  SEL R21, RZ, 0x1, !P3 ;  /* 0x00000001ff157807 */ /* 0x000fe40005800000 */
[----:B------:R-:W-:Y:S02]  /*51c0*/  SEL R20, RZ, 0x1, !P0 ;  /* 0x00000001ff147807 */ /* 0x000fe40004000000 */
[----:B--2---:R-:W-:-:S02]  /*51d0*/  PRMT R3, R12, 0x7770, RZ ;  /* 0x000077700c037816 */ /* 0x004fc400000000ff */
[----:B------:R-:W-:Y:S02]  /*51e0*/  PRMT R0, R12, 0x7771, RZ ;  /* 0x000077710c007816 */ /* 0x000fe400000000ff */
[----:B------:R-:W-:Y:S02]  /*51f0*/  ISETP.NE.AND P2, PT, R3, RZ, P2 ;  /* 0x000000ff0300720c */ /* 0x000fe40001745270 */
[----:B------:R-:W-:Y:S02]  /*5200*/  ISETP.NE.AND P1, PT, R0, RZ, P1 ;  /* 0x000000ff0000720c */ /* 0x000fe40000f25270 */
[----:B------:R-:W-:Y:S02]  /*5210*/  SEL R22, RZ, 0x1, !P2 ;  /* 0x00000001ff167807 */ /* 0x000fe40005000000 */
[----:B------:R-:W-:Y:S01]  /*5220*/  SEL R24, RZ, 0x1, !P1 ;  /* 0x00000001ff187807 */ /* 0x000fe20004800000 */
[----:B------:R-:W-:Y:S01]  /*5230*/  @P5 CALL.REL.NOINC `(.L_x_7095) ;  /* 0x0000001000005944 */ /* 0x000fe20003c00000 */
[----:B------:R-:W-:Y:S05]  /*5240*/  BRA `(.L_x_7096) ;  /* 0xffffc61000007947 */ /* 0x000fea000383ffff */
.L_x_7095:
[----:B------:R-:W-:Y:S05]  /*5250*/  BSYNC B1 ;  /* 0x0000000000017941 */ /* 0x000fea0003800000 */
.L_x_7090:
[----:B------:R-:W-:Y:S05]  /*5260*/  BSYNC B0 ;  /* 0x0000000000007941 */ /* 0x000fea0003800000 */
.L_x_7089:
        /* <DEDUP_REMOVED lines=205> */
.L_x_7099:
        /* <DEDUP_REMOVED lines=209> */
.L_x_7100:
        /* <DEDUP_REMOVED lines=197> */
[----:B------:R-:W-:-:S10]  /*78a0*/  HFMA2.MMA R10, -RZ, RZ, 0, 0 ;  /* 0x00000000ff0a7435 */ /* 0x000fd400000001ff */
        /* <DEDUP_REMOVED lines=11> */
.L_x_7101:
        /* <DEDUP_REMOVED lines=209> */
.L_x_7102:
[----:B------:R-:W-:-:S04]  /*8670*/  LOP3.LUT R3, R3, 0xfffffffe, RZ, 0xc0, !PT ;  /* 0xfffffffe03037812 */ /* 0x000fc800078ec0ff */
[----:B------:R-:W-:-:S05]  /*8680*/  IADD3 R18, P1, R3, R18, RZ ;  /* 0x0000001203127210 */ /* 0x000fca0007f3e0ff */
[----:B------:R-:W-:-:S05]  /*8690*/  IMAD.X R19, RZ, RZ, R19, P1 ;  /* 0x000000ffff137224 */ /* 0x000fca00008e0613 */
[----:B------:R-:W2:Y:S02]  /*86a0*/  LDG.E.U16 R18, [R18.64] ;  /* 0x0000002412127981 */ /* 0x000ea4000c1e1500 */
[C---:B--2---:R-:W-:Y:S02]  /*86b0*/  PRMT R3, R18.reuse, 0x7770, RZ ;  /* 0x0000777012037816 */ /* 0x044fe400000000ff */
[----:B------:R-:W-:Y:S02]  /*86c0*/  PRMT R0, R18, 0x7771, RZ ;  /* 0x0000777112007816 */ /* 0x000fe400000000ff */
.L_x_7098:
[----:B------:R-:W-:Y:S05]  /*86d0*/  BSYNC B0 ;  /* 0x0000000000007941 */ /* 0x000fea0003800000 */
.L_x_7097:
[----:B------:R-:W-:Y:S01]  /*86e0*/  BSSY B0, `(.L_x_7103) ;  /* 0x000002c000007945 */ /* 0x000fe20003800000 */
[----:B------:R-:W-:Y:S05]  /*86f0*/  @P0 BRA `(.L_x_7104) ;  /* 0x000002a000000947 */ /* 0x000fea0003800000 */
[----:B------:R-:W-:Y:S02]  /*8700*/  LOP3.LUT P0, RZ, R8, 0xff, RZ, 0xc0, !PT ;  /* 0x000000ff08ff7812 */ /* 0x000fe4000780c0ff */
[----:B------:R-:W-:Y:S02]  /*8710*/  LOP3.LUT P1, RZ, R7, 0xff, RZ, 0xc0, !PT ;  /* 0x000000ff07ff7812 */ /* 0x000fe4000782c0ff */
[----:B------:R-:W-:Y:S02]  /*8720*/  IADD3 R25, R25, c[0x0][0x170], RZ ;  /* 0x00005c0019197a10 */ /* 0x000fe40007ffe0ff */
[----:B------:R-:W-:-:S02]  /*8730*/  PLOP3.LUT P0, PT, P0, P1, PT, 0x80, 0x0 ;  /* 0x000000000000781c */ /* 0x000fc40000703070 */
        /* <DEDUP_REMOVED lines=38> */
.L_x_7104:
[----:B------:R-:W-:Y:S05]  /*89a0*/  BSYNC B0 ;  /* 0x0000000000007941 */ /* 0x000fea0003800000 */
.L_x_7103:
        /* <DEDUP_REMOVED lines=15> */
.L_x_7088:
        /* <DEDUP_REMOVED lines=18> */
.L_x_7108:
        /* <DEDUP_REMOVED lines=13> */
[----:B------:R-:W2:Y:S01]  /*8c90*/  LDG.E.U16 R20, [R20.64] ;  /* 0x0000002414147981 */ /* 0x000ea2000c1e1500 */
[----:B------:R-:W-:Y:S01]  /*8ca0*/  IMAD.X R11, RZ, RZ, R19, P0 ;  /* 0x000000ffff0b7224 */ /* 0x000fe200000e0613 */
[-C--:B------:R-:W-:Y:S02]  /*8cb0*/  IADD3 R8, P0, R9, R18.reuse, RZ ;  /* 0x0000001209087210 */ /* 0x080fe40007f1e0ff */
[----:B------:R-:W-:Y:S02]  /*8cc0*/  LOP3.LUT R13, R12, 0xfffffffe, RZ, 0xc0, !PT ;  /* 0xfffffffe0c0d7812 */ /* 0x000fe400078ec0ff */
[----:B------:R-:W-:Y:S01]  /*8cd0*/  IADD3.X R9, RZ, R19, RZ, P0, !PT ;  /* 0x00000013ff097210 */ /* 0x000fe200007fe4ff */
[----:B------:R-:W3:Y:S01]  /*8ce0*/  LDG.E.U16 R10, [R10.64] ;  /* 0x000000240a0a7981 */ /* 0x000ee2000c1e1500 */
[----:B------:R-:W-:-:S03]  /*8cf0*/  IADD3 R12, P0, R13, R18, RZ ;  /* 0x000000120d0c7210 */ /* 0x000fc60007f1e0ff */
[----:B------:R2:W4:Y:S02]  /*8d00*/  LDG.E.U16 R8, [R8.64] ;  /* 0x0000002408087981 */ /* 0x000524000c1e1500 */
[----:B------:R-:W-:-:S05]  /*8d10*/  IMAD.X R13, RZ, RZ, R19, P0 ;  /* 0x000000ffff0d7224 */ /* 0x000fca00000e0613 */
[----:B------:R-:W5:Y:S01]  /*8d20*/  LDG.E.U16 R12, [R12.64] ;  /* 0x000000240c0c7981 */ /* 0x000f62000c1e1500 */
[----:B------:R-:W-:Y:S02]  /*8d30*/  IADD3 R25, R25, c[0x0][0x170], RZ ;  /* 0x00005c0019197a10 */ /* 0x000fe40007ffe0ff */
[----:B------:R-:W-:Y:S02]  /*8d40*/  LOP3.LUT P5, RZ, R5, 0xff, RZ, 0xc0, !PT ;  /* 0x000000ff05ff7812 */ /* 0x000fe400078ac0ff */
[----:B------:R-:W-:Y:S01]  /*8d50*/  LOP3.LUT P1, RZ, R0, 0xff, RZ, 0xc0, !PT ;  /* 0x000000ff00ff7812 */ /* 0x000fe2000782c0ff */
[----:B------:R-:W-:Y:S01]  /*8d60*/  IMAD R0, R22, 0x3, R25 ;  /* 0x0000000316007824 */ /* 0x000fe200078e0219 */
[----:B------:R-:W-:Y:S02]  /*8d70*/  LOP3.LUT P6, RZ, R4, 0xff, RZ, 0xc0, !PT ;  /* 0x000000ff04ff7812 */ /* 0x000fe400078cc0ff */
[----:B------:R-:W-:Y:S02]  /*8d80*/  LOP3.LUT P0, RZ, R14, 0xff, RZ, 0xc0, !PT ;  /* 0x000000ff0eff7812 */ /* 0x000fe4000780c0ff */
[----:B------:R-:W-:-:S02]  /*8d90*/  LOP3.LUT P4, RZ, R7, 0xff, RZ, 0xc0, !PT ;  /* 0x000000ff07ff7812 */ /* 0x000fc4000788c0ff */
[----:B------:R-:W-:Y:S02]  /*8da0*/  LOP3.LUT P3, RZ, R6, 0xff, RZ, 0xc0, !PT ;  /* 0x000000ff06ff7812 */ /* 0x000fe4000786c0ff */
[----:B------:R-:W-:Y:S02]  /*8db0*/  LOP3.LUT P2, RZ, R3, 0xff, RZ, 0xc0, !PT ;  /* 0x000000ff03ff7812 */ /* 0x000fe4000784c0ff */
[C---:B--2---:R-:W-:Y:S02]  /*8dc0*/  PRMT R9, R20.reuse, 0x7771, RZ ;  /* 0x0000777114097816 */ /* 0x044fe400000000ff */
[----:B------:R-:W-:Y:S02]  /*8dd0*/  PRMT R26, R20, 0x7770, RZ ;  /* 0x00007770141a7816 */ /* 0x000fe400000000ff */
[----:B------:R-:W-:Y:S02]  /*8de0*/  ISETP.NE.AND P5, PT, R9, RZ, P5 ;  /* 0x000000ff0900720c */ /* 0x000fe40002fa5270 */
[----:B------:R-:W-:-:S02]  /*8df0*/  ISETP.NE.AND P6, PT, R26, RZ, P6 ;  /* 0x000000ff1a00720c */ /* 0x000fc400037c5270 */
[----:B------:R-:W-:Y:S02]  /*8e00*/  SEL R5, RZ, 0x1, !P5 ;  /* 0x00000001ff057807 */ /* 0x000fe40006800000 */
[----:B------:R-:W-:Y:S02]  /*8e10*/  ISETP.GE.U32.AND P5, PT, R0, c[0x0][0x168], PT ;  /* 0x00005a0000007a0c */ /* 0x000fe40003fa6070 */
[----:B------:R-:W-:Y:S02]  /*8e20*/  SEL R4, RZ, 0x1, !P6 ;  /* 0x00000001ff047807 */ /* 0x000fe40007000000 */
[C---:B---3--:R-:W-:Y:S02]  /*8e30*/  PRMT R15, R10.reuse, 0x7770, RZ ;  /* 0x000077700a0f7816 */ /* 0x048fe400000000ff */
[----:B------:R-:W-:Y:S02]  /*8e40*/  PRMT R20, R10, 0x7771, RZ ;  /* 0x000077710a147816 */ /* 0x000fe400000000ff */
[----:B----4-:R-:W-:-:S02]  /*8e50*/  PRMT R21, R8, 0x7770, RZ ;  /* 0x0000777008157816 */ /* 0x010fc400000000ff */
[----:B------:R-:W-:Y:S02]  /*8e60*/  LOP3.LUT P6, RZ, R24, 0xff, RZ, 0xc0, !PT ;  /* 0x000000ff18ff7812 */ /* 0x000fe400078cc0ff */
[----:B------:R-:W-:Y:S02]  /*8e70*/  PRMT R8, R8, 0x7771, RZ ;  /* 0x0000777108087816 */ /* 0x000fe400000000ff */
[C---:B-----5:R-:W-:Y:S02]  /*8e80*/  PRMT R10, R12.reuse, 0x7770, RZ ;  /* 0x000077700c0a7816 */ /* 0x060fe400000000ff */
[----:B------:R-:W-:Y:S02]  /*8e90*/  PRMT R11, R12, 0x7771, RZ ;  /* 0x000077710c0b7816 */ /* 0x000fe400000000ff */
[----:B------:R-:W-:Y:S02]  /*8ea0*/  ISETP.NE.AND P0, PT, R15, RZ, P0 ;  /* 0x000000ff0f00720c */ /* 0x000fe40000705270 */
[----:B------:R-:W-:-:S02]  /*8eb0*/  ISETP.NE.AND P4, PT, R20, RZ, P4 ;  /* 0x000000ff1400720c */ /* 0x000fc40002785270 */
        /* <DEDUP_REMOVED lines=12> */
.L_x_7107:
[----:B------:R-:W-:Y:S02]  /*8f80*/  PRMT R12, R26, 0x7610, R12 ;  /* 0x000076101a0c7816 */ /* 0x000fe4000000000c */
[----:B------:R-:W-:Y:S02]  /*8f90*/  PRMT R13, R9, 0x7610, R13 ;  /* 0x00007610090d7816 */ /* 0x000fe4000000000d */
[----:B------:R-:W-:-:S02]  /*8fa0*/  PRMT R22, R8, 0x7610, R22 ;  /* 0x0000761008167816 */ /* 0x000fc40000000016 */
.L_x_7106:
[----:B------:R-:W-:Y:S05]  /*8fb0*/  BSYNC B0 ;  /* 0x0000000000007941 */ /* 0x000fea0003800000 */
.L_x_7105:
        /* <DEDUP_REMOVED lines=25> */
[----:B------:R-:W-:-:S13]  /*9150*/  ISETP.GE.U32.AND P1, PT, R9, c[0x0][0x168], PT ;  /* 0x00005a0009007a0c */ /* 0x000fda0003f26070 */
[----:B------:R-:W-:-:S05]  /*9160*/  @!P1 IMAD R9, R9, c[0x0][0x2d4], RZ ;  /* 0x0000b50009099a24 */ /* 0x000fca00078e02ff */
[----:B------:R-:W-:Y:S02]  /*9170*/  @!P1 LOP3.LUT R21, R9, 0xfffffffe, RZ, 0xc0, !PT ;  /* 0xfffffffe09159812 */ /* 0x000fe400078ec0ff */
[----:B------:R-:W-:Y:S02]  /*9180*/  LOP3.LUT R9, R8, 0xfffffffe, RZ, 0xc0, !PT ;  /* 0xfffffffe08097812 */ /* 0x000fe400078ec0ff */
        /* <DEDUP_REMOVED lines=10> */
[----:B------:R-:W-:Y:S02]  /*9230*/  @!P1 PRMT R10, R26, 0x7610, R10 ;  /* 0x000076101a0a9816 */ /* 0x000fe4000000000a */
[----:B------:R-:W-:Y:S02]  /*9240*/  @!P1 PRMT R11, R27, 0x7610, R11 ;  /* 0x000076101b0b9816 */ /* 0x000fe4000000000b */
.L_x_7110:
[----:B------:R-:W-:Y:S05]  /*9250*/  BSYNC B0 ;  /* 0x0000000000007941 */ /* 0x000fea0003800000 */
.L_x_7109:
        /* <DEDUP_REMOVED lines=44> */
.L_x_7112:
[----:B------:R-:W-:Y:S05]  /*9520*/  BSYNC B0 ;  /* 0x0000000000007941 */ /* 0x000fea0003800000 */
.L_x_7111:
        /* <DEDUP_REMOVED lines=15> */
.L_x_7087:
        /* <DEDUP_REMOVED lines=22> */
.L_x_7116:
        /* <DEDUP_REMOVED lines=9> */
[----:B------:R0:W2:Y:S01]  /*9810*/  LDG.E.U16 R9, [R8.64] ;  /* 0x0000002408097981 */ /* 0x0000a2000c1e1500 */
[----:B------:R-:W-:Y:S02]  /*9820*/  IADD3.X R5, RZ, R19, RZ, P0, !PT ;  /* 0x00000013ff057210 */ /* 0x000fe400007fe4ff */
[-C--:B------:R-:W-:Y:S02]  /*9830*/  IADD3 R6, P0, R7, R18.reuse, RZ ;  /* 0x0000001207067210 */ /* 0x080fe40007f1e0ff */
[----:B------:R-:W-:Y:S01]  /*9840*/  LOP3.LUT R11, R22, 0xfffffffe, RZ, 0xc0, !PT ;  /* 0xfffffffe160b7812 */ /* 0x000fe200078ec0ff */
[----:B------:R1:W3:Y:S02]  /*9850*/  LDG.E.U16 R4, [R4.64] ;  /* 0x0000002404047981 */ /* 0x0002e4000c1e1500 */
[----:B------:R-:W-:Y:S01]  /*9860*/  IMAD.X R7, RZ, RZ, R19, P0 ;  /* 0x000000ffff077224 */ /* 0x000fe200000e0613 */
[----:B------:R-:W-:-:S04]  /*9870*/  IADD3 R10, P0, R11, R18, RZ ;  /* 0x000000120b0a7210 */ /* 0x000fc80007f1e0ff */
[----:B------:R-:W4:Y:S01]  /*9880*/  LDG.E.U16 R6, [R6.64] ;  /* 0x0000002406067981 */ /* 0x000f22000c1e1500 */
[----:B------:R-:W-:-:S05]  /*9890*/  IMAD.X R11, RZ, RZ, R19, P0 ;  /* 0x000000ffff0b7224 */ /* 0x000fca00000e0613 */
[----:B------:R3:W5:Y:S01]  /*98a0*/  LDG.E.U16 R10, [R10.64] ;  /* 0x000000240a0a7981 */ /* 0x000762000c1e1500 */
[----:B0-----:R-:W-:Y:S02]  /*98b0*/  IADD3 R8, R22, c[0x0][0x170], RZ ;  /* 0x00005c0016087a10 */ /* 0x001fe40007ffe0ff */
        /* <DEDUP_REMOVED lines=9> */
[----:B-1----:R-:W-:Y:S02]  /*9950*/  PRMT R5, R9, 0x7770, RZ ;  /* 0x0000777009057816 */ /* 0x002fe400000000ff */
[----:B------:R-:W-:Y:S02]  /*9960*/  ISETP.NE.AND P5, PT, R26, RZ, P5 ;  /* 0x000000ff1a00720c */ /* 0x000fe40002fa5270 */
[----:B------:R-:W-:-:S02]  /*9970*/  ISETP.NE.AND P6, PT, R5, RZ, P6 ;  /* 0x000000ff0500720c */ /* 0x000fc400037c5270 */
[----:B------:R-:W-:Y:S02]  /*9980*/  SEL R20, RZ, 0x1, !P5 ;  /* 0x00000001ff147807 */ /* 0x000fe40006800000 */
[----:B------:R-:W-:Y:S02]  /*9990*/  ISETP.GE.U32.AND P5, PT, R3, c[0x0][0x168], PT ;  /* 0x00005a0003007a0c */ /* 0x000fe40003fa6070 */
[C---:B---3--:R-:W-:Y:S02]  /*99a0*/  PRMT R11, R4.reuse, 0x7770, RZ ;  /* 0x00007770040b7816 */ /* 0x048fe400000000ff */
[----:B------:R-:W-:Y:S02]  /*99b0*/  PRMT R22, R4, 0x7771, RZ ;  /* 0x0000777104167816 */ /* 0x000fe400000000ff */
[----:B------:R-:W-:Y:S02]  /*99c0*/  SEL R21, RZ, 0x1, !P6 ;  /* 0x00000001ff157807 */ /* 0x000fe40007000000 */
[----:B----4-:R-:W-:-:S02]  /*99d0*/  PRMT R24, R6, 0x7770, RZ ;  /* 0x0000777006187816 */ /* 0x010fc400000000ff */
[----:B------:R-:W-:Y:S02]  /*99e0*/  PRMT R4, R6, 0x7771, RZ ;  /* 0x0000777106047816 */ /* 0x000fe400000000ff */
[----:B------:R-:W-:Y:S02]  /*99f0*/  LOP3.LUT P6, RZ, R0, 0xff, RZ, 0xc0, !PT ;  /* 0x000000ff00ff7812 */ /* 0x000fe400078cc0ff */
        /* <DEDUP_REMOVED lines=16> */
.L_x_7115:
[----:B------:R-:W-:Y:S02]  /*9b00*/  PRMT R9, R5, 0x7610, R9 ;  /* 0x0000761005097816 */ /* 0x000fe40000000009 */
[----:B------:R-:W-:Y:S02]  /*9b10*/  PRMT R10, R26, 0x7610, R10 ;  /* 0x000076101a0a7816 */ /* 0x000fe4000000000a */
[----:B------:R-:W-:-:S02]  /*9b20*/  PRMT R25, R4, 0x7610, R25 ;  /* 0x0000761004197816 */ /* 0x000fc40000000019 */
.L_x_7114:
[----:B------:R-:W-:Y:S05]  /*9b30*/  BSYNC B0 ;  /* 0x0000000000007941 */ /* 0x000fea0003800000 */
.L_x_7113:
        /* <DEDUP_REMOVED lines=35> */
[----:B------:R-:W-:Y:S02]  /*9d70*/  @!P1 PRMT R6, R26, 0x7610, R6 ;  /* 0x000076101a069816 */ /* 0x000fe40000000006 */
[----:B------:R-:W-:Y:S02]  /*9d80*/  @!P1 PRMT R7, R27, 0x7610, R7 ;  /* 0x000076101b079816 */ /* 0x000fe40000000007 */
.L_x_7118:
[----:B------:R-:W-:Y:S05]  /*9d90*/  BSYNC B0 ;  /* 0x0000000000007941 */ /* 0x000fea0003800000 */
.L_x_7117:
[----:B------:R-:W-:Y:S01]  /*9da0*/  BSSY B0, `(.L_x_7119) ;  /* 0x000002c000007945 */ /* 0x000fe20003800000 */
        /* <DEDUP_REMOVED lines=43> */
.L_x_7120:
[----:B------:R-:W-:Y:S05]  /*a060*/  BSYNC B0 ;  /* 0x0000000000007941 */ /* 0x000fea0003800000 */
.L_x_7119:
        /* <DEDUP_REMOVED lines=14> */
.L_x_7072:
[----:B------:R-:W-:Y:S05]  /*a150*/  BSYNC B6 ;  /* 0x0000000000067941 */ /* 0x000fea0003800000 */
.L_x_7071:
        /* <DEDUP_REMOVED lines=12> */
.L_x_7124:
        /* <DEDUP_REMOVED lines=22> */
.L_x_7123:
[----:B------:R-:W-:Y:S05]  /*a380*/  BSYNC B0 ;  /* 0x0000000000007941 */ /* 0x000fea0003800000 */
.L_x_7122:
[----:B0-----:R-:W-:Y:S01]  /*a390*/  IMAD.MOV.U32 R3, RZ, RZ, R5 ;  /* 0x000000ffff037224 */ /* 0x001fe200078e0005 */
[----:B------:R-:W-:Y:S05]  /*a3a0*/  @P2 BRA `(.L_x_7124) ;  /* 0xfffffe7000002947 */ /* 0x000fea000383ffff */
.L_x_7121:
        /* <DEDUP_REMOVED lines=16> */
.L_x_7129:
        /* <DEDUP_REMOVED lines=19> */
.L_x_7128:
[----:B------:R-:W-:Y:S05]  /*a5e0*/  BSYNC B0 ;  /* 0x0000000000007941 */ /* 0x000fea0003800000 */
.L_x_7127:
[----:B------:R-:W-:-:S04]  /*a5f0*/  SHF.R.S32.HI R3, RZ, 0x1, R3 ;  /* 0x00000001ff037819 */ /* 0x000fc80000011403 */
[----:B------:R-:W-:-:S13]  /*a600*/  ISETP.GE.AND P0, PT, R3, 0x20, PT ;  /* 0x000000200300780c */ /* 0x000fda0003f06270 */
[----:B------:R-:W-:Y:S05]  /*a610*/  @P0 BRA `(.L_x_7129) ;  /* 0xfffffe9000000947 */ /* 0x000fea000383ffff */
[----:B------:R-:W-:-:S05]  /*a620*/  IMAD.MOV.U32 R0, RZ, RZ, 0x20 ;  /* 0x00000020ff007424 */ /* 0x000fca00078e00ff */
.L_x_7126:
[----:B------:R-:W-:Y:S01]  /*a630*/  ISETP.GE.AND P0, PT, R0, 0x2, PT ;  /* 0x000000020000780c */ /* 0x000fe20003f06270 */
[----:B------:R-:W-:Y:S01]  /*a640*/  WARPSYNC 0xffffffff ;  /* 0xffffffff00007948 */ /* 0x000fe20003800000 */
[----:B------:R-:W-:Y:S11]  /*a650*/  BAR.SYNC.DEFER_BLOCKING 0x0 ;  /* 0x0000000000007b1d */ /* 0x000ff60000010000 */
[----:B------:R-:W-:Y:S05]  /*a660*/  @!P0 BRA `(.L_x_7125) ;  /* 0x0000010000008947 */ /* 0x000fea0003800000 */
[----:B------:R-:W-:Y:S02]  /*a670*/  IMAD.MOV.U32 R3, RZ, RZ, 0x1 ;  /* 0x00000001ff037424 */ /* 0x000fe400078e00ff */
.L_x_7130:
        /* <DEDUP_REMOVED lines=15> */
.L_x_7125:
[----:B------:R-:W-:Y:S01]  /*a770*/  ISETP.NE.AND P1, PT, RZ, c[0x0][0x338], PT ;  /* 0x0000ce00ff007a0c */ /* 0x000fe20003f25270 */
[----:B------:R-:W-:-:S12]  /*a780*/  CS2R R18, SRZ ;  /* 0x0000000000127805 */ /* 0x000fd8000001ff00 */
[----:B------:R-:W-:Y:S05]  /*a790*/  @!P1 BRA `(.L_x_7131) ;  /* 0x00000c7000009947 */ /* 0x000fea0003800000 */
[----:B------:R-:W-:Y:S02]  /*a7a0*/  IMAD.MOV.U32 R16, RZ, RZ, RZ ;  /* 0x000000ffff107224 */ /* 0x000fe400078e00ff */
[----:B------:R-:W-:Y:S02]  /*a7b0*/  IMAD.MOV.U32 R0, RZ, RZ, 0x1 ;  /* 0x00000001ff007424 */ /* 0x000fe400078e00ff */
[----:B0-----:R-:W-:-:S03]  /*a7c0*/  IMAD.HI.U32 R6, R17, c[0x0][0x340], R16 ;  /* 0x0000d00011067a27 */ /* 0x001fc600078e0010 */
        /* <DEDUP_REMOVED lines=196> */
.L_x_7131:
        /* <DEDUP_REMOVED lines=200> */
.L_x_7132:
        /* <DEDUP_REMOVED lines=214> */
.L_x_7134:
        /* <DEDUP_REMOVED lines=200> */
.L_x_7135:
        /* <DEDUP_REMOVED lines=11> */
.L_x_7137:
[----:B------:R-:W-:Y:S05]  /*db20*/  BSYNC B0 ;  /* 0x0000000000007941 */ /* 0x000fea0003800000 */
.L_x_7136:
        /* <DEDUP_REMOVED lines=13> */
.L_x_7139:
[----:B------:R-:W-:Y:S05]  /*dc00*/  BSYNC B0 ;  /* 0x0000000000007941 */ /* 0x000fea0003800000 */
.L_x_7138:
        /* <DEDUP_REMOVED lines=31> */
.L_x_7141:
[----:B------:R-:W-:Y:S05]  /*de00*/  BSYNC B0 ;  /* 0x0000000000007941 */ /* 0x000fea0003800000 */
.L_x_7140:
        /* <DEDUP_REMOVED lines=22> */
.L_x_7146:
        /* <DEDUP_REMOVED lines=15> */
.L_x_7145:
[----:B------:R-:W-:Y:S05]  /*e060*/  BSYNC B1 ;  /* 0x0000000000017941 */ /* 0x000fea0003800000 */
.L_x_7144:
[----:B------:R-:W-:Y:S05]  /*e070*/  BRA `(.L_x_7147) ;  /* 0x0000014000007947 */ /* 0x000fea0003800000 */
.L_x_7143:
[----:B------:R-:W-:Y:S02]  /*e080*/  ISETP.GE.U32.AND P0, PT, R2, c[0x0][0x178], PT ;  /* 0x00005e0002007a0c */ /* 0x000fe40003f06070 */
[----:B------:R-:W-:-:S11]  /*e090*/  PRMT R19, R18, 0x7610, R19 ;  /* 0x0000761012137816 */ /* 0x000fd60000000013 */
[----:B------:R-:W-:Y:S05]  /*e0a0*/  @P0 BRA `(.L_x_7147) ;  /* 0x0000011000000947 */ /* 0x000fea0003800000 */
[----:B------:R-:W-:Y:S02]  /*e0b0*/  PRMT R19, R18, 0x7610, R19 ;  /* 0x0000761012137816 */ /* 0x000fe40000000013 */
[----:B------:R-:W-:-:S05]  /*e0c0*/  MOV R9, R2 ;  /* 0x0000000200097202 */ /* 0x000fca0000000f00 */
.L_x_7148:
        /* <DEDUP_REMOVED lines=15> */
.L_x_7147:
[----:B------:R-:W-:Y:S05]  /*e1c0*/  BSYNC B0 ;  /* 0x0000000000007941 */ /* 0x000fea0003800000 */
.L_x_7142:
        /* <DEDUP_REMOVED lines=10> */
.L_x_7152:
        /* <DEDUP_REMOVED lines=21> */
.L_x_7151:
[----:B------:R-:W-:Y:S05]  /*e3c0*/  BSYNC B0 ;  /* 0x0000000000007941 */ /* 0x000fea0003800000 */
.L_x_7150:
[----:B0-----:R-:W-:Y:S01]  /*e3d0*/  MOV R7, R8 ;  /* 0x0000000800077202 */ /* 0x001fe20000000f00 */
[----:B------:R-:W-:Y:S05]  /*e3e0*/  @P3 BRA `(.L_x_7152) ;  /* 0xfffffe8000003947 */ /* 0x000fea000383ffff */
.L_x_7149:
        /* <DEDUP_REMOVED lines=14> */
.L_x_7157:
        /* <DEDUP_REMOVED lines=18> */
.L_x_7156:
[----:B------:R-:W-:Y:S05]  /*e5f0*/  BSYNC B0 ;  /* 0x0000000000007941 */ /* 0x000fea0003800000 */
.L_x_7155:
[----:B------:R-:W-:-:S04]  /*e600*/  SHF.R.S32.HI R2, RZ, 0x1, R2 ;  /* 0x00000001ff027819 */ /* 0x000fc80000011402 */
[----:B------:R-:W-:-:S13]  /*e610*/  ISETP.GE.AND P0, PT, R2, 0x20, PT ;  /* 0x000000200200780c */ /* 0x000fda0003f06270 */
[----:B------:R-:W-:Y:S05]  /*e620*/  @P0 BRA `(.L_x_7157) ;  /* 0xfffffea000000947 */ /* 0x000fea000383ffff */
[----:B------:R-:W-:-:S04]  /*e630*/  IMAD.MOV.U32 R2, RZ, RZ, 0x20 ;  /* 0x00000020ff027424 */ /* 0x000fc800078e00ff */
.L_x_7154:
[----:B0-----:R-:W-:Y:S01]  /*e640*/  BAR.SYNC.DEFER_BLOCKING 0x0 ;  /* 0x0000000000007b1d */ /* 0x001fe20000010000 */
[----:B------:R-:W-:-:S13]  /*e650*/  ISETP.GE.AND P0, PT, R2, 0x2, PT ;  /* 0x000000020200780c */ /* 0x000fda0003f06270 */
[----:B------:R-:W-:Y:S05]  /*e660*/  @!P0 BRA `(.L_x_7153) ;  /* 0x0000010000008947 */ /* 0x000fea0003800000 */
[----:B------:R-:W-:Y:S02]  /*e670*/  IMAD.MOV.U32 R7, RZ, RZ, 0x1 ;  /* 0x00000001ff077424 */ /* 0x000fe400078e00ff */
.L_x_7158:
        /* <DEDUP_REMOVED lines=15> */
.L_x_7153:
        /* <DEDUP_REMOVED lines=17> */
.L_x_7160:
        /* <DEDUP_REMOVED lines=24> */
.L_x_7162:
        /* <DEDUP_REMOVED lines=26> */
.L_x_7163:
[----:B------:R-:W-:Y:S02]  /*eba0*/  IADD3 R16, P1, R16, c[0x0][0x538], RZ ;  /* 0x00014e0010107a10 */ /* 0x000fe40007f3e0ff */
[----:B------:R-:W-:Y:S02]  /*ebb0*/  LOP3.LUT P0, RZ, R19, 0xff, RZ, 0xc0, !PT ;  /* 0x000000ff13ff7812 */ /* 0x000fe4000780c0ff */
[----:B------:R-:W-:Y:S02]  /*ebc0*/  IADD3.X R17, RZ, c[0x0][0x53c], RZ, P1, !PT ;  /* 0x00014f00ff117a10 */ /* 0x000fe40000ffe4ff */
[----:B0-----:R-:W-:-:S05]  /*ebd0*/  SEL R3, RZ, 0x1, !P0 ;  /* 0x00000001ff037807 */ /* 0x001fca0004000000 */
[----:B------:R-:W-:Y:S01]  /*ebe0*/  STG.E.U8 [R16.64], R3 ;  /* 0x0000000310007986 */ /* 0x000fe2000c101124 */
[----:B------:R-:W-:Y:S05]  /*ebf0*/  EXIT ;  /* 0x000000000000794d */ /* 0x000fea0003800000 */
.L_x_7161:
[----:B------:R-:W-:Y:S04]  /*ec00*/  STG.E.U8 [R4.64], R18 ;  /* 0x0000001204007986 */ /* 0x000fe8000c101124 */
[----:B------:R-:W-:Y:S01]  /*ec10*/  STG.E.U8 [R4.64+0x1], R19 ;  /* 0x0000011304007986 */ /* 0x000fe2000c101124 */
[----:B------:R-:W-:Y:S05]  /*ec20*/  EXIT ;  /* 0x000000000000794d */ /* 0x000fea0003800000 */
.L_x_7159:
        /* <DEDUP_REMOVED lines=41> */
.L_x_7165:
        /* <DEDUP_REMOVED lines=26> */
.L_x_7166:
[----:B------:R-:W-:Y:S02]  /*f060*/  IADD3 R16, P1, R16, c[0x0][0x538], RZ ;  /* 0x00014e0010107a10 */ /* 0x000fe40007f3e0ff */
[----:B------:R-:W-:-:S03]  /*f070*/  LOP3.LUT P0, RZ, R19, 0xff, RZ, 0xc0, !PT ;  /* 0x000000ff13ff7812 */ /* 0x000fc6000780c0ff */
[----:B------:R-:W-:Y:S01]  /*f080*/  IMAD.X R17, RZ, RZ, c[0x0][0x53c], P1 ;  /* 0x00014f00ff117624 */ /* 0x000fe200008e06ff */
[----:B0-----:R-:W-:-:S05]  /*f090*/  SEL R3, RZ, 0x1, !P0 ;  /* 0x00000001ff037807 */ /* 0x001fca0004000000 */
[----:B------:R-:W-:Y:S01]  /*f0a0*/  STG.E.U8 [R16.64], R3 ;  /* 0x0000000310007986 */ /* 0x000fe2000c101124 */
[----:B------:R-:W-:Y:S05]  /*f0b0*/  EXIT ;  /* 0x000000000000794d */ /* 0x000fea0003800000 */
.L_x_7164:
[----:B------:R-:W-:Y:S02]  /*f0c0*/  LOP3.LUT P0, RZ, R18, 0xff, RZ, 0xc0, !PT ;  /* 0x000000ff12ff7812 */ /* 0x000fe4000780c0ff */
[----:B------:R-:W-:Y:S02]  /*f0d0*/  LOP3.LUT P1, RZ, R19, 0xff, RZ, 0xc0, !PT ;  /* 0x000000ff13ff7812 */ /* 0x000fe4000782c0ff */
[----:B------:R-:W-:Y:S02]  /*f0e0*/  SEL R7, RZ, 0x1, !P0 ;  /* 0x00000001ff077807 */ /* 0x000fe40004000000 */
[----:B------:R-:W-:-:S03]  /*f0f0*/  SEL R9, RZ, 0x1, !P1 ;  /* 0x00000001ff097807 */ /* 0x000fc60004800000 */
[----:B------:R-:W-:Y:S04]  /*f100*/  STG.E.U8 [R2.64], R7 ;  /* 0x0000000702007986 */ /* 0x000fe8000c101124 */
[----:B------:R-:W-:Y:S01]  /*f110*/  STG.E.U8 [R4.64], R9 ;  /* 0x0000000904007986 */ /* 0x000fe2000c101124 */
[----:B------:R-:W-:Y:S05]  /*f120*/  EXIT ;  /* 0x000000000000794d */ /* 0x000fea0003800000 */
.L_x_7133:
        /* <DEDUP_REMOVED lines=24> */
.L_x_7168:
        /* <DEDUP_REMOVED lines=24> */
.L_x_7170:
        /* <DEDUP_REMOVED lines=26> */
.L_x_7171:
[----:B0-----:R-:W-:Y:S02]  /*f5d0*/  IADD3 R2, P1, R19, c[0x0][0x538], RZ ;  /* 0x00014e0013027a10 */ /* 0x001fe40007f3e0ff */
[----:B------:R-:W-:-:S03]  /*f5e0*/  LOP3.LUT P0, RZ, R25, 0xff, RZ, 0xc0, !PT ;  /* 0x000000ff19ff7812 */ /* 0x000fc6000780c0ff */
[----:B------:R-:W-:Y:S01]  /*f5f0*/  IMAD.X R3, RZ, RZ, c[0x0][0x53c], P1 ;  /* 0x00014f00ff037624 */ /* 0x000fe200008e06ff */
[----:B------:R-:W-:-:S05]  /*f600*/  SEL R5, RZ, 0x1, !P0 ;  /* 0x00000001ff057807 */ /* 0x000fca0004000000 */
[----:B------:R-:W-:Y:S01]  /*f610*/  STG.E.U8 [R2.64], R5 ;  /* 0x0000000502007986 */ /* 0x000fe2000c101124 */
[----:B------:R-:W-:Y:S05]  /*f620*/  EXIT ;  /* 0x000000000000794d */ /* 0x000fea0003800000 */
.L_x_7169:
[----:B------:R-:W-:Y:S04]  /*f630*/  STG.E.U8 [R4.64], R22 ;  /* 0x0000001604007986 */ /* 0x000fe8000c101124 */
[----:B------:R-:W-:Y:S01]  /*f640*/  STG.E.U8 [R4.64+0x1], R25 ;  /* 0x0000011904007986 */ /* 0x000fe2000c101124 */
[----:B------:R-:W-:Y:S05]  /*f650*/  EXIT ;  /* 0x000000000000794d */ /* 0x000fea0003800000 */
.L_x_7167:
        /* <DEDUP_REMOVED lines=41> */
.L_x_7173:
        /* <DEDUP_REMOVED lines=26> */
.L_x_7174:
[----:B0-----:R-:W-:Y:S02]  /*fa90*/  IADD3 R2, P1, R19, c[0x0][0x538], RZ ;  /* 0x00014e0013027a10 */ /* 0x001fe40007f3e0ff */
[----:B------:R-:W-:-:S03]  /*faa0*/  LOP3.LUT P0, RZ, R25, 0xff, RZ, 0xc0, !PT ;  /* 0x000000ff19ff7812 */ /* 0x000fc6000780c0ff */
[----:B------:R-:W-:Y:S01]  /*fab0*/  IMAD.X R3, RZ, RZ, c[0x0][0x53c], P1 ;  /* 0x00014f00ff037624 */ /* 0x000fe200008e06ff */
[----:B------:R-:W-:-:S05]  /*fac0*/  SEL R5, RZ, 0x1, !P0 ;  /* 0x00000001ff057807 */ /* 0x000fca0004000000 */
[----:B------:R-:W-:Y:S01]  /*fad0*/  STG.E.U8 [R2.64], R5 ;  /* 0x0000000502007986 */ /* 0x000fe2000c101124 */
[----:B------:R-:W-:Y:S05]  /*fae0*/  EXIT ;  /* 0x000000000000794d */ /* 0x000fea0003800000 */
.L_x_7172:
[----:B------:R-:W-:Y:S02]  /*faf0*/  LOP3.LUT P0, RZ, R22, 0xff, RZ, 0xc0, !PT ;  /* 0x000000ff16ff7812 */ /* 0x000fe4000780c0ff */
[----:B------:R-:W-:Y:S02]  /*fb00*/  LOP3.LUT P1, RZ, R25, 0xff, RZ, 0xc0, !PT ;  /* 0x000000ff19ff7812 */ /* 0x000fe4000782c0ff */
[----:B------:R-:W-:Y:S02]  /*fb10*/  SEL R7, RZ, 0x1, !P0 ;  /* 0x00000001ff077807 */ /* 0x000fe40004000000 */
[----:B------:R-:W-:-:S03]  /*fb20*/  SEL R9, RZ, 0x1, !P1 ;  /* 0x00000001ff097807 */ /* 0x000fc60004800000 */
[----:B------:R-:W-:Y:S04]  /*fb30*/  STG.E.U8 [R2.64], R7 ;  /* 0x0000000702007986 */ /* 0x000fe8000c101124 */
[----:B------:R-:W-:Y:S01]  /*fb40*/  STG.E.U8 [R4.64], R9 ;  /* 0x0000000904007986 */ /* 0x000fe2000c101124 */
[----:B------:R-:W-:Y:S05]  /*fb50*/  EXIT ;  /* 0x000000000000794d */ /* 0x000fea0003800000 */
.L_x_7175:
        /* <DEDUP_REMOVED lines=10> */
.L_x_7680:


//--------------------- .text._ZN2at6native13reduce_kernelILi128ELi4ENS0_8ReduceOpIaNS0_14func_wrapper_tIbZZZNS0_15and_kernel_cudaERNS_14TensorIteratorEENKUlvE_clEvENKUlvE0_clEvEUlbaE_EEjbLi4ELi4EEEEEvT1_ --------------------------
	.section	.text._ZN2at6native13reduce_kernelILi128ELi4ENS0_8ReduceOpIaNS0_14func_wrapper_tIbZZZNS0_15and_kernel_cudaERNS_14TensorIteratorEENKUlvE_clEvENKUlvE0_clEvEUlbaE_EEjbLi4ELi4EEEEEvT1_,"ax",@progbits
	.sectioninfo	@"SHI_REGISTERS=48"
	.align	128
        .global         _ZN2at6native13reduce_kernelILi128ELi4ENS0_8ReduceOpIaNS0_14func_wrapper_tIbZZZNS0_15and_kernel_cudaERNS_14TensorIteratorEENKUlvE_clEvENKUlvE0_clEvEUlbaE_EEjbLi4ELi4EEEEEvT1_
        .type           _ZN2at6native13reduce_kernelILi128ELi4ENS0_8ReduceOpIaNS0_14func_wrapper_tIbZZZNS0_15and_kernel_cudaERNS_14TensorIteratorEENKUlvE_clEvENKUlvE0_clEvEUlbaE_EEjbLi4ELi4EEEEEvT1_,@function
        .size           _ZN2at6native13reduce_kernelILi128ELi4ENS0_8ReduceOpIaNS0_14func_wrapper_tIbZZZNS0_15and_kernel_cudaERNS_14TensorIteratorEENKUlvE_clEvENKUlvE0_clEvEUlbaE_EEjbLi4ELi4EEEEEvT1_,(.L_x_7681 - _ZN2at6native13reduce_kernelILi128ELi4ENS0_8ReduceOpIaNS0_14func_wrapper_tIbZZZNS0_15and_kernel_cudaERNS_14TensorIteratorEENKUlvE_clEvENKUlvE0_clEvEUlbaE_EEjbLi4ELi4EEEEEvT1_)
        .other          _ZN2at6native13reduce_kernelILi128ELi4ENS0_8ReduceOpIaNS0_14func_wrapper_tIbZZZNS0_15and_kernel_cudaERNS_14TensorIteratorEENKUlvE_clEvENKUlvE0_clEvEUlbaE_EEjbLi4ELi4EEEEEvT1_,@"STO_CUDA_ENTRY STV_DEFAULT"
_ZN2at6native13reduce_kernelILi128ELi4ENS0_8ReduceOpIaNS0_14func_wrapper_tIbZZZNS0_15and_kernel_cudaERNS_14TensorIteratorEENKUlvE_clEvENKUlvE0_clEvEUlbaE_EEjbLi4ELi4EEEEEvT1_:
.text._ZN2at6native13reduce_kernelILi128ELi4ENS0_8ReduceOpIaNS0_14func_wrapper_tIbZZZNS0_15and_kernel_cudaERNS_14TensorIteratorEENKUlvE_clEvENKUlvE0_clEvEUlbaE_EEjbLi4ELi4EEEEEvT1_:
        /* <DEDUP_REMOVED lines=213> */
.L_x_7176:
        /* <DEDUP_REMOVED lines=52> */
.L_x_7185:
[----:B------:R-:W-:Y:S05]  /*1090*/  BSYNC B2 ;  /* 0x0000000000027941 */ /* 0x000fea0003800000 */
.L_x_7184:
        /* <DEDUP_REMOVED lines=12> */
.L_x_7183:
[----:B------:R-:W-:Y:S05]  /*1160*/  BSYNC B1 ;  /* 0x0000000000017941 */ /* 0x000fea0003800000 */
.L_x_7182:
[----:B------:R-:W-:Y:S02]  /*1170*/  IADD3 R16, P0, P1, R25, c[0x0][0x530], R16 ;  /* 0x00014c0019107a10 */ /* 0x000fe4000791e010 */
[----:B------:R-:W-:Y:S02]  /*1180*/  IADD3 R3, R7, c[0x0][0x168], RZ ;  /* 0x00005a0007037a10 */ /* 0x000fe40007ffe0ff */
[----:B------:R-:W-:Y:S02]  /*1190*/  IADD3 R16, P2, R16, 0x4, RZ ;  /* 0x0000000410107810 */ /* 0x000fe40007f5e0ff */
[----:B------:R-:W-:Y:S02]  /*11a0*/  IADD3.X R19, RZ, c[0x0][0x534], R19, P0, P1 ;  /* 0x00014d00ff137a10 */ /* 0x000fe400007e2413 */
[----:B------:R-:W-:-:S03]  /*11b0*/  IADD3 R3, R3, -0x4, RZ ;  /* 0xfffffffc03037810 */ /* 0x000fc60007ffe0ff */
[----:B------:R-:W-:Y:S02]  /*11c0*/  IMAD.X R19, RZ, RZ, R19, P2 ;  /* 0x000000ffff137224 */ /* 0x000fe400010e0613 */
.L_x_7181:
[----:B------:R-:W-:Y:S05]  /*11d0*/  BSYNC B0 ;  /* 0x0000000000007941 */ /* 0x000fea0003800000 */
.L_x_7180:
        /* <DEDUP_REMOVED lines=13> */
.L_x_7188:
        /* <DEDUP_REMOVED lines=23> */
.L_x_7187:
[----:B------:R-:W-:Y:S05]  /*1420*/  BSYNC B0 ;  /* 0x0000000000007941 */ /* 0x000fea0003800000 */
.L_x_7186:
        /* <DEDUP_REMOVED lines=8> */
.L_x_7190:
[----:B------:R-:W-:Y:S05]  /*14b0*/  BSYNC B0 ;  /* 0x0000000000007941 */ /* 0x000fea0003800000 */
.L_x_7189:
        /* <DEDUP_REMOVED lines=14> */
.L_x_7192:
[----:B------:R-:W-:Y:S05]  /*15a0*/  BSYNC B0 ;  /* 0x0000000000007941 */ /* 0x000fea0003800000 */
.L_x_7191:
        /* <DEDUP_REMOVED lines=11> */
.L_x_7179:
        /* <DEDUP_REMOVED lines=45> */
.L_x_7202:
        /* <DEDUP_REMOVED lines=222> */
.L_x_7197:
        /* <DEDUP_REMOVED lines=229> */
.L_x_7198:
        /* <DEDUP_REMOVED lines=221> */
.L_x_7199:
        /* <DEDUP_REMOVED lines=219> */
.L_x_7200:
[----:B------:R-:W-:-:S04]  /*50e0*/  LOP3.LUT R5, R7, 0xfffffffc, RZ, 0xc0, !PT ;  /* 0xfffffffc07057812 */ /* 0x000fc800078ec0ff */
[----:B------:R-:W-:-:S05]  /*50f0*/  IADD3 R4, P0, R5, R16, RZ ;  /* 0x0000001005047210 */ /* 0x000fca0007f1e0ff */
[----:B------:R-:W-:-:S05]  /*5100*/  IMAD.X R5, RZ, RZ, R19, P0 ;  /* 0x000000ffff057224 */ /* 0x000fca00000e0613 */
[----:B------:R0:W2:Y:S01]  /*5110*/  LDG.E R4, [R4.64] ;  /* 0x0000002404047981 */ /* 0x0000a2000c1e1900 */
[----:B------:R-:W-:Y:S02]  /*5120*/  LOP3.LUT P5, RZ, R18, 0xff, RZ, 0xc0, !PT ;  /* 0x000000ff12ff7812 */ /* 0x000fe400078ac0ff */
[----:B------:R-:W-:Y:S02]  /*5130*/  PRMT R6, R15, 0x9910, RZ ;  /* 0x000099100f067816 */ /* 0x000fe400000000ff */
[----:B------:R-:W-:Y:S02]  /*5140*/  LOP3.LUT P1, RZ, R29, 0xff, RZ, 0xc0, !PT ;  /* 0x000000ff1dff7812 */ /* 0x000fe4000782c0ff */
[----:B------:R-:W-:Y:S02]  /*5150*/  ISETP.NE.AND P5, PT, R6, RZ, P5 ;  /* 0x000000ff0600720c */ /* 0x000fe40002fa5270 */
[----:B------:R-:W-:Y:S02]  /*5160*/  PRMT R6, R12, 0x9910, RZ ;  /* 0x000099100c067816 */ /* 0x000fe400000000ff */
[----:B0-----:R-:W-:-:S02]  /*5170*/  PRMT R5, R13, 0x9910, RZ ;  /* 0x000099100d057816 */ /* 0x001fc400000000ff */
[----:B------:R-:W-:Y:S02]  /*5180*/  LOP3.LUT P2, RZ, R30, 0xff, RZ, 0xc0, !PT ;  /* 0x000000ff1eff7812 */ /* 0x000fe4000784c0ff */
[----:B------:R-:W-:Y:S01]  /*5190*/  ISETP.NE.AND P1, PT, R5, RZ, P1 ;  /* 0x000000ff0500720c */ /* 0x000fe20000f25270 */
[----:B------:R-:W-:Y:S01]  /*51a0*/  IMAD.MOV.U32 R5, RZ, RZ, R6 ;  /* 0x000000ffff057224 */ /* 0x000fe200078e0006 */
[----:B------:R-:W-:Y:S02]  /*51b0*/  PRMT R6, R11, 0x9910, RZ ;  /* 0x000099100b067816 */ /* 0x000fe400000000ff */
[----:B------:R-:W-:Y:S02]  /*51c0*/  LOP3.LUT P0, RZ, R28, 0xff, RZ, 0xc0, !PT ;  /* 0x000000ff1cff7812 */ /* 0x000fe4000780c0ff */
[----:B------:R-:W-:Y:S02]  /*51d0*/  PRMT R7, R14, 0x9910, RZ ;  /* 0x000099100e077816 */ /* 0x000fe400000000ff */
[----:B------:R-:W-:Y:S01]  /*51e0*/  ISETP.NE.AND P2, PT, R5, RZ, P2 ;  /* 0x000000ff0500720c */ /* 0x000fe20001745270 */
[----:B------:R-:W-:Y:S01]  /*51f0*/  IMAD.MOV.U32 R5, RZ, RZ, R6 ;  /* 0x000000ffff057224 */ /* 0x000fe200078e0006 */
[----:B------:R-:W-:-:S02]  /*5200*/  LOP3.LUT P3, RZ, R31, 0xff, RZ, 0xc0, !PT ;  /* 0x000000ff1fff7812 */ /* 0x000fc4000786c0ff */
[----:B------:R-:W-:Y:S02]  /*5210*/  ISETP.NE.AND P0, PT, R7, RZ, P0 ;  /* 0x000000ff0700720c */ /* 0x000fe40000705270 */
[----:B------:R-:W-:Y:S02]  /*5220*/  PRMT R6, R10, 0x9910, RZ ;  /* 0x000099100a067816 */ /* 0x000fe400000000ff */
[----:B------:R-:W-:Y:S02]  /*5230*/  PRMT R7, R9, 0x9910, RZ ;  /* 0x0000991009077816 */ /* 0x000fe400000000ff */
[----:B------:R-:W-:Y:S01]  /*5240*/  ISETP.NE.AND P3, PT, R5, RZ, P3 ;  /* 0x000000ff0500720c */ /* 0x000fe20001f65270 */
[----:B------:R-:W-:Y:S01]  /*5250*/  IMAD.MOV.U32 R5, RZ, RZ, R6 ;  /* 0x000000ffff057224 */ /* 0x000fe200078e0006 */
[----:B------:R-:W-:Y:S01]  /*5260*/  SEL R18, RZ, 0x1, !P5 ;  /* 0x00000001ff127807 */ /* 0x000fe20006800000 */
[----:B------:R-:W-:Y:S01]  /*5270*/  IMAD.MOV.U32 R6, RZ, RZ, R7 ;  /* 0x000000ffff067224 */ /* 0x000fe200078e0007 */
[----:B------:R-:W-:-:S02]  /*5280*/  LOP3.LUT P4, RZ, R32, 0xff, RZ, 0xc0, !PT ;  /* 0x000000ff20ff7812 */ /* 0x000fc4000788c0ff */
[----:B------:R-:W-:Y:S02]  /*5290*/  LOP3.LUT P5, RZ, R33, 0xff, RZ, 0xc0, !PT ;  /* 0x000000ff21ff7812 */ /* 0x000fe400078ac0ff */
[----:B------:R-:W-:Y:S02]  /*52a0*/  PRMT R24, R8, 0x9910, RZ ;  /* 0x0000991008187816 */ /* 0x000fe400000000ff */
[----:B------:R-:W-:Y:S02]  /*52b0*/  SEL R28, RZ, 0x1, !P0 ;  /* 0x00000001ff1c7807 */ /* 0x000fe40004000000 */
[----:B------:R-:W-:Y:S02]  /*52c0*/  ISETP.NE.AND P4, PT, R5, RZ, P4 ;  /* 0x000000ff0500720c */ /* 0x000fe40002785270 */
[----:B------:R-:W-:Y:S02]  /*52d0*/  ISETP.NE.AND P5, PT, R6, RZ, P5 ;  /* 0x000000ff0600720c */ /* 0x000fe40002fa5270 */
[----:B------:R-:W-:-:S02]  /*52e0*/  LOP3.LUT P0, RZ, R34, 0xff, RZ, 0xc0, !PT ;  /* 0x000000ff22ff7812 */ /* 0x000fc4000780c0ff */
[----:B------:R-:W-:Y:S01]  /*52f0*/  MOV R5, R24 ;  /* 0x0000001800057202 */ /* 0x000fe20000000f00 */
[----:B------:R-:W-:Y:S01]  /*5300*/  IMAD.MOV.U32 R24, RZ, RZ, c[0x0][0x170] ;  /* 0x00005c00ff187624 */ /* 0x000fe200078e00ff */
[----:B------:R-:W-:Y:S02]  /*5310*/  PRMT R6, R21, 0x9910, RZ ;  /* 0x0000991015067816 */ /* 0x000fe400000000ff */
[----:B------:R-:W-:Y:S02]  /*5320*/  ISETP.NE.AND P0, PT, R5, RZ, P0 ;  /* 0x000000ff0500720c */ /* 0x000fe40000705270 */
[----:B------:R-:W-:Y:S01]  /*5330*/  SEL R29, RZ, 0x1, !P1 ;  /* 0x00000001ff1d7807 */ /* 0x000fe20004800000 */
[----:B------:R-:W-:Y:S01]  /*5340*/  IMAD.MOV.U32 R5, RZ, RZ, R6 ;  /* 0x000000ffff057224 */ /* 0x000fe200078e0006 */
[----:B------:R-:W-:Y:S02]  /*5350*/  LOP3.LUT P1, RZ, R35, 0xff, RZ, 0xc0, !PT ;  /* 0x000000ff23ff7812 */ /* 0x000fe4000782c0ff */
[----:B------:R-:W-:-:S02]  /*5360*/  SEL R30, RZ, 0x1, !P2 ;  /* 0x00000001ff1e7807 */ /* 0x000fc40005000000 */
[----:B------:R-:W-:Y:S02]  /*5370*/  ISETP.NE.AND P1, PT, R5, RZ, P1 ;  /* 0x000000ff0500720c */ /* 0x000fe40000f25270 */
[----:B------:R-:W-:Y:S02]  /*5380*/  LOP3.LUT P2, RZ, R36, 0xff, RZ, 0xc0, !PT ;  /* 0x000000ff24ff7812 */ /* 0x000fe4000784c0ff */
[----:B------:R-:W-:Y:S02]  /*5390*/  SEL R31, RZ, 0x1, !P3 ;  /* 0x00000001ff1f7807 */ /* 0x000fe40005800000 */
[----:B------:R-:W-:Y:S02]  /*53a0*/  IADD3 R43, R43, c[0x0][0x170], RZ ;  /* 0x00005c002b2b7a10 */ /* 0x000fe40007ffe0ff */
[----:B------:R-:W-:Y:S02]  /*53b0*/  PRMT R5, R20, 0x9910, RZ ;  /* 0x0000991014057816 */ /* 0x000fe400000000ff */
[----:B------:R-:W-:-:S02]  /*53c0*/  LOP3.LUT P3, RZ, R37, 0xff, RZ, 0xc0, !PT ;  /* 0x000000ff25ff7812 */ /* 0x000fc4000786c0ff */
[----:B------:R-:W-:Y:S02]  /*53d0*/  PRMT R6, R3, 0x9910, RZ ;  /* 0x0000991003067816 */ /* 0x000fe400000000ff */
[----:B------:R-:W-:Y:S01]  /*53e0*/  ISETP.NE.AND P2, PT, R5, RZ, P2 ;  /* 0x000000ff0500720c */ /* 0x000fe20001745270 */
[----:B------:R-:W-:Y:S01]  /*53f0*/  IMAD R5, R24, 0x3, R43 ;  /* 0x0000000318057824 */ /* 0x000fe200078e022b */
[----:B------:R-:W-:Y:S02]  /*5400*/  ISETP.NE.AND P3, PT, R6, RZ, P3 ;  /* 0x000000ff0600720c */ /* 0x000fe40001f65270 */
[----:B------:R-:W-:Y:S02]  /*5410*/  SEL R32, RZ, 0x1, !P4 ;  /* 0x00000001ff207807 */ /* 0x000fe40006000000 */
[----:B------:R-:W-:Y:S02]  /*5420*/  SEL R37, RZ, 0x1, !P3 ;  /* 0x00000001ff257807 */ /* 0x000fe40005800000 */
[----:B------:R-:W-:-:S02]  /*5430*/  ISETP.GE.U32.AND P3, PT, R5, c[0x0][0x168], PT ;  /* 0x00005a0005007a0c */ /* 0x000fc40003f66070 */
[----:B------:R-:W-:Y:S02]  /*5440*/  LOP3.LUT P4, RZ, R38, 0xff, RZ, 0xc0, !PT ;  /* 0x000000ff26ff7812 */ /* 0x000fe4000788c0ff */
[----:B------:R-:W-:Y:S02]  /*5450*/  PRMT R7, R0, 0x9910, RZ ;  /* 0x0000991000077816 */ /* 0x000fe400000000ff */
[----:B------:R-:W-:Y:S02]  /*5460*/  SEL R33, RZ, 0x1, !P5 ;  /* 0x00000001ff217807 */ /* 0x000fe40006800000 */
[----:B------:R-:W-:Y:S02]  /*5470*/  ISETP.NE.AND P4, PT, R7, RZ, P4 ;  /* 0x000000ff0700720c */ /* 0x000fe40002785270 */
[----:B------:R-:W-:Y:S02]  /*5480*/  SEL R34, RZ, 0x1, !P0 ;  /* 0x00000001ff227807 */ /* 0x000fe40004000000 */
[----:B------:R-:W-:-:S02]  /*5490*/  SEL R35, RZ, 0x1, !P1 ;  /* 0x00000001ff237807 */ /* 0x000fc40004800000 */
[----:B------:R-:W-:Y:S02]  /*54a0*/  SEL R36, RZ, 0x1, !P2 ;  /* 0x00000001ff247807 */ /* 0x000fe40005000000 */
[----:B------:R-:W-:Y:S02]  /*54b0*/  LOP3.LUT P5, RZ, R39, 0xff, RZ, 0xc0, !PT ;  /* 0x000000ff27ff7812 */ /* 0x000fe400078ac0ff */
[----:B------:R-:W-:Y:S02]  /*54c0*/  LOP3.LUT P0, RZ, R40, 0xff, RZ, 0xc0, !PT ;  /* 0x000000ff28ff7812 */ /* 0x000fe4000780c0ff */
[----:B------:R-:W-:Y:S02]  /*54d0*/  LOP3.LUT P1, RZ, R41, 0xff, RZ, 0xc0, !PT ;  /* 0x000000ff29ff7812 */ /* 0x000fe4000782c0ff */
[----:B------:R-:W-:Y:S02]  /*54e0*/  LOP3.LUT P2, RZ, R42, 0xff, RZ, 0xc0, !PT ;  /* 0x000000ff2aff7812 */ /* 0x000fe4000784c0ff */
[----:B------:R-:W-:-:S02]  /*54f0*/  SEL R38, RZ, 0x1, !P4 ;  /* 0x00000001ff267807 */ /* 0x000fc40006000000 */
[C---:B--2---:R-:W-:Y:S02]  /*5500*/  PRMT R7, R4.reuse, 0x7770, RZ ;  /* 0x0000777004077816 */ /* 0x044fe400000000ff */
[C---:B------:R-:W-:Y:S02]  /*5510*/  PRMT R6, R4.reuse, 0x7771, RZ ;  /* 0x0000777104067816 */ /* 0x040fe400000000ff */
[C---:B------:R-:W-:Y:S02]  /*5520*/  PRMT R5, R4.reuse, 0x7772, RZ ;  /* 0x0000777204057816 */ /* 0x040fe400000000ff */
[----:B------:R-:W-:Y:S02]  /*5530*/  PRMT R4, R4, 0x7773, RZ ;  /* 0x0000777304047816 */ /* 0x000fe400000000ff */
[----:B------:R-:W-:Y:S02]  /*5540*/  ISETP.NE.AND P5, PT, R7, RZ, P5 ;  /* 0x000000ff0700720c */ /* 0x000fe40002fa5270 */
[----:B------:R-:W-:-:S02]  /*5550*/  ISETP.NE.AND P0, PT, R6, RZ, P0 ;  /* 0x000000ff0600720c */ /* 0x000fc40000705270 */
[----:B------:R-:W-:Y:S02]  /*5560*/  ISETP.NE.AND P1, PT, R5, RZ, P1 ;  /* 0x000000ff0500720c */ /* 0x000fe40000f25270 */
[----:B------:R-:W-:Y:S02]  /*5570*/  ISETP.NE.AND P2, PT, R4, RZ, P2 ;  /* 0x000000ff0400720c */ /* 0x000fe40001745270 */
[----:B------:R-:W-:Y:S02]  /*5580*/  SEL R39, RZ, 0x1, !P5 ;  /* 0x00000001ff277807 */ /* 0x000fe40006800000 */
[----:B------:R-:W-:Y:S02]  /*5590*/  SEL R40, RZ, 0x1, !P0 ;  /* 0x00000001ff287807 */ /* 0x000fe40004000000 */
[----:B------:R-:W-:Y:S02]  /*55a0*/  SEL R41, RZ, 0x1, !P1 ;  /* 0x00000001ff297807 */ /* 0x000fe40004800000 */
[----:B------:R-:W-:Y:S01]  /*55b0*/  SEL R42, RZ, 0x1, !P2 ;  /* 0x00000001ff2a7807 */ /* 0x000fe20005000000 */
[----:B------:R-:W-:Y:S01]  /*55c0*/  @P3 CALL.REL.NOINC `(.L_x_7201) ;  /* 0x0000001000003944 */ /* 0x000fe20003c00000 */
[----:B------:R-:W-:Y:S05]  /*55d0*/  BRA `(.L_x_7202) ;  /* 0xffffc35000007947 */ /* 0x000fea000383ffff */
.L_x_7201:
[----:B------:R-:W-:Y:S05]  /*55e0*/  BSYNC B1 ;  /* 0x0000000000017941 */ /* 0x000fea0003800000 */
.L_x_7196:
[----:B------:R-:W-:Y:S05]  /*55f0*/  BSYNC B0 ;  /* 0x0000000000007941 */ /* 0x000fea0003800000 */
.L_x_7195:
        /* <DEDUP_REMOVED lines=205> */
.L_x_7205:
        /* <DEDUP_REMOVED lines=211> */
.L_x_7206:
        /* <DEDUP_REMOVED lines=211> */
.L_x_7207:
        /* <DEDUP_REMOVED lines=211> */
.L_x_7208:
        /* <DEDUP_REMOVED lines=8> */
.L_x_7204:
[----:B------:R-:W-:Y:S05]  /*8ae0*/  BSYNC B0 ;  /* 0x0000000000007941 */ /* 0x000fea0003800000 */
.L_x_7203:
        /* <DEDUP_REMOVED lines=43> */
[----:B------:R-:W-:-:S02]  /*8da0*/  IADD3 R0, R8, c[0x0][0x170], RZ ;  /* 0x00005c0008007a10 */ /* 0x000fc40007ffe0ff */
[----:B------:R-:W-:Y:S02]  /*8db0*/  PLOP3.LUT P5, PT, P6, P5, PT, 0x80, 0x0 ;  /* 0x000000000000781c */ /* 0x000fe400037ab070 */
[----:B------:R-:W-:Y:S02]  /*8dc0*/  ISETP.GE.U32.AND P6, PT, R0, c[0x0][0x168], PT ;  /* 0x00005a0000007a0c */ /* 0x000fe40003fc6070 */
[----:B------:R-:W-:Y:S02]  /*8dd0*/  LOP3.LUT P1, RZ, R35, 0xff, RZ, 0xc0, !PT ;  /* 0x000000ff23ff7812 */ /* 0x000fe4000782c0ff */
[----:B------:R-:W-:Y:S02]  /*8de0*/  LOP3.LUT P3, RZ, R21, 0xff, RZ, 0xc0, !PT ;  /* 0x000000ff15ff7812 */ /* 0x000fe4000786c0ff */
[----:B------:R-:W-:Y:S02]  /*8df0*/  LOP3.LUT P0, RZ, R3, 0xff, RZ, 0xc0, !PT ;  /* 0x000000ff03ff7812 */ /* 0x000fe4000780c0ff */
[----:B------:R-:W-:-:S02]  /*8e00*/  PLOP3.LUT P1, PT, P1, P3, PT, 0x80, 0x0 ;  /* 0x000000000000781c */ /* 0x000fc40000f27070 */
        /* <DEDUP_REMOVED lines=12> */
[----:B------:R-:W-:Y:S02]  /*8ed0*/  PLOP3.LUT P0, PT, P0, P2, PT, 0x80, 0x0 ;  /* 0x000000000000781c */ /* 0x000fe40000705070 */
[----:B------:R-:W-:-:S02]  /*8ee0*/  LOP3.LUT P6, RZ, R40, 0xff, RZ, 0xc0, !PT ;  /* 0x000000ff28ff7812 */ /* 0x000fc400078cc0ff */
[----:B------:R-:W-:Y:S02]  /*8ef0*/  LOP3.LUT P4, RZ, R5, 0xff, RZ, 0xc0, !PT ;  /* 0x000000ff05ff7812 */ /* 0x000fe4000788c0ff */
        /* <DEDUP_REMOVED lines=10> */
.L_x_7210:
[----:B------:R-:W-:Y:S05]  /*8fa0*/  BSYNC B0 ;  /* 0x0000000000007941 */ /* 0x000fea0003800000 */
.L_x_7209:
        /* <DEDUP_REMOVED lines=29> */
.L_x_7194:
        /* <DEDUP_REMOVED lines=34> */
.L_x_7214:
        /* <DEDUP_REMOVED lines=11> */
[----:B------:R0:W2:Y:S02]  /*9450*/  LDG.E R33, [R4.64] ;  /* 0x0000002404217981 */ /* 0x0000a4000c1e1900 */
[--C-:B------:R-:W-:Y:S01]  /*9460*/  IMAD.X R7, RZ, RZ, R19.reuse, P0 ;  /* 0x000000ffff077224 */ /* 0x100fe200000e0613 */
[----:B------:R-:W-:Y:S02]  /*9470*/  IADD3 R26, P0, R27, R16, RZ ;  /* 0x000000101b1a7210 */ /* 0x000fe40007f1e0ff */
[----:B------:R-:W-:Y:S02]  /*9480*/  IADD3 R43, R43, c[0x0][0x170], RZ ;  /* 0x00005c002b2b7a10 */ /* 0x000fe40007ffe0ff */
[----:B------:R1:W3:Y:S01]  /*9490*/  LDG.E R6, [R6.64] ;  /* 0x0000002406067981 */ /* 0x0002e2000c1e1900 */
[----:B------:R-:W-:Y:S02]  /*94a0*/  IMAD.X R27, RZ, RZ, R19, P0 ;  /* 0x000000ffff1b7224 */ /* 0x000fe400000e0613 */
[----:B0-----:R-:W-:-:S03]  /*94b0*/  IMAD R4, R43, c[0x0][0x2d4], RZ ;  /* 0x0000b5002b047a24 */ /* 0x001fc600078e02ff */
[----:B------:R-:W1:Y:S02]  /*94c0*/  LDG.E R26, [R26.64] ;  /* 0x000000241a1a7981 */ /* 0x000e64000c1e1900 */
[----:B------:R-:W-:-:S04]  /*94d0*/  LOP3.LUT R5, R4, 0xfffffffc, RZ, 0xc0, !PT ;  /* 0xfffffffc04057812 */ /* 0x000fc800078ec0ff */
[----:B------:R-:W-:-:S05]  /*94e0*/  IADD3 R4, P0, R5, R16, RZ ;  /* 0x0000001005047210 */ /* 0x000fca0007f1e0ff */
[----:B------:R-:W-:-:S05]  /*94f0*/  IMAD.X R5, RZ, RZ, R19, P0 ;  /* 0x000000ffff057224 */ /* 0x000fca00000e0613 */
[----:B------:R0:W4:Y:S01]  /*9500*/  LDG.E R4, [R4.64] ;  /* 0x0000002404047981 */ /* 0x000122000c1e1900 */
[----:B------:R-:W-:Y:S02]  /*9510*/  LOP3.LUT P4, RZ, R11, 0xff, RZ, 0xc0, !PT ;  /* 0x000000ff0bff7812 */ /* 0x000fe4000788c0ff */
[----:B------:R-:W-:Y:S02]  /*9520*/  LOP3.LUT P1, RZ, R13, 0xff, RZ, 0xc0, !PT ;  /* 0x000000ff0dff7812 */ /* 0x000fe4000782c0ff */
[----:B------:R-:W-:Y:S02]  /*9530*/  LOP3.LUT P2, RZ, R12, 0xff, RZ, 0xc0, !PT ;  /* 0x000000ff0cff7812 */ /* 0x000fe4000784c0ff */
[----:B------:R-:W-:Y:S02]  /*9540*/  IADD3 R43, R43, c[0x0][0x170], RZ ;  /* 0x00005c002b2b7a10 */ /* 0x000fe40007ffe0ff */
[----:B------:R-:W-:Y:S02]  /*9550*/  LOP3.LUT P0, RZ, R10, 0xff, RZ, 0xc0, !PT ;  /* 0x000000ff0aff7812 */ /* 0x000fe4000780c0ff */
[----:B------:R-:W-:Y:S01]  /*9560*/  LOP3.LUT P6, RZ, R9, 0xff, RZ, 0xc0, !PT ;  /* 0x000000ff09ff7812 */ /* 0x000fe200078cc0ff */
[----:B0-----:R-:W-:Y:S01]  /*9570*/  IMAD R5, R30, 0x3, R43 ;  /* 0x000000031e057824 */ /* 0x001fe200078e022b */
[----:B------:R-:W-:-:S02]  /*9580*/  LOP3.LUT P3, RZ, R8, 0xff, RZ, 0xc0, !PT ;  /* 0x000000ff08ff7812 */ /* 0x000fc4000786c0ff */
[----:B------:R-:W-:Y:S02]  /*9590*/  LOP3.LUT P5, RZ, R3, 0xff, RZ, 0xc0, !PT ;  /* 0x000000ff03ff7812 */ /* 0x000fe400078ac0ff */
[C---:B--2---:R-:W-:Y:S02]  /*95a0*/  PRMT R32, R33.reuse, 0x7772, RZ ;  /* 0x0000777221207816 */ /* 0x044fe400000000ff */
[C---:B------:R-:W-:Y:S02]  /*95b0*/  PRMT R40, R33.reuse, 0x7770, RZ ;  /* 0x0000777021287816 */ /* 0x040fe400000000ff */
[----:B------:R-:W-:Y:S02]  /*95c0*/  ISETP.NE.AND P4, PT, R32, RZ, P4 ;  /* 0x000000ff2000720c */ /* 0x000fe40002785270 */
[----:B------:R-:W-:Y:S02]  /*95d0*/  PRMT R31, R33, 0x7771, RZ ;  /* 0x00007771211f7816 */ /* 0x000fe400000000ff */
[----:B------:R-:W-:-:S02]  /*95e0*/  SEL R11, RZ, 0x1, !P4 ;  /* 0x00000001ff0b7807 */ /* 0x000fc40006000000 */
[----:B------:R-:W-:Y:S02]  /*95f0*/  LOP3.LUT P4, RZ, R24, 0xff, RZ, 0xc0, !PT ;  /* 0x000000ff18ff7812 */ /* 0x000fe4000788c0ff */
[----:B------:R-:W-:Y:S02]  /*9600*/  ISETP.NE.AND P1, PT, R40, RZ, P1 ;  /* 0x000000ff2800720c */ /* 0x000fe40000f25270 */
[----:B-1----:R-:W-:Y:S02]  /*9610*/  PRMT R7, R26, 0x7771, RZ ;  /* 0x000077711a077816 */ /* 0x002fe400000000ff */
[----:B------:R-:W-:Y:S02]  /*9620*/  ISETP.NE.AND P2, PT, R31, RZ, P2 ;  /* 0x000000ff1f00720c */ /* 0x000fe40001745270 */
[----:B------:R-:W-:Y:S02]  /*9630*/  ISETP.NE.AND P4, PT, R7, RZ, P4 ;  /* 0x000000ff0700720c */ /* 0x000fe40002785270 */
[----:B------:R-:W-:-:S02]  /*9640*/  SEL R13, RZ, 0x1, !P1 ;  /* 0x00000001ff0d7807 */ /* 0x000fc40004800000 */
[----:B------:R-:W-:Y:S02]  /*9650*/  SEL R12, RZ, 0x1, !P2 ;  /* 0x00000001ff0c7807 */ /* 0x000fe40005000000 */
[C---:B---3--:R-:W-:Y:S02]  /*9660*/  PRMT R34, R6.reuse, 0x7770, RZ ;  /* 0x0000777006227816 */ /* 0x048fe400000000ff */
[C---:B------:R-:W-:Y:S02]  /*9670*/  PRMT R35, R6.reuse, 0x7771, RZ ;  /* 0x0000777106237816 */ /* 0x040fe400000000ff */
[C---:B------:R-:W-:Y:S02]  /*9680*/  PRMT R36, R6.reuse, 0x7772, RZ ;  /* 0x0000777206247816 */ /* 0x040fe400000000ff */
[----:B------:R-:W-:Y:S02]  /*9690*/  PRMT R37, R6, 0x7773, RZ ;  /* 0x0000777306257816 */ /* 0x000fe400000000ff */
[----:B------:R-:W-:-:S02]  /*96a0*/  LOP3.LUT P1, RZ, R0, 0xff, RZ, 0xc0, !PT ;  /* 0x000000ff00ff7812 */ /* 0x000fc4000782c0ff */
[----:B------:R-:W-:Y:S02]  /*96b0*/  PRMT R33, R33, 0x7773, RZ ;  /* 0x0000777321217816 */ /* 0x000fe400000000ff */
[----:B------:R-:W-:Y:S02]  /*96c0*/  LOP3.LUT P2, RZ, R25, 0xff, RZ, 0xc0, !PT ;  /* 0x000000ff19ff7812 */ /* 0x000fe4000784c0ff */
[----:B------:R-:W-:Y:S02]  /*96d0*/  PRMT R6, R26, 0x7770, RZ ;  /* 0x000077701a067816 */ /* 0x000fe400000000ff */
[----:B------:R-:W-:Y:S02]  /*96e0*/  SEL R24, RZ, 0x1, !P4 ;  /* 0x00000001ff187807 */ /* 0x000fe40006000000 */
[----:B------:R-:W-:Y:S02]  /*96f0*/  ISETP.GE.U32.AND P4, PT, R5, c[0x0][0x168], PT ;  /* 0x00005a0005007a0c */ /* 0x000fe40003f86070 */
[----:B------:R-:W-:-:S02]  /*9700*/  ISETP.NE.AND P0, PT, R33, RZ, P0 ;  /* 0x000000ff2100720c */ /* 0x000fc40000705270 */
[----:B------:R-:W-:Y:S02]  /*9710*/  ISETP.NE.AND P6, PT, R34, RZ, P6 ;  /* 0x000000ff2200720c */ /* 0x000fe400037c5270 */
        /* <DEDUP_REMOVED lines=8> */
[----:B------:R-:W-:Y:S02]  /*97a0*/  SEL R0, RZ, 0x1, !P1 ;  /* 0x00000001ff007807 */ /* 0x000fe40004800000 */
[----:B------:R-:W-:Y:S02]  /*97b0*/  SEL R25, RZ, 0x1, !P2 ;  /* 0x00000001ff197807 */ /* 0x000fe40005000000 */
[----:B------:R-:W-:-:S02]  /*97c0*/  PRMT R38, R26, 0x7772, RZ ;  /* 0x000077721a267816 */ /* 0x000fc400000000ff */
[----:B------:R-:W-:Y:S02]  /*97d0*/  PRMT R39, R26, 0x7773, RZ ;  /* 0x000077731a277816 */ /* 0x000fe400000000ff */
[----:B------:R-:W-:Y:S02]  /*97e0*/  LOP3.LUT P0, RZ, R21, 0xff, RZ, 0xc0, !PT ;  /* 0x000000ff15ff7812 */ /* 0x000fe4000780c0ff */
[----:B------:R-:W-:Y:S02]  /*97f0*/  LOP3.LUT P6, RZ, R20, 0xff, RZ, 0xc0, !PT ;  /* 0x000000ff14ff7812 */ /* 0x000fe400078cc0ff */
[----:B------:R-:W-:Y:S02]  /*9800*/  LOP3.LUT P3, RZ, R18, 0xff, RZ, 0xc0, !PT ;  /* 0x000000ff12ff7812 */ /* 0x000fe4000786c0ff */
[----:B------:R-:W-:Y:S02]  /*9810*/  LOP3.LUT P5, RZ, R15, 0xff, RZ, 0xc0, !PT ;  /* 0x000000ff0fff7812 */ /* 0x000fe400078ac0ff */
[----:B------:R-:W-:-:S02]  /*9820*/  LOP3.LUT P1, RZ, R14, 0xff, RZ, 0xc0, !PT ;  /* 0x000000ff0eff7812 */ /* 0x000fc4000782c0ff */
[----:B------:R-:W-:Y:S02]  /*9830*/  LOP3.LUT P2, RZ, R42, 0xff, RZ, 0xc0, !PT ;  /* 0x000000ff2aff7812 */ /* 0x000fe4000784c0ff */
[C---:B----4-:R-:W-:Y:S02]  /*9840*/  PRMT R26, R4.reuse, 0x7770, RZ ;  /* 0x00007770041a7816 */ /* 0x050fe400000000ff */
[C---:B------:R-:W-:Y:S02]  /*9850*/  PRMT R27, R4.reuse, 0x7771, RZ ;  /* 0x00007771041b7816 */ /* 0x040fe400000000ff */
[C---:B------:R-:W-:Y:S02]  /*9860*/  PRMT R28, R4.reuse, 0x7772, RZ ;  /* 0x00007772041c7816 */ /* 0x040fe400000000ff */
[----:B------:R-:W-:Y:S02]  /*9870*/  PRMT R29, R4, 0x7773, RZ ;  /* 0x00007773041d7816 */ /* 0x000fe400000000ff */
        /* <DEDUP_REMOVED lines=14> */
.L_x_7213:
[----:B------:R-:W-:Y:S02]  /*9960*/  PRMT R30, R40, 0x7610, R30 ;  /* 0x00007610281e7816 */ /* 0x000fe4000000001e */
.L_x_7212:
[----:B------:R-:W-:Y:S05]  /*9970*/  BSYNC B0 ;  /* 0x0000000000007941 */ /* 0x000fea0003800000 */
.L_x_7211:
        /* <DEDUP_REMOVED lines=33> */
[----:B------:R-:W-:-:S04]  /*9b90*/  @!P1 IADD3 R4, P2, R5, R16, RZ ;  /* 0x0000001005049210 */ /* 0x000fc80007f5e0ff */
[----:B------:R-:W-:Y:S02]  /*9ba0*/  @!P1 IADD3.X R5, RZ, R19, RZ, P2, !PT ;  /* 0x00000013ff059210 */ /* 0x000fe400017fe4ff */
[----:B------:R-:W-:-:S03]  /*9bb0*/  IADD3 R6, P2, R7, R16, RZ ;  /* 0x0000001007067210 */ /* 0x000fc60007f5e0ff */
[----:B------:R-:W2:Y:S02]  /*9bc0*/  @!P1 LDG.E R4, [R4.64] ;  /* 0x0000002404049981 */ /* 0x000ea4000c1e1900 */
        /* <DEDUP_REMOVED lines=16> */
.L_x_7216:
[----:B------:R-:W-:Y:S05]  /*9cd0*/  BSYNC B0 ;  /* 0x0000000000007941 */ /* 0x000fea0003800000 */
.L_x_7215:
[----:B------:R-:W-:Y:S01]  /*9ce0*/  BSSY B0, `(.L_x_7217) ;  /* 0x000004b000007945 */ /* 0x000fe20003800000 */
[----:B------:R-:W-:Y:S05]  /*9cf0*/  @P0 BRA `(.L_x_7218) ;  /* 0x0000049000000947 */ /* 0x000fea0003800000 */
[----:B------:R-:W-:Y:S02]  /*9d00*/  LOP3.LUT P0, RZ, R13, 0xff, RZ, 0xc0, !PT ;  /* 0x000000ff0dff7812 */ /* 0x000fe4000780c0ff */
[----:B------:R-:W-:Y:S02]  /*9d10*/  LOP3.LUT P2, RZ, R30, 0xff, RZ, 0xc0, !PT ;  /* 0x000000ff1eff7812 */ /* 0x000fe4000784c0ff */
[----:B------:R-:W-:Y:S02]  /*9d20*/  LOP3.LUT P1, RZ, R33, 0xff, RZ, 0xc0, !PT ;  /* 0x000000ff21ff7812 */ /* 0x000fe4000782c0ff */
[----:B------:R-:W-:Y:S02]  /*9d30*/  PLOP3.LUT P0, PT, P0, P2, PT, 0x80, 0x0 ;  /* 0x000000000000781c */ /* 0x000fe40000705070 */
[----:B------:R-:W-:-:S02]  /*9d40*/  LOP3.LUT P2, RZ, R10, 0xff, RZ, 0xc0, !PT ;  /* 0x000000ff0aff7812 */ /* 0x000fc4000784c0ff */
[----:B------:R-:W-:Y:S02]  /*9d50*/  IADD3 R4, R43, c[0x0][0x170], RZ ;  /* 0x00005c002b047a10 */ /* 0x000fe40007ffe0ff */
[----:B------:R-:W-:Y:S02]  /*9d60*/  PLOP3.LUT P1, PT, P2, P1, PT, 0x80, 0x0 ;  /* 0x000000000000781c */ /* 0x000fe40001723070 */
[----:B------:R-:W-:Y:S02]  /*9d70*/  ISETP.GE.U32.AND P2, PT, R4, c[0x0][0x168], PT ;  /* 0x00005a0004007a0c */ /* 0x000fe40003f46070 */
[----:B------:R-:W-:Y:S02]  /*9d80*/  LOP3.LUT P5, RZ, R31, 0xff, RZ, 0xc0, !PT ;  /* 0x000000ff1fff7812 */ /* 0x000fe400078ac0ff */
        /* <DEDUP_REMOVED lines=53> */
[----:B------:R-:W-:Y:S02]  /*a0e0*/  LOP3.LUT P4, RZ, R28, 0xff, RZ, 0xc0, !PT ;  /* 0x000000ff1cff7812 */ /* 0x000fe4000788c0ff */
        /* <DEDUP_REMOVED lines=10> */
.L_x_7218:
[----:B------:R-:W-:Y:S05]  /*a190*/  BSYNC B0 ;  /* 0x0000000000007941 */ /* 0x000fea0003800000 */
.L_x_7217:
        /* <DEDUP_REMOVED lines=27> */
[----:B------:R-:W-:Y:S01]  /*a350*/  SEL R27, RZ, 0x1, !P1 ;  /* 0x00000001ff1b7807 */ /* 0x000fe20004800000 */
[----:B------:R-:W-:Y:S05]  /*a360*/  BRA `(.L_x_7178) ;  /* 0x000011a000007947 */ /* 0x000fea0003800000 */
.L_x_7193:
        /* <DEDUP_REMOVED lines=38> */
.L_x_7222:
[C---:B------:R-:W-:Y:S02]  /*a5d0*/  LOP3.LUT R5, R14.reuse, 0xfffffffc, RZ, 0xc0, !PT ;  /* 0xfffffffc0e057812 */ /* 0x040fe400078ec0ff */
[----:B------:R-:W-:-:S02]  /*a5e0*/  IADD3 R14, R14, c[0x0][0x170], RZ ;  /* 0x00005c000e0e7a10 */ /* 0x000fc40007ffe0ff */
[-C--:B------:R-:W-:Y:S02]  /*a5f0*/  IADD3 R4, P0, R5, R16.reuse, RZ ;  /* 0x0000001005047210 */ /* 0x080fe40007f1e0ff */
[C---:B------:R-:W-:Y:S02]  /*a600*/  LOP3.LUT R7, R14.reuse, 0xfffffffc, RZ, 0xc0, !PT ;  /* 0xfffffffc0e077812 */ /* 0x040fe400078ec0ff */
[----:B------:R-:W-:Y:S01]  /*a610*/  IADD3 R14, R14, c[0x0][0x170], RZ ;  /* 0x00005c000e0e7a10 */ /* 0x000fe20007ffe0ff */
[--C-:B------:R-:W-:Y:S01]  /*a620*/  IMAD.X R5, RZ, RZ, R19.reuse, P0 ;  /* 0x000000ffff057224 */ /* 0x100fe200000e0613 */
[-C--:B------:R-:W-:Y:S02]  /*a630*/  IADD3 R6, P0, R7, R16.reuse, RZ ;  /* 0x0000001007067210 */ /* 0x080fe40007f1e0ff */
[----:B------:R-:W-:Y:S02]  /*a640*/  LOP3.LUT R29, R14, 0xfffffffc, RZ, 0xc0, !PT ;  /* 0xfffffffc0e1d7812 */ /* 0x000fe400078ec0ff */
[----:B------:R0:W2:Y:S01]  /*a650*/  LDG.E R35, [R4.64] ;  /* 0x0000002404237981 */ /* 0x0000a2000c1e1900 */
[----:B------:R-:W-:Y:S01]  /*a660*/  IMAD.X R7, RZ, RZ, R19, P0 ;  /* 0x000000ffff077224 */ /* 0x000fe200000e0613 */
[----:B------:R-:W-:-:S02]  /*a670*/  IADD3 R28, P0, R29, R16, RZ ;  /* 0x000000101d1c7210 */ /* 0x000fc40007f1e0ff */
[----:B------:R-:W-:Y:S02]  /*a680*/  IADD3 R14, R14, c[0x0][0x170], RZ ;  /* 0x00005c000e0e7a10 */ /* 0x000fe40007ffe0ff */
[----:B------:R1:W3:Y:S01]  /*a690*/  LDG.E R6, [R6.64] ;  /* 0x0000002406067981 */ /* 0x0002e2000c1e1900 */
[----:B------:R-:W-:Y:S01]  /*a6a0*/  IMAD.X R29, RZ, RZ, R19, P0 ;  /* 0x000000ffff1d7224 */ /* 0x000fe200000e0613 */
[----:B0-----:R-:W-:-:S04]  /*a6b0*/  LOP3.LUT R5, R14, 0xfffffffc, RZ, 0xc0, !PT ;  /* 0xfffffffc0e057812 */ /* 0x001fc800078ec0ff */
[----:B------:R-:W1:Y:S01]  /*a6c0*/  LDG.E R28, [R28.64] ;  /* 0x000000241c1c7981 */ /* 0x000e62000c1e1900 */
        /* <DEDUP_REMOVED lines=18> */
[----:B-1----:R-:W-:Y:S02]  /*a7f0*/  PRMT R7, R28, 0x7771, RZ ;  /* 0x000077711c077816 */ /* 0x002fe400000000ff */
[----:B------:R-:W-:Y:S02]  /*a800*/  ISETP.NE.AND P1, PT, R32, RZ, P1 ;  /* 0x000000ff2000720c */ /* 0x000fe40000f25270 */
        /* <DEDUP_REMOVED lines=52> */
.L_x_7221:
[----:B------:R-:W-:Y:S02]  /*ab50*/  PRMT R33, R42, 0x7610, R33 ;  /* 0x000076102a217816 */ /* 0x000fe40000000021 */
.L_x_7220:
[----:B------:R-:W-:Y:S05]  /*ab60*/  BSYNC B0 ;  /* 0x0000000000007941 */ /* 0x000fea0003800000 */
.L_x_7219:
        /* <DEDUP_REMOVED lines=49> */
.L_x_7224:
[----:B------:R-:W-:Y:S05]  /*ae80*/  BSYNC B0 ;  /* 0x0000000000007941 */ /* 0x000fea0003800000 */
.L_x_7223:
        /* <DEDUP_REMOVED lines=75> */
.L_x_7226:
[----:B------:R-:W-:Y:S05]  /*b340*/  BSYNC B0 ;  /* 0x0000000000007941 */ /* 0x000fea0003800000 */
.L_x_7225:
        /* <DEDUP_REMOVED lines=28> */
.L_x_7178:
[----:B------:R-:W-:Y:S05]  /*b510*/  BSYNC B6 ;  /* 0x0000000000067941 */ /* 0x000fea0003800000 */
.L_x_7177:
        /* <DEDUP_REMOVED lines=12> */
.L_x_7230:
        /* <DEDUP_REMOVED lines=31> */
.L_x_7229:
[----:B------:R-:W-:Y:S05]  /*b7d0*/  BSYNC B0 ;  /* 0x0000000000007941 */ /* 0x000fea0003800000 */
.L_x_7228:
[----:B------:R-:W-:Y:S01]  /*b7e0*/  IMAD.MOV.U32 R4, RZ, RZ, R7 ;  /* 0x000000ffff047224 */ /* 0x000fe200078e0007 */
[----:B------:R-:W-:Y:S05]  /*b7f0*/  @P3 BRA `(.L_x_7230) ;  /* 0xfffffde000003947 */ /* 0x000fea000383ffff */
.L_x_7227:
        /* <DEDUP_REMOVED lines=17> */
.L_x_7235:
        /* <DEDUP_REMOVED lines=29> */
.L_x_7234:
[----:B------:R-:W-:Y:S05]  /*bae0*/  BSYNC B0 ;  /* 0x0000000000007941 */ /* 0x000fea0003800000 */
.L_x_7233:
[----:B------:R-:W-:-:S04]  /*baf0*/  SHF.R.S32.HI R3, RZ, 0x1, R3 ;  /* 0x00000001ff037819 */ /* 0x000fc80000011403 */
[----:B------:R-:W-:-:S13]  /*bb00*/  ISETP.GE.AND P0, PT, R3, 0x20, PT ;  /* 0x000000200300780c */ /* 0x000fda0003f06270 */
[----:B------:R-:W-:Y:S05]  /*bb10*/  @P0 BRA `(.L_x_7235) ;  /* 0xfffffdf000000947 */ /* 0x000fea000383ffff */
[----:B------:R-:W-:-:S05]  /*bb20*/  IMAD.MOV.U32 R0, RZ, RZ, 0x20 ;  /* 0x00000020ff007424 */ /* 0x000fca00078e00ff */
.L_x_7232:
[----:B0-----:R-:W-:Y:S01]  /*bb30*/  ISETP.GE.AND P0, PT, R0, 0x2, PT ;  /* 0x000000020000780c */ /* 0x001fe20003f06270 */
[----:B------:R-:W-:Y:S01]  /*bb40*/  WARPSYNC 0xffffffff ;  /* 0xffffffff00007948 */ /* 0x000fe20003800000 */
[----:B------:R-:W-:Y:S11]  /*bb50*/  BAR.SYNC.DEFER_BLOCKING 0x0 ;  /* 0x0000000000007b1d */ /* 0x000ff60000010000 */
[----:B------:R-:W-:Y:S05]  /*bb60*/  @!P0 BRA `(.L_x_7231) ;  /* 0x000001f000008947 */ /* 0x000fea0003800000 */
[----:B------:R-:W-:Y:S02]  /*bb70*/  HFMA2.MMA R3, -RZ, RZ, 0, 5.9604644775390625e-08 ;  /* 0x00000001ff037435 */ /* 0x000fe400000001ff */
.L_x_7236:
        /* <DEDUP_REMOVED lines=30> */
.L_x_7231:
        /* <DEDUP_REMOVED lines=204> */
.L_x_7237:
        /* <DEDUP_REMOVED lines=200> */
.L_x_7238:
        /* <DEDUP_REMOVED lines=202> */
.L_x_7239:
        /* <DEDUP_REMOVED lines=200> */
.L_x_7240:
        /* <DEDUP_REMOVED lines=215> */
.L_x_7242:
        /* <DEDUP_REMOVED lines=200> */
.L_x_7243:
        /* <DEDUP_REMOVED lines=202> */
.L_x_7244:
        /* <DEDUP_REMOVED lines=200> */
.L_x_7245:
        /* <DEDUP_REMOVED lines=11> */
.L_x_7247:
[----:B------:R-:W-:Y:S05]  /*12380*/  BSYNC B0 ;  /* 0x0000000000007941 */ /* 0x000fea0003800000 */
.L_x_7246:
        /* <DEDUP_REMOVED lines=15> */
.L_x_7249:
[----:B------:R-:W-:Y:S05]  /*12480*/  BSYNC B0 ;  /* 0x0000000000007941 */ /* 0x000fea0003800000 */
.L_x_7248:
        /* <DEDUP_REMOVED lines=31> */
.L_x_7251:
[----:B------:R-:W-:Y:S05]  /*12680*/  BSYNC B0 ;  /* 0x0000000000007941 */ /* 0x000fea0003800000 */
.L_x_7250:
        /* <DEDUP_REMOVED lines=26> */
.L_x_7256:
        /* <DEDUP_REMOVED lines=23> */
.L_x_7255:
[----:B------:R-:W-:Y:S05]  /*129a0*/  BSYNC B1 ;  /* 0x0000000000017941 */ /* 0x000fea0003800000 */
.L_x_7254:
[----:B------:R-:W-:Y:S05]  /*129b0*/  BRA `(.L_x_7257) ;  /* 0x0000020000007947 */ /* 0x000fea0003800000 */
.L_x_7253:
        /* <DEDUP_REMOVED lines=9> */
.L_x_7258:
        /* <DEDUP_REMOVED lines=23> */
.L_x_7257:
[----:B------:R-:W-:Y:S05]  /*12bc0*/  BSYNC B0 ;  /* 0x0000000000007941 */ /* 0x000fea0003800000 */
.L_x_7252:
        /* <DEDUP_REMOVED lines=11> */
.L_x_7262:
        /* <DEDUP_REMOVED lines=30> */
.L_x_7261:
[----:B------:R-:W-:Y:S05]  /*12e60*/  BSYNC B0 ;  /* 0x0000000000007941 */ /* 0x000fea0003800000 */
.L_x_7260:
[----:B------:R-:W-:Y:S01]  /*12e70*/  IMAD.MOV.U32 R6, RZ, RZ, R10 ;  /* 0x000000ffff067224 */ /* 0x000fe200078e000a */
[----:B------:R-:W-:Y:S05]  /*12e80*/  @P4 BRA `(.L_x_7262) ;  /* 0xfffffdf000004947 */ /* 0x000fea000383ffff */
.L_x_7259:
        /* <DEDUP_REMOVED lines=15> */
.L_x_7267:
        /* <DEDUP_REMOVED lines=28> */
.L_x_7266:
[----:B------:R-:W-:Y:S05]  /*13140*/  BSYNC B0 ;  /* 0x0000000000007941 */ /* 0x000fea0003800000 */
.L_x_7265:
[----:B------:R-:W-:-:S04]  /*13150*/  SHF.R.S32.HI R7, RZ, 0x1, R7 ;  /* 0x00000001ff077819 */ /* 0x000fc80000011407 */
[----:B------:R-:W-:-:S13]  /*13160*/  ISETP.GE.AND P0, PT, R7, 0x20, PT ;  /* 0x000000200700780c */ /* 0x000fda0003f06270 */
[----:B------:R-:W-:Y:S05]  /*13170*/  @P0 BRA `(.L_x_7267) ;  /* 0xfffffe0000000947 */ /* 0x000fea000383ffff */
[----:B------:R-:W-:-:S04]  /*13180*/  IMAD.MOV.U32 R6, RZ, RZ, 0x20 ;  /* 0x00000020ff067424 */ /* 0x000fc800078e00ff */
.L_x_7264:
[----:B------:R-:W-:Y:S01]  /*13190*/  BAR.SYNC.DEFER_BLOCKING 0x0 ;  /* 0x0000000000007b1d */ /* 0x000fe20000010000 */
[----:B------:R-:W-:-:S13]  /*131a0*/  ISETP.GE.AND P0, PT, R6, 0x2, PT ;  /* 0x000000020600780c */ /* 0x000fda0003f06270 */
[----:B------:R-:W-:Y:S05]  /*131b0*/  @!P0 BRA `(.L_x_7263) ;  /* 0x000001e000008947 */ /* 0x000fea0003800000 */
[----:B------:R-:W-:Y:S02]  /*131c0*/  IMAD.MOV.U32 R3, RZ, RZ, 0x1 ;  /* 0x00000001ff037424 */ /* 0x000fe400078e00ff */
.L_x_7268:
        /* <DEDUP_REMOVED lines=29> */
.L_x_7263:
        /* <DEDUP_REMOVED lines=25> */
.L_x_7270:
        /* <DEDUP_REMOVED lines=24> */
.L_x_7272:
        /* <DEDUP_REMOVED lines=26> */
.L_x_7273:
        /* <DEDUP_REMOVED lines=26> */
.L_x_7274:
        /* <DEDUP_REMOVED lines=26> */
.L_x_7275:
[----:B------:R-:W-:Y:S02]  /*13b90*/  IADD3 R16, P1, R16, c[0x0][0x538], RZ ;  /* 0x00014e0010107a10 */ /* 0x000fe40007f3e0ff */
[----:B------:R-:W-:-:S03]  /*13ba0*/  LOP3.LUT P0, RZ, R18, 0xff, RZ, 0xc0, !PT ;  /* 0x000000ff12ff7812 */ /* 0x000fc6000780c0ff */
[----:B------:R-:W-:Y:S01]  /*13bb0*/  IMAD.X R17, RZ, RZ, c[0x0][0x53c], P1 ;  /* 0x00014f00ff117624 */ /* 0x000fe200008e06ff */
[----:B0-----:R-:W-:-:S05]  /*13bc0*/  SEL R3, RZ, 0x1, !P0 ;  /* 0x00000001ff037807 */ /* 0x001fca0004000000 */
[----:B------:R-:W-:Y:S01]  /*13bd0*/  STG.E.U8 [R16.64], R3 ;  /* 0x0000000310007986 */ /* 0x000fe2000c101124 */
[----:B------:R-:W-:Y:S05]  /*13be0*/  EXIT ;  /* 0x000000000000794d */ /* 0x000fea0003800000 */
.L_x_7271:
[----:B------:R-:W-:Y:S04]  /*13bf0*/  STG.E.U8 [R4.64], R27 ;  /* 0x0000001b04007986 */ /* 0x000fe8000c101124 */
[----:B------:R-:W-:Y:S04]  /*13c00*/  STG.E.U8 [R4.64+0x1], R24 ;  /* 0x0000011804007986 */ /* 0x000fe8000c101124 */
[----:B------:R-:W-:Y:S04]  /*13c10*/  STG.E.U8 [R4.64+0x2], R19 ;  /* 0x0000021304007986 */ /* 0x000fe8000c101124 */
[----:B------:R-:W-:Y:S01]  /*13c20*/  STG.E.U8 [R4.64+0x3], R18 ;  /* 0x0000031204007986 */ /* 0x000fe2000c101124 */
[----:B------:R-:W-:Y:S05]  /*13c30*/  EXIT ;  /* 0x000000000000794d */ /* 0x000fea0003800000 */
.L_x_7269:
        /* <DEDUP_REMOVED lines=55> */
.L_x_7277:
        /* <DEDUP_REMOVED lines=26> */
.L_x_7278:
        /* <DEDUP_REMOVED lines=26> */
.L_x_7279:
        /* <DEDUP_REMOVED lines=26> */
.L_x_7280:
[----:B------:R-:W-:Y:S02]  /*14490*/  IADD3 R16, P1, R16, c[0x0][0x538], RZ ;  /* 0x00014e0010107a10 */ /* 0x000fe40007f3e0ff */
[----:B------:R-:W-:-:S03]  /*144a0*/  LOP3.LUT P0, RZ, R18, 0xff, RZ, 0xc0, !PT ;  /* 0x000000ff12ff7812 */ /* 0x000fc6000780c0ff */
[----:B------:R-:W-:Y:S01]  /*144b0*/  IMAD.X R17, RZ, RZ, c[0x0][0x53c], P1 ;  /* 0x00014f00ff117624 */ /* 0x000fe200008e06ff */
[----:B0-----:R-:W-:-:S05]  /*144c0*/  SEL R3, RZ, 0x1, !P0 ;  /* 0x00000001ff037807 */ /* 0x001fca0004000000 */
[----:B------:R-:W-:Y:S01]  /*144d0*/  STG.E.U8 [R16.64], R3 ;  /* 0x0000000310007986 */ /* 0x000fe2000c101124 */
[----:B------:R-:W-:Y:S05]  /*144e0*/  EXIT ;  /* 0x000000000000794d */ /* 0x000fea0003800000 */
.L_x_7276:
        /* <DEDUP_REMOVED lines=13> */
.L_x_7241:
        /* <DEDUP_REMOVED lines=32> */
.L_x_7282:
        /* <DEDUP_REMOVED lines=24> */
.L_x_7284:
        /* <DEDUP_REMOVED lines=26> */
.L_x_7285:
        /* <DEDUP_REMOVED lines=26> */
.L_x_7286:
        /* <DEDUP_REMOVED lines=26> */
.L_x_7287:
[----:B------:R-:W-:Y:S02]  /*14e20*/  IADD3 R2, P1, R25, c[0x0][0x538], RZ ;  /* 0x00014e0019027a10 */ /* 0x000fe40007f3e0ff */
[----:B------:R-:W-:-:S03]  /*14e30*/  LOP3.LUT P0, RZ, R18, 0xff, RZ, 0xc0, !PT ;  /* 0x000000ff12ff7812 */ /* 0x000fc6000780c0ff */
[----:B0-----:R-:W-:Y:S01]  /*14e40*/  IMAD.X R3, RZ, RZ, c[0x0][0x53c], P1 ;  /* 0x00014f00ff037624 */ /* 0x001fe200008e06ff */
[----:B------:R-:W-:-:S05]  /*14e50*/  SEL R5, RZ, 0x1, !P0 ;  /* 0x00000001ff057807 */ /* 0x000fca0004000000 */
[----:B------:R-:W-:Y:S01]  /*14e60*/  STG.E.U8 [R2.64], R5 ;  /* 0x0000000502007986 */ /* 0x000fe2000c101124 */
[----:B------:R-:W-:Y:S05]  /*14e70*/  EXIT ;  /* 0x000000000000794d */ /* 0x000fea0003800000 */
.L_x_7283:
[----:B------:R-:W-:Y:S04]  /*14e80*/  STG.E.U8 [R4.64], R27 ;  /* 0x0000001b04007986 */ /* 0x000fe8000c101124 */
[----:B------:R-:W-:Y:S04]  /*14e90*/  STG.E.U8 [R4.64+0x1], R24 ;  /* 0x0000011804007986 */ /* 0x000fe8000c101124 */
[----:B------:R-:W-:Y:S04]  /*14ea0*/  STG.E.U8 [R4.64+0x2], R19 ;  /* 0x0000021304007986 */ /* 0x000fe8000c101124 */
[----:B------:R-:W-:Y:S01]  /*14eb0*/  STG.E.U8 [R4.64+0x3], R18 ;  /* 0x0000031204007986 */ /* 0x000fe2000c101124 */
[----:B------:R-:W-:Y:S05]  /*14ec0*/  EXIT ;  /* 0x000000000000794d */ /* 0x000fea0003800000 */
.L_x_7281:
        /* <DEDUP_REMOVED lines=55> */
.L_x_7289:
        /* <DEDUP_REMOVED lines=26> */
.L_x_7290:
        /* <DEDUP_REMOVED lines=26> */
.L_x_7291:
        /* <DEDUP_REMOVED lines=26> */
.L_x_7292:
[----:B------:R-:W-:Y:S02]  /*15720*/  IADD3 R2, P1, R25, c[0x0][0x538], RZ ;  /* 0x00014e0019027a10 */ /* 0x000fe40007f3e0ff */
[----:B------:R-:W-:-:S03]  /*15730*/  LOP3.LUT P0, RZ, R18, 0xff, RZ, 0xc0, !PT ;  /* 0x000000ff12ff7812 */ /* 0x000fc6000780c0ff */
[----:B0-----:R-:W-:Y:S01]  /*15740*/  IMAD.X R3, RZ, RZ, c[0x0][0x53c], P1 ;  /* 0x00014f00ff037624 */ /* 0x001fe200008e06ff */
[----:B------:R-:W-:-:S05]  /*15750*/  SEL R5, RZ, 0x1, !P0 ;  /* 0x00000001ff057807 */ /* 0x000fca0004000000 */
[----:B------:R-:W-:Y:S01]  /*15760*/  STG.E.U8 [R2.64], R5 ;  /* 0x0000000502007986 */ /* 0x000fe2000c101124 */
[----:B------:R-:W-:Y:S05]  /*15770*/  EXIT ;  /* 0x000000000000794d */ /* 0x000fea0003800000 */
.L_x_7288:
        /* <DEDUP_REMOVED lines=13> */
.L_x_7293:
        /* <DEDUP_REMOVED lines=11> */
.L_x_7681:


//--------------------- .text._ZN2at6native13reduce_kernelILi512ELi1ENS0_8ReduceOpIhNS0_14func_wrapper_tIbZZZNS0_15and_kernel_cudaERNS_14TensorIteratorEENKUlvE_clEvENKUlvE_clEvEUlbhE_EEjbLi4ELi4EEEEEvT1_ --------------------------
	.section	.text._ZN2at6native13reduce_kernelILi512ELi1ENS0_8ReduceOpIhNS0_14func_wrapper_tIbZZZNS0_15and_kernel_cudaERNS_14TensorIteratorEENKUlvE_clEvENKUlvE_clEvEUlbhE_EEjbLi4ELi4EEEEEvT1_,"ax",@progbits
	.sectioninfo	@"SHI_REGISTERS=26"
	.align	128
        .global         _ZN2at6native13reduce_kernelILi512ELi1ENS0_8ReduceOpIhNS0_14func_wrapper_tIbZZZNS0_15and_kernel_cudaERNS_14TensorIteratorEENKUlvE_clEvENKUlvE_clEvEUlbhE_EEjbLi4ELi4EEEEEvT1_
        .type           _ZN2at6native13reduce_kernelILi512ELi1ENS0_8ReduceOpIhNS0_14func_wrapper_tIbZZZNS0_15and_kernel_cudaERNS_14TensorIteratorEENKUlvE_clEvENKUlvE_clEvEUlbhE_EEjbLi4ELi4EEEEEvT1_,@function
        .size           _ZN2at6native13reduce_kernelILi512ELi1ENS0_8ReduceOpIhNS0_14func_wrapper_tIbZZZNS0_15and_kernel_cudaERNS_14TensorIteratorEENKUlvE_clEvENKUlvE_clEvEUlbhE_EEjbLi4ELi4EEEEEvT1_,(.L_x_7682 - _ZN2at6native13reduce_kernelILi512ELi1ENS0_8ReduceOpIhNS0_14func_wrapper_tIbZZZNS0_15and_kernel_cudaERNS_14TensorIteratorEENKUlvE_clEvENKUlvE_clEvEUlbhE_EEjbLi4ELi4EEEEEvT1_)
        .other          _ZN2at6native13reduce_kernelILi512ELi1ENS0_8ReduceOpIhNS0_14func_wrapper_tIbZZZNS0_15and_kernel_cudaERNS_14TensorIteratorEENKUlvE_clEvENKUlvE_clEvEUlbhE_EEjbLi4ELi4EEEEEvT1_,@"STO_CUDA_ENTRY STV_DEFAULT"
_ZN2at6native13reduce_kernelILi512ELi1ENS0_8ReduceOpIhNS0_14func_wrapper_tIbZZZNS0_15and_kernel_cudaERNS_14TensorIteratorEENKUlvE_clEvENKUlvE_clEvEUlbhE_EEjbLi4ELi4EEEEEvT1_:
.text._ZN2at6native13reduce_kernelILi512ELi1ENS0_8ReduceOpIhNS0_14func_wrapper_tIbZZZNS0_15and_kernel_cudaERNS_14TensorIteratorEENKUlvE_clEvENKUlvE_clEvEUlbhE_EEjbLi4ELi4EEEEEvT1_:
        /* <DEDUP_REMOVED lines=208> */
.L_x_7294:
        /* <DEDUP_REMOVED lines=41> */
.L_x_7303:
[----:B------:R-:W-:Y:S05]  /*0f90*/  BSYNC B3 ;  /* 0x0000000000037941 */ /* 0x000fea0003800000 */
.L_x_7302:
        /* <DEDUP_REMOVED lines=12> */
.L_x_7301:
[----:B------:R-:W-:Y:S05]  /*1060*/  BSYNC B2 ;  /* 0x0000000000027941 */ /* 0x000fea0003800000 */
.L_x_7300:
[----:B------:R-:W-:Y:S02]  /*1070*/  IADD3 R21, P0, P1, R21, 0x4, R8 ;  /* 0x0000000415157810 */ /* 0x000fe4000791e008 */
[----:B------:R-:W-:Y:S02]  /*1080*/  IADD3 R5, R12, c[0x0][0x168], RZ ;  /* 0x00005a000c057a10 */ /* 0x000fe40007ffe0ff */
[----:B------:R-:W-:Y:S02]  /*1090*/  IADD3.X R10, R10, RZ, R9, P0, P1 ;  /* 0x000000ff0a0a7210 */ /* 0x000fe400007e2409 */
[----:B------:R-:W-:Y:S02]  /*10a0*/  IADD3 R5, R5, -0x4, RZ ;  /* 0xfffffffc05057810 */ /* 0x000fe40007ffe0ff */
.L_x_7299:
[----:B------:R-:W-:Y:S05]  /*10b0*/  BSYNC B1 ;  /* 0x0000000000017941 */ /* 0x000fea0003800000 */
.L_x_7298:
        /* <DEDUP_REMOVED lines=13> */
.L_x_7306:
        /* <DEDUP_REMOVED lines=22> */
.L_x_7305:
[----:B------:R-:W-:Y:S05]  /*12f0*/  BSYNC B1 ;  /* 0x0000000000017941 */ /* 0x000fea0003800000 */
.L_x_7304:
        /* <DEDUP_REMOVED lines=8> */
.L_x_7308:
[----:B------:R-:W-:Y:S05]  /*1380*/  BSYNC B1 ;  /* 0x0000000000017941 */ /* 0x000fea0003800000 */
.L_x_7307:
        /* <DEDUP_REMOVED lines=14> */
.L_x_7310:
[----:B------:R-:W-:Y:S05]  /*1470*/  BSYNC B1 ;  /* 0x0000000000017941 */ /* 0x000fea0003800000 */
.L_x_7309:
        /* <DEDUP_REMOVED lines=8> */
.L_x_7297:
        /* <DEDUP_REMOVED lines=21> */
.L_x_7321:
        /* <DEDUP_REMOVED lines=212> */
.L_x_7316:
        /* <DEDUP_REMOVED lines=224> */
.L_x_7317:
        /* <DEDUP_REMOVED lines=226> */
.L_x_7318:
        /* <DEDUP_REMOVED lines=224> */
.L_x_7319:
        /* <DEDUP_REMOVED lines=24> */
.L_x_7320:
[----:B------:R-:W-:Y:S05]  /*4f30*/  BSYNC B2 ;  /* 0x0000000000027941 */ /* 0x000fea0003800000 */
.L_x_7315:
[----:B------:R-:W-:Y:S02]  /*4f40*/  PRMT R3, R14, 0x7610, R3 ;  /* 0x000076100e037816 */ /* 0x000fe40000000003 */
.L_x_7314:
[----:B------:R-:W-:Y:S05]  /*4f50*/  BSYNC B1 ;  /* 0x0000000000017941 */ /* 0x000fea0003800000 */
.L_x_7313:
        /* <DEDUP_REMOVED lines=205> */
.L_x_7324:
        /* <DEDUP_REMOVED lines=206> */
.L_x_7325:
        /* <DEDUP_REMOVED lines=206> */
.L_x_7326:
        /* <DEDUP_REMOVED lines=206> */
.L_x_7327:
[----:B------:R-:W-:-:S04]  /*82d0*/  IADD3 R18, P1, P2, R18, c[0x0][0x530], R21 ;  /* 0x00014c0012127a10 */ /* 0x000fc80007a3e015 */
[----:B------:R-:W-:-:S05]  /*82e0*/  IADD3.X R19, RZ, c[0x0][0x534], R10, P1, P2 ;  /* 0x00014d00ff137a10 */ /* 0x000fca0000fe440a */
[----:B------:R0:W5:Y:S04]  /*82f0*/  LDG.E.U8 R3, [R18.64] ;  /* 0x0000002412037981 */ /* 0x000168000c1e1100 */
.L_x_7323:
[----:B0-----:R-:W-:Y:S05]  /*8300*/  BSYNC B1 ;  /* 0x0000000000017941 */ /* 0x001fea0003800000 */
.L_x_7322:
        /* <DEDUP_REMOVED lines=27> */
.L_x_7329:
[----:B------:R-:W-:Y:S05]  /*84c0*/  BSYNC B1 ;  /* 0x0000000000017941 */ /* 0x000fea0003800000 */
.L_x_7328:
        /* <DEDUP_REMOVED lines=8> */
.L_x_7312:
        /* <DEDUP_REMOVED lines=10> */
.L_x_7333:
        /* <DEDUP_REMOVED lines=36> */
.L_x_7332:
[----:B------:R-:W-:Y:S02]  /*8830*/  PRMT R12, R2, 0x7610, R12 ;  /* 0x00007610020c7816 */ /* 0x000fe4000000000c */
[----:B------:R-:W-:Y:S02]  /*8840*/  PRMT R13, R6, 0x7610, R13 ;  /* 0x00007610060d7816 */ /* 0x000fe4000000000d */
[----:B------:R-:W-:Y:S02]  /*8850*/  PRMT R14, R18, 0x7610, R14 ;  /* 0x00007610120e7816 */ /* 0x000fe4000000000e */
[----:B------:R-:W-:Y:S02]  /*8860*/  PRMT R8, R15, 0x7610, R8 ;  /* 0x000076100f087816 */ /* 0x000fe40000000008 */
.L_x_7331:
[----:B------:R-:W-:Y:S05]  /*8870*/  BSYNC B1 ;  /* 0x0000000000017941 */ /* 0x000fea0003800000 */
.L_x_7330:
        /* <DEDUP_REMOVED lines=27> */
.L_x_7335:
[----:B0-----:R-:W-:Y:S05]  /*8a30*/  BSYNC B1 ;  /* 0x0000000000017941 */ /* 0x001fea0003800000 */
.L_x_7334:
        /* <DEDUP_REMOVED lines=27> */
.L_x_7337:
[----:B------:R-:W-:Y:S05]  /*8bf0*/  BSYNC B1 ;  /* 0x0000000000017941 */ /* 0x000fea0003800000 */
.L_x_7336:
        /* <DEDUP_REMOVED lines=8> */
.L_x_7311:
        /* <DEDUP_REMOVED lines=14> */
.L_x_7341:
        /* <DEDUP_REMOVED lines=32> */
.L_x_7340:
[----:B------:R-:W-:Y:S02]  /*8f60*/  PRMT R11, R6, 0x7610, R11 ;  /* 0x00007610060b7816 */ /* 0x000fe4000000000b */
[----:B------:R-:W-:Y:S02]  /*8f70*/  PRMT R13, R8, 0x7610, R13 ;  /* 0x00007610080d7816 */ /* 0x000fe4000000000d */
[----:B------:R-:W-:Y:S02]  /*8f80*/  PRMT R5, R14, 0x7610, R5 ;  /* 0x000076100e057816 */ /* 0x000fe40000000005 */
.L_x_7339:
[----:B------:R-:W-:Y:S05]  /*8f90*/  BSYNC B1 ;  /* 0x0000000000017941 */ /* 0x000fea0003800000 */
.L_x_7338:
        /* <DEDUP_REMOVED lines=23> */
.L_x_7343:
[----:B0-----:R-:W-:Y:S05]  /*9110*/  BSYNC B1 ;  /* 0x0000000000017941 */ /* 0x001fea0003800000 */
.L_x_7342:
        /* <DEDUP_REMOVED lines=27> */
.L_x_7345:
[----:B------:R-:W-:Y:S05]  /*92d0*/  BSYNC B1 ;  /* 0x0000000000017941 */ /* 0x000fea0003800000 */
.L_x_7344:
[----:B------:R-:W-:Y:S02]  /*92e0*/  LOP3.LUT P0, RZ, R0, 0xff, RZ, 0xc0, !PT ;  /* 0x000000ff00ff7812 */ /* 0x000fe4000780c0ff */
[----:B------:R-:W-:Y:S02]  /*92f0*/  LOP3.LUT P1, RZ, R3, 0xff, RZ, 0xc0, !PT ;  /* 0x000000ff03ff7812 */ /* 0x000fe4000782c0ff */
[----:B------:R-:W-:Y:S02]  /*9300*/  LOP3.LUT P2, RZ, R4, 0xff, RZ, 0xc0, !PT ;  /* 0x000000ff04ff7812 */ /* 0x000fe4000784c0ff */
[----:B------:R-:W-:Y:S02]  /*9310*/  LOP3.LUT P3, RZ, R2, 0xff, RZ, 0xc0, !PT ;  /* 0x000000ff02ff7812 */ /* 0x000fe4000786c0ff */
[----:B------:R-:W-:-:S04]  /*9320*/  PLOP3.LUT P0, PT, P2, P1, P0, 0x80, 0x0 ;  /* 0x000000000000781c */ /* 0x000fc80001703000 */
[----:B------:R-:W-:-:S04]  /*9330*/  PLOP3.LUT P0, PT, P0, P3, PT, 0x80, 0x0 ;  /* 0x000000000000781c */ /* 0x000fc80000707070 */
[----:B------:R-:W-:-:S04]  /*9340*/  SEL R19, RZ, 0x1, !P0 ;  /* 0x00000001ff137807 */ /* 0x000fc80004000000 */
.L_x_7296:
[----:B------:R-:W-:Y:S05]  /*9350*/  BSYNC B0 ;  /* 0x0000000000007941 */ /* 0x000fea0003800000 */
.L_x_7295:
        /* <DEDUP_REMOVED lines=9> */
.L_x_7347:
        /* <DEDUP_REMOVED lines=14> */
.L_x_7346:
        /* <DEDUP_REMOVED lines=13> */
.L_x_7350:
        /* <DEDUP_REMOVED lines=15> */
.L_x_7349:
[----:B------:R-:W-:Y:S01]  /*9690*/  BAR.SYNC.DEFER_BLOCKING 0x0 ;  /* 0x0000000000007b1d */ /* 0x000fe20000010000 */
[----:B------:R-:W-:-:S13]  /*96a0*/  ISETP.GE.AND P0, PT, R0, 0x2, PT ;  /* 0x000000020000780c */ /* 0x000fda0003f06270 */
[----:B------:R-:W-:Y:S05]  /*96b0*/  @!P0 BRA `(.L_x_7348) ;  /* 0x000000a000008947 */ /* 0x000fea0003800000 */
[----:B------:R-:W-:Y:S02]  /*96c0*/  IMAD.MOV.U32 R3, RZ, RZ, 0x1 ;  /* 0x00000001ff037424 */ /* 0x000fe400078e00ff */
.L_x_7351:
        /* <DEDUP_REMOVED lines=9> */
.L_x_7348:
        /* <DEDUP_REMOVED lines=202> */
.L_x_7352:
        /* <DEDUP_REMOVED lines=213> */
.L_x_7354:
        /* <DEDUP_REMOVED lines=11> */
.L_x_7356:
[----:B------:R-:W-:Y:S05]  /*b200*/  BSYNC B0 ;  /* 0x0000000000007941 */ /* 0x000fea0003800000 */
.L_x_7355:
        /* <DEDUP_REMOVED lines=12> */
.L_x_7358:
[----:B------:R-:W-:Y:S05]  /*b2d0*/  BSYNC B0 ;  /* 0x0000000000007941 */ /* 0x000fea0003800000 */
.L_x_7357:
        /* <DEDUP_REMOVED lines=30> */
.L_x_7360:
[----:B------:R-:W-:Y:S05]  /*b4c0*/  BSYNC B0 ;  /* 0x0000000000007941 */ /* 0x000fea0003800000 */
.L_x_7359:
        /* <DEDUP_REMOVED lines=20> */
.L_x_7365:
        /* <DEDUP_REMOVED lines=11> */
.L_x_7364:
[----:B------:R-:W-:Y:S05]  /*b6c0*/  BSYNC B1 ;  /* 0x0000000000017941 */ /* 0x000fea0003800000 */
.L_x_7363:
[----:B------:R-:W-:Y:S05]  /*b6d0*/  BRA `(.L_x_7366) ;  /* 0x000000e000007947 */ /* 0x000fea0003800000 */
.L_x_7362:
[----:B------:R-:W-:-:S13]  /*b6e0*/  ISETP.GE.U32.AND P0, PT, R20, c[0x0][0x178], PT ;  /* 0x00005e0014007a0c */ /* 0x000fda0003f06070 */
[----:B------:R-:W-:Y:S05]  /*b6f0*/  @P0 BRA `(.L_x_7366) ;  /* 0x000000c000000947 */ /* 0x000fea0003800000 */
[----:B------:R-:W-:-:S05]  /*b700*/  MOV R7, R20 ;  /* 0x0000001400077202 */ /* 0x000fca0000000f00 */
.L_x_7367:
        /* <DEDUP_REMOVED lines=11> */
.L_x_7366:
[----:B------:R-:W-:Y:S05]  /*b7c0*/  BSYNC B0 ;  /* 0x0000000000007941 */ /* 0x000fea0003800000 */
.L_x_7361:
        /* <DEDUP_REMOVED lines=8> */
.L_x_7369:
        /* <DEDUP_REMOVED lines=14> */
.L_x_7368:
        /* <DEDUP_REMOVED lines=12> */
.L_x_7372:
        /* <DEDUP_REMOVED lines=15> */
.L_x_7371:
[----:B0-----:R-:W-:Y:S01]  /*bae0*/  BAR.SYNC.DEFER_BLOCKING 0x0 ;  /* 0x0000000000007b1d */ /* 0x001fe20000010000 */
[----:B------:R-:W-:-:S13]  /*baf0*/  ISETP.GE.AND P0, PT, R0, 0x2, PT ;  /* 0x000000020000780c */ /* 0x000fda0003f06270 */
[----:B------:R-:W-:Y:S05]  /*bb00*/  @!P0 BRA `(.L_x_7370) ;  /* 0x000000a000008947 */ /* 0x000fea0003800000 */
[----:B------:R-:W-:Y:S02]  /*bb10*/  IMAD.MOV.U32 R5, RZ, RZ, 0x1 ;  /* 0x00000001ff057424 */ /* 0x000fe400078e00ff */
.L_x_7373:
        /* <DEDUP_REMOVED lines=9> */
.L_x_7370:
        /* <DEDUP_REMOVED lines=13> */
.L_x_7375:
        /* <DEDUP_REMOVED lines=23> */
.L_x_7377:
[----:B------:R-:W-:Y:S02]  /*bdf0*/  IADD3 R16, P1, R16, c[0x0][0x538], RZ ;  /* 0x00014e0010107a10 */ /* 0x000fe40007f3e0ff */
[----:B------:R-:W-:-:S03]  /*be00*/  LOP3.LUT P0, RZ, R17, 0xff, RZ, 0xc0, !PT ;  /* 0x000000ff11ff7812 */ /* 0x000fc6000780c0ff */
[----:B------:R-:W-:Y:S01]  /*be10*/  IMAD.X R17, RZ, RZ, c[0x0][0x53c], P1 ;  /* 0x00014f00ff117624 */ /* 0x000fe200008e06ff */
[----:B------:R-:W-:-:S05]  /*be20*/  SEL R3, RZ, 0x1, !P0 ;  /* 0x00000001ff037807 */ /* 0x000fca0004000000 */
[----:B------:R-:W-:Y:S01]  /*be30*/  STG.E.U8 [R16.64], R3 ;  /* 0x0000000310007986 */ /* 0x000fe2000c101124 */
[----:B------:R-:W-:Y:S05]  /*be40*/  EXIT ;  /* 0x000000000000794d */ /* 0x000fea0003800000 */
.L_x_7376:
[----:B------:R-:W-:Y:S01]  /*be50*/  STG.E.U8 [R2.64], R17 ;  /* 0x0000001102007986 */ /* 0x000fe2000c101124 */
[----:B------:R-:W-:Y:S05]  /*be60*/  EXIT ;  /* 0x000000000000794d */ /* 0x000fea0003800000 */
.L_x_7374:
        /* <DEDUP_REMOVED lines=10> */
.L_x_7378:
        /* <DEDUP_REMOVED lines=23> */
.L_x_7380:
[----:B------:R-:W-:Y:S02]  /*c080*/  IADD3 R16, P1, R16, c[0x0][0x538], RZ ;  /* 0x00014e0010107a10 */ /* 0x000fe40007f3e0ff */
[----:B------:R-:W-:-:S03]  /*c090*/  LOP3.LUT P0, RZ, R17, 0xff, RZ, 0xc0, !PT ;  /* 0x000000ff11ff7812 */ /* 0x000fc6000780c0ff */
[----:B------:R-:W-:Y:S01]  /*c0a0*/  IMAD.X R17, RZ, RZ, c[0x0][0x53c], P1 ;  /* 0x00014f00ff117624 */ /* 0x000fe200008e06ff */
[----:B------:R-:W-:-:S05]  /*c0b0*/  SEL R3, RZ, 0x1, !P0 ;  /* 0x00000001ff037807 */ /* 0x000fca0004000000 */
[----:B------:R-:W-:Y:S01]  /*c0c0*/  STG.E.U8 [R16.64], R3 ;  /* 0x0000000310007986 */ /* 0x000fe2000c101124 */
[----:B------:R-:W-:Y:S05]  /*c0d0*/  EXIT ;  /* 0x000000000000794d */ /* 0x000fea0003800000 */
.L_x_7379:
[----:B------:R-:W-:-:S04]  /*c0e0*/  LOP3.LUT P0, RZ, R17, 0xff, RZ, 0xc0, !PT ;  /* 0x000000ff11ff7812 */ /* 0x000fc8000780c0ff */
[----:B------:R-:W-:-:S05]  /*c0f0*/  SEL R5, RZ, 0x1, !P0 ;  /* 0x00000001ff057807 */ /* 0x000fca0004000000 */
[----:B------:R-:W-:Y:S01]  /*c100*/  STG.E.U8 [R2.64], R5 ;  /* 0x0000000502007986 */ /* 0x000fe2000c101124 */
[----:B------:R-:W-:Y:S05]  /*c110*/  EXIT ;  /* 0x000000000000794d */ /* 0x000fea0003800000 */
.L_x_7353:
        /* <DEDUP_REMOVED lines=20> */
.L_x_7382:
        /* <DEDUP_REMOVED lines=23> */
.L_x_7384:
[----:B------:R-:W-:Y:S02]  /*c3d0*/  IADD3 R18, P1, R18, c[0x0][0x538], RZ ;  /* 0x00014e0012127a10 */ /* 0x000fe40007f3e0ff */
[----:B------:R-:W-:Y:S02]  /*c3e0*/  LOP3.LUT P0, RZ, R19, 0xff, RZ, 0xc0, !PT ;  /* 0x000000ff13ff7812 */ /* 0x000fe4000780c0ff */
[----:B------:R-:W-:Y:S02]  /*c3f0*/  IADD3.X R19, RZ, c[0x0][0x53c], RZ, P1, !PT ;  /* 0x00014f00ff137a10 */ /* 0x000fe40000ffe4ff */
[----:B------:R-:W-:-:S05]  /*c400*/  SEL R3, RZ, 0x1, !P0 ;  /* 0x00000001ff037807 */ /* 0x000fca0004000000 */
[----:B------:R-:W-:Y:S01]  /*c410*/  STG.E.U8 [R18.64], R3 ;  /* 0x0000000312007986 */ /* 0x000fe2000c101124 */
[----:B------:R-:W-:Y:S05]  /*c420*/  EXIT ;  /* 0x000000000000794d */ /* 0x000fea0003800000 */
.L_x_7383:
[----:B------:R-:W-:Y:S01]  /*c430*/  STG.E.U8 [R2.64], R19 ;  /* 0x0000001302007986 */ /* 0x000fe2000c101124 */
[----:B------:R-:W-:Y:S05]  /*c440*/  EXIT ;  /* 0x000000000000794d */ /* 0x000fea0003800000 */
.L_x_7381:
        /* <DEDUP_REMOVED lines=10> */
.L_x_7385:
        /* <DEDUP_REMOVED lines=25> */
.L_x_7387:
[----:B------:R-:W-:-:S04]  /*c680*/  IADD3 R18, P0, R18, c[0x0][0x538], RZ ;  /* 0x00014e0012127a10 */ /* 0x000fc80007f1e0ff */
[----:B------:R-:W-:-:S05]  /*c690*/  IADD3.X R19, RZ, c[0x0][0x53c], RZ, P0, !PT ;  /* 0x00014f00ff137a10 */ /* 0x000fca00007fe4ff */
[----:B------:R-:W-:Y:S01]  /*c6a0*/  STG.E.U8 [R18.64], R16 ;  /* 0x0000001012007986 */ /* 0x000fe2000c101124 */
[----:B------:R-:W-:Y:S05]  /*c6b0*/  EXIT ;  /* 0x000000000000794d */ /* 0x000fea0003800000 */
.L_x_7386:
[----:B------:R-:W-:Y:S01]  /*c6c0*/  STG.E.U8 [R2.64], R16 ;  /* 0x0000001002007986 */ /* 0x000fe2000c101124 */
[----:B------:R-:W-:Y:S05]  /*c6d0*/  EXIT ;  /* 0x000000000000794d */ /* 0x000fea0003800000 */
.L_x_7388:
        /* <DEDUP_REMOVED lines=10> */
.L_x_7682:


//--------------------- .text._ZN2at6native13reduce_kernelILi256ELi2ENS0_8ReduceOpIhNS0_14func_wrapper_tIbZZZNS0_15and_kernel_cudaERNS_14TensorIteratorEENKUlvE_clEvENKUlvE_clEvEUlbhE_EEjbLi4ELi4EEEEEvT1_ --------------------------
	.section	.text._ZN2at6native13reduce_kernelILi256ELi2ENS0_8ReduceOpIhNS0_14func_wrapper_tIbZZZNS0_15and_kernel_cudaERNS_14TensorIteratorEENKUlvE_clEvENKUlvE_clEvEUlbhE_EEjbLi4ELi4EEEEEvT1_,"ax",@progbits
	.sectioninfo	@"SHI_REGISTERS=34"
	.align	128
        .global         _ZN2at6native13reduce_kernelILi256ELi2ENS0_8ReduceOpIhNS0_14func_wrapper_tIbZZZNS0_15and_kernel_cudaERNS_14TensorIteratorEENKUlvE_clEvENKUlvE_clEvEUlbhE_EEjbLi4ELi4EEEEEvT1_
        .type           _ZN2at6native13reduce_kernelILi256ELi2ENS0_8ReduceOpIhNS0_14func_wrapper_tIbZZZNS0_15and_kernel_cudaERNS_14TensorIteratorEENKUlvE_clEvENKUlvE_clEvEUlbhE_EEjbLi4ELi4EEEEEvT1_,@function
        .size           _ZN2at6native13reduce_kernelILi256ELi2ENS0_8ReduceOpIhNS0_14func_wrapper_tIbZZZNS0_15and_kernel_cudaERNS_14TensorIteratorEENKUlvE_clEvENKUlvE_clEvEUlbhE_EEjbLi4ELi4EEEEEvT1_,(.L_x_7683 - _ZN2at6native13reduce_kernelILi256ELi2ENS0_8ReduceOpIhNS0_14func_wrapper_tIbZZZNS0_15and_kernel_cudaERNS_14TensorIteratorEENKUlvE_clEvENKUlvE_clEvEUlbhE_EEjbLi4ELi4EEEEEvT1_)
        .other          _ZN2at6native13reduce_kernelILi256ELi2ENS0_8ReduceOpIhNS0_14func_wrapper_tIbZZZNS0_15and_kernel_cudaERNS_14TensorIteratorEENKUlvE_clEvENKUlvE_clEvEUlbhE_EEjbLi4ELi4EEEEEvT1_,@"STO_CUDA_ENTRY STV_DEFAULT"
_ZN2at6native13reduce_kernelILi256ELi2ENS0_8ReduceOpIhNS0_14func_wrapper_tIbZZZNS0_15and_kernel_cudaERNS_14TensorIteratorEENKUlvE_clEvENKUlvE_clEvEUlbhE_EEjbLi4ELi4EEEEEvT1_:
.text._ZN2at6native13reduce_kernelILi256ELi2ENS0_8ReduceOpIhNS0_14func_wrapper_tIbZZZNS0_15and_kernel_cudaERNS_14TensorIteratorEENKUlvE_clEvENKUlvE_clEvEUlbhE_EEjbLi4ELi4EEEEEvT1_:
        /* <DEDUP_REMOVED lines=209> */
.L_x_7389:
        /* <DEDUP_REMOVED lines=62> */
.L_x_7398:
[----:B------:R-:W-:Y:S05]  /*10f0*/  BSYNC B2 ;  /* 0x0000000000027941 */ /* 0x000fea0003800000 */
.L_x_7397:
        /* <DEDUP_REMOVED lines=12> */
.L_x_7396:
[----:B------:R-:W-:Y:S05]  /*11c0*/  BSYNC B1 ;  /* 0x0000000000017941 */ /* 0x000fea0003800000 */
.L_x_7395:
[----:B------:R-:W-:Y:S02]  /*11d0*/  IADD3 R18, P0, P1, R16, c[0x0][0x530], R5 ;  /* 0x00014c0010127a10 */ /* 0x000fe4000791e005 */
[----:B------:R-:W-:Y:S02]  /*11e0*/  IADD3 R3, R8, c[0x0][0x168], RZ ;  /* 0x00005a0008037a10 */ /* 0x000fe40007ffe0ff */
[----:B------:R-:W-:Y:S02]  /*11f0*/  IADD3 R18, P2, R18, 0x4, RZ ;  /* 0x0000000412127810 */ /* 0x000fe40007f5e0ff */
[----:B------:R-:W-:Y:S02]  /*1200*/  IADD3.X R19, RZ, c[0x0][0x534], R19, P0, P1 ;  /* 0x00014d00ff137a10 */ /* 0x000fe400007e2413 */
[----:B------:R-:W-:-:S03]  /*1210*/  IADD3 R3, R3, -0x4, RZ ;  /* 0xfffffffc03037810 */ /* 0x000fc60007ffe0ff */
[----:B------:R-:W-:Y:S02]  /*1220*/  IMAD.X R19, RZ, RZ, R19, P2 ;  /* 0x000000ffff137224 */ /* 0x000fe400010e0613 */
.L_x_7394:
[----:B------:R-:W-:Y:S05]  /*1230*/  BSYNC B0 ;  /* 0x0000000000007941 */ /* 0x000fea0003800000 */
.L_x_7393:
        /* <DEDUP_REMOVED lines=13> */
.L_x_7401:
        /* <DEDUP_REMOVED lines=22> */
.L_x_7400:
[----:B------:R-:W-:Y:S05]  /*1470*/  BSYNC B0 ;  /* 0x0000000000007941 */ /* 0x000fea0003800000 */
.L_x_7399:
        /* <DEDUP_REMOVED lines=8> */
.L_x_7403:
[----:B------:R-:W-:Y:S05]  /*1500*/  BSYNC B0 ;  /* 0x0000000000007941 */ /* 0x000fea0003800000 */
.L_x_7402:
        /* <DEDUP_REMOVED lines=14> */
.L_x_7405:
[----:B------:R-:W-:Y:S05]  /*15f0*/  BSYNC B0 ;  /* 0x0000000000007941 */ /* 0x000fea0003800000 */
.L_x_7404:
        /* <DEDUP_REMOVED lines=9> */
.L_x_7392:
        /* <DEDUP_REMOVED lines=29> */
.L_x_7415:
        /* <DEDUP_REMOVED lines=222> */
.L_x_7410:
        /* <DEDUP_REMOVED lines=227> */
.L_x_7411:
        /* <DEDUP_REMOVED lines=219> */
.L_x_7412:
        /* <DEDUP_REMOVED lines=217> */
.L_x_7413:
        /* <DEDUP_REMOVED lines=42> */
.L_x_7414:
[----:B------:R-:W-:Y:S05]  /*5250*/  BSYNC B1 ;  /* 0x0000000000017941 */ /* 0x000fea0003800000 */
.L_x_7409:
[----:B------:R-:W-:Y:S05]  /*5260*/  BSYNC B0 ;  /* 0x0000000000007941 */ /* 0x000fea0003800000 */
.L_x_7408:
        /* <DEDUP_REMOVED lines=205> */
.L_x_7418:
        /* <DEDUP_REMOVED lines=209> */
.L_x_7419:
        /* <DEDUP_REMOVED lines=209> */
.L_x_7420:
        /* <DEDUP_REMOVED lines=209> */
.L_x_7421:
[----:B------:R-:W-:-:S04]  /*8670*/  LOP3.LUT R3, R3, 0xfffffffe, RZ, 0xc0, !PT ;  /* 0xfffffffe03037812 */ /* 0x000fc800078ec0ff */
[----:B------:R-:W-:-:S05]  /*8680*/  IADD3 R18, P1, R3, R18, RZ ;  /* 0x0000001203127210 */ /* 0x000fca0007f3e0ff */
[----:B------:R-:W-:-:S05]  /*8690*/  IMAD.X R19, RZ, RZ, R19, P1 ;  /* 0x000000ffff137224 */ /* 0x000fca00008e0613 */
[----:B------:R-:W2:Y:S02]  /*86a0*/  LDG.E.U16 R18, [R18.64] ;  /* 0x0000002412127981 */ /* 0x000ea4000c1e1500 */
[C---:B--2---:R-:W-:Y:S02]  /*86b0*/  PRMT R3, R18.reuse, 0x7770, RZ ;  /* 0x0000777012037816 */ /* 0x044fe400000000ff */
[----:B------:R-:W-:Y:S02]  /*86c0*/  PRMT R0, R18, 0x7771, RZ ;  /* 0x0000777112007816 */ /* 0x000fe400000000ff */
.L_x_7417:
[----:B------:R-:W-:Y:S05]  /*86d0*/  BSYNC B0 ;  /* 0x0000000000007941 */ /* 0x000fea0003800000 */
.L_x_7416:
        /* <DEDUP_REMOVED lines=44> */
.L_x_7423:
[----:B------:R-:W-:Y:S05]  /*89a0*/  BSYNC B0 ;  /* 0x0000000000007941 */ /* 0x000fea0003800000 */
.L_x_7422:
        /* <DEDUP_REMOVED lines=15> */
.L_x_7407:
        /* <DEDUP_REMOVED lines=18> */
.L_x_7427:
        /* <DEDUP_REMOVED lines=60> */
.L_x_7426:
[----:B------:R-:W-:Y:S02]  /*8f80*/  PRMT R12, R26, 0x7610, R12 ;  /* 0x000076101a0c7816 */ /* 0x000fe4000000000c */
[----:B------:R-:W-:Y:S02]  /*8f90*/  PRMT R13, R9, 0x7610, R13 ;  /* 0x00007610090d7816 */ /* 0x000fe4000000000d */
[----:B------:R-:W-:-:S02]  /*8fa0*/  PRMT R22, R8, 0x7610, R22 ;  /* 0x0000761008167816 */ /* 0x000fc40000000016 */
.L_x_7425:
[----:B------:R-:W-:Y:S05]  /*8fb0*/  BSYNC B0 ;  /* 0x0000000000007941 */ /* 0x000fea0003800000 */
.L_x_7424:
        /* <DEDUP_REMOVED lines=41> */
.L_x_7429:
[----:B------:R-:W-:Y:S05]  /*9250*/  BSYNC B0 ;  /* 0x0000000000007941 */ /* 0x000fea0003800000 */
.L_x_7428:
        /* <DEDUP_REMOVED lines=44> */
.L_x_7431:
[----:B------:R-:W-:Y:S05]  /*9520*/  BSYNC B0 ;  /* 0x0000000000007941 */ /* 0x000fea0003800000 */
.L_x_7430:
        /* <DEDUP_REMOVED lines=15> */
.L_x_7406:
        /* <DEDUP_REMOVED lines=22> */
.L_x_7435:
        /* <DEDUP_REMOVED lines=56> */
.L_x_7434:
[----:B------:R-:W-:Y:S02]  /*9b00*/  PRMT R9, R5, 0x7610, R9 ;  /* 0x0000761005097816 */ /* 0x000fe40000000009 */
[----:B------:R-:W-:Y:S02]  /*9b10*/  PRMT R10, R26, 0x7610, R10 ;  /* 0x000076101a0a7816 */ /* 0x000fe4000000000a */
[----:B------:R-:W-:-:S02]  /*9b20*/  PRMT R25, R4, 0x7610, R25 ;  /* 0x0000761004197816 */ /* 0x000fc40000000019 */
.L_x_7433:
[----:B------:R-:W-:Y:S05]  /*9b30*/  BSYNC B0 ;  /* 0x0000000000007941 */ /* 0x000fea0003800000 */
.L_x_7432:
        /* <DEDUP_REMOVED lines=37> */
.L_x_7437:
[----:B------:R-:W-:Y:S05]  /*9d90*/  BSYNC B0 ;  /* 0x0000000000007941 */ /* 0x000fea0003800000 */
.L_x_7436:
        /* <DEDUP_REMOVED lines=44> */
.L_x_7439:
[----:B------:R-:W-:Y:S05]  /*a060*/  BSYNC B0 ;  /* 0x0000000000007941 */ /* 0x000fea0003800000 */
.L_x_7438:
        /* <DEDUP_REMOVED lines=14> */
.L_x_7391:
[----:B------:R-:W-:Y:S05]  /*a150*/  BSYNC B6 ;  /* 0x0000000000067941 */ /* 0x000fea0003800000 */
.L_x_7390:
        /* <DEDUP_REMOVED lines=12> */
.L_x_7443:
        /* <DEDUP_REMOVED lines=22> */
.L_x_7442:
[----:B------:R-:W-:Y:S05]  /*a380*/  BSYNC B0 ;  /* 0x0000000000007941 */ /* 0x000fea0003800000 */
.L_x_7441:
[----:B0-----:R-:W-:Y:S01]  /*a390*/  IMAD.MOV.U32 R3, RZ, RZ, R5 ;  /* 0x000000ffff037224 */ /* 0x001fe200078e0005 */
[----:B------:R-:W-:Y:S05]  /*a3a0*/  @P2 BRA `(.L_x_7443) ;  /* 0xfffffe7000002947 */ /* 0x000fea000383ffff */
.L_x_7440:
        /* <DEDUP_REMOVED lines=16> */
.L_x_7448:
        /* <DEDUP_REMOVED lines=19> */
.L_x_7447:
[----:B------:R-:W-:Y:S05]  /*a5e0*/  BSYNC B0 ;  /* 0x0000000000007941 */ /* 0x000fea0003800000 */
.L_x_7446:
[----:B------:R-:W-:-:S04]  /*a5f0*/  SHF.R.S32.HI R3, RZ, 0x1, R3 ;  /* 0x00000001ff037819 */ /* 0x000fc80000011403 */
[----:B------:R-:W-:-:S13]  /*a600*/  ISETP.GE.AND P0, PT, R3, 0x20, PT ;  /* 0x000000200300780c */ /* 0x000fda0003f06270 */
[----:B------:R-:W-:Y:S05]  /*a610*/  @P0 BRA `(.L_x_7448) ;  /* 0xfffffe9000000947 */ /* 0x000fea000383ffff */
[----:B------:R-:W-:-:S05]  /*a620*/  IMAD.MOV.U32 R0, RZ, RZ, 0x20 ;  /* 0x00000020ff007424 */ /* 0x000fca00078e00ff */
.L_x_7445:
[----:B------:R-:W-:Y:S01]  /*a630*/  ISETP.GE.AND P0, PT, R0, 0x2, PT ;  /* 0x000000020000780c */ /* 0x000fe20003f06270 */
[----:B------:R-:W-:Y:S01]  /*a640*/  WARPSYNC 0xffffffff ;  /* 0xffffffff00007948 */ /* 0x000fe20003800000 */
[----:B------:R-:W-:Y:S11]  /*a650*/  BAR.SYNC.DEFER_BLOCKING 0x0 ;  /* 0x0000000000007b1d */ /* 0x000ff60000010000 */
[----:B------:R-:W-:Y:S05]  /*a660*/  @!P0 BRA `(.L_x_7444) ;  /* 0x0000010000008947 */ /* 0x000fea0003800000 */
[----:B------:R-:W-:Y:S02]  /*a670*/  IMAD.MOV.U32 R3, RZ, RZ, 0x1 ;  /* 0x00000001ff037424 */ /* 0x000fe400078e00ff */
.L_x_7449:
        /* <DEDUP_REMOVED lines=15> */
.L_x_7444:
        /* <DEDUP_REMOVED lines=202> */
.L_x_7450:
        /* <DEDUP_REMOVED lines=200> */
.L_x_7451:
        /* <DEDUP_REMOVED lines=214> */
.L_x_7453:
        /* <DEDUP_REMOVED lines=200> */
.L_x_7454:
        /* <DEDUP_REMOVED lines=11> */
.L_x_7456:
[----:B------:R-:W-:Y:S05]  /*db20*/  BSYNC B0 ;  /* 0x0000000000007941 */ /* 0x000fea0003800000 */
.L_x_7455:
        /* <DEDUP_REMOVED lines=13> */
.L_x_7458:
[----:B------:R-:W-:Y:S05]  /*dc00*/  BSYNC B0 ;  /* 0x0000000000007941 */ /* 0x000fea0003800000 */
.L_x_7457:
        /* <DEDUP_REMOVED lines=31> */
.L_x_7460:
[----:B------:R-:W-:Y:S05]  /*de00*/  BSYNC B0 ;  /* 0x0000000000007941 */ /* 0x000fea0003800000 */
.L_x_7459:
        /* <DEDUP_REMOVED lines=22> */
.L_x_7465:
        /* <DEDUP_REMOVED lines=15> */
.L_x_7464:
[----:B------:R-:W-:Y:S05]  /*e060*/  BSYNC B1 ;  /* 0x0000000000017941 */ /* 0x000fea0003800000 */
.L_x_7463:
[----:B------:R-:W-:Y:S05]  /*e070*/  BRA `(.L_x_7466) ;  /* 0x0000014000007947 */ /* 0x000fea0003800000 */
.L_x_7462:
[----:B------:R-:W-:Y:S02]  /*e080*/  ISETP.GE.U32.AND P0, PT, R2, c[0x0][0x178], PT ;  /* 0x00005e0002007a0c */ /* 0x000fe40003f06070 */
[----:B------:R-:W-:-:S11]  /*e090*/  PRMT R19, R18, 0x7610, R19 ;  /* 0x0000761012137816 */ /* 0x000fd60000000013 */
[----:B------:R-:W-:Y:S05]  /*e0a0*/  @P0 BRA `(.L_x_7466) ;  /* 0x0000011000000947 */ /* 0x000fea0003800000 */
[----:B------:R-:W-:Y:S02]  /*e0b0*/  PRMT R19, R18, 0x7610, R19 ;  /* 0x0000761012137816 */ /* 0x000fe40000000013 */
[----:B------:R-:W-:-:S05]  /*e0c0*/  MOV R9, R2 ;  /* 0x0000000200097202 */ /* 0x000fca0000000f00 */
.L_x_7467:
        /* <DEDUP_REMOVED lines=15> */
.L_x_7466:
[----:B------:R-:W-:Y:S05]  /*e1c0*/  BSYNC B0 ;  /* 0x0000000000007941 */ /* 0x000fea0003800000 */
.L_x_7461:
        /* <DEDUP_REMOVED lines=10> */
.L_x_7471:
        /* <DEDUP_REMOVED lines=21> */
.L_x_7470:
[----:B------:R-:W-:Y:S05]  /*e3c0*/  BSYNC B0 ;  /* 0x0000000000007941 */ /* 0x000fea0003800000 */
.L_x_7469:
[----:B0-----:R-:W-:Y:S01]  /*e3d0*/  MOV R7, R8 ;  /* 0x0000000800077202 */ /* 0x001fe20000000f00 */
[----:B------:R-:W-:Y:S05]  /*e3e0*/  @P3 BRA `(.L_x_7471) ;  /* 0xfffffe8000003947 */ /* 0x000fea000383ffff */
.L_x_7468:
        /* <DEDUP_REMOVED lines=14> */
.L_x_7476:
        /* <DEDUP_REMOVED lines=18> */
.L_x_7475:
[----:B------:R-:W-:Y:S05]  /*e5f0*/  BSYNC B0 ;  /* 0x0000000000007941 */ /* 0x000fea0003800000 */
.L_x_7474:
[----:B------:R-:W-:-:S04]  /*e600*/  SHF.R.S32.HI R2, RZ, 0x1, R2 ;  /* 0x00000001ff027819 */ /* 0x000fc80000011402 */
[----:B------:R-:W-:-:S13]  /*e610*/  ISETP.GE.AND P0, PT, R2, 0x20, PT ;  /* 0x000000200200780c */ /* 0x000fda0003f06270 */
[----:B------:R-:W-:Y:S05]  /*e620*/  @P0 BRA `(.L_x_7476) ;  /* 0xfffffea000000947 */ /* 0x000fea000383ffff */
[----:B------:R-:W-:-:S04]  /*e630*/  IMAD.MOV.U32 R2, RZ, RZ, 0x20 ;  /* 0x00000020ff027424 */ /* 0x000fc800078e00ff */
.L_x_7473:
[----:B0-----:R-:W-:Y:S01]  /*e640*/  BAR.SYNC.DEFER_BLOCKING 0x0 ;  /* 0x0000000000007b1d */ /* 0x001fe20000010000 */
[----:B------:R-:W-:-:S13]  /*e650*/  ISETP.GE.AND P0, PT, R2, 0x2, PT ;  /* 0x000000020200780c */ /* 0x000fda0003f06270 */
[----:B------:R-:W-:Y:S05]  /*e660*/  @!P0 BRA `(.L_x_7472) ;  /* 0x0000010000008947 */ /* 0x000fea0003800000 */
[----:B------:R-:W-:Y:S02]  /*e670*/  IMAD.MOV.U32 R7, RZ, RZ, 0x1 ;  /* 0x00000001ff077424 */ /* 0x000fe400078e00ff */
.L_x_7477:
        /* <DEDUP_REMOVED lines=15> */
.L_x_7472:
        /* <DEDUP_REMOVED lines=17> */
.L_x_7479:
        /* <DEDUP_REMOVED lines=24> */
.L_x_7481:
        /* <DEDUP_REMOVED lines=26> */
.L_x_7482:
[----:B------:R-:W-:Y:S02]  /*eba0*/  IADD3 R16, P1, R16, c[0x0][0x538], RZ ;  /* 0x00014e0010107a10 */ /* 0x000fe40007f3e0ff */
[----:B------:R-:W-:Y:S02]  /*ebb0*/  LOP3.LUT P0, RZ, R19, 0xff, RZ, 0xc0, !PT ;  /* 0x000000ff13ff7812 */ /* 0x000fe4000780c0ff */
[----:B------:R-:W-:Y:S02]  /*ebc0*/  IADD3.X R17, RZ, c[0x0][0x53c], RZ, P1, !PT ;  /* 0x00014f00ff117a10 */ /* 0x000fe40000ffe4ff */
[----:B0-----:R-:W-:-:S05]  /*ebd0*/  SEL R3, RZ, 0x1, !P0 ;  /* 0x00000001ff037807 */ /* 0x001fca0004000000 */
[----:B------:R-:W-:Y:S01]  /*ebe0*/  STG.E.U8 [R16.64], R3 ;  /* 0x0000000310007986 */ /* 0x000fe2000c101124 */
[----:B------:R-:W-:Y:S05]  /*ebf0*/  EXIT ;  /* 0x000000000000794d */ /* 0x000fea0003800000 */
.L_x_7480:
[----:B------:R-:W-:Y:S04]  /*ec00*/  STG.E.U8 [R4.64], R18 ;  /* 0x0000001204007986 */ /* 0x000fe8000c101124 */
[----:B------:R-:W-:Y:S01]  /*ec10*/  STG.E.U8 [R4.64+0x1], R19 ;  /* 0x0000011304007986 */ /* 0x000fe2000c101124 */
[----:B------:R-:W-:Y:S05]  /*ec20*/  EXIT ;  /* 0x000000000000794d */ /* 0x000fea0003800000 */
.L_x_7478:
        /* <DEDUP_REMOVED lines=41> */
.L_x_7484:
        /* <DEDUP_REMOVED lines=26> */
.L_x_7485:
[----:B------:R-:W-:Y:S02]  /*f060*/  IADD3 R16, P1, R16, c[0x0][0x538], RZ ;  /* 0x00014e0010107a10 */ /* 0x000fe40007f3e0ff */
[----:B------:R-:W-:-:S03]  /*f070*/  LOP3.LUT P0, RZ, R19, 0xff, RZ, 0xc0, !PT ;  /* 0x000000ff13ff7812 */ /* 0x000fc6000780c0ff */
[----:B------:R-:W-:Y:S01]  /*f080*/  IMAD.X R17, RZ, RZ, c[0x0][0x53c], P1 ;  /* 0x00014f00ff117624 */ /* 0x000fe200008e06ff */
[----:B0-----:R-:W-:-:S05]  /*f090*/  SEL R3, RZ, 0x1, !P0 ;  /* 0x00000001ff037807 */ /* 0x001fca0004000000 */
[----:B------:R-:W-:Y:S01]  /*f0a0*/  STG.E.U8 [R16.64], R3 ;  /* 0x0000000310007986 */ /* 0x000fe2000c101124 */
[----:B------:R-:W-:Y:S05]  /*f0b0*/  EXIT ;  /* 0x000000000000794d */ /* 0x000fea0003800000 */
.L_x_7483:
[----:B------:R-:W-:Y:S02]  /*f0c0*/  LOP3.LUT P0, RZ, R18, 0xff, RZ, 0xc0, !PT ;  /* 0x000000ff12ff7812 */ /* 0x000fe4000780c0ff */
[----:B------:R-:W-:Y:S02]  /*f0d0*/  LOP3.LUT P1, RZ, R19, 0xff, RZ, 0xc0, !PT ;  /* 0x000000ff13ff7812 */ /* 0x000fe4000782c0ff */
[----:B------:R-:W-:Y:S02]  /*f0e0*/  SEL R7, RZ, 0x1, !P0 ;  /* 0x00000001ff077807 */ /* 0x000fe40004000000 */
[----:B------:R-:W-:-:S03]  /*f0f0*/  SEL R9, RZ, 0x1, !P1 ;  /* 0x00000001ff097807 */ /* 0x000fc60004800000 */
[----:B------:R-:W-:Y:S04]  /*f100*/  STG.E.U8 [R2.64], R7 ;  /* 0x0000000702007986 */ /* 0x000fe8000c101124 */
[----:B------:R-:W-:Y:S01]  /*f110*/  STG.E.U8 [R4.64], R9 ;  /* 0x0000000904007986 */ /* 0x000fe2000c101124 */
[----:B------:R-:W-:Y:S05]  /*f120*/  EXIT ;  /* 0x000000000000794d */ /* 0x000fea0003800000 */
.L_x_7452:
        /* <DEDUP_REMOVED lines=24> */
.L_x_7487:
        /* <DEDUP_REMOVED lines=24> */
.L_x_7489:
        /* <DEDUP_REMOVED lines=26> */
.L_x_7490:
[----:B0-----:R-:W-:Y:S02]  /*f5d0*/  IADD3 R2, P1, R19, c[0x0][0x538], RZ ;  /* 0x00014e0013027a10 */ /* 0x001fe40007f3e0ff */
[----:B------:R-:W-:-:S03]  /*f5e0*/  LOP3.LUT P0, RZ, R25, 0xff, RZ, 0xc0, !PT ;  /* 0x000000ff19ff7812 */ /* 0x000fc6000780c0ff */
[----:B------:R-:W-:Y:S01]  /*f5f0*/  IMAD.X R3, RZ, RZ, c[0x0][0x53c], P1 ;  /* 0x00014f00ff037624 */ /* 0x000fe200008e06ff */
[----:B------:R-:W-:-:S05]  /*f600*/  SEL R5, RZ, 0x1, !P0 ;  /* 0x00000001ff057807 */ /* 0x000fca0004000000 */
[----:B------:R-:W-:Y:S01]  /*f610*/  STG.E.U8 [R2.64], R5 ;  /* 0x0000000502007986 */ /* 0x000fe2000c101124 */
[----:B------:R-:W-:Y:S05]  /*f620*/  EXIT ;  /* 0x000000000000794d */ /* 0x000fea0003800000 */
.L_x_7488:
[----:B------:R-:W-:Y:S04]  /*f630*/  STG.E.U8 [R4.64], R22 ;  /* 0x0000001604007986 */ /* 0x000fe8000c101124 */
[----:B------:R-:W-:Y:S01]  /*f640*/  STG.E.U8 [R4.64+0x1], R25 ;  /* 0x0000011904007986 */ /* 0x000fe2000c101124 */
[----:B------:R-:W-:Y:S05]  /*f650*/  EXIT ;  /* 0x000000000000794d */ /* 0x000fea0003800000 */
.L_x_7486:
        /* <DEDUP_REMOVED lines=41> */
.L_x_7492:
        /* <DEDUP_REMOVED lines=26> */
.L_x_7493:
[----:B0-----:R-:W-:Y:S02]  /*fa90*/  IADD3 R2, P1, R19, c[0x0][0x538], RZ ;  /* 0x00014e0013027a10 */ /* 0x001fe40007f3e0ff */
[----:B------:R-:W-:-:S03]  /*faa0*/  LOP3.LUT P0, RZ, R25, 0xff, RZ, 0xc0, !PT ;  /* 0x000000ff19ff7812 */ /* 0x000fc6000780c0ff */
[----:B------:R-:W-:Y:S01]  /*fab0*/  IMAD.X R3, RZ, RZ, c[0x0][0x53c], P1 ;  /* 0x00014f00ff037624 */ /* 0x000fe200008e06ff */
[----:B------:R-:W-:-:S05]  /*fac0*/  SEL R5, RZ, 0x1, !P0 ;  /* 0x00000001ff057807 */ /* 0x000fca0004000000 */
[----:B------:R-:W-:Y:S01]  /*fad0*/  STG.E.U8 [R2.64], R5 ;  /* 0x0000000502007986 */ /* 0x000fe2000c101124 */
[----:B------:R-:W-:Y:S05]  /*fae0*/  EXIT ;  /* 0x000000000000794d */ /* 0x000fea0003800000 */
.L_x_7491:
[----:B------:R-:W-:Y:S02]  /*faf0*/  LOP3.LUT P0, RZ, R22, 0xff, RZ, 0xc0, !PT ;  /* 0x000000ff16ff7812 */ /* 0x000fe4000780c0ff */
[----:B------:R-:W-:Y:S02]  /*fb00*/  LOP3.LUT P1, RZ, R25, 0xff, RZ, 0xc0, !PT ;  /* 0x000000ff19ff7812 */ /* 0x000fe4000782c0ff */
[----:B------:R-:W-:Y:S02]  /*fb10*/  SEL R7, RZ, 0x1, !P0 ;  /* 0x00000001ff077807 */ /* 0x000fe40004000000 */
[----:B------:R-:W-:-:S03]  /*fb20*/  SEL R9, RZ, 0x1, !P1 ;  /* 0x00000001ff097807 */ /* 0x000fc60004800000 */
[----:B------:R-:W-:Y:S04]  /*fb30*/  STG.E.U8 [R2.64], R7 ;  /* 0x0000000702007986 */ /* 0x000fe8000c101124 */
[----:B------:R-:W-:Y:S01]  /*fb40*/  STG.E.U8 [R4.64], R9 ;  /* 0x0000000904007986 */ /* 0x000fe2000c101124 */
[----:B------:R-:W-:Y:S05]  /*fb50*/  EXIT ;  /* 0x000000000000794d */ /* 0x000fea0003800000 */
.L_x_7494:
        /* <DEDUP_REMOVED lines=10> */
.L_x_7683:


//--------------------- .text._ZN2at6native13reduce_kernelILi128ELi4ENS0_8ReduceOpIhNS0_14func_wrapper_tIbZZZNS0_15and_kernel_cudaERNS_14TensorIteratorEENKUlvE_clEvENKUlvE_clEvEUlbhE_EEjbLi4ELi4EEEEEvT1_ --------------------------
	.section	.text._ZN2at6native13reduce_kernelILi128ELi4ENS0_8ReduceOpIhNS0_14func_wrapper_tIbZZZNS0_15and_kernel_cudaERNS_14TensorIteratorEENKUlvE_clEvENKUlvE_clEvEUlbhE_EEjbLi4ELi4EEEEEvT1_,"ax",@progbits
	.sectioninfo	@"SHI_REGISTERS=48"
	.align	128
        .global         _ZN2at6native13reduce_kernelILi128ELi4ENS0_8ReduceOpIhNS0_14func_wrapper_tIbZZZNS0_15and_kernel_cudaERNS_14TensorIteratorEENKUlvE_clEvENKUlvE_clEvEUlbhE_EEjbLi4ELi4EEEEEvT1_
        .type           _ZN2at6native13reduce_kernelILi128ELi4ENS0_8ReduceOpIhNS0_14func_wrapper_tIbZZZNS0_15and_kernel_cudaERNS_14TensorIteratorEENKUlvE_clEvENKUlvE_clEvEUlbhE_EEjbLi4ELi4EEEEEvT1_,@function
        .size           _ZN2at6native13reduce_kernelILi128ELi4ENS0_8ReduceOpIhNS0_14func_wrapper_tIbZZZNS0_15and_kernel_cudaERNS_14TensorIteratorEENKUlvE_clEvENKUlvE_clEvEUlbhE_EEjbLi4ELi4EEEEEvT1_,(.L_x_7684 - _ZN2at6native13reduce_kernelILi128ELi4ENS0_8ReduceOpIhNS0_14func_wrapper_tIbZZZNS0_15and_kernel_cudaERNS_14TensorIteratorEENKUlvE_clEvENKUlvE_clEvEUlbhE_EEjbLi4ELi4EEEEEvT1_)
        .other          _ZN2at6native13reduce_kernelILi128ELi4ENS0_8ReduceOpIhNS0_14func_wrapper_tIbZZZNS0_15and_kernel_cudaERNS_14TensorIteratorEENKUlvE_clEvENKUlvE_clEvEUlbhE_EEjbLi4ELi4EEEEEvT1_,@"STO_CUDA_ENTRY STV_DEFAULT"
_ZN2at6native13reduce_kernelILi128ELi4ENS0_8ReduceOpIhNS0_14func_wrapper_tIbZZZNS0_15and_kernel_cudaERNS_14TensorIteratorEENKUlvE_clEvENKUlvE_clEvEUlbhE_EEjbLi4ELi4EEEEEvT1_:
.text._ZN2at6native13reduce_kernelILi128ELi4ENS0_8ReduceOpIhNS0_14func_wrapper_tIbZZZNS0_15and_kernel_cudaERNS_14TensorIteratorEENKUlvE_clEvENKUlvE_clEvEUlbhE_EEjbLi4ELi4EEEEEvT1_:
        /* <DEDUP_REMOVED lines=213> */
.L_x_7495:
        /* <DEDUP_REMOVED lines=52> */
.L_x_7504:
[----:B------:R-:W-:Y:S05]  /*1090*/  BSYNC B2 ;  /* 0x0000000000027941 */ /* 0x000fea0003800000 */
.L_x_7503:
        /* <DEDUP_REMOVED lines=12> */
.L_x_7502:
[----:B------:R-:W-:Y:S05]  /*1160*/  BSYNC B1 ;  /* 0x0000000000017941 */ /* 0x000fea0003800000 */
.L_x_7501:
[----:B------:R-:W-:Y:S02]  /*1170*/  IADD3 R16, P0, P1, R25, c[0x0][0x530], R16 ;  /* 0x00014c0019107a10 */ /* 0x000fe4000791e010 */
[----:B------:R-:W-:Y:S02]  /*1180*/  IADD3 R3, R7, c[0x0][0x168], RZ ;  /* 0x00005a0007037a10 */ /* 0x000fe40007ffe0ff */
[----:B------:R-:W-:Y:S02]  /*1190*/  IADD3 R16, P2, R16, 0x4, RZ ;  /* 0x0000000410107810 */ /* 0x000fe40007f5e0ff */
[----:B------:R-:W-:Y:S02]  /*11a0*/  IADD3.X R19, RZ, c[0x0][0x534], R19, P0, P1 ;  /* 0x00014d00ff137a10 */ /* 0x000fe400007e2413 */
[----:B------:R-:W-:-:S03]  /*11b0*/  IADD3 R3, R3, -0x4, RZ ;  /* 0xfffffffc03037810 */ /* 0x000fc60007ffe0ff */
[----:B------:R-:W-:Y:S02]  /*11c0*/  IMAD.X R19, RZ, RZ, R19, P2 ;  /* 0x000000ffff137224 */ /* 0x000fe400010e0613 */
.L_x_7500:
[----:B------:R-:W-:Y:S05]  /*11d0*/  BSYNC B0 ;  /* 0x0000000000007941 */ /* 0x000fea0003800000 */
.L_x_7499:
        /* <DEDUP_REMOVED lines=13> */
.L_x_7507:
        /* <DEDUP_REMOVED lines=23> */
.L_x_7506:
[----:B------:R-:W-:Y:S05]  /*1420*/  BSYNC B0 ;  /* 0x0000000000007941 */ /* 0x000fea0003800000 */
.L_x_7505:
        /* <DEDUP_REMOVED lines=8> */
.L_x_7509:
[----:B------:R-:W-:Y:S05]  /*14b0*/  BSYNC B0 ;  /* 0x0000000000007941 */ /* 0x000fea0003800000 */
.L_x_7508:
        /* <DEDUP_REMOVED lines=14> */
.L_x_7511:
[----:B------:R-:W-:Y:S05]  /*15a0*/  BSYNC B0 ;  /* 0x0000000000007941 */ /* 0x000fea0003800000 */
.L_x_7510:
        /* <DEDUP_REMOVED lines=11> */
.L_x_7498:
        /* <DEDUP_REMOVED lines=45> */
.L_x_7521:
        /* <DEDUP_REMOVED lines=222> */
.L_x_7516:
        /* <DEDUP_REMOVED lines=229> */
.L_x_7517:
        /* <DEDUP_REMOVED lines=221> */
.L_x_7518:
        /* <DEDUP_REMOVED lines=219> */
.L_x_7519:
        /* <DEDUP_REMOVED lines=80> */
.L_x_7520:
[----:B------:R-:W-:Y:S05]  /*55e0*/  BSYNC B1 ;  /* 0x0000000000017941 */ /* 0x000fea0003800000 */
.L_x_7515:
[----:B------:R-:W-:Y:S05]  /*55f0*/  BSYNC B0 ;  /* 0x0000000000007941 */ /* 0x000fea0003800000 */
.L_x_7514:
        /* <DEDUP_REMOVED lines=205> */
.L_x_7524:
        /* <DEDUP_REMOVED lines=211> */
.L_x_7525:
        /* <DEDUP_REMOVED lines=211> */
.L_x_7526:
        /* <DEDUP_REMOVED lines=211> */
.L_x_7527:
        /* <DEDUP_REMOVED lines=8> */
.L_x_7523:
[----:B------:R-:W-:Y:S05]  /*8ae0*/  BSYNC B0 ;  /* 0x0000000000007941 */ /* 0x000fea0003800000 */
.L_x_7522:
        /* <DEDUP_REMOVED lines=75> */
.L_x_7529:
[----:B------:R-:W-:Y:S05]  /*8fa0*/  BSYNC B0 ;  /* 0x0000000000007941 */ /* 0x000fea0003800000 */
.L_x_7528:
        /* <DEDUP_REMOVED lines=29> */
.L_x_7513:
        /* <DEDUP_REMOVED lines=34> */
.L_x_7533:
        /* <DEDUP_REMOVED lines=92> */
.L_x_7532:
[----:B------:R-:W-:Y:S02]  /*9960*/  PRMT R30, R40, 0x7610, R30 ;  /* 0x00007610281e7816 */ /* 0x000fe4000000001e */
.L_x_7531:
[----:B------:R-:W-:Y:S05]  /*9970*/  BSYNC B0 ;  /* 0x0000000000007941 */ /* 0x000fea0003800000 */
.L_x_7530:
        /* <DEDUP_REMOVED lines=53> */
.L_x_7535:
[----:B------:R-:W-:Y:S05]  /*9cd0*/  BSYNC B0 ;  /* 0x0000000000007941 */ /* 0x000fea0003800000 */
.L_x_7534:
        /* <DEDUP_REMOVED lines=75> */
.L_x_7537:
[----:B------:R-:W-:Y:S05]  /*a190*/  BSYNC B0 ;  /* 0x0000000000007941 */ /* 0x000fea0003800000 */
.L_x_7536:
        /* <DEDUP_REMOVED lines=29> */
.L_x_7512:
        /* <DEDUP_REMOVED lines=38> */
.L_x_7541:
        /* <DEDUP_REMOVED lines=88> */
.L_x_7540:
[----:B------:R-:W-:Y:S02]  /*ab50*/  PRMT R33, R42, 0x7610, R33 ;  /* 0x000076102a217816 */ /* 0x000fe40000000021 */
.L_x_7539:
[----:B------:R-:W-:Y:S05]  /*ab60*/  BSYNC B0 ;  /* 0x0000000000007941 */ /* 0x000fea0003800000 */
.L_x_7538:
        /* <DEDUP_REMOVED lines=49> */
.L_x_7543:
[----:B------:R-:W-:Y:S05]  /*ae80*/  BSYNC B0 ;  /* 0x0000000000007941 */ /* 0x000fea0003800000 */
.L_x_7542:
        /* <DEDUP_REMOVED lines=75> */
.L_x_7545:
[----:B------:R-:W-:Y:S05]  /*b340*/  BSYNC B0 ;  /* 0x0000000000007941 */ /* 0x000fea0003800000 */
.L_x_7544:
        /* <DEDUP_REMOVED lines=28> */
.L_x_7497:
[----:B------:R-:W-:Y:S05]  /*b510*/  BSYNC B6 ;  /* 0x0000000000067941 */ /* 0x000fea0003800000 */
.L_x_7496:
        /* <DEDUP_REMOVED lines=12> */
.L_x_7549:
        /* <DEDUP_REMOVED lines=31> */
.L_x_7548:
[----:B------:R-:W-:Y:S05]  /*b7d0*/  BSYNC B0 ;  /* 0x0000000000007941 */ /* 0x000fea0003800000 */
.L_x_7547:
[----:B------:R-:W-:Y:S01]  /*b7e0*/  IMAD.MOV.U32 R4, RZ, RZ, R7 ;  /* 0x000000ffff047224 */ /* 0x000fe200078e0007 */
[----:B------:R-:W-:Y:S05]  /*b7f0*/  @P3 BRA `(.L_x_7549) ;  /* 0xfffffde000003947 */ /* 0x000fea000383ffff */
.L_x_7546:
        /* <DEDUP_REMOVED lines=17> */
.L_x_7554:
        /* <DEDUP_REMOVED lines=29> */
.L_x_7553:
[----:B------:R-:W-:Y:S05]  /*bae0*/  BSYNC B0 ;  /* 0x0000000000007941 */ /* 0x000fea0003800000 */
.L_x_7552:
[----:B------:R-:W-:-:S04]  /*baf0*/  SHF.R.S32.HI R3, RZ, 0x1, R3 ;  /* 0x00000001ff037819 */ /* 0x000fc80000011403 */
[----:B------:R-:W-:-:S13]  /*bb00*/  ISETP.GE.AND P0, PT, R3, 0x20, PT ;  /* 0x000000200300780c */ /* 0x000fda0003f06270 */
[----:B------:R-:W-:Y:S05]  /*bb10*/  @P0 BRA `(.L_x_7554) ;  /* 0xfffffdf000000947 */ /* 0x000fea000383ffff */
[----:B------:R-:W-:-:S05]  /*bb20*/  IMAD.MOV.U32 R0, RZ, RZ, 0x20 ;  /* 0x00000020ff007424 */ /* 0x000fca00078e00ff */
.L_x_7551:
[----:B0-----:R-:W-:Y:S01]  /*bb30*/  ISETP.GE.AND P0, PT, R0, 0x2, PT ;  /* 0x000000020000780c */ /* 0x001fe20003f06270 */
[----:B------:R-:W-:Y:S01]  /*bb40*/  WARPSYNC 0xffffffff ;  /* 0xffffffff00007948 */ /* 0x000fe20003800000 */
[----:B------:R-:W-:Y:S11]  /*bb50*/  BAR.SYNC.DEFER_BLOCKING 0x0 ;  /* 0x0000000000007b1d */ /* 0x000ff60000010000 */
[----:B------:R-:W-:Y:S05]  /*bb60*/  @!P0 BRA `(.L_x_7550) ;  /* 0x000001f000008947 */ /* 0x000fea0003800000 */
[----:B------:R-:W-:Y:S02]  /*bb70*/  HFMA2.MMA R3, -RZ, RZ, 0, 5.9604644775390625e-08 ;  /* 0x00000001ff037435 */ /* 0x000fe400000001ff */
.L_x_7555:
        /* <DEDUP_REMOVED lines=30> */
.L_x_7550:
        /* <DEDUP_REMOVED lines=204> */
.L_x_7556:
        /* <DEDUP_REMOVED lines=200> */
.L_x_7557:
        /* <DEDUP_REMOVED lines=202> */
.L_x_7558:
        /* <DEDUP_REMOVED lines=200> */
.L_x_7559:
        /* <DEDUP_REMOVED lines=215> */
.L_x_7561:
        /* <DEDUP_REMOVED lines=200> */
.L_x_7562:
        /* <DEDUP_REMOVED lines=202> */
.L_x_7563:
        /* <DEDUP_REMOVED lines=200> */
.L_x_7564:
        /* <DEDUP_REMOVED lines=11> */
.L_x_7566:
[----:B------:R-:W-:Y:S05]  /*12380*/  BSYNC B0 ;  /* 0x0000000000007941 */ /* 0x000fea0003800000 */
.L_x_7565:
        /* <DEDUP_REMOVED lines=15> */
.L_x_7568:
[----:B------:R-:W-:Y:S05]  /*12480*/  BSYNC B0 ;  /* 0x0000000000007941 */ /* 0x000fea0003800000 */
.L_x_7567:
        /* <DEDUP_REMOVED lines=31> */
.L_x_7570:
[----:B------:R-:W-:Y:S05]  /*12680*/  BSYNC B0 ;  /* 0x0000000000007941 */ /* 0x000fea0003800000 */
.L_x_7569:
        /* <DEDUP_REMOVED lines=26> */
.L_x_7575:
        /* <DEDUP_REMOVED lines=23> */
.L_x_7574:
[----:B------:R-:W-:Y:S05]  /*129a0*/  BSYNC B1 ;  /* 0x0000000000017941 */ /* 0x000fea0003800000 */
.L_x_7573:
[----:B------:R-:W-:Y:S05]  /*129b0*/  BRA `(.L_x_7576) ;  /* 0x0000020000007947 */ /* 0x000fea0003800000 */
.L_x_7572:
        /* <DEDUP_REMOVED lines=9> */
.L_x_7577:
        /* <DEDUP_REMOVED lines=23> */
.L_x_7576:
[----:B------:R-:W-:Y:S05]  /*12bc0*/  BSYNC B0 ;  /* 0x0000000000007941 */ /* 0x000fea0003800000 */
.L_x_7571:
        /* <DEDUP_REMOVED lines=11> */
.L_x_7581:
        /* <DEDUP_REMOVED lines=30> */
.L_x_7580:
[----:B------:R-:W-:Y:S05]  /*12e60*/  BSYNC B0 ;  /* 0x0000000000007941 */ /* 0x000fea0003800000 */
.L_x_7579:
[----:B------:R-:W-:Y:S01]  /*12e70*/  IMAD.MOV.U32 R6, RZ, RZ, R10 ;  /* 0x000000ffff067224 */ /* 0x000fe200078e000a */
[----:B------:R-:W-:Y:S05]  /*12e80*/  @P4 BRA `(.L_x_7581) ;  /* 0xfffffdf000004947 */ /* 0x000fea000383ffff */
.L_x_7578:
        /* <DEDUP_REMOVED lines=15> */
.L_x_7586:
        /* <DEDUP_REMOVED lines=28> */
.L_x_7585:
[----:B------:R-:W-:Y:S05]  /*13140*/  BSYNC B0 ;  /* 0x0000000000007941 */ /* 0x000fea0003800000 */
.L_x_7584:
[----:B------:R-:W-:-:S04]  /*13150*/  SHF.R.S32.HI R7, RZ, 0x1, R7 ;  /* 0x00000001ff077819 */ /* 0x000fc80000011407 */
[----:B------:R-:W-:-:S13]  /*13160*/  ISETP.GE.AND P0, PT, R7, 0x20, PT ;  /* 0x000000200700780c */ /* 0x000fda0003f06270 */
[----:B------:R-:W-:Y:S05]  /*13170*/  @P0 BRA `(.L_x_7586) ;  /* 0xfffffe0000000947 */ /* 0x000fea000383ffff */
[----:B------:R-:W-:-:S04]  /*13180*/  IMAD.MOV.U32 R6, RZ, RZ, 0x20 ;  /* 0x00000020ff067424 */ /* 0x000fc800078e00ff */
.L_x_7583:
[----:B------:R-:W-:Y:S01]  /*13190*/  BAR.SYNC.DEFER_BLOCKING 0x0 ;  /* 0x0000000000007b1d */ /* 0x000fe20000010000 */
[----:B------:R-:W-:-:S13]  /*131a0*/  ISETP.GE.AND P0, PT, R6, 0x2, PT ;  /* 0x000000020600780c */ /* 0x000fda0003f06270 */
[----:B------:R-:W-:Y:S05]  /*131b0*/  @!P0 BRA `(.L_x_7582) ;  /* 0x000001e000008947 */ /* 0x000fea0003800000 */
[----:B------:R-:W-:Y:S02]  /*131c0*/  IMAD.MOV.U32 R3, RZ, RZ, 0x1 ;  /* 0x00000001ff037424 */ /* 0x000fe400078e00ff */
.L_x_7587:
        /* <DEDUP_REMOVED lines=29> */
.L_x_7582:
        /* <DEDUP_REMOVED lines=25> */
.L_x_7589:
        /* <DEDUP_REMOVED lines=24> */
.L_x_7591:
        /* <DEDUP_REMOVED lines=26> */
.L_x_7592:
        /* <DEDUP_REMOVED lines=26> */
.L_x_7593:
        /* <DEDUP_REMOVED lines=26> */
.L_x_7594:
[----:B------:R-:W-:Y:S02]  /*13b90*/  IADD3 R16, P1, R16, c[0x0][0x538], RZ ;  /* 0x00014e0010107a10 */ /* 0x000fe40007f3e0ff */
[----:B------:R-:W-:-:S03]  /*13ba0*/  LOP3.LUT P0, RZ, R18, 0xff, RZ, 0xc0, !PT ;  /* 0x000000ff12ff7812 */ /* 0x000fc6000780c0ff */
[----:B------:R-:W-:Y:S01]  /*13bb0*/  IMAD.X R17, RZ, RZ, c[0x0][0x53c], P1 ;  /* 0x00014f00ff117624 */ /* 0x000fe200008e06ff */
[----:B0-----:R-:W-:-:S05]  /*13bc0*/  SEL R3, RZ, 0x1, !P0 ;  /* 0x00000001ff037807 */ /* 0x001fca0004000000 */
[----:B------:R-:W-:Y:S01]  /*13bd0*/  STG.E.U8 [R16.64], R3 ;  /* 0x0000000310007986 */ /* 0x000fe2000c101124 */
[----:B------:R-:W-:Y:S05]  /*13be0*/  EXIT ;  /* 0x000000000000794d */ /* 0x000fea0003800000 */
.L_x_7590:
[----:B------:R-:W-:Y:S04]  /*13bf0*/  STG.E.U8 [R4.64], R27 ;  /* 0x0000001b04007986 */ /* 0x000fe8000c101124 */
[----:B------:R-:W-:Y:S04]  /*13c00*/  STG.E.U8 [R4.64+0x1], R24 ;  /* 0x0000011804007986 */ /* 0x000fe8000c101124 */
[----:B------:R-:W-:Y:S04]  /*13c10*/  STG.E.U8 [R4.64+0x2], R19 ;  /* 0x0000021304007986 */ /* 0x000fe8000c101124 */
[----:B------:R-:W-:Y:S01]  /*13c20*/  STG.E.U8 [R4.64+0x3], R18 ;  /* 0x0000031204007986 */ /* 0x000fe2000c101124 */
[----:B------:R-:W-:Y:S05]  /*13c30*/  EXIT ;  /* 0x000000000000794d */ /* 0x000fea0003800000 */
.L_x_7588:
        /* <DEDUP_REMOVED lines=55> */
.L_x_7596:
        /* <DEDUP_REMOVED lines=26> */
.L_x_7597:
        /* <DEDUP_REMOVED lines=26> */
.L_x_7598:
        /* <DEDUP_REMOVED lines=26> */
.L_x_7599:
[----:B------:R-:W-:Y:S02]  /*14490*/  IADD3 R16, P1, R16, c[0x0][0x538], RZ ;  /* 0x00014e0010107a10 */ /* 0x000fe40007f3e0ff */
[----:B------:R-:W-:-:S03]  /*144a0*/  LOP3.LUT P0, RZ, R18, 0xff, RZ, 0xc0, !PT ;  /* 0x000000ff12ff7812 */ /* 0x000fc6000780c0ff */
[----:B------:R-:W-:Y:S01]  /*144b0*/  IMAD.X R17, RZ, RZ, c[0x0][0x53c], P1 ;  /* 0x00014f00ff117624 */ /* 0x000fe200008e06ff */
[----:B0-----:R-:W-:-:S05]  /*144c0*/  SEL R3, RZ, 0x1, !P0 ;  /* 0x00000001ff037807 */ /* 0x001fca0004000000 */
[----:B------:R-:W-:Y:S01]  /*144d0*/  STG.E.U8 [R16.64], R3 ;  /* 0x0000000310007986 */ /* 0x000fe2000c101124 */
[----:B------:R-:W-:Y:S05]  /*144e0*/  EXIT ;  /* 0x000000000000794d */ /* 0x000fea0003800000 */
.L_x_7595:
        /* <DEDUP_REMOVED lines=13> */
.L_x_7560:
        /* <DEDUP_REMOVED lines=32> */
.L_x_7601:
        /* <DEDUP_REMOVED lines=24> */
.L_x_7603:
        /* <DEDUP_REMOVED lines=26> */
.L_x_7604:
        /* <DEDUP_REMOVED lines=26> */
.L_x_7605:
        /* <DEDUP_REMOVED lines=26> */
.L_x_7606:
[----:B------:R-:W-:Y:S02]  /*14e20*/  IADD3 R2, P1, R25, c[0x0][0x538], RZ ;  /* 0x00014e0019027a10 */ /* 0x000fe40007f3e0ff */
[----:B------:R-:W-:-:S03]  /*14e30*/  LOP3.LUT P0, RZ, R18, 0xff, RZ, 0xc0, !PT ;  /* 0x000000ff12ff7812 */ /* 0x000fc6000780c0ff */
[----:B0-----:R-:W-:Y:S01]  /*14e40*/  IMAD.X R3, RZ, RZ, c[0x0][0x53c], P1 ;  /* 0x00014f00ff037624 */ /* 0x001fe200008e06ff */
[----:B------:R-:W-:-:S05]  /*14e50*/  SEL R5, RZ, 0x1, !P0 ;  /* 0x00000001ff057807 */ /* 0x000fca0004000000 */
[----:B------:R-:W-:Y:S01]  /*14e60*/  STG.E.U8 [R2.64], R5 ;  /* 0x0000000502007986 */ /* 0x000fe2000c101124 */
[----:B------:R-:W-:Y:S05]  /*14e70*/  EXIT ;  /* 0x000000000000794d */ /* 0x000fea0003800000 */
.L_x_7602:
[----:B------:R-:W-:Y:S04]  /*14e80*/  STG.E.U8 [R4.64], R27 ;  /* 0x0000001b04007986 */ /* 0x000fe8000c101124 */
[----:B------:R-:W-:Y:S04]  /*14e90*/  STG.E.U8 [R4.64+0x1], R24 ;  /* 0x0000011804007986 */ /* 0x000fe8000c101124 */
[----:B------:R-:W-:Y:S04]  /*14ea0*/  STG.E.U8 [R4.64+0x2], R19 ;  /* 0x0000021304007986 */ /* 0x000fe8000c101124 */
[----:B------:R-:W-:Y:S01]  /*14eb0*/  STG.E.U8 [R4.64+0x3], R18 ;  /* 0x0000031204007986 */ /* 0x000fe2000c101124 */
[----:B------:R-:W-:Y:S05]  /*14ec0*/  EXIT ;  /* 0x000000000000794d */ /* 0x000fea0003800000 */
.L_x_7600:
        /* <DEDUP_REMOVED lines=55> */
.L_x_7608:
        /* <DEDUP_REMOVED lines=26> */
.L_x_7609:
        /* <DEDUP_REMOVED lines=26> */
.L_x_7610:
        /* <DEDUP_REMOVED lines=26> */
.L_x_7611:
[----:B------:R-:W-:Y:S02]  /*15720*/  IADD3 R2, P1, R25, c[0x0][0x538], RZ ;  /* 0x00014e0019027a10 */ /* 0x000fe40007f3e0ff */
[----:B------:R-:W-:-:S03]  /*15730*/  LOP3.LUT P0, RZ, R18, 0xff, RZ, 0xc0, !PT ;  /* 0x000000ff12ff7812 */ /* 0x000fc6000780c0ff */
[----:B0-----:R-:W-:Y:S01]  /*15740*/  IMAD.X R3, RZ, RZ, c[0x0][0x53c], P1 ;  /* 0x00014f00ff037624 */ /* 0x001fe200008e06ff */
[----:B------:R-:W-:-:S05]  /*15750*/  SEL R5, RZ, 0x1, !P0 ;  /* 0x00000001ff057807 */ /* 0x000fca0004000000 */
[----:B------:R-:W-:Y:S01]  /*15760*/  STG.E.U8 [R2.64], R5 ;  /* 0x0000000502007986 */ /* 0x000fe2000c101124 */
[----:B------:R-:W-:Y:S05]  /*15770*/  EXIT ;  /* 0x000000000000794d */ /* 0x000fea0003800000 */
.L_x_7607:
        /* <DEDUP_REMOVED lines=13> */
.L_x_7612:
        /* <DEDUP_REMOVED lines=11> */
.L_x_7684:


//--------------------- .nv.global.init           --------------------------
	.section	.nv.global.init,"aw",@progbits
.nv.global.init:
	.type		__unnamed_73,@object
	.size		__unnamed_73,(__unnamed_129 - __unnamed_73)
__unnamed_73:
        /*0000*/ 	.byte	0x73, 0x65, 0x74, 0x5f, 0x72, 0x65, 0x73, 0x75, 0x6c, 0x74, 0x73, 0x00
	.type		__unnamed_129,@object
	.size		__unnamed_129,(__unnamed_17 - __unnamed_129)
__unnamed_129:
        /*000c*/ 	.byte	0x73, 0x65, 0x74, 0x5f, 0x72, 0x65, 0x73, 0x75, 0x6c, 0x74, 0x73, 0x00
	.type		__unnamed_17,@object
	.size		__unnamed_17,(__unnamed_45 - __unnamed_17)
__unnamed_17:
        /*0018*/ 	.byte	0x73, 0x65, 0x74, 0x5f, 0x72, 0x65, 0x73, 0x75, 0x6c, 0x74, 0x73, 0x00
	.type		__unnamed_45,@object
	.size		__unnamed_45,(__unnamed_157 - __unnamed_45)
__unnamed_45:
        /*0024*/ 	.byte	0x73, 0x65, 0x74, 0x5f, 0x72, 0x65, 0x73, 0x75, 0x6c, 0x74, 0x73, 0x00
	.type		__unnamed_157,@object
	.size		__unnamed_157,(__unnamed_101 - __unnamed_157)
__unnamed_157:
        /*0030*/ 	.byte	0x73, 0x65, 0x74, 0x5f, 0x72, 0x65, 0x73, 0x75, 0x6c, 0x74, 0x73, 0x00
	.type		__unnamed_101,@object
	.size		__unnamed_101,(__unnamed_59 - __unnamed_101)
__unnamed_101:
        /*003c*/ 	.byte	0x73, 0x65, 0x74, 0x5f, 0x72, 0x65, 0x73, 0x75, 0x6c, 0x74, 0x73, 0x00
	.type		__unnamed_59,@object
	.size		__unnamed_59,(__unnamed_3 - __unnamed_59)
__unnamed_59:
        /*0048*/ 	.byte	0x73, 0x65, 0x74, 0x5f, 0x72, 0x65, 0x73, 0x75, 0x6c, 0x74, 0x73, 0x00
	.type		__unnamed_3,@object
	.size		__unnamed_3,(__unnamed_115 - __unnamed_3)
__unnamed_3:
        /*0054*/ 	.byte	0x73, 0x65, 0x74, 0x5f, 0x72, 0x65, 0x73, 0x75, 0x6c, 0x74, 0x73, 0x00
	.type		__unnamed_115,@object
	.size		__unnamed_115,(__unnamed_87 - __unnamed_115)
__unnamed_115:
        /*0060*/ 	.byte	0x73, 0x65, 0x74, 0x5f, 0x72, 0x65, 0x73, 0x75, 0x6c, 0x74, 0x73, 0x00
	.type		__unnamed_87,@object
	.size		__unnamed_87,(__unnamed_143 - __unnamed_87)
__unnamed_87:
        /*006c*/ 	.byte	0x73, 0x65, 0x74, 0x5f, 0x72, 0x65, 0x73, 0x75, 0x6c, 0x74, 0x73, 0x00
	.type		__unnamed_143,@object
	.size		__unnamed_143,(__unnamed_31 - __unnamed_143)
__unnamed_143:
        /*0078*/ 	.byte	0x73, 0x65, 0x74, 0x5f, 0x72, 0x65, 0x73, 0x75, 0x6c, 0x74, 0x73, 0x00
	.type		__unnamed_31,@object
	.size		__unnamed_31,(__unnamed_108 - __unnamed_31)
__unnamed_31:
        /*0084*/ 	.byte	0x73, 0x65, 0x74, 0x5f, 0x72, 0x65, 0x73, 0x75, 0x6c, 0x74, 0x73, 0x00
	.type		__unnamed_108,@object
	.size		__unnamed_108,(__unnamed_164 - __unnamed_108)
__unnamed_108:
        /*0090*/ 	.byte	0x73, 0x65, 0x74, 0x5f, 0x72, 0x65, 0x73, 0x75, 0x6c, 0x74, 0x73, 0x00
	.type		__unnamed_164,@object
	.size		__unnamed_164,(__unnamed_52 - __unnamed_164)
__unnamed_164:
        /*009c*/ 	.byte	0x73, 0x65, 0x74, 0x5f, 0x72, 0x65, 0x73, 0x75, 0x6c, 0x74, 0x73, 0x00
	.type		__unnamed_52,@object
	.size		__unnamed_52,(__unnamed_136 - __unnamed_52)
__unnamed_52:
        /*00a8*/ 	.byte	0x73, 0x65, 0x74, 0x5f, 0x72, 0x65, 0x73, 0x75, 0x6c, 0x74, 0x73, 0x00
	.type		__unnamed_136,@object
	.size		__unnamed_136,(__unnamed_24 - __unnamed_136)
__unnamed_136:
        /*00b4*/ 	.byte	0x73, 0x65, 0x74, 0x5f, 0x72, 0x65, 0x73, 0x75, 0x6c, 0x74, 0x73, 0x00
	.type		__unnamed_24,@object
	.size		__unnamed_24,(__unnamed_80 - __unnamed_24)
__unnamed_24:
        /*00c0*/ 	.byte	0x73, 0x65, 0x74, 0x5f, 0x72, 0x65, 0x73, 0x75, 0x6c, 0x74, 0x73, 0x00
	.type		__unnamed_80,@object
	.size		__unnamed_80,(__unnamed_10 - __unnamed_80)
__unnamed_80:
        /*00cc*/ 	.byte	0x73, 0x65, 0x74, 0x5f, 0x72, 0x65, 0x73, 0x75, 0x6c, 0x74, 0x73, 0x00
	.type		__unnamed_10,@object
	.size		__unnamed_10,(__unnamed_122 - __unnamed_10)
__unnamed_10:
        /*00d8*/ 	.byte	0x73, 0x65, 0x74, 0x5f, 0x72, 0x65, 0x73, 0x75, 0x6c, 0x74, 0x73, 0x00
	.type		__unnamed_122,@object
	.size		__unnamed_122,(__unnamed_66 - __unnamed_122)
__unnamed_122:
        /*00e4*/ 	.byte	0x73, 0x65, 0x74, 0x5f, 0x72, 0x65, 0x73, 0x75, 0x6c, 0x74, 0x73, 0x00
	.type		__unnamed_66,@object
	.size		__unnamed_66,(__unnamed_38 - __unnamed_66)
__unnamed_66:
        /*00f0*/ 	.byte	0x73, 0x65, 0x74, 0x5f, 0x72, 0x65, 0x73, 0x75, 0x6c, 0x74, 0x73, 0x00
	.type		__unnamed_38,@object
	.size		__unnamed_38,(__unnamed_150 - __unnamed_38)
__unnamed_38:
        /*00fc*/ 	.byte	0x73, 0x65, 0x74, 0x5f, 0x72, 0x65, 0x73, 0x75, 0x6c, 0x74, 0x73, 0x00
	.type		__unnamed_150,@object
	.size		__unnamed_150,(__unnamed_94 - __unnamed_150)
__unnamed_150:
        /*0108*/ 	.byte	0x73, 0x65, 0x74, 0x5f, 0x72, 0x65, 0x73, 0x75, 0x6c, 0x74, 0x73, 0x00
	.type		__unnamed_94,@object
	.size		__unnamed_94,($str$8 - __unnamed_94)
__unnamed_94:
        /*0114*/ 	.byte	0x73, 0x65, 0x74, 0x5f, 0x72, 0x65, 0x73, 0x75, 0x6c, 0x74, 0x73, 0x00
	.type		$str$8,@object
	.size		$str$8,(__unnamed_89 - $str$8)
$str$8:
        /*0120*/ 	.byte	0x66, 0x69, 0x6e, 0x61, 0x6c, 0x5f, 0x6f, 0x75, 0x74, 0x70, 0x75, 0x74, 0x00
	.type		__unnamed_89,@object
	.size		__unnamed_89,(__unnamed_57 - __unnamed_89)
__unnamed_89:
        /*012d*/ 	.byte	0x74, 0x68, 0x72, 0x65, 0x61, 0x64, 0x5f, 0x72, 0x65, 0x64, 0x75, 0x63, 0x65, 0x00
	.type		__unnamed_57,@object
	.size		__unnamed_57,(__unnamed_33 - __unnamed_57)
__unnamed_57:
        /*013b*/ 	.byte	0x74, 0x68, 0x72, 0x65, 0x61, 0x64, 0x5f, 0x72, 0x65, 0x64, 0x75, 0x63, 0x65, 0x00
	.type		__unnamed_33,@object
	.size		__unnamed_33,(__unnamed_1 - __unnamed_33)
__unnamed_33:
        /*0149*/ 	.byte	0x74, 0x68, 0x72, 0x65, 0x61, 0x64, 0x5f, 0x72, 0x65, 0x64, 0x75, 0x63, 0x65, 0x00
	.type		__unnamed_1,@object
	.size		__unnamed_1,(__unnamed_145 - __unnamed_1)
__unnamed_1:
        /*0157*/ 	.byte	0x74, 0x68, 0x72, 0x65, 0x61, 0x64, 0x5f, 0x72, 0x65, 0x64, 0x75, 0x63, 0x65, 0x00
	.type		__unnamed_145,@object
	.size		__unnamed_145,(__unnamed_113 - __unnamed_145)
__unnamed_145:
        /*0165*/ 	.byte	0x74, 0x68, 0x72, 0x65, 0x61, 0x64, 0x5f, 0x72, 0x65, 0x64, 0x75, 0x63, 0x65, 0x00
	.type		__unnamed_113,@object
	.size		__unnamed_113,($str$10 - __unnamed_113)
__unnamed_113:
        /*0173*/ 	.byte	0x74, 0x68, 0x72, 0x65, 0x61, 0x64, 0x5f, 0x72, 0x65, 0x64, 0x75, 0x63, 0x65, 0x00
	.type		$str$10,@object
	.size		$str$10,(__unnamed_141 - $str$10)
$str$10:
        /*0181*/ 	.byte	0x21, 0x66, 0x69, 0x6e, 0x61, 0x6c, 0x5f, 0x6f, 0x75, 0x74, 0x70, 0x75, 0x74, 0x00
	.type		__unnamed_141,@object
	.size		__unnamed_141,(__unnamed_29 - __unnamed_141)
__unnamed_141:
        /*018f*/ 	.byte	0x74, 0x68, 0x72, 0x65, 0x61, 0x64, 0x5f, 0x72, 0x65, 0x64, 0x75, 0x63, 0x65, 0x00
	.type		__unnamed_29,@object
	.size		__unnamed_29,(__unnamed_61 - __unnamed_29)
__unnamed_29:
        /*019d*/ 	.byte	0x74, 0x68, 0x72, 0x65, 0x61, 0x64, 0x5f, 0x72, 0x65, 0x64, 0x75, 0x63, 0x65, 0x00
	.type		__unnamed_61,@object
	.size		__unnamed_61,(__unnamed_5 - __unnamed_61)
__unnamed_61:
        /*01ab*/ 	.byte	0x74, 0x68, 0x72, 0x65, 0x61, 0x64, 0x5f, 0x72, 0x65, 0x64, 0x75, 0x63, 0x65, 0x00
	.type		__unnamed_5,@object
	.size		__unnamed_5,(__unnamed_85 - __unnamed_5)
__unnamed_5:
        /*01b9*/ 	.byte	0x74, 0x68, 0x72, 0x65, 0x61, 0x64, 0x5f, 0x72, 0x65, 0x64, 0x75, 0x63, 0x65, 0x00
	.type		__unnamed_85,@object
	.size		__unnamed_85,(__unnamed_117 - __unnamed_85)
__unnamed_85:
        /*01c7*/ 	.byte	0x74, 0x68, 0x72, 0x65, 0x61, 0x64, 0x5f, 0x72, 0x65, 0x64, 0x75, 0x63, 0x65, 0x00
	.type		__unnamed_117,@object
	.size		__unnamed_117,(__unnamed_43 - __unnamed_117)
__unnamed_117:
        /*01d5*/ 	.byte	0x74, 0x68, 0x72, 0x65, 0x61, 0x64, 0x5f, 0x72, 0x65, 0x64, 0x75, 0x63, 0x65, 0x00
	.type		__unnamed_43,@object
	.size		__unnamed_43,(__unnamed_75 - __unnamed_43)
__unnamed_43:
        /*01e3*/ 	.byte	0x74, 0x68, 0x72, 0x65, 0x61, 0x64, 0x5f, 0x72, 0x65, 0x64, 0x75, 0x63, 0x65, 0x00
	.type		__unnamed_75,@object
	.size		__unnamed_75,(__unnamed_155 - __unnamed_75)
__unnamed_75:
        /*01f1*/ 	.byte	0x74, 0x68, 0x72, 0x65, 0x61, 0x64, 0x5f, 0x72, 0x65, 0x64, 0x75, 0x63, 0x65, 0x00
	.type		__unnamed_155,@object
	.size		__unnamed_155,(__unnamed_99 - __unnamed_155)
__unnamed_155:
        /*01ff*/ 	.byte	0x74, 0x68, 0x72, 0x65, 0x61, 0x64, 0x5f, 0x72, 0x65, 0x64, 0x75, 0x63, 0x65, 0x00
	.type		__unnamed_99,@object
	.size		__unnamed_99,(__unnamed_131 - __unnamed_99)
__unnamed_99:
        /*020d*/ 	.byte	0x74, 0x68, 0x72, 0x65, 0x61, 0x64, 0x5f, 0x72, 0x65, 0x64, 0x75, 0x63, 0x65, 0x00
	.type		__unnamed_131,@object
	.size		__unnamed_131,(__unnamed_19 - __unnamed_131)
__unnamed_131:
        /*021b*/ 	.byte	0x74, 0x68, 0x72, 0x65, 0x61, 0x64, 0x5f, 0x72, 0x65, 0x64, 0x75, 0x63, 0x65, 0x00
	.type		__unnamed_19,@object
	.size		__unnamed_19,(__unnamed_103 - __unnamed_19)
__unnamed_19:
        /*0229*/ 	.byte	0x74, 0x68, 0x72, 0x65, 0x61, 0x64, 0x5f, 0x72, 0x65, 0x64, 0x75, 0x63, 0x65, 0x00
	.type		__unnamed_103,@object
	.size		__unnamed_103,(__unnamed_71 - __unnamed_103)
__unnamed_103:
        /*0237*/ 	.byte	0x74, 0x68, 0x72, 0x65, 0x61, 0x64, 0x5f, 0x72, 0x65, 0x64, 0x75, 0x63, 0x65, 0x00
	.type		__unnamed_71,@object
	.size		__unnamed_71,(__unnamed_15 - __unnamed_71)
__unnamed_71:
        /*0245*/ 	.byte	0x74, 0x68, 0x72, 0x65, 0x61, 0x64, 0x5f, 0x72, 0x65, 0x64, 0x75, 0x63, 0x65, 0x00
	.type		__unnamed_15,@object
	.size		__unnamed_15,(__unnamed_47 - __unnamed_15)
__unnamed_15:
        /*0253*/ 	.byte	0x74, 0x68, 0x72, 0x65, 0x61, 0x64, 0x5f, 0x72, 0x65, 0x64, 0x75, 0x63, 0x65, 0x00
	.type		__unnamed_47,@object
	.size		__unnamed_47,(__unnamed_159 - __unnamed_47)
__unnamed_47:
        /*0261*/ 	.byte	0x74, 0x68, 0x72, 0x65, 0x61, 0x64, 0x5f, 0x72, 0x65, 0x64, 0x75, 0x63, 0x65, 0x00
	.type		__unnamed_159,@object
	.size		__unnamed_159,(__unnamed_127 - __unnamed_159)
__unnamed_159:
        /*026f*/ 	.byte	0x74, 0x68, 0x72, 0x65, 0x61, 0x64, 0x5f, 0x72, 0x65, 0x64, 0x75, 0x63, 0x65, 0x00
	.type		__unnamed_127,@object
	.size		__unnamed_127,($str$9 - __unnamed_127)
__unnamed_127:
        /*027d*/ 	.byte	0x74, 0x68, 0x72, 0x65, 0x61, 0x64, 0x5f, 0x72, 0x65, 0x64, 0x75, 0x63, 0x65, 0x00
	.type		$str$9,@object
	.size		$str$9,(__unnamed_12 - $str$9)
$str$9:
        /*028b*/ 	.byte	0x6e, 0x6f, 0x75, 0x74, 0x70, 0x75, 0x74, 0x73, 0x20, 0x3d, 0x3d, 0x20, 0x31, 0x00
	.type		__unnamed_12,@object
	.size		__unnamed_12,(__unnamed_92 - __unnamed_12)
__unnamed_12:
        /*0299*/ 	.byte	0x74, 0x68, 0x72, 0x65, 0x61, 0x64, 0x5f, 0x72, 0x65, 0x64, 0x75, 0x63, 0x65, 0x00
	.type		__unnamed_92,@object
	.size		__unnamed_92,(__unnamed_124 - __unnamed_92)
__unnamed_92:
        /*02a7*/ 	.byte	0x74, 0x68, 0x72, 0x65, 0x61, 0x64, 0x5f, 0x72, 0x65, 0x64, 0x75, 0x63, 0x65, 0x00
	.type		__unnamed_124,@object
	.size		__unnamed_124,(__unnamed_36 - __unnamed_124)
__unnamed_124:
        /*02b5*/ 	.byte	0x74, 0x68, 0x72, 0x65, 0x61, 0x64, 0x5f, 0x72, 0x65, 0x64, 0x75, 0x63, 0x65, 0x00
	.type		__unnamed_36,@object
	.size		__unnamed_36,(__unnamed_68 - __unnamed_36)
__unnamed_36:
        /*02c3*/ 	.byte	0x74, 0x68, 0x72, 0x65, 0x61, 0x64, 0x5f, 0x72, 0x65, 0x64, 0x75, 0x63, 0x65, 0x00
	.type		__unnamed_68,@object
	.size		__unnamed_68,(__unnamed_148 - __unnamed_68)
__unnamed_68:
        /*02d1*/ 	.byte	0x74, 0x68, 0x72, 0x65, 0x61, 0x64, 0x5f, 0x72, 0x65, 0x64, 0x75, 0x63, 0x65, 0x00
	.type		__unnamed_148,@object
	.size		__unnamed_148,(__unnamed_40 - __unnamed_148)
__unnamed_148:
        /*02df*/ 	.byte	0x74, 0x68, 0x72, 0x65, 0x61, 0x64, 0x5f, 0x72, 0x65, 0x64, 0x75, 0x63, 0x65, 0x00
	.type		__unnamed_40,@object
	.size		__unnamed_40,(__unnamed_8 - __unnamed_40)
__unnamed_40:
        /*02ed*/ 	.byte	0x74, 0x68, 0x72, 0x65, 0x61, 0x64, 0x5f, 0x72, 0x65, 0x64, 0x75, 0x63, 0x65, 0x00
	.type		__unnamed_8,@object
	.size		__unnamed_8,(__unnamed_152 - __unnamed_8)
__unnamed_8:
        /*02fb*/ 	.byte	0x74, 0x68, 0x72, 0x65, 0x61, 0x64, 0x5f, 0x72, 0x65, 0x64, 0x75, 0x63, 0x65, 0x00
	.type		__unnamed_152,@object
	.size		__unnamed_152,(__unnamed_120 - __unnamed_152)
__unnamed_152:
        /*0309*/ 	.byte	0x74, 0x68, 0x72, 0x65, 0x61, 0x64, 0x5f, 0x72, 0x65, 0x64, 0x75, 0x63, 0x65, 0x00
	.type		__unnamed_120,@object
	.size		__unnamed_120,(__unnamed_96 - __unnamed_120)
__unnamed_120:
        /*0317*/ 	.byte	0x74, 0x68, 0x72, 0x65, 0x61, 0x64, 0x5f, 0x72, 0x65, 0x64, 0x75, 0x63, 0x65, 0x00
	.type		__unnamed_96,@object
	.size		__unnamed_96,(__unnamed_64 - __unnamed_96)
__unnamed_96:
        /*0325*/ 	.byte	0x74, 0x68, 0x72, 0x65, 0x61, 0x64, 0x5f, 0x72, 0x65, 0x64, 0x75, 0x63, 0x65, 0x00
	.type		__unnamed_64,@object
	.size		__unnamed_64,(__unnamed_106 - __unnamed_64)
__unnamed_64:
        /*0333*/ 	.byte	0x74, 0x68, 0x72, 0x65, 0x61, 0x64, 0x5f, 0x72, 0x65, 0x64, 0x75, 0x63, 0x65, 0x00
	.type		__unnamed_106,@object
	.size		__unnamed_106,(__unnamed_138 - __unnamed_106)
__unnamed_106:
        /*0341*/ 	.byte	0x74, 0x68, 0x72, 0x65, 0x61, 0x64, 0x5f, 0x72, 0x65, 0x64, 0x75, 0x63, 0x65, 0x00
	.type		__unnamed_138,@object
	.size		__unnamed_138,(__unnamed_26 - __unnamed_138)
__unnamed_138:
        /*034f*/ 	.byte	0x74, 0x68, 0x72, 0x65, 0x61, 0x64, 0x5f, 0x72, 0x65, 0x64, 0x75, 0x63, 0x65, 0x00
	.type		__unnamed_26,@object
	.size		__unnamed_26,(__unnamed_162 - __unnamed_26)
__unnamed_26:
        /*035d*/ 	.byte	0x74, 0x68, 0x72, 0x65, 0x61, 0x64, 0x5f, 0x72, 0x65, 0x64, 0x75, 0x63, 0x65, 0x00
	.type		__unnamed_162,@object
	.size		__unnamed_162,(__unnamed_82 - __unnamed_162)
__unnamed_162:
        /*036b*/ 	.byte	0x74, 0x68, 0x72, 0x65, 0x61, 0x64, 0x5f, 0x72, 0x65, 0x64, 0x75, 0x63, 0x65, 0x00
	.type		__unnamed_82,@object
	.size		__unnamed_82,(__unnamed_50 - __unnamed_82)
__unnamed_82:
        /*0379*/ 	.byte	0x74, 0x68, 0x72, 0x65, 0x61, 0x64, 0x5f, 0x72, 0x65, 0x64, 0x75, 0x63, 0x65, 0x00
	.type		__unnamed_50,@object
	.size		__unnamed_50,(__unnamed_166 - __unnamed_50)
__unnamed_50:
        /*0387*/ 	.byte	0x74, 0x68, 0x72, 0x65, 0x61, 0x64, 0x5f, 0x72, 0x65, 0x64, 0x75, 0x63, 0x65, 0x00
	.type		__unnamed_166,@object
	.size		__unnamed_166,(__unnamed_134 - __unnamed_166)
__unnamed_166:
        /*0395*/ 	.byte	0x74, 0x68, 0x72, 0x65, 0x61, 0x64, 0x5f, 0x72, 0x65, 0x64, 0x75, 0x63, 0x65, 0x00
	.type		__unnamed_134,@object
	.size		__unnamed_134,(__unnamed_22 - __unnamed_134)
__unnamed_134:
        /*03a3*/ 	.byte	0x74, 0x68, 0x72, 0x65, 0x61, 0x64, 0x5f, 0x72, 0x65, 0x64, 0x75, 0x63, 0x65, 0x00
	.type		__unnamed_22,@object
	.size		__unnamed_22,(__unnamed_54 - __unnamed_22)
__unnamed_22:
        /*03b1*/ 	.byte	0x74, 0x68, 0x72, 0x65, 0x61, 0x64, 0x5f, 0x72, 0x65, 0x64, 0x75, 0x63, 0x65, 0x00
	.type		__unnamed_54,@object
	.size		__unnamed_54,(__unnamed_78 - __unnamed_54)
__unnamed_54:
        /*03bf*/ 	.byte	0x74, 0x68, 0x72, 0x65, 0x61, 0x64, 0x5f, 0x72, 0x65, 0x64, 0x75, 0x63, 0x65, 0x00
	.type		__unnamed_78,@object
	.size		__unnamed_78,(__unnamed_110 - __unnamed_78)
__unnamed_78:
        /*03cd*/ 	.byte	0x74, 0x68, 0x72, 0x65, 0x61, 0x64, 0x5f, 0x72, 0x65, 0x64, 0x75, 0x63, 0x65, 0x00
	.type		__unnamed_110,@object
	.size		__unnamed_110,($str$6 - __unnamed_110)
__unnamed_110:
        /*03db*/ 	.byte	0x74, 0x68, 0x72, 0x65, 0x61, 0x64, 0x5f, 0x72, 0x65, 0x64, 0x75, 0x63, 0x65, 0x00
	.type		$str$6,@object
	.size		$str$6,(__unnamed_41 - $str$6)
$str$6:
        /*03e9*/ 	.byte	0x6f, 0x75, 0x74, 0x70, 0x75, 0x74, 0x5f, 0x76, 0x65, 0x63, 0x5f, 0x73, 0x69, 0x7a, 0x65, 0x20
        /*03f9*/ 	.byte	0x3d, 0x3d, 0x20, 0x31, 0x00
	.type		__unnamed_41,@object
	.size		__unnamed_41,(__unnamed_105 - __unnamed_41)
__unnamed_41:
        /*03fe*/ 	.byte	0x73, 0x65, 0x74, 0x5f, 0x72, 0x65, 0x73, 0x75, 0x6c, 0x74, 0x73, 0x5f, 0x74, 0x6f, 0x5f, 0x6f
        /*040e*/ 	.byte	0x75, 0x74, 0x70, 0x75, 0x74, 0x00
	.type		__unnamed_105,@object
	.size		__unnamed_105,(__unnamed_9 - __unnamed_105)
__unnamed_105:
        /*0414*/ 	.byte	0x73, 0x65, 0x74, 0x5f, 0x72, 0x65, 0x73, 0x75, 0x6c, 0x74, 0x73, 0x5f, 0x74, 0x6f, 0x5f, 0x6f
        /*0424*/ 	.byte	0x75, 0x74, 0x70, 0x75, 0x74, 0x00
	.type		__unnamed_9,@object
	.size		__unnamed_9,(__unnamed_153 - __unnamed_9)
__unnamed_9:
        /*042a*/ 	.byte	0x73, 0x65, 0x74, 0x5f, 0x72, 0x65, 0x73, 0x75, 0x6c, 0x74, 0x73, 0x5f, 0x74, 0x6f, 0x5f, 0x6f
        /*043a*/ 	.byte	0x75, 0x74, 0x70, 0x75, 0x74, 0x00
	.type		__unnamed_153,@object
	.size		__unnamed_153,(__unnamed_121 - __unnamed_153)
__unnamed_153:
        /*0440*/ 	.byte	0x73, 0x65, 0x74, 0x5f, 0x72, 0x65, 0x73, 0x75, 0x6c, 0x74, 0x73, 0x5f, 0x74, 0x6f, 0x5f, 0x6f
        /*0450*/ 	.byte	0x75, 0x74, 0x70, 0x75, 0x74, 0x00
	.type		__unnamed_121,@object
	.size		__unnamed_121,(__unnamed_161 - __unnamed_121)
__unnamed_121:
        /*0456*/ 	.byte	0x73, 0x65, 0x74, 0x5f, 0x72, 0x65, 0x73, 0x75, 0x6c, 0x74, 0x73, 0x5f, 0x74, 0x6f, 0x5f, 0x6f
        /*0466*/ 	.byte	0x75, 0x74, 0x70, 0x75, 0x74, 0x00
	.type		__unnamed_161,@object
	.size		__unnamed_161,(__unnamed_97 - __unnamed_161)
__unnamed_161:
        /*046c*/ 	.byte	0x73, 0x65, 0x74, 0x5f, 0x72, 0x65, 0x73, 0x75, 0x6c, 0x74, 0x73, 0x5f, 0x74, 0x6f, 0x5f, 0x6f
        /*047c*/ 	.byte	0x75, 0x74, 0x70, 0x75, 0x74, 0x00
	.type		__unnamed_97,@object
	.size		__unnamed_97,(__unnamed_65 - __unnamed_97)
__unnamed_97:
        /*0482*/ 	.byte	0x73, 0x65, 0x74, 0x5f, 0x72, 0x65, 0x73, 0x75, 0x6c, 0x74, 0x73, 0x5f, 0x74, 0x6f, 0x5f, 0x6f
        /*0492*/ 	.byte	0x75, 0x74, 0x70, 0x75, 0x74, 0x00
	.type		__unnamed_65,@object
	.size		__unnamed_65,(__unnamed_49 - __unnamed_65)
__unnamed_65:
        /*0498*/ 	.byte	0x73, 0x65, 0x74, 0x5f, 0x72, 0x65, 0x73, 0x75, 0x6c, 0x74, 0x73, 0x5f, 0x74, 0x6f, 0x5f, 0x6f
        /*04a8*/ 	.byte	0x75, 0x74, 0x70, 0x75, 0x74, 0x00
	.type		__unnamed_49,@object
	.size		__unnamed_49,(__unnamed_13 - __unnamed_49)
__unnamed_49:
        /*04ae*/ 	.byte	0x73, 0x65, 0x74, 0x5f, 0x72, 0x65, 0x73, 0x75, 0x6c, 0x74, 0x73, 0x5f, 0x74, 0x6f, 0x5f, 0x6f
        /*04be*/ 	.byte	0x75, 0x74, 0x70, 0x75, 0x74, 0x00
	.type		__unnamed_13,@object
	.size		__unnamed_13,(__unnamed_77 - __unnamed_13)
__unnamed_13:
        /*04c4*/ 	.byte	0x73, 0x65, 0x74, 0x5f, 0x72, 0x65, 0x73, 0x75, 0x6c, 0x74, 0x73, 0x5f, 0x74, 0x6f, 0x5f, 0x6f
        /*04d4*/ 	.byte	0x75, 0x74, 0x70, 0x75, 0x74, 0x00
	.type		__unnamed_77,@object
	.size		__unnamed_77,(__unnamed_93 - __unnamed_77)
__unnamed_77:
        /*04da*/ 	.byte	0x73, 0x65, 0x74, 0x5f, 0x72, 0x65, 0x73, 0x75, 0x6c, 0x74, 0x73, 0x5f, 0x74, 0x6f, 0x5f, 0x6f
        /*04ea*/ 	.byte	0x75, 0x74, 0x70, 0x75, 0x74, 0x00
	.type		__unnamed_93,@object
	.size		__unnamed_93,(__unnamed_125 - __unnamed_93)
__unnamed_93:
        /*04f0*/ 	.byte	0x73, 0x65, 0x74, 0x5f, 0x72, 0x65, 0x73, 0x75, 0x6c, 0x74, 0x73, 0x5f, 0x74, 0x6f, 0x5f, 0x6f
        /*0500*/ 	.byte	0x75, 0x74, 0x70, 0x75, 0x74, 0x00
	.type		__unnamed_125,@object
	.size		__unnamed_125,(__unnamed_37 - __unnamed_125)
__unnamed_125:
        /*0506*/ 	.byte	0x73, 0x65, 0x74, 0x5f, 0x72, 0x65, 0x73, 0x75, 0x6c, 0x74, 0x73, 0x5f, 0x74, 0x6f, 0x5f, 0x6f
        /*0516*/ 	.byte	0x75, 0x74, 0x70, 0x75, 0x74, 0x00
	.type		__unnamed_37,@object
	.size		__unnamed_37,(__unnamed_133 - __unnamed_37)
__unnamed_37:
        /*051c*/ 	.byte	0x73, 0x65, 0x74, 0x5f, 0x72, 0x65, 0x73, 0x75, 0x6c, 0x74, 0x73, 0x5f, 0x74, 0x6f, 0x5f, 0x6f
        /*052c*/ 	.byte	0x75, 0x74, 0x70, 0x75, 0x74, 0x00
	.type		__unnamed_133,@object
	.size		__unnamed_133,(__unnamed_69 - __unnamed_133)
__unnamed_133:
        /*0532*/ 	.byte	0x73, 0x65, 0x74, 0x5f, 0x72, 0x65, 0x73, 0x75, 0x6c, 0x74, 0x73, 0x5f, 0x74, 0x6f, 0x5f, 0x6f
        /*0542*/ 	.byte	0x75, 0x74, 0x70, 0x75, 0x74, 0x00
	.type		__unnamed_69,@object
	.size		__unnamed_69,(__unnamed_149 - __unnamed_69)
__unnamed_69:
        /*0548*/ 	.byte	0x73, 0x65, 0x74, 0x5f, 0x72, 0x65, 0x73, 0x75, 0x6c, 0x74, 0x73, 0x5f, 0x74, 0x6f, 0x5f, 0x6f
        /*0558*/ 	.byte	0x75, 0x74, 0x70, 0x75, 0x74, 0x00
	.type		__unnamed_149,@object
	.size		__unnamed_149,(__unnamed_21 - __unnamed_149)
__unnamed_149:
        /*055e*/ 	.byte	0x73, 0x65, 0x74, 0x5f, 0x72, 0x65, 0x73, 0x75, 0x6c, 0x74, 0x73, 0x5f, 0x74, 0x6f, 0x5f, 0x6f
        /*056e*/ 	.byte	0x75, 0x74, 0x70, 0x75, 0x74, 0x00
	.type		__unnamed_21,@object
	.size		__unnamed_21,(__unnamed_107 - __unnamed_21)
__unnamed_21:
        /*0574*/ 	.byte	0x73, 0x65, 0x74, 0x5f, 0x72, 0x65, 0x73, 0x75, 0x6c, 0x74, 0x73, 0x5f, 0x74, 0x6f, 0x5f, 0x6f
        /*0584*/ 	.byte	0x75, 0x74, 0x70, 0x75, 0x74, 0x00
	.type		__unnamed_107,@object
	.size		__unnamed_107,(__unnamed_139 - __unnamed_107)
__unnamed_107:
        /*058a*/ 	.byte	0x73, 0x65, 0x74, 0x5f, 0x72, 0x65, 0x73, 0x75, 0x6c, 0x74, 0x73, 0x5f, 0x74, 0x6f, 0x5f, 0x6f
        /*059a*/ 	.byte	0x75, 0x74, 0x70, 0x75, 0x74, 0x00
	.type		__unnamed_139,@object
	.size		__unnamed_139,(__unnamed_27 - __unnamed_139)
__unnamed_139:
        /*05a0*/ 	.byte	0x73, 0x65, 0x74, 0x5f, 0x72, 0x65, 0x73, 0x75, 0x6c, 0x74, 0x73, 0x5f, 0x74, 0x6f, 0x5f, 0x6f
        /*05b0*/ 	.byte	0x75, 0x74, 0x70, 0x75, 0x74, 0x00
	.type		__unnamed_27,@object
	.size		__unnamed_27,(__unnamed_91 - __unnamed_27)
__unnamed_27:
        /*05b6*/ 	.byte	0x73, 0x65, 0x74, 0x5f, 0x72, 0x65, 0x73, 0x75, 0x6c, 0x74, 0x73, 0x5f, 0x74, 0x6f, 0x5f, 0x6f
        /*05c6*/ 	.byte	0x75, 0x74, 0x70, 0x75, 0x74, 0x00
	.type		__unnamed_91,@object
	.size		__unnamed_91,(__unnamed_163 - __unnamed_91)
__unnamed_91:
        /*05cc*/ 	.byte	0x73, 0x65, 0x74, 0x5f, 0x72, 0x65, 0x73, 0x75, 0x6c, 0x74, 0x73, 0x5f, 0x74, 0x6f, 0x5f, 0x6f
        /*05dc*/ 	.byte	0x75, 0x74, 0x70, 0x75, 0x74, 0x00
	.type		__unnamed_163,@object
	.size		__unnamed_163,(__unnamed_35 - __unnamed_163)
__unnamed_163:
        /*05e2*/ 	.byte	0x73, 0x65, 0x74, 0x5f, 0x72, 0x65, 0x73, 0x75, 0x6c, 0x74, 0x73, 0x5f, 0x74, 0x6f, 0x5f, 0x6f
        /*05f2*/ 	.byte	0x75, 0x74, 0x70, 0x75, 0x74, 0x00
	.type		__unnamed_35,@object
	.size		__unnamed_35,(__unnamed_147 - __unnamed_35)
__unnamed_35:
        /*05f8*/ 	.byte	0x73, 0x65, 0x74, 0x5f, 0x72, 0x65, 0x73, 0x75, 0x6c, 0x74, 0x73, 0x5f, 0x74, 0x6f, 0x5f, 0x6f
        /*0608*/ 	.byte	0x75, 0x74, 0x70, 0x75, 0x74, 0x00
	.type		__unnamed_147,@object
	.size		__unnamed_147,(__unnamed_83 - __unnamed_147)
__unnamed_147:
        /*060e*/ 	.byte	0x73, 0x65, 0x74, 0x5f, 0x72, 0x65, 0x73, 0x75, 0x6c, 0x74, 0x73, 0x5f, 0x74, 0x6f, 0x5f, 0x6f
        /*061e*/ 	.byte	0x75, 0x74, 0x70, 0x75, 0x74, 0x00
	.type		__unnamed_83,@object
	.size		__unnamed_83,(__unnamed_51 - __unnamed_83)
__unnamed_83:
        /*0624*/ 	.byte	0x73, 0x65, 0x74, 0x5f, 0x72, 0x65, 0x73, 0x75, 0x6c, 0x74, 0x73, 0x5f, 0x74, 0x6f, 0x5f, 0x6f
        /*0634*/ 	.byte	0x75, 0x74, 0x70, 0x75, 0x74, 0x00
	.type		__unnamed_51,@object
	.size		__unnamed_51,(__unnamed_167 - __unnamed_51)
__unnamed_51:
        /*063a*/ 	.byte	0x73, 0x65, 0x74, 0x5f, 0x72, 0x65, 0x73, 0x75, 0x6c, 0x74, 0x73, 0x5f, 0x74, 0x6f, 0x5f, 0x6f
        /*064a*/ 	.byte	0x75, 0x74, 0x70, 0x75, 0x74, 0x00
	.type		__unnamed_167,@object
	.size		__unnamed_167,(__unnamed_135 - __unnamed_167)
__unnamed_167:
        /*0650*/ 	.byte	0x73, 0x65, 0x74, 0x5f, 0x72, 0x65, 0x73, 0x75, 0x6c, 0x74, 0x73, 0x5f, 0x74, 0x6f, 0x5f, 0x6f
        /*0660*/ 	.byte	0x75, 0x74, 0x70, 0x75, 0x74, 0x00
	.type		__unnamed_135,@object
	.size		__unnamed_135,(__unnamed_7 - __unnamed_135)
__unnamed_135:
        /*0666*/ 	.byte	0x73, 0x65, 0x74, 0x5f, 0x72, 0x65, 0x73, 0x75, 0x6c, 0x74, 0x73, 0x5f, 0x74, 0x6f, 0x5f, 0x6f
        /*0676*/ 	.byte	0x75, 0x74, 0x70, 0x75, 0x74, 0x00
	.type		__unnamed_7,@object
	.size		__unnamed_7,(__unnamed_23 - __unnamed_7)
__unnamed_7:
        /*067c*/ 	.byte	0x73, 0x65, 0x74, 0x5f, 0x72, 0x65, 0x73, 0x75, 0x6c, 0x74, 0x73, 0x5f, 0x74, 0x6f, 0x5f, 0x6f
        /*068c*/ 	.byte	0x75, 0x74, 0x70, 0x75, 0x74, 0x00
	.type		__unnamed_23,@object
	.size		__unnamed_23,(__unnamed_55 - __unnamed_23)
__unnamed_23:
        /*0692*/ 	.byte	0x73, 0x65, 0x74, 0x5f, 0x72, 0x65, 0x73, 0x75, 0x6c, 0x74, 0x73, 0x5f, 0x74, 0x6f, 0x5f, 0x6f
        /*06a2*/ 	.byte	0x75, 0x74, 0x70, 0x75, 0x74, 0x00
	.type		__unnamed_55,@object
	.size		__unnamed_55,(__unnamed_119 - __unnamed_55)
__unnamed_55:
        /*06a8*/ 	.byte	0x73, 0x65, 0x74, 0x5f, 0x72, 0x65, 0x73, 0x75, 0x6c, 0x74, 0x73, 0x5f, 0x74, 0x6f, 0x5f, 0x6f
        /*06b8*/ 	.byte	0x75, 0x74, 0x70, 0x75, 0x74, 0x00
	.type		__unnamed_119,@object
	.size		__unnamed_119,(__unnamed_79 - __unnamed_119)
__unnamed_119:
        /*06be*/ 	.byte	0x73, 0x65, 0x74, 0x5f, 0x72, 0x65, 0x73, 0x75, 0x6c, 0x74, 0x73, 0x5f, 0x74, 0x6f, 0x5f, 0x6f
        /*06ce*/ 	.byte	0x75, 0x74, 0x70, 0x75, 0x74, 0x00
	.type		__unnamed_79,@object
	.size		__unnamed_79,(__unnamed_111 - __unnamed_79)
__unnamed_79:
        /*06d4*/ 	.byte	0x73, 0x65, 0x74, 0x5f, 0x72, 0x65, 0x73, 0x75, 0x6c, 0x74, 0x73, 0x5f, 0x74, 0x6f, 0x5f, 0x6f
        /*06e4*/ 	.byte	0x75, 0x74, 0x70, 0x75, 0x74, 0x00
	.type		__unnamed_111,@object
	.size		__unnamed_111,(__unnamed_63 - __unnamed_111)
__unnamed_111:
        /*06ea*/ 	.byte	0x73, 0x65, 0x74, 0x5f, 0x72, 0x65, 0x73, 0x75, 0x6c, 0x74, 0x73, 0x5f, 0x74, 0x6f, 0x5f, 0x6f
        /*06fa*/ 	.byte	0x75, 0x74, 0x70, 0x75, 0x74, 0x00
	.type		__unnamed_63,@object
	.size		__unnamed_63,(__unnamed_44 - __unnamed_63)
__unnamed_63:
        /*0700*/ 	.byte	0x73, 0x65, 0x74, 0x5f, 0x72, 0x65, 0x73, 0x75, 0x6c, 0x74, 0x73, 0x5f, 0x74, 0x6f, 0x5f, 0x6f
        /*0710*/ 	.byte	0x75, 0x74, 0x70, 0x75, 0x74, 0x00
	.type		__unnamed_44,@object
	.size		__unnamed_44,(__unnamed_140 - __unnamed_44)
__unnamed_44:
        /*0716*/ 	.byte	0x73, 0x65, 0x74, 0x5f, 0x72, 0x65, 0x73, 0x75, 0x6c, 0x74, 0x73, 0x5f, 0x74, 0x6f, 0x5f, 0x6f
        /*0726*/ 	.byte	0x75, 0x74, 0x70, 0x75, 0x74, 0x00
	.type		__unnamed_140,@object
	.size		__unnamed_140,(__unnamed_76 - __unnamed_140)
__unnamed_140:
        /*072c*/ 	.byte	0x73, 0x65, 0x74, 0x5f, 0x72, 0x65, 0x73, 0x75, 0x6c, 0x74, 0x73, 0x5f, 0x74, 0x6f, 0x5f, 0x6f
        /*073c*/ 	.byte	0x75, 0x74, 0x70, 0x75, 0x74, 0x00
	.type		__unnamed_76,@object
	.size		__unnamed_76,(__unnamed_156 - __unnamed_76)
__unnamed_76:
        /*0742*/ 	.byte	0x73, 0x65, 0x74, 0x5f, 0x72, 0x65, 0x73, 0x75, 0x6c, 0x74, 0x73, 0x5f, 0x74, 0x6f, 0x5f, 0x6f
        /*0752*/ 	.byte	0x75, 0x74, 0x70, 0x75, 0x74, 0x00
	.type		__unnamed_156,@object
	.size		__unnamed_156,(__unnamed_28 - __unnamed_156)
__unnamed_156:
        /*0758*/ 	.byte	0x73, 0x65, 0x74, 0x5f, 0x72, 0x65, 0x73, 0x75, 0x6c, 0x74, 0x73, 0x5f, 0x74, 0x6f, 0x5f, 0x6f
        /*0768*/ 	.byte	0x75, 0x74, 0x70, 0x75, 0x74, 0x00
	.type		__unnamed_28,@object
	.size		__unnamed_28,(__unnamed_100 - __unnamed_28)
__unnamed_28:
        /*076e*/ 	.byte	0x73, 0x65, 0x74, 0x5f, 0x72, 0x65, 0x73, 0x75, 0x6c, 0x74, 0x73, 0x5f, 0x74, 0x6f, 0x5f, 0x6f
        /*077e*/ 	.byte	0x75, 0x74, 0x70, 0x75, 0x74, 0x00
	.type		__unnamed_100,@object
	.size		__unnamed_100,(__unnamed_132 - __unnamed_100)
__unnamed_100:
        /*0784*/ 	.byte	0x73, 0x65, 0x74, 0x5f, 0x72, 0x65, 0x73, 0x75, 0x6c, 0x74, 0x73, 0x5f, 0x74, 0x6f, 0x5f, 0x6f
        /*0794*/ 	.byte	0x75, 0x74, 0x70, 0x75, 0x74, 0x00
	.type		__unnamed_132,@object
	.size		__unnamed_132,(__unnamed_20 - __unnamed_132)
__unnamed_132:
        /*079a*/ 	.byte	0x73, 0x65, 0x74, 0x5f, 0x72, 0x65, 0x73, 0x75, 0x6c, 0x74, 0x73, 0x5f, 0x74, 0x6f, 0x5f, 0x6f
        /*07aa*/ 	.byte	0x75, 0x74, 0x70, 0x75, 0x74, 0x00
	.type		__unnamed_20,@object
	.size		__unnamed_20,(__unnamed_84 - __unnamed_20)
__unnamed_20:
        /*07b0*/ 	.byte	0x73, 0x65, 0x74, 0x5f, 0x72, 0x65, 0x73, 0x75, 0x6c, 0x74, 0x73, 0x5f, 0x74, 0x6f, 0x5f, 0x6f
        /*07c0*/ 	.byte	0x75, 0x74, 0x70, 0x75, 0x74, 0x00
	.type		__unnamed_84,@object
	.size		__unnamed_84,(__unnamed_168 - __unnamed_84)
__unnamed_84:
        /*07c6*/ 	.byte	0x73, 0x65, 0x74, 0x5f, 0x72, 0x65, 0x73, 0x75, 0x6c, 0x74, 0x73, 0x5f, 0x74, 0x6f, 0x5f, 0x6f
        /*07d6*/ 	.byte	0x75, 0x74, 0x70, 0x75, 0x74, 0x00
	.type		__unnamed_168,@object
	.size		__unnamed_168,(__unnamed_104 - __unnamed_168)
__unnamed_168:
        /*07dc*/ 	.byte	0x73, 0x65, 0x74, 0x5f, 0x72, 0x65, 0x73, 0x75, 0x6c, 0x74, 0x73, 0x5f, 0x74, 0x6f, 0x5f, 0x6f
        /*07ec*/ 	.byte	0x75, 0x74, 0x70, 0x75, 0x74, 0x00
	.type		__unnamed_104,@object
	.size		__unnamed_104,(__unnamed_72 - __unnamed_104)
__unnamed_104:
        /*07f2*/ 	.byte	0x73, 0x65, 0x74, 0x5f, 0x72, 0x65, 0x73, 0x75, 0x6c, 0x74, 0x73, 0x5f, 0x74, 0x6f, 0x5f, 0x6f
        /*0802*/ 	.byte	0x75, 0x74, 0x70, 0x75, 0x74, 0x00
	.type		__unnamed_72,@object
	.size		__unnamed_72,(__unnamed_56 - __unnamed_72)
__unnamed_72:
        /*0808*/ 	.byte	0x73, 0x65, 0x74, 0x5f, 0x72, 0x65, 0x73, 0x75, 0x6c, 0x74, 0x73, 0x5f, 0x74, 0x6f, 0x5f, 0x6f
        /*0818*/ 	.byte	0x75, 0x74, 0x70, 0x75, 0x74, 0x00
	.type		__unnamed_56,@object
	.size		__unnamed_56,(__unnamed_16 - __unnamed_56)
__unnamed_56:
        /*081e*/ 	.byte	0x73, 0x65, 0x74, 0x5f, 0x72, 0x65, 0x73, 0x75, 0x6c, 0x74, 0x73, 0x5f, 0x74, 0x6f, 0x5f, 0x6f
        /*082e*/ 	.byte	0x75, 0x74, 0x70, 0x75, 0x74, 0x00
	.type		__unnamed_16,@object
	.size		__unnamed_16,(__unnamed_48 - __unnamed_16)
__unnamed_16:
        /*0834*/ 	.byte	0x73, 0x65, 0x74, 0x5f, 0x72, 0x65, 0x73, 0x75, 0x6c, 0x74, 0x73, 0x5f, 0x74, 0x6f, 0x5f, 0x6f
        /*0844*/ 	.byte	0x75, 0x74, 0x70, 0x75, 0x74, 0x00
	.type		__unnamed_48,@object
	.size		__unnamed_48,(__unnamed_112 - __unnamed_48)
__unnamed_48:
        /*084a*/ 	.byte	0x73, 0x65, 0x74, 0x5f, 0x72, 0x65, 0x73, 0x75, 0x6c, 0x74, 0x73, 0x5f, 0x74, 0x6f, 0x5f, 0x6f
        /*085a*/ 	.byte	0x75, 0x74, 0x70, 0x75, 0x74, 0x00
	.type		__unnamed_112,@object
	.size		__unnamed_112,(__unnamed_160 - __unnamed_112)
__unnamed_112:
        /*0860*/ 	.byte	0x73, 0x65, 0x74, 0x5f, 0x72, 0x65, 0x73, 0x75, 0x6c, 0x74, 0x73, 0x5f, 0x74, 0x6f, 0x5f, 0x6f
        /*0870*/ 	.byte	0x75, 0x74, 0x70, 0x75, 0x74, 0x00
	.type		__unnamed_160,@object
	.size		__unnamed_160,(__unnamed_128 - __unnamed_160)
__unnamed_160:
        /*0876*/ 	.byte	0x73, 0x65, 0x74, 0x5f, 0x72, 0x65, 0x73, 0x75, 0x6c, 0x74, 0x73, 0x5f, 0x74, 0x6f, 0x5f, 0x6f
        /*0886*/ 	.byte	0x75, 0x74, 0x70, 0x75, 0x74, 0x00
	.type		__unnamed_128,@object
	.size		__unnamed_128,(__unnamed_42 - __unnamed_128)
__unnamed_128:
        /*088c*/ 	.byte	0x73, 0x65, 0x74, 0x5f, 0x72, 0x65, 0x73, 0x75, 0x6c, 0x74, 0x73, 0x5f, 0x74, 0x6f, 0x5f, 0x6f
        /*089c*/ 	.byte	0x75, 0x74, 0x70, 0x75, 0x74, 0x00
	.type		__unnamed_42,@object
	.size		__unnamed_42,(__unnamed_154 - __unnamed_42)
__unnamed_42:
        /*08a2*/ 	.byte	0x73, 0x65, 0x74, 0x5f, 0x72, 0x65, 0x73, 0x75, 0x6c, 0x74, 0x73, 0x5f, 0x74, 0x6f, 0x5f, 0x6f
        /*08b2*/ 	.byte	0x75, 0x74, 0x70, 0x75, 0x74, 0x00
	.type		__unnamed_154,@object
	.size		__unnamed_154,(__unnamed_90 - __unnamed_154)
__unnamed_154:
        /*08b8*/ 	.byte	0x73, 0x65, 0x74, 0x5f, 0x72, 0x65, 0x73, 0x75, 0x6c, 0x74, 0x73, 0x5f, 0x74, 0x6f, 0x5f, 0x6f
        /*08c8*/ 	.byte	0x75, 0x74, 0x70, 0x75, 0x74, 0x00
	.type		__unnamed_90,@object
	.size		__unnamed_90,(__unnamed_58 - __unnamed_90)
__unnamed_90:
        /*08ce*/ 	.byte	0x73, 0x65, 0x74, 0x5f, 0x72, 0x65, 0x73, 0x75, 0x6c, 0x74, 0x73, 0x5f, 0x74, 0x6f, 0x5f, 0x6f
        /*08de*/ 	.byte	0x75, 0x74, 0x70, 0x75, 0x74, 0x00
	.type		__unnamed_58,@object
	.size		__unnamed_58,(__unnamed_34 - __unnamed_58)
__unnamed_58:
        /*08e4*/ 	.byte	0x73, 0x65, 0x74, 0x5f, 0x72, 0x65, 0x73, 0x75, 0x6c, 0x74, 0x73, 0x5f, 0x74, 0x6f, 0x5f, 0x6f
        /*08f4*/ 	.byte	0x75, 0x74, 0x70, 0x75, 0x74, 0x00
	.type		__unnamed_34,@object
	.size		__unnamed_34,(__unnamed_98 - __unnamed_34)
__unnamed_34:
        /*08fa*/ 	.byte	0x73, 0x65, 0x74, 0x5f, 0x72, 0x65, 0x73, 0x75, 0x6c, 0x74, 0x73, 0x5f, 0x74, 0x6f, 0x5f, 0x6f
        /*090a*/ 	.byte	0x75, 0x74, 0x70, 0x75, 0x74, 0x00
	.type		__unnamed_98,@object
	.size		__unnamed_98,(__unnamed_2 - __unnamed_98)
__unnamed_98:
        /*0910*/ 	.byte	0x73, 0x65, 0x74, 0x5f, 0x72, 0x65, 0x73, 0x75, 0x6c, 0x74, 0x73, 0x5f, 0x74, 0x6f, 0x5f, 0x6f
        /*0920*/ 	.byte	0x75, 0x74, 0x70, 0x75, 0x74, 0x00
	.type		__unnamed_2,@object
	.size		__unnamed_2,(__unnamed_146 - __unnamed_2)
__unnamed_2:
        /*0926*/ 	.byte	0x73, 0x65, 0x74, 0x5f, 0x72, 0x65, 0x73, 0x75, 0x6c, 0x74, 0x73, 0x5f, 0x74, 0x6f, 0x5f, 0x6f
        /*0936*/ 	.byte	0x75, 0x74, 0x70, 0x75, 0x74, 0x00
	.type		__unnamed_146,@object
	.size		__unnamed_146,(__unnamed_114 - __unnamed_146)
__unnamed_146:
        /*093c*/ 	.byte	0x73, 0x65, 0x74, 0x5f, 0x72, 0x65, 0x73, 0x75, 0x6c, 0x74, 0x73, 0x5f, 0x74, 0x6f, 0x5f, 0x6f
        /*094c*/ 	.byte	0x75, 0x74, 0x70, 0x75, 0x74, 0x00
	.type		__unnamed_114,@object
	.size		__unnamed_114,(__unnamed_6 - __unnamed_114)
__unnamed_114:
        /*0952*/ 	.byte	0x73, 0x65, 0x74, 0x5f, 0x72, 0x65, 0x73, 0x75, 0x6c, 0x74, 0x73, 0x5f, 0x74, 0x6f, 0x5f, 0x6f
        /*0962*/ 	.byte	0x75, 0x74, 0x70, 0x75, 0x74, 0x00
	.type		__unnamed_6,@object
	.size		__unnamed_6,(__unnamed_70 - __unnamed_6)
__unnamed_6:
        /*0968*/ 	.byte	0x73, 0x65, 0x74, 0x5f, 0x72, 0x65, 0x73, 0x75, 0x6c, 0x74, 0x73, 0x5f, 0x74, 0x6f, 0x5f, 0x6f
        /*0978*/ 	.byte	0x75, 0x74, 0x70, 0x75, 0x74, 0x00
	.type		__unnamed_70,@object
	.size		__unnamed_70,(__unnamed_86 - __unnamed_70)
__unnamed_70:
        /*097e*/ 	.byte	0x73, 0x65, 0x74, 0x5f, 0x72, 0x65, 0x73, 0x75, 0x6c, 0x74, 0x73, 0x5f, 0x74, 0x6f, 0x5f, 0x6f
        /*098e*/ 	.byte	0x75, 0x74, 0x70, 0x75, 0x74, 0x00
	.type		__unnamed_86,@object
	.size		__unnamed_86,(__unnamed_118 - __unnamed_86)
__unnamed_86:
        /*0994*/ 	.byte	0x73, 0x65, 0x74, 0x5f, 0x72, 0x65, 0x73, 0x75, 0x6c, 0x74, 0x73, 0x5f, 0x74, 0x6f, 0x5f, 0x6f
        /*09a4*/ 	.byte	0x75, 0x74, 0x70, 0x75, 0x74, 0x00
	.type		__unnamed_118,@object
	.size		__unnamed_118,(__unnamed_142 - __unnamed_118)
__unnamed_118:
        /*09aa*/ 	.byte	0x73, 0x65, 0x74, 0x5f, 0x72, 0x65, 0x73, 0x75, 0x6c, 0x74, 0x73, 0x5f, 0x74, 0x6f, 0x5f, 0x6f
        /*09ba*/ 	.byte	0x75, 0x74, 0x70, 0x75, 0x74, 0x00
	.type		__unnamed_142,@object
	.size		__unnamed_142,(__unnamed_14 - __unnamed_142)
__unnamed_142:
        /*09c0*/ 	.byte	0x73, 0x65, 0x74, 0x5f, 0x72, 0x65, 0x73, 0x75, 0x6c, 0x74, 0x73, 0x5f, 0x74, 0x6f, 0x5f, 0x6f
        /*09d0*/ 	.byte	0x75, 0x74, 0x70, 0x75, 0x74, 0x00
	.type		__unnamed_14,@object
	.size		__unnamed_14,(__unnamed_30 - __unnamed_14)
__unnamed_14:
        /*09d6*/ 	.byte	0x73, 0x65, 0x74, 0x5f, 0x72, 0x65, 0x73, 0x75, 0x6c, 0x74, 0x73, 0x5f, 0x74, 0x6f, 0x5f, 0x6f
        /*09e6*/ 	.byte	0x75, 0x74, 0x70, 0x75, 0x74, 0x00
	.type		__unnamed_30,@object
	.size		__unnamed_30,(__unnamed_62 - __unnamed_30)
__unnamed_30:
        /*09ec*/ 	.byte	0x73, 0x65, 0x74, 0x5f, 0x72, 0x65, 0x73, 0x75, 0x6c, 0x74, 0x73, 0x5f, 0x74, 0x6f, 0x5f, 0x6f
        /*09fc*/ 	.byte	0x75, 0x74, 0x70, 0x75, 0x74, 0x00
	.type		__unnamed_62,@object
	.size		__unnamed_62,(__unnamed_126 - __unnamed_62)
__unnamed_62:
        /*0a02*/ 	.byte	0x73, 0x65, 0x74, 0x5f, 0x72, 0x65, 0x73, 0x75, 0x6c, 0x74, 0x73, 0x5f, 0x74, 0x6f, 0x5f, 0x6f
        /*0a12*/ 	.byte	0x75, 0x74, 0x70, 0x75, 0x74, 0x00
	.type		__unnamed_126,@object
	.size		__unnamed_126,(__unnamed_137 - __unnamed_126)
__unnamed_126:
        /*0a18*/ 	.byte	0x73, 0x65, 0x74, 0x5f, 0x72, 0x65, 0x73, 0x75, 0x6c, 0x74, 0x73, 0x5f, 0x74, 0x6f, 0x5f, 0x6f
        /*0a28*/ 	.byte	0x75, 0x74, 0x70, 0x75, 0x74, 0x00
	.type		__unnamed_137,@object
	.size		__unnamed_137,(__unnamed_25 - __unnamed_137)
__unnamed_137:
        /*0a2e*/ 	.byte	0x67, 0x65, 0x74, 0x5f, 0x61, 0x63, 0x63, 0x75, 0x6d, 0x75, 0x6c, 0x61, 0x74, 0x65, 0x64, 0x5f
        /*0a3e*/ 	.byte	0x6f, 0x75, 0x74, 0x70, 0x75, 0x74, 0x00
	.type		__unnamed_25,@object
	.size		__unnamed_25,(__unnamed_81 - __unnamed_25)
__unnamed_25:
        /*0a45*/ 	.byte	0x67, 0x65, 0x74, 0x5f, 0x61, 0x63, 0x63, 0x75, 0x6d, 0x75, 0x6c, 0x61, 0x74, 0x65, 0x64, 0x5f
        /*0a55*/ 	.byte	0x6f, 0x75, 0x74, 0x70, 0x75, 0x74, 0x00
	.type		__unnamed_81,@object
	.size		__unnamed_81,(__unnamed_109 - __unnamed_81)
__unnamed_81:
        /*0a5c*/ 	.byte	0x67, 0x65, 0x74, 0x5f, 0x61, 0x63, 0x63, 0x75, 0x6d, 0x75, 0x6c, 0x61, 0x74, 0x65, 0x64, 0x5f
        /*0a6c*/ 	.byte	0x6f, 0x75, 0x74, 0x70, 0x75, 0x74, 0x00
	.type		__unnamed_109,@object
	.size		__unnamed_109,(__unnamed_165 - __unnamed_109)
__unnamed_109:
        /*0a73*/ 	.byte	0x67, 0x65, 0x74, 0x5f, 0x61, 0x63, 0x63, 0x75, 0x6d, 0x75, 0x6c, 0x61, 0x74, 0x65, 0x64, 0x5f
        /*0a83*/ 	.byte	0x6f, 0x75, 0x74, 0x70, 0x75, 0x74, 0x00
	.type		__unnamed_165,@object
	.size		__unnamed_165,(__unnamed_53 - __unnamed_165)
__unnamed_165:
        /*0a8a*/ 	.byte	0x67, 0x65, 0x74, 0x5f, 0x61, 0x63, 0x63, 0x75, 0x6d, 0x75, 0x6c, 0x61, 0x74, 0x65, 0x64, 0x5f
        /*0a9a*/ 	.byte	0x6f, 0x75, 0x74, 0x70, 0x75, 0x74, 0x00
	.type		__unnamed_53,@object
	.size		__unnamed_53,(__unnamed_11 - __unnamed_53)
__unnamed_53:
        /*0aa1*/ 	.byte	0x67, 0x65, 0x74, 0x5f, 0x61, 0x63, 0x63, 0x75, 0x6d, 0x75, 0x6c, 0x61, 0x74, 0x65, 0x64, 0x5f
        /*0ab1*/ 	.byte	0x6f, 0x75, 0x74, 0x70, 0x75, 0x74, 0x00
	.type		__unnamed_11,@object
	.size		__unnamed_11,(__unnamed_123 - __unnamed_11)
__unnamed_11:
        /*0ab8*/ 	.byte	0x67, 0x65, 0x74, 0x5f, 0x61, 0x63, 0x63, 0x75, 0x6d, 0x75, 0x6c, 0x61, 0x74, 0x65, 0x64, 0x5f
        /*0ac8*/ 	.byte	0x6f, 0x75, 0x74, 0x70, 0x75, 0x74, 0x00
	.type		__unnamed_123,@object
	.size		__unnamed_123,(__unnamed_67 - __unnamed_123)
__unnamed_123:
        /*0acf*/ 	.byte	0x67, 0x65, 0x74, 0x5f, 0x61, 0x63, 0x63, 0x75, 0x6d, 0x75, 0x6c, 0x61, 0x74, 0x65, 0x64, 0x5f
        /*0adf*/ 	.byte	0x6f, 0x75, 0x74, 0x70, 0x75, 0x74, 0x00
	.type		__unnamed_67,@object
	.size		__unnamed_67,(__unnamed_39 - __unnamed_67)
__unnamed_67:
        /*0ae6*/ 	.byte	0x67, 0x65, 0x74, 0x5f, 0x61, 0x63, 0x63, 0x75, 0x6d, 0x75, 0x6c, 0x61, 0x74, 0x65, 0x64, 0x5f
        /*0af6*/ 	.byte	0x6f, 0x75, 0x74, 0x70, 0x75, 0x74, 0x00
	.type		__unnamed_39,@object
	.size		__unnamed_39,(__unnamed_151 - __unnamed_39)
__unnamed_39:
        /*0afd*/ 	.byte	0x67, 0x65, 0x74, 0x5f, 0x61, 0x63, 0x63, 0x75, 0x6d, 0x75, 0x6c, 0x61, 0x74, 0x65, 0x64, 0x5f
        /*0b0d*/ 	.byte	0x6f, 0x75, 0x74, 0x70, 0x75, 0x74, 0x00
	.type		__unnamed_151,@object
	.size		__unnamed_151,(__unnamed_95 - __unnamed_151)
__unnamed_151:
        /*0b14*/ 	.byte	0x67, 0x65, 0x74, 0x5f, 0x61, 0x63, 0x63, 0x75, 0x6d, 0x75, 0x6c, 0x61, 0x74, 0x65, 0x64, 0x5f
        /*0b24*/ 	.byte	0x6f, 0x75, 0x74, 0x70, 0x75, 0x74, 0x00
	.type		__unnamed_95,@object
	.size		__unnamed_95,(__unnamed_60 - __unnamed_95)
__unnamed_95:
        /*0b2b*/ 	.byte	0x67, 0x65, 0x74, 0x5f, 0x61, 0x63, 0x63, 0x75, 0x6d, 0x75, 0x6c, 0x61, 0x74, 0x65, 0x64, 0x5f
        /*0b3b*/ 	.byte	0x6f, 0x75, 0x74, 0x70, 0x75, 0x74, 0x00
	.type		__unnamed_60,@object
	.size		__unnamed_60,(__unnamed_4 - __unnamed_60)
__unnamed_60:
        /*0b42*/ 	.byte	0x67, 0x65, 0x74, 0x5f, 0x61, 0x63, 0x63, 0x75, 0x6d, 0x75, 0x6c, 0x61, 0x74, 0x65, 0x64, 0x5f
        /*0b52*/ 	.byte	0x6f, 0x75, 0x74, 0x70, 0x75, 0x74, 0x00
	.type		__unnamed_4,@object
	.size		__unnamed_4,(__unnamed_116 - __unnamed_4)
__unnamed_4:
        /*0b59*/ 	.byte	0x67, 0x65, 0x74, 0x5f, 0x61, 0x63, 0x63, 0x75, 0x6d, 0x75, 0x6c, 0x61, 0x74, 0x65, 0x64, 0x5f
        /*0b69*/ 	.byte	0x6f, 0x75, 0x74, 0x70, 0x75, 0x74, 0x00
	.type		__unnamed_116,@object
	.size		__unnamed_116,(__unnamed_88 - __unnamed_116)
__unnamed_116:
        /*0b70*/ 	.byte	0x67, 0x65, 0x74, 0x5f, 0x61, 0x63, 0x63, 0x75, 0x6d, 0x75, 0x6c, 0x61, 0x74, 0x65, 0x64, 0x5f
        /*0b80*/ 	.byte	0x6f, 0x75, 0x74, 0x70, 0x75, 0x74, 0x00
	.type		__unnamed_88,@object
	.size		__unnamed_88,(__unnamed_144 - __unnamed_88)
__unnamed_88:
        /*0b87*/ 	.byte	0x67, 0x65, 0x74, 0x5f, 0x61, 0x63, 0x63, 0x75, 0x6d, 0x75, 0x6c, 0x61, 0x74, 0x65, 0x64, 0x5f
        /*0b97*/ 	.byte	0x6f, 0x75, 0x74, 0x70, 0x75, 0x74, 0x00
	.type		__unnamed_144,@object
	.size		__unnamed_144,(__unnamed_32 - __unnamed_144)
__unnamed_144:
        /*0b9e*/ 	.byte	0x67, 0x65, 0x74, 0x5f, 0x61, 0x63, 0x63, 0x75, 0x6d, 0x75, 0x6c, 0x61, 0x74, 0x65, 0x64, 0x5f
        /*0bae*/ 	.byte	0x6f, 0x75, 0x74, 0x70, 0x75, 0x74, 0x00
	.type		__unnamed_32,@object
	.size		__unnamed_32,(__unnamed_74 - __unnamed_32)
__unnamed_32:
        /*0bb5*/ 	.byte	0x67, 0x65, 0x74, 0x5f, 0x61, 0x63, 0x63, 0x75, 0x6d, 0x75, 0x6c, 0x61, 0x74, 0x65, 0x64, 0x5f
        /*0bc5*/ 	.byte	0x6f, 0x75, 0x74, 0x70, 0x75, 0x74, 0x00
	.type		__unnamed_74,@object
	.size		__unnamed_74,(__unnamed_130 - __unnamed_74)
__unnamed_74:
        /*0bcc*/ 	.byte	0x67, 0x65, 0x74, 0x5f, 0x61, 0x63, 0x63, 0x75, 0x6d, 0x75, 0x6c, 0x61, 0x74, 0x65, 0x64, 0x5f
        /*0bdc*/ 	.byte	0x6f, 0x75, 0x74, 0x70, 0x75, 0x74, 0x00
	.type		__unnamed_130,@object
	.size		__unnamed_130,(__unnamed_18 - __unnamed_130)
__unnamed_130:
        /*0be3*/ 	.byte	0x67, 0x65, 0x74, 0x5f, 0x61, 0x63, 0x63, 0x75, 0x6d, 0x75, 0x6c, 0x61, 0x74, 0x65, 0x64, 0x5f
        /*0bf3*/ 	.byte	0x6f, 0x75, 0x74, 0x70, 0x75, 0x74, 0x00
	.type		__unnamed_18,@object
	.size		__unnamed_18,(__unnamed_102 - __unnamed_18)
__unnamed_18:
        /*0bfa*/ 	.byte	0x67, 0x65, 0x74, 0x5f, 0x61, 0x63, 0x63, 0x75, 0x6d, 0x75, 0x6c, 0x61, 0x74, 0x65, 0x64, 0x5f
        /*0c0a*/ 	.byte	0x6f, 0x75, 0x74, 0x70, 0x75, 0x74, 0x00
	.type		__unnamed_102,@object
	.size		__unnamed_102,(__unnamed_46 - __unnamed_102)
__unnamed_102:
        /*0c11*/ 	.byte	0x67, 0x65, 0x74, 0x5f, 0x61, 0x63, 0x63, 0x75, 0x6d, 0x75, 0x6c, 0x61, 0x74, 0x65, 0x64, 0x5f
        /*0c21*/ 	.byte	0x6f, 0x75, 0x74, 0x70, 0x75, 0x74, 0x00
	.type		__unnamed_46,@object
	.size		__unnamed_46,(__unnamed_158 - __unnamed_46)
__unnamed_46:
        /*0c28*/ 	.byte	0x67, 0x65, 0x74, 0x5f, 0x61, 0x63, 0x63, 0x75, 0x6d, 0x75, 0x6c, 0x61, 0x74, 0x65, 0x64, 0x5f
        /*0c38*/ 	.byte	0x6f, 0x75, 0x74, 0x70, 0x75, 0x74, 0x00
	.type		__unnamed_158,@object
	.size		__unnamed_158,($str$7 - __unnamed_158)
__unnamed_158:
        /*0c3f*/ 	.byte	0x67, 0x65, 0x74, 0x5f, 0x61, 0x63, 0x63, 0x75, 0x6d, 0x75, 0x6c, 0x61, 0x74, 0x65, 0x64, 0x5f
        /*0c4f*/ 	.byte	0x6f, 0x75, 0x74, 0x70, 0x75, 0x74, 0x00
	.type		$str$7,@object
	.size		$str$7,(.L_197 - $str$7)
$str$7:
        /*0c56*/ 	.byte	0x2f, 0x72, 0x6f, 0x6f, 0x74, 0x2f, 0x2e, 0x70, 0x79, 0x65, 0x6e, 0x76, 0x2f, 0x76, 0x65, 0x72
        /*0c66*/ 	.byte	0x73, 0x69, 0x6f, 0x6e, 0x73, 0x2f, 0x33, 0x2e, 0x31, 0x33, 0x2e, 0x31, 0x32, 0x2f, 0x6c, 0x69
        /*0c76*/ 	.byte	0x62, 0x2f, 0x70, 0x79, 0x74, 0x68, 0x6f, 0x6e, 0x33, 0x2e, 0x31, 0x33, 0x2f, 0x73, 0x69, 0x74
        /*0c86*/ 	.byte	0x65, 0x2d, 0x70, 0x61, 0x63, 0x6b, 0x61, 0x67, 0x65, 0x73, 0x2f, 0x74, 0x6f, 0x72, 0x63, 0x68
        /*0c96*/ 	.byte	0x2f, 0x69, 0x6e, 0x63, 0x6c, 0x75, 0x64, 0x65, 0x2f, 0x41, 0x54, 0x65, 0x6e, 0x2f, 0x6e, 0x61
        /*0ca6*/ 	.byte	0x74, 0x69, 0x76, 0x65, 0x2f, 0x63, 0x75, 0x64, 0x61, 0x2f, 0x52, 0x65, 0x64, 0x75, 0x63, 0x65
        /*0cb6*/ 	.byte	0x2e, 0x63, 0x75, 0x68, 0x00
.L_197:


//--------------------- .nv.shared._ZN2at6native13reduce_kernelILi512ELi1ENS0_8ReduceOpIbNS0_14func_wrapper_tIbZZZNS0_14or_kernel_cudaERNS_14TensorIteratorEENKUlvE_clEvENKUlvE10_clEvEUlbbE_EEjbLi4ELi4EEEEEvT1_ --------------------------
	.section	.nv.shared._ZN2at6native13reduce_kernelILi512ELi1ENS0_8ReduceOpIbNS0_14func_wrapper_tIbZZZNS0_14or_kernel_cudaERNS_14TensorIteratorEENKUlvE_clEvENKUlvE10_clEvEUlbbE_EEjbLi4ELi4EEEEEvT1_,"aw",@nobits
	.sectionflags	@""
	.align	16
.nv.shared._ZN2at6native13reduce_kernelILi512ELi1ENS0_8ReduceOpIbNS0_14func_wrapper_tIbZZZNS0_14or_kernel_cudaERNS_14TensorIteratorEENKUlvE_clEvENKUlvE10_clEvEUlbbE_EEjbLi4ELi4EEEEEvT1_:
	.zero		16


//--------------------- .nv.global                --------------------------
	.section	.nv.global,"aw",@nobits
.nv.global:
	.type		_ZN51_INTERNAL_e3e432fe_20_ReduceLogicKernel_cu_066a645d4cuda3std3__48in_placeE,@object
	.size		_ZN51_INTERNAL_e3e432fe_20_ReduceLogicKernel_cu_066a645d4cuda3std3__48in_placeE,(_ZN51_INTERNAL_e3e432fe_20_ReduceLogicKernel_cu_066a645d4cuda3std6ranges3__45__cpo8distanceE - _ZN51_INTERNAL_e3e432fe_20_ReduceLogicKernel_cu_066a645d4cuda3std3__48in_placeE)
_ZN51_INTERNAL_e3e432fe_20_ReduceLogicKernel_cu_066a645d4cuda3std3__48in_placeE:
	.zero		1
	.type		_ZN51_INTERNAL_e3e432fe_20_ReduceLogicKernel_cu_066a645d4cuda3std6ranges3__45__cpo8distanceE,@object
	.size		_ZN51_INTERNAL_e3e432fe_20_ReduceLogicKernel_cu_066a645d4cuda3std6ranges3__45__cpo8distanceE,(_ZN51_INTERNAL_e3e432fe_20_ReduceLogicKernel_cu_066a645d4cuda3std3__45__cpo6cbeginE - _ZN51_INTERNAL_e3e432fe_20_ReduceLogicKernel_cu_066a645d4cuda3std6ranges3__45__cpo8distanceE)
_ZN51_INTERNAL_e3e432fe_20_ReduceLogicKernel_cu_066a645d4cuda3std6ranges3__45__cpo8distanceE:
	.zero		1
	.type		_ZN51_INTERNAL_e3e432fe_20_ReduceLogicKernel_cu_066a645d4cuda3std3__45__cpo6cbeginE,@object
	.size		_ZN51_INTERNAL_e3e432fe_20_ReduceLogicKernel_cu_066a645d4cuda3std3__45__cpo6cbeginE,(_ZN51_INTERNAL_e3e432fe_20_ReduceLogicKernel_cu_066a645d4cuda3std6ranges3__45__cpo7advanceE - _ZN51_INTERNAL_e3e432fe_20_ReduceLogicKernel_cu_066a645d4cuda3std3__45__cpo6cbeginE)
_ZN51_INTERNAL_e3e432fe_20_ReduceLogicKernel_cu_066a645d4cuda3std3__45__cpo6cbeginE:
	.zero		1
	.type		_ZN51_INTERNAL_e3e432fe_20_ReduceLogicKernel_cu_066a645d4cuda3std6ranges3__45__cpo7advanceE,@object
	.size		_ZN51_INTERNAL_e3e432fe_20_ReduceLogicKernel_cu_066a645d4cuda3std6ranges3__45__cpo7advanceE,(_ZN51_INTERNAL_e3e432fe_20_ReduceLogicKernel_cu_066a645d4cuda3std3__45__cpo7crbeginE - _ZN51_INTERNAL_e3e432fe_20_ReduceLogicKernel_cu_066a645d4cuda3std6ranges3__45__cpo7advanceE)
_ZN51_INTERNAL_e3e432fe_20_ReduceLogicKernel_cu_066a645d4cuda3std6ranges3__45__cpo7advanceE:
	.zero		1
	.type		_ZN51_INTERNAL_e3e432fe_20_ReduceLogicKernel_cu_066a645d4cuda3std3__45__cpo7crbeginE,@object
	.size		_ZN51_INTERNAL_e3e432fe_20_ReduceLogicKernel_cu_066a645d4cuda3std3__45__cpo7crbeginE,(_ZN51_INTERNAL_e3e432fe_20_ReduceLogicKernel_cu_066a645d4cuda3std6ranges3__45__cpo4dataE - _ZN51_INTERNAL_e3e432fe_20_ReduceLogicKernel_cu_066a645d4cuda3std3__45__cpo7crbeginE)
_ZN51_INTERNAL_e3e432fe_20_ReduceLogicKernel_cu_066a645d4cuda3std3__45__cpo7crbeginE:
	.zero		1
	.type		_ZN51_INTERNAL_e3e432fe_20_ReduceLogicKernel_cu_066a645d4cuda3std6ranges3__45__cpo4dataE,@object
	.size		_ZN51_INTERNAL_e3e432fe_20_ReduceLogicKernel_cu_066a645d4cuda3std6ranges3__45__cpo4dataE,(_ZN51_INTERNAL_e3e432fe_20_ReduceLogicKernel_cu_066a645d4cuda3std6ranges3__45__cpo5beginE - _ZN51_INTERNAL_e3e432fe_20_ReduceLogicKernel_cu_066a645d4cuda3std6ranges3__45__cpo4dataE)
_ZN51_INTERNAL_e3e432fe_20_ReduceLogicKernel_cu_066a645d4cuda3std6ranges3__45__cpo4dataE:
	.zero		1
	.type		_ZN51_INTERNAL_e3e432fe_20_ReduceLogicKernel_cu_066a645d4cuda3std6ranges3__45__cpo5beginE,@object
	.size		_ZN51_INTERNAL_e3e432fe_20_ReduceLogicKernel_cu_066a645d4cuda3std6ranges3__45__cpo5beginE,(_ZN51_INTERNAL_e3e432fe_20_ReduceLogicKernel_cu_066a645d4cuda3std3__453_GLOBAL__N__e3e432fe_20_ReduceLogicKernel_cu_066a645d6ignoreE - _ZN51_INTERNAL_e3e432fe_20_ReduceLogicKernel_cu_066a645d4cuda3std6ranges3__45__cpo5beginE)
_ZN51_INTERNAL_e3e432fe_20_ReduceLogicKernel_cu_066a645d4cuda3std6ranges3__45__cpo5beginE:
	.zero		1
	.type		_ZN51_INTERNAL_e3e432fe_20_ReduceLogicKernel_cu_066a645d4cuda3std3__453_GLOBAL__N__e3e432fe_20_ReduceLogicKernel_cu_066a645d6ignoreE,@object
	.size		_ZN51_INTERNAL_e3e432fe_20_ReduceLogicKernel_cu_066a645d4cuda3std3__453_GLOBAL__N__e3e432fe_20_ReduceLogicKernel_cu_066a645d6ignoreE,(_ZN51_INTERNAL_e3e432fe_20_ReduceLogicKernel_cu_066a645d4cuda3std6ranges3__45__cpo4sizeE - _ZN51_INTERNAL_e3e432fe_20_ReduceLogicKernel_cu_066a645d4cuda3std3__453_GLOBAL__N__e3e432fe_20_ReduceLogicKernel_cu_066a645d6ignoreE)
_ZN51_INTERNAL_e3e432fe_20_ReduceLogicKernel_cu_066a645d4cuda3std3__453_GLOBAL__N__e3e432fe_20_ReduceLogicKernel_cu_066a645d6ignoreE:
	.zero		1
	.type		_ZN51_INTERNAL_e3e432fe_20_ReduceLogicKernel_cu_066a645d4cuda3std6ranges3__45__cpo4sizeE,@object
	.size		_ZN51_INTERNAL_e3e432fe_20_ReduceLogicKernel_cu_066a645d4cuda3std6ranges3__45__cpo4sizeE,(_ZN51_INTERNAL_e3e432fe_20_ReduceLogicKernel_cu_066a645d4cuda3std3__45__cpo5beginE - _ZN51_INTERNAL_e3e432fe_20_ReduceLogicKernel_cu_066a645d4cuda3std6ranges3__45__cpo4sizeE)
_ZN51_INTERNAL_e3e432fe_20_ReduceLogicKernel_cu_066a645d4cuda3std6ranges3__45__cpo4sizeE:
	.zero		1
	.type		_ZN51_INTERNAL_e3e432fe_20_ReduceLogicKernel_cu_066a645d4cuda3std3__45__cpo5beginE,@object
	.size		_ZN51_INTERNAL_e3e432fe_20_ReduceLogicKernel_cu_066a645d4cuda3std3__45__cpo5beginE,(_ZN51_INTERNAL_e3e432fe_20_ReduceLogicKernel_cu_066a645d4cuda3std6ranges3__45__cpo6cbeginE - _ZN51_INTERNAL_e3e432fe_20_ReduceLogicKernel_cu_066a645d4cuda3std3__45__cpo5beginE)
_ZN51_INTERNAL_e3e432fe_20_ReduceLogicKernel_cu_066a645d4cuda3std3__45__cpo5beginE:
	.zero		1
	.type		_ZN51_INTERNAL_e3e432fe_20_ReduceLogicKernel_cu_066a645d4cuda3std6ranges3__45__cpo6cbeginE,@object
	.size		_ZN51_INTERNAL_e3e432fe_20_ReduceLogicKernel_cu_066a645d4cuda3std6ranges3__45__cpo6cbeginE,(_ZN51_INTERNAL_e3e432fe_20_ReduceLogicKernel_cu_066a645d4cuda3std3__45__cpo6rbeginE - _ZN51_INTERNAL_e3e432fe_20_ReduceLogicKernel_cu_066a645d4cuda3std6ranges3__45__cpo6cbeginE)
_ZN51_INTERNAL_e3e432fe_20_ReduceLogicKernel_cu_066a645d4cuda3std6ranges3__45__cpo6cbeginE:
	.zero		1
	.type		_ZN51_INTERNAL_e3e432fe_20_ReduceLogicKernel_cu_066a645d4cuda3std3__45__cpo6rbeginE,@object
	.size		_ZN51_INTERNAL_e3e432fe_20_ReduceLogicKernel_cu_066a645d4cuda3std3__45__cpo6rbeginE,(_ZN51_INTERNAL_e3e432fe_20_ReduceLogicKernel_cu_066a645d4cuda3std6ranges3__45__cpo4nextE - _ZN51_INTERNAL_e3e432fe_20_ReduceLogicKernel_cu_066a645d4cuda3std3__45__cpo6rbeginE)
_ZN51_INTERNAL_e3e432fe_20_ReduceLogicKernel_cu_066a645d4cuda3std3__45__cpo6rbeginE:
	.zero		1
	.type		_ZN51_INTERNAL_e3e432fe_20_ReduceLogicKernel_cu_066a645d4cuda3std6ranges3__45__cpo4nextE,@object
	.size		_ZN51_INTERNAL_e3e432fe_20_ReduceLogicKernel_cu_066a645d4cuda3std6ranges3__45__cpo4nextE,(_ZN51_INTERNAL_e3e432fe_20_ReduceLogicKernel_cu_066a645d4cuda3std6ranges3__45__cpo4swapE - _ZN51_INTERNAL_e3e432fe_20_ReduceLogicKernel_cu_066a645d4cuda3std6ranges3__45__cpo4nextE)
_ZN51_INTERNAL_e3e432fe_20_ReduceLogicKernel_cu_066a645d4cuda3std6ranges3__45__cpo4nextE:
	.zero		1
	.type		_ZN51_INTERNAL_e3e432fe_20_ReduceLogicKernel_cu_066a645d4cuda3std6ranges3__45__cpo4swapE,@object
	.size		_ZN51_INTERNAL_e3e432fe_20_ReduceLogicKernel_cu_066a645d4cuda3std6ranges3__45__cpo4swapE,(_ZN51_INTERNAL_e3e432fe_20_ReduceLogicKernel_cu_066a645d4cuda3std3__420unreachable_sentinelE - _ZN51_INTERNAL_e3e432fe_20_ReduceLogicKernel_cu_066a645d4cuda3std6ranges3__45__cpo4swapE)
_ZN51_INTERNAL_e3e432fe_20_ReduceLogicKernel_cu_066a645d4cuda3std6ranges3__45__cpo4swapE:
	.zero		1
	.type		_ZN51_INTERNAL_e3e432fe_20_ReduceLogicKernel_cu_066a645d4cuda3std3__420unreachable_sentinelE,@object
	.size		_ZN51_INTERNAL_e3e432fe_20_ReduceLogicKernel_cu_066a645d4cuda3std3__420unreachable_sentinelE,(_ZN51_INTERNAL_e3e432fe_20_ReduceLogicKernel_cu_066a645d6thrust23THRUST_300001_SM_800_NS6system6detail10sequential3seqE - _ZN51_INTERNAL_e3e432fe_20_ReduceLogicKernel_cu_066a645d4cuda3std3__420unreachable_sentinelE)
_ZN51_INTERNAL_e3e432fe_20_ReduceLogicKernel_cu_066a645d4cuda3std3__420unreachable_sentinelE:
	.zero		1
	.type		_ZN51_INTERNAL_e3e432fe_20_ReduceLogicKernel_cu_066a645d6thrust23THRUST_300001_SM_800_NS6system6detail10sequential3seqE,@object
	.size		_ZN51_INTERNAL_e3e432fe_20_ReduceLogicKernel_cu_066a645d6thrust23THRUST_300001_SM_800_NS6system6detail10sequential3seqE,(_ZN51_INTERNAL_e3e432fe_20_ReduceLogicKernel_cu_066a645d4cuda3std3__45__cpo4cendE - _ZN51_INTERNAL_e3e432fe_20_ReduceLogicKernel_cu_066a645d6thrust23THRUST_300001_SM_800_NS6system6detail10sequential3seqE)
_ZN51_INTERNAL_e3e432fe_20_ReduceLogicKernel_cu_066a645d6thrust23THRUST_300001_SM_800_NS6system6detail10sequential3seqE:
	.zero		1
	.type		_ZN51_INTERNAL_e3e432fe_20_ReduceLogicKernel_cu_066a645d4cuda3std3__45__cpo4cendE,@object
	.size		_ZN51_INTERNAL_e3e432fe_20_ReduceLogicKernel_cu_066a645d4cuda3std3__45__cpo4cendE,(_ZN51_INTERNAL_e3e432fe_20_ReduceLogicKernel_cu_066a645d4cuda3std6ranges3__45__cpo9iter_swapE - _ZN51_INTERNAL_e3e432fe_20_ReduceLogicKernel_cu_066a645d4cuda3std3__45__cpo4cendE)
_ZN51_INTERNAL_e3e432fe_20_ReduceLogicKernel_cu_066a645d4cuda3std3__45__cpo4cendE:
	.zero		1
	.type		_ZN51_INTERNAL_e3e432fe_20_ReduceLogicKernel_cu_066a645d4cuda3std6ranges3__45__cpo9iter_swapE,@object
	.size		_ZN51_INTERNAL_e3e432fe_20_ReduceLogicKernel_cu_066a645d4cuda3std6ranges3__45__cpo9iter_swapE,(_ZN51_INTERNAL_e3e432fe_20_ReduceLogicKernel_cu_066a645d4cuda3std3__45__cpo5crendE - _ZN51_INTERNAL_e3e432fe_20_ReduceLogicKernel_cu_066a645d4cuda3std6ranges3__45__cpo9iter_swapE)
_ZN51_INTERNAL_e3e432fe_20_ReduceLogicKernel_cu_066a645d4cuda3std6ranges3__45__cpo9iter_swapE:
	.zero		1
	.type		_ZN51_INTERNAL_e3e432fe_20_ReduceLogicKernel_cu_066a645d4cuda3std3__45__cpo5crendE,@object
	.size		_ZN51_INTERNAL_e3e432fe_20_ReduceLogicKernel_cu_066a645d4cuda3std3__45__cpo5crendE,(_ZN51_INTERNAL_e3e432fe_20_ReduceLogicKernel_cu_066a645d4cuda3std6ranges3__45__cpo5cdataE - _ZN51_INTERNAL_e3e432fe_20_ReduceLogicKernel_cu_066a645d4cuda3std3__45__cpo5crendE)
_ZN51_INTERNAL_e3e432fe_20_ReduceLogicKernel_cu_066a645d4cuda3std3__45__cpo5crendE:
	.zero		1
	.type		_ZN51_INTERNAL_e3e432fe_20_ReduceLogicKernel_cu_066a645d4cuda3std6ranges3__45__cpo5cdataE,@object
	.size		_ZN51_INTERNAL_e3e432fe_20_ReduceLogicKernel_cu_066a645d4cuda3std6ranges3__45__cpo5cdataE,(_ZN51_INTERNAL_e3e432fe_20_ReduceLogicKernel_cu_066a645d4cuda3std6ranges3__45__cpo3endE - _ZN51_INTERNAL_e3e432fe_20_ReduceLogicKernel_cu_066a645d4cuda3std6ranges3__45__cpo5cdataE)
_ZN51_INTERNAL_e3e432fe_20_ReduceLogicKernel_cu_066a645d4cuda3std6ranges3__45__cpo5cdataE:
	.zero		1
	.type		_ZN51_INTERNAL_e3e432fe_20_ReduceLogicKernel_cu_066a645d4cuda3std6ranges3__45__cpo3endE,@object
	.size		_ZN51_INTERNAL_e3e432fe_20_ReduceLogicKernel_cu_066a645d4cuda3std6ranges3__45__cpo3endE,(_ZN51_INTERNAL_e3e432fe_20_ReduceLogicKernel_cu_066a645d4cuda3std3__419piecewise_constructE - _ZN51_INTERNAL_e3e432fe_20_ReduceLogicKernel_cu_066a645d4cuda3std6ranges3__45__cpo3endE)
_ZN51_INTERNAL_e3e432fe_20_ReduceLogicKernel_cu_066a645d4cuda3std6ranges3__45__cpo3endE:
	.zero		1
	.type		_ZN51_INTERNAL_e3e432fe_20_ReduceLogicKernel_cu_066a645d4cuda3std3__419piecewise_constructE,@object
	.size		_ZN51_INTERNAL_e3e432fe_20_ReduceLogicKernel_cu_066a645d4cuda3std3__419piecewise_constructE,(_ZN51_INTERNAL_e3e432fe_20_ReduceLogicKernel_cu_066a645d4cuda3std6ranges3__45__cpo5ssizeE - _ZN51_INTERNAL_e3e432fe_20_ReduceLogicKernel_cu_066a645d4cuda3std3__419piecewise_constructE)
_ZN51_INTERNAL_e3e432fe_20_ReduceLogicKernel_cu_066a645d4cuda3std3__419piecewise_constructE:
	.zero		1
	.type		_ZN51_INTERNAL_e3e432fe_20_ReduceLogicKernel_cu_066a645d4cuda3std6ranges3__45__cpo5ssizeE,@object
	.size		_ZN51_INTERNAL_e3e432fe_20_ReduceLogicKernel_cu_066a645d4cuda3std6ranges3__45__cpo5ssizeE,(_ZN51_INTERNAL_e3e432fe_20_ReduceLogicKernel_cu_066a645d4cuda3std3__45__cpo3endE - _ZN51_INTERNAL_e3e432fe_20_ReduceLogicKernel_cu_066a645d4cuda3std6ranges3__45__cpo5ssizeE)
_ZN51_INTERNAL_e3e432fe_20_ReduceLogicKernel_cu_066a645d4cuda3std6ranges3__45__cpo5ssizeE:
	.zero		1
	.type		_ZN51_INTERNAL_e3e432fe_20_ReduceLogicKernel_cu_066a645d4cuda3std3__45__cpo3endE,@object
	.size		_ZN51_INTERNAL_e3e432fe_20_ReduceLogicKernel_cu_066a645d4cuda3std3__45__cpo3endE,(_ZN51_INTERNAL_e3e432fe_20_ReduceLogicKernel_cu_066a645d4cuda3std6ranges3__45__cpo4cendE - _ZN51_INTERNAL_e3e432fe_20_ReduceLogicKernel_cu_066a645d4cuda3std3__45__cpo3endE)
_ZN51_INTERNAL_e3e432fe_20_ReduceLogicKernel_cu_066a645d4cuda3std3__45__cpo3endE:
	.zero		1
	.type		_ZN51_INTERNAL_e3e432fe_20_ReduceLogicKernel_cu_066a645d4cuda3std6ranges3__45__cpo4cendE,@object
	.size		_ZN51_INTERNAL_e3e432fe_20_ReduceLogicKernel_cu_066a645d4cuda3std6ranges3__45__cpo4cendE,(_ZN51_INTERNAL_e3e432fe_20_ReduceLogicKernel_cu_066a645d4cuda3std3__45__cpo4rendE - _ZN51_INTERNAL_e3e432fe_20_ReduceLogicKernel_cu_066a645d4cuda3std6ranges3__45__cpo4cendE)
_ZN51_INTERNAL_e3e432fe_20_ReduceLogicKernel_cu_066a645d4cuda3std6ranges3__45__cpo4cendE:
	.zero		1
	.type		_ZN51_INTERNAL_e3e432fe_20_ReduceLogicKernel_cu_066a645d4cuda3std3__45__cpo4rendE,@object
	.size		_ZN51_INTERNAL_e3e432fe_20_ReduceLogicKernel_cu_066a645d4cuda3std3__45__cpo4rendE,(_ZN51_INTERNAL_e3e432fe_20_ReduceLogicKernel_cu_066a645d4cuda3std6ranges3__45__cpo4prevE - _ZN51_INTERNAL_e3e432fe_20_ReduceLogicKernel_cu_066a645d4cuda3std3__45__cpo4rendE)
_ZN51_INTERNAL_e3e432fe_20_ReduceLogicKernel_cu_066a645d4cuda3std3__45__cpo4rendE:
	.zero		1
	.type		_ZN51_INTERNAL_e3e432fe_20_ReduceLogicKernel_cu_066a645d4cuda3std6ranges3__45__cpo4prevE,@object
	.size		_ZN51_INTERNAL_e3e432fe_20_ReduceLogicKernel_cu_066a645d4cuda3std6ranges3__45__cpo4prevE,(_ZN51_INTERNAL_e3e432fe_20_ReduceLogicKernel_cu_066a645d4cuda3std6ranges3__45__cpo9iter_moveE - _ZN51_INTERNAL_e3e432fe_20_ReduceLogicKernel_cu_066a645d4cuda3std6ranges3__45__cpo4prevE)
_ZN51_INTERNAL_e3e432fe_20_ReduceLogicKernel_cu_066a645d4cuda3std6ranges3__45__cpo4prevE:
	.zero		1
	.type		_ZN51_INTERNAL_e3e432fe_20_ReduceLogicKernel_cu_066a645d4cuda3std6ranges3__45__cpo9iter_moveE,@object
	.size		_ZN51_INTERNAL_e3e432fe_20_ReduceLogicKernel_cu_066a645d4cuda3std6ranges3__45__cpo9iter_moveE,(.L_181 - _ZN51_INTERNAL_e3e432fe_20_ReduceLogicKernel_cu_066a645d4cuda3std6ranges3__45__cpo9iter_moveE)
_ZN51_INTERNAL_e3e432fe_20_ReduceLogicKernel_cu_066a645d4cuda3std6ranges3__45__cpo9iter_moveE:
	.zero		1
.L_181:


//--------------------- .nv.shared._ZN2at6native13reduce_kernelILi256ELi2ENS0_8ReduceOpIbNS0_14func_wrapper_tIbZZZNS0_14or_kernel_cudaERNS_14TensorIteratorEENKUlvE_clEvENKUlvE10_clEvEUlbbE_EEjbLi4ELi4EEEEEvT1_ --------------------------
	.section	.nv.shared._ZN2at6native13reduce_kernelILi256ELi2ENS0_8ReduceOpIbNS0_14func_wrapper_tIbZZZNS0_14or_kernel_cudaERNS_14TensorIteratorEENKUlvE_clEvENKUlvE10_clEvEUlbbE_EEjbLi4ELi4EEEEEvT1_,"aw",@nobits
	.sectionflags	@""
	.align	16
.nv.shared._ZN2at6native13reduce_kernelILi256ELi2ENS0_8ReduceOpIbNS0_14func_wrapper_tIbZZZNS0_14or_kernel_cudaERNS_14TensorIteratorEENKUlvE_clEvENKUlvE10_clEvEUlbbE_EEjbLi4ELi4EEEEEvT1_:
	.zero		16


//--------------------- .nv.shared._ZN2at6native13reduce_kernelILi128ELi4ENS0_8ReduceOpIbNS0_14func_wrapper_tIbZZZNS0_14or_kernel_cudaERNS_14TensorIteratorEENKUlvE_clEvENKUlvE10_clEvEUlbbE_EEjbLi4ELi4EEEEEvT1_ --------------------------
	.section	.nv.shared._ZN2at6native13reduce_kernelILi128ELi4ENS0_8ReduceOpIbNS0_14func_wrapper_tIbZZZNS0_14or_kernel_cudaERNS_14TensorIteratorEENKUlvE_clEvENKUlvE10_clEvEUlbbE_EEjbLi4ELi4EEEEEvT1_,"aw",@nobits
	.sectionflags	@""
	.align	16
.nv.shared._ZN2at6native13reduce_kernelILi128ELi4ENS0_8ReduceOpIbNS0_14func_wrapper_tIbZZZNS0_14or_kernel_cudaERNS_14TensorIteratorEENKUlvE_clEvENKUlvE10_clEvEUlbbE_EEjbLi4ELi4EEEEEvT1_:
	.zero		16


//--------------------- .nv.shared._ZN2at6native13reduce_kernelILi512ELi1ENS0_8ReduceOpIN3c108BFloat16ENS0_14func_wrapper_tIbZZZNS0_14or_kernel_cudaERNS_14TensorIteratorEENKUlvE_clEvENKUlvE9_clEvEUlbS4_E_EEjbLi4ELi4EEEEEvT1_ --------------------------
	.section	.nv.shared._ZN2at6native13reduce_kernelILi512ELi1ENS0_8ReduceOpIN3c108BFloat16ENS0_14func_wrapper_tIbZZZNS0_14or_kernel_cudaERNS_14TensorIteratorEENKUlvE_clEvENKUlvE9_clEvEUlbS4_E_EEjbLi4ELi4EEEEEvT1_,"aw",@nobits
	.sectionflags	@""
	.align	16
.nv.shared._ZN2at6native13reduce_kernelILi512ELi1ENS0_8ReduceOpIN3c108BFloat16ENS0_14func_wrapper_tIbZZZNS0_14or_kernel_cudaERNS_14TensorIteratorEENKUlvE_clEvENKUlvE9_clEvEUlbS4_E_EEjbLi4ELi4EEEEEvT1_:
	.zero		16


//--------------------- .nv.shared._ZN2at6native13reduce_kernelILi256ELi2ENS0_8ReduceOpIN3c108BFloat16ENS0_14func_wrapper_tIbZZZNS0_14or_kernel_cudaERNS_14TensorIteratorEENKUlvE_clEvENKUlvE9_clEvEUlbS4_E_EEjbLi4ELi4EEEEEvT1_ --------------------------
	.section	.nv.shared._ZN2at6native13reduce_kernelILi256ELi2ENS0_8ReduceOpIN3c108BFloat16ENS0_14func_wrapper_tIbZZZNS0_14or_kernel_cudaERNS_14TensorIteratorEENKUlvE_clEvENKUlvE9_clEvEUlbS4_E_EEjbLi4ELi4EEEEEvT1_,"aw",@nobits
	.sectionflags	@""
	.align	16
.nv.shared._ZN2at6native13reduce_kernelILi256ELi2ENS0_8ReduceOpIN3c108BFloat16ENS0_14func_wrapper_tIbZZZNS0_14or_kernel_cudaERNS_14TensorIteratorEENKUlvE_clEvENKUlvE9_clEvEUlbS4_E_EEjbLi4ELi4EEEEEvT1_:
	.zero		16


//--------------------- .nv.shared._ZN2at6native13reduce_kernelILi128ELi4ENS0_8ReduceOpIN3c108BFloat16ENS0_14func_wrapper_tIbZZZNS0_14or_kernel_cudaERNS_14TensorIteratorEENKUlvE_clEvENKUlvE9_clEvEUlbS4_E_EEjbLi4ELi4EEEEEvT1_ --------------------------
	.section	.nv.shared._ZN2at6native13reduce_kernelILi128ELi4ENS0_8ReduceOpIN3c108BFloat16ENS0_14func_wrapper_tIbZZZNS0_14or_kernel_cudaERNS_14TensorIteratorEENKUlvE_clEvENKUlvE9_clEvEUlbS4_E_EEjbLi4ELi4EEEEEvT1_,"aw",@nobits
	.sectionflags	@""
	.align	16
.nv.shared._ZN2at6native13reduce_kernelILi128ELi4ENS0_8ReduceOpIN3c108BFloat16ENS0_14func_wrapper_tIbZZZNS0_14or_kernel_cudaERNS_14TensorIteratorEENKUlvE_clEvENKUlvE9_clEvEUlbS4_E_EEjbLi4ELi4EEEEEvT1_:
	.zero		16


//--------------------- .nv.shared._ZN2at6native13reduce_kernelILi512ELi1ENS0_8ReduceOpIN3c104HalfENS0_14func_wrapper_tIbZZZNS0_14or_kernel_cudaERNS_14TensorIteratorEENKUlvE_clEvENKUlvE8_clEvEUlbS4_E_EEjbLi4ELi4EEEEEvT1_ --------------------------
	.section	.nv.shared._ZN2at6native13reduce_kernelILi512ELi1ENS0_8ReduceOpIN3c104HalfENS0_14func_wrapper_tIbZZZNS0_14or_kernel_cudaERNS_14TensorIteratorEENKUlvE_clEvENKUlvE8_clEvEUlbS4_E_EEjbLi4ELi4EEEEEvT1_,"aw",@nobits
	.sectionflags	@""
	.align	16
.nv.shared._ZN2at6native13reduce_kernelILi512ELi1ENS0_8ReduceOpIN3c104HalfENS0_14func_wrapper_tIbZZZNS0_14or_kernel_cudaERNS_14TensorIteratorEENKUlvE_clEvENKUlvE8_clEvEUlbS4_E_EEjbLi4ELi4EEEEEvT1_:
	.zero		16


//--------------------- .nv.shared._ZN2at6native13reduce_kernelILi256ELi2ENS0_8ReduceOpIN3c104HalfENS0_14func_wrapper_tIbZZZNS0_14or_kernel_cudaERNS_14TensorIteratorEENKUlvE_clEvENKUlvE8_clEvEUlbS4_E_EEjbLi4ELi4EEEEEvT1_ --------------------------
	.section	.nv.shared._ZN2at6native13reduce_kernelILi256ELi2ENS0_8ReduceOpIN3c104HalfENS0_14func_wrapper_tIbZZZNS0_14or_kernel_cudaERNS_14TensorIteratorEENKUlvE_clEvENKUlvE8_clEvEUlbS4_E_EEjbLi4ELi4EEEEEvT1_,"aw",@nobits
	.sectionflags	@""
	.align	16
.nv.shared._ZN2at6native13reduce_kernelILi256ELi2ENS0_8ReduceOpIN3c104HalfENS0_14func_wrapper_tIbZZZNS0_14or_kernel_cudaERNS_14TensorIteratorEENKUlvE_clEvENKUlvE8_clEvEUlbS4_E_EEjbLi4ELi4EEEEEvT1_:
	.zero		16


//--------------------- .nv.shared._ZN2at6native13reduce_kernelILi128ELi4ENS0_8ReduceOpIN3c104HalfENS0_14func_wrapper_tIbZZZNS0_14or_kernel_cudaERNS_14TensorIteratorEENKUlvE_clEvENKUlvE8_clEvEUlbS4_E_EEjbLi4ELi4EEEEEvT1_ --------------------------
	.section	.nv.shared._ZN2at6native13reduce_kernelILi128ELi4ENS0_8ReduceOpIN3c104HalfENS0_14func_wrapper_tIbZZZNS0_14or_kernel_cudaERNS_14TensorIteratorEENKUlvE_clEvENKUlvE8_clEvEUlbS4_E_EEjbLi4ELi4EEEEEvT1_,"aw",@nobits
	.sectionflags	@""
	.align	16
.nv.shared._ZN2at6native13reduce_kernelILi128ELi4ENS0_8ReduceOpIN3c104HalfENS0_14func_wrapper_tIbZZZNS0_14or_kernel_cudaERNS_14TensorIteratorEENKUlvE_clEvENKUlvE8_clEvEUlbS4_E_EEjbLi4ELi4EEEEEvT1_:
	.zero		16


//--------------------- .nv.shared._ZN2at6native13reduce_kernelILi512ELi1ENS0_8ReduceOpIN3c107complexIfEENS0_14func_wrapper_tIbZZZNS0_14or_kernel_cudaERNS_14TensorIteratorEENKUlvE_clEvENKUlvE7_clEvEUlbS5_E_EEjbLi4ELi4EEEEEvT1_ --------------------------
	.section	.nv.shared._ZN2at6native13reduce_kernelILi512ELi1ENS0_8ReduceOpIN3c107complexIfEENS0_14func_wrapper_tIbZZZNS0_14or_kernel_cudaERNS_14TensorIteratorEENKUlvE_clEvENKUlvE7_clEvEUlbS5_E_EEjbLi4ELi4EEEEEvT1_,"aw",@nobits
	.sectionflags	@""
	.align	16
.nv.shared._ZN2at6native13reduce_kernelILi512ELi1ENS0_8ReduceOpIN3c107complexIfEENS0_14func_wrapper_tIbZZZNS0_14or_kernel_cudaERNS_14TensorIteratorEENKUlvE_clEvENKUlvE7_clEvEUlbS5_E_EEjbLi4ELi4EEEEEvT1_:
	.zero		16


//--------------------- .nv.shared._ZN2at6native13reduce_kernelILi256ELi2ENS0_8ReduceOpIN3c107complexIfEENS0_14func_wrapper_tIbZZZNS0_14or_kernel_cudaERNS_14TensorIteratorEENKUlvE_clEvENKUlvE7_clEvEUlbS5_E_EEjbLi4ELi4EEEEEvT1_ --------------------------
	.section	.nv.shared._ZN2at6native13reduce_kernelILi256ELi2ENS0_8ReduceOpIN3c107complexIfEENS0_14func_wrapper_tIbZZZNS0_14or_kernel_cudaERNS_14TensorIteratorEENKUlvE_clEvENKUlvE7_clEvEUlbS5_E_EEjbLi4ELi4EEEEEvT1_,"aw",@nobits
	.sectionflags	@""
	.align	16
.nv.shared._ZN2at6native13reduce_kernelILi256ELi2ENS0_8ReduceOpIN3c107complexIfEENS0_14func_wrapper_tIbZZZNS0_14or_kernel_cudaERNS_14TensorIteratorEENKUlvE_clEvENKUlvE7_clEvEUlbS5_E_EEjbLi4ELi4EEEEEvT1_:
	.zero		16


//--------------------- .nv.shared._ZN2at6native13reduce_kernelILi128ELi4ENS0_8ReduceOpIN3c107complexIfEENS0_14func_wrapper_tIbZZZNS0_14or_kernel_cudaERNS_14TensorIteratorEENKUlvE_clEvENKUlvE7_clEvEUlbS5_E_EEjbLi4ELi4EEEEEvT1_ --------------------------
	.section	.nv.shared._ZN2at6native13reduce_kernelILi128ELi4ENS0_8ReduceOpIN3c107complexIfEENS0_14func_wrapper_tIbZZZNS0_14or_kernel_cudaERNS_14TensorIteratorEENKUlvE_clEvENKUlvE7_clEvEUlbS5_E_EEjbLi4ELi4EEEEEvT1_,"aw",@nobits
	.sectionflags	@""
	.align	16
.nv.shared._ZN2at6native13reduce_kernelILi128ELi4ENS0_8ReduceOpIN3c107complexIfEENS0_14func_wrapper_tIbZZZNS0_14or_kernel_cudaERNS_14TensorIteratorEENKUlvE_clEvENKUlvE7_clEvEUlbS5_E_EEjbLi4ELi4EEEEEvT1_:
	.zero		16


//--------------------- .nv.shared._ZN2at6native13reduce_kernelILi256ELi1ENS0_8ReduceOpIN3c107complexIdEENS0_14func_wrapper_tIbZZZNS0_14or_kernel_cudaERNS_14TensorIteratorEENKUlvE_clEvENKUlvE6_clEvEUlbS5_E_EEjbLi4ELi4EEEEEvT1_ --------------------------
	.section	.nv.shared._ZN2at6native13reduce_kernelILi256ELi1ENS0_8ReduceOpIN3c107complexIdEENS0_14func_wrapper_tIbZZZNS0_14or_kernel_cudaERNS_14TensorIteratorEENKUlvE_clEvENKUlvE6_clEvEUlbS5_E_EEjbLi4ELi4EEEEEvT1_,"aw",@nobits
	.sectionflags	@""
	.align	16
.nv.shared._ZN2at6native13reduce_kernelILi256ELi1ENS0_8ReduceOpIN3c107complexIdEENS0_14func_wrapper_tIbZZZNS0_14or_kernel_cudaERNS_14TensorIteratorEENKUlvE_clEvENKUlvE6_clEvEUlbS5_E_EEjbLi4ELi4EEEEEvT1_:
	.zero		16


//--------------------- .nv.shared._ZN2at6native13reduce_kernelILi128ELi2ENS0_8ReduceOpIN3c107complexIdEENS0_14func_wrapper_tIbZZZNS0_14or_kernel_cudaERNS_14TensorIteratorEENKUlvE_clEvENKUlvE6_clEvEUlbS5_E_EEjbLi4ELi4EEEEEvT1_ --------------------------
	.section	.nv.shared._ZN2at6native13reduce_kernelILi128ELi2ENS0_8ReduceOpIN3c107complexIdEENS0_14func_wrapper_tIbZZZNS0_14or_kernel_cudaERNS_14TensorIteratorEENKUlvE_clEvENKUlvE6_clEvEUlbS5_E_EEjbLi4ELi4EEEEEvT1_,"aw",@nobits
	.sectionflags	@""
	.align	16
.nv.shared._ZN2at6native13reduce_kernelILi128ELi2ENS0_8ReduceOpIN3c107complexIdEENS0_14func_wrapper_tIbZZZNS0_14or_kernel_cudaERNS_14TensorIteratorEENKUlvE_clEvENKUlvE6_clEvEUlbS5_E_EEjbLi4ELi4EEEEEvT1_:
	.zero		16


//--------------------- .nv.shared._ZN2at6native13reduce_kernelILi64ELi4ENS0_8ReduceOpIN3c107complexIdEENS0_14func_wrapper_tIbZZZNS0_14or_kernel_cudaERNS_14TensorIteratorEENKUlvE_clEvENKUlvE6_clEvEUlbS5_E_EEjbLi4ELi4EEEEEvT1_ --------------------------
	.section	.nv.shared._ZN2at6native13reduce_kernelILi64ELi4ENS0_8ReduceOpIN3c107complexIdEENS0_14func_wrapper_tIbZZZNS0_14or_kernel_cudaERNS_14TensorIteratorEENKUlvE_clEvENKUlvE6_clEvEUlbS5_E_EEjbLi4ELi4EEEEEvT1_,"aw",@nobits
	.sectionflags	@""
	.align	16
.nv.shared._ZN2at6native13reduce_kernelILi64ELi4ENS0_8ReduceOpIN3c107complexIdEENS0_14func_wrapper_tIbZZZNS0_14or_kernel_cudaERNS_14TensorIteratorEENKUlvE_clEvENKUlvE6_clEvEUlbS5_E_EEjbLi4ELi4EEEEEvT1_:
	.zero		16


//--------------------- .nv.shared._ZN2at6native13reduce_kernelILi512ELi1ENS0_8ReduceOpIfNS0_14func_wrapper_tIbZZZNS0_14or_kernel_cudaERNS_14TensorIteratorEENKUlvE_clEvENKUlvE5_clEvEUlbfE_EEjbLi4ELi4EEEEEvT1_ --------------------------
	.section	.nv.shared._ZN2at6native13reduce_kernelILi512ELi1ENS0_8ReduceOpIfNS0_14func_wrapper_tIbZZZNS0_14or_kernel_cudaERNS_14TensorIteratorEENKUlvE_clEvENKUlvE5_clEvEUlbfE_EEjbLi4ELi4EEEEEvT1_,"aw",@nobits
	.sectionflags	@""
	.align	16
.nv.shared._ZN2at6native13reduce_kernelILi512ELi1ENS0_8ReduceOpIfNS0_14func_wrapper_tIbZZZNS0_14or_kernel_cudaERNS_14TensorIteratorEENKUlvE_clEvENKUlvE5_clEvEUlbfE_EEjbLi4ELi4EEEEEvT1_:
	.zero		16


//--------------------- .nv.shared._ZN2at6native13reduce_kernelILi256ELi2ENS0_8ReduceOpIfNS0_14func_wrapper_tIbZZZNS0_14or_kernel_cudaERNS_14TensorIteratorEENKUlvE_clEvENKUlvE5_clEvEUlbfE_EEjbLi4ELi4EEEEEvT1_ --------------------------
	.section	.nv.shared._ZN2at6native13reduce_kernelILi256ELi2ENS0_8ReduceOpIfNS0_14func_wrapper_tIbZZZNS0_14or_kernel_cudaERNS_14TensorIteratorEENKUlvE_clEvENKUlvE5_clEvEUlbfE_EEjbLi4ELi4EEEEEvT1_,"aw",@nobits
	.sectionflags	@""
	.align	16
.nv.shared._ZN2at6native13reduce_kernelILi256ELi2ENS0_8ReduceOpIfNS0_14func_wrapper_tIbZZZNS0_14or_kernel_cudaERNS_14TensorIteratorEENKUlvE_clEvENKUlvE5_clEvEUlbfE_EEjbLi4ELi4EEEEEvT1_:
	.zero		16


//--------------------- .nv.shared._ZN2at6native13reduce_kernelILi128ELi4ENS0_8ReduceOpIfNS0_14func_wrapper_tIbZZZNS0_14or_kernel_cudaERNS_14TensorIteratorEENKUlvE_clEvENKUlvE5_clEvEUlbfE_EEjbLi4ELi4EEEEEvT1_ --------------------------
	.section	.nv.shared._ZN2at6native13reduce_kernelILi128ELi4ENS0_8ReduceOpIfNS0_14func_wrapper_tIbZZZNS0_14or_kernel_cudaERNS_14TensorIteratorEENKUlvE_clEvENKUlvE5_clEvEUlbfE_EEjbLi4ELi4EEEEEvT1_,"aw",@nobits
	.sectionflags	@""
	.align	16
.nv.shared._ZN2at6native13reduce_kernelILi128ELi4ENS0_8ReduceOpIfNS0_14func_wrapper_tIbZZZNS0_14or_kernel_cudaERNS_14TensorIteratorEENKUlvE_clEvENKUlvE5_clEvEUlbfE_EEjbLi4ELi4EEEEEvT1_:
	.zero		16


//--------------------- .nv.shared._ZN2at6native13reduce_kernelILi512ELi1ENS0_8ReduceOpIdNS0_14func_wrapper_tIbZZZNS0_14or_kernel_cudaERNS_14TensorIteratorEENKUlvE_clEvENKUlvE4_clEvEUlbdE_EEjbLi4ELi4EEEEEvT1_ --------------------------
	.section	.nv.shared._ZN2at6native13reduce_kernelILi512ELi1ENS0_8ReduceOpIdNS0_14func_wrapper_tIbZZZNS0_14or_kernel_cudaERNS_14TensorIteratorEENKUlvE_clEvENKUlvE4_clEvEUlbdE_EEjbLi4ELi4EEEEEvT1_,"aw",@nobits
	.sectionflags	@""
	.align	16
.nv.shared._ZN2at6native13reduce_kernelILi512ELi1ENS0_8ReduceOpIdNS0_14func_wrapper_tIbZZZNS0_14or_kernel_cudaERNS_14TensorIteratorEENKUlvE_clEvENKUlvE4_clEvEUlbdE_EEjbLi4ELi4EEEEEvT1_:
	.zero		16


//--------------------- .nv.shared._ZN2at6native13reduce_kernelILi256ELi2ENS0_8ReduceOpIdNS0_14func_wrapper_tIbZZZNS0_14or_kernel_cudaERNS_14TensorIteratorEENKUlvE_clEvENKUlvE4_clEvEUlbdE_EEjbLi4ELi4EEEEEvT1_ --------------------------
	.section	.nv.shared._ZN2at6native13reduce_kernelILi256ELi2ENS0_8ReduceOpIdNS0_14func_wrapper_tIbZZZNS0_14or_kernel_cudaERNS_14TensorIteratorEENKUlvE_clEvENKUlvE4_clEvEUlbdE_EEjbLi4ELi4EEEEEvT1_,"aw",@nobits
	.sectionflags	@""
	.align	16
.nv.shared._ZN2at6native13reduce_kernelILi256ELi2ENS0_8ReduceOpIdNS0_14func_wrapper_tIbZZZNS0_14or_kernel_cudaERNS_14TensorIteratorEENKUlvE_clEvENKUlvE4_clEvEUlbdE_EEjbLi4ELi4EEEEEvT1_:
	.zero		16


//--------------------- .nv.shared._ZN2at6native13reduce_kernelILi128ELi4ENS0_8ReduceOpIdNS0_14func_wrapper_tIbZZZNS0_14or_kernel_cudaERNS_14TensorIteratorEENKUlvE_clEvENKUlvE4_clEvEUlbdE_EEjbLi4ELi4EEEEEvT1_ --------------------------
	.section	.nv.shared._ZN2at6native13reduce_kernelILi128ELi4ENS0_8ReduceOpIdNS0_14func_wrapper_tIbZZZNS0_14or_kernel_cudaERNS_14TensorIteratorEENKUlvE_clEvENKUlvE4_clEvEUlbdE_EEjbLi4ELi4EEEEEvT1_,"aw",@nobits
	.sectionflags	@""
	.align	16
.nv.shared._ZN2at6native13reduce_kernelILi128ELi4ENS0_8ReduceOpIdNS0_14func_wrapper_tIbZZZNS0_14or_kernel_cudaERNS_14TensorIteratorEENKUlvE_clEvENKUlvE4_clEvEUlbdE_EEjbLi4ELi4EEEEEvT1_:
	.zero		16


//--------------------- .nv.shared._ZN2at6native13reduce_kernelILi512ELi1ENS0_8ReduceOpIsNS0_14func_wrapper_tIbZZZNS0_14or_kernel_cudaERNS_14TensorIteratorEENKUlvE_clEvENKUlvE3_clEvEUlbsE_EEjbLi4ELi4EEEEEvT1_ --------------------------
	.section	.nv.shared._ZN2at6native13reduce_kernelILi512ELi1ENS0_8ReduceOpIsNS0_14func_wrapper_tIbZZZNS0_14or_kernel_cudaERNS_14TensorIteratorEENKUlvE_clEvENKUlvE3_clEvEUlbsE_EEjbLi4ELi4EEEEEvT1_,"aw",@nobits
	.sectionflags	@""
	.align	16
.nv.shared._ZN2at6native13reduce_kernelILi512ELi1ENS0_8ReduceOpIsNS0_14func_wrapper_tIbZZZNS0_14or_kernel_cudaERNS_14TensorIteratorEENKUlvE_clEvENKUlvE3_clEvEUlbsE_EEjbLi4ELi4EEEEEvT1_:
	.zero		16


//--------------------- .nv.shared._ZN2at6native13reduce_kernelILi256ELi2ENS0_8ReduceOpIsNS0_14func_wrapper_tIbZZZNS0_14or_kernel_cudaERNS_14TensorIteratorEENKUlvE_clEvENKUlvE3_clEvEUlbsE_EEjbLi4ELi4EEEEEvT1_ --------------------------
	.section	.nv.shared._ZN2at6native13reduce_kernelILi256ELi2ENS0_8ReduceOpIsNS0_14func_wrapper_tIbZZZNS0_14or_kernel_cudaERNS_14TensorIteratorEENKUlvE_clEvENKUlvE3_clEvEUlbsE_EEjbLi4ELi4EEEEEvT1_,"aw",@nobits
	.sectionflags	@""
	.align	16
.nv.shared._ZN2at6native13reduce_kernelILi256ELi2ENS0_8ReduceOpIsNS0_14func_wrapper_tIbZZZNS0_14or_kernel_cudaERNS_14TensorIteratorEENKUlvE_clEvENKUlvE3_clEvEUlbsE_EEjbLi4ELi4EEEEEvT1_:
	.zero		16


//--------------------- .nv.shared._ZN2at6native13reduce_kernelILi128ELi4ENS0_8ReduceOpIsNS0_14func_wrapper_tIbZZZNS0_14or_kernel_cudaERNS_14TensorIteratorEENKUlvE_clEvENKUlvE3_clEvEUlbsE_EEjbLi4ELi4EEEEEvT1_ --------------------------
	.section	.nv.shared._ZN2at6native13reduce_kernelILi128ELi4ENS0_8ReduceOpIsNS0_14func_wrapper_tIbZZZNS0_14or_kernel_cudaERNS_14TensorIteratorEENKUlvE_clEvENKUlvE3_clEvEUlbsE_EEjbLi4ELi4EEEEEvT1_,"aw",@nobits
	.sectionflags	@""
	.align	16
.nv.shared._ZN2at6native13reduce_kernelILi128ELi4ENS0_8ReduceOpIsNS0_14func_wrapper_tIbZZZNS0_14or_kernel_cudaERNS_14TensorIteratorEENKUlvE_clEvENKUlvE3_clEvEUlbsE_EEjbLi4ELi4EEEEEvT1_:
	.zero		16


//--------------------- .nv.shared._ZN2at6native13reduce_kernelILi512ELi1ENS0_8ReduceOpIlNS0_14func_wrapper_tIbZZZNS0_14or_kernel_cudaERNS_14TensorIteratorEENKUlvE_clEvENKUlvE2_clEvEUlblE_EEjbLi4ELi4EEEEEvT1_ --------------------------
	.section	.nv.shared._ZN2at6native13reduce_kernelILi512ELi1ENS0_8ReduceOpIlNS0_14func_wrapper_tIbZZZNS0_14or_kernel_cudaERNS_14TensorIteratorEENKUlvE_clEvENKUlvE2_clEvEUlblE_EEjbLi4ELi4EEEEEvT1_,"aw",@nobits
	.sectionflags	@""
	.align	16
.nv.shared._ZN2at6native13reduce_kernelILi512ELi1ENS0_8ReduceOpIlNS0_14func_wrapper_tIbZZZNS0_14or_kernel_cudaERNS_14TensorIteratorEENKUlvE_clEvENKUlvE2_clEvEUlblE_EEjbLi4ELi4EEEEEvT1_:
	.zero		16


//--------------------- .nv.shared._ZN2at6native13reduce_kernelILi256ELi2ENS0_8ReduceOpIlNS0_14func_wrapper_tIbZZZNS0_14or_kernel_cudaERNS_14TensorIteratorEENKUlvE_clEvENKUlvE2_clEvEUlblE_EEjbLi4ELi4EEEEEvT1_ --------------------------
	.section	.nv.shared._ZN2at6native13reduce_kernelILi256ELi2ENS0_8ReduceOpIlNS0_14func_wrapper_tIbZZZNS0_14or_kernel_cudaERNS_14TensorIteratorEENKUlvE_clEvENKUlvE2_clEvEUlblE_EEjbLi4ELi4EEEEEvT1_,"aw",@nobits
	.sectionflags	@""
	.align	16
.nv.shared._ZN2at6native13reduce_kernelILi256ELi2ENS0_8ReduceOpIlNS0_14func_wrapper_tIbZZZNS0_14or_kernel_cudaERNS_14TensorIteratorEENKUlvE_clEvENKUlvE2_clEvEUlblE_EEjbLi4ELi4EEEEEvT1_:
	.zero		16


//--------------------- .nv.shared._ZN2at6native13reduce_kernelILi128ELi4ENS0_8ReduceOpIlNS0_14func_wrapper_tIbZZZNS0_14or_kernel_cudaERNS_14TensorIteratorEENKUlvE_clEvENKUlvE2_clEvEUlblE_EEjbLi4ELi4EEEEEvT1_ --------------------------
	.section	.nv.shared._ZN2at6native13reduce_kernelILi128ELi4ENS0_8ReduceOpIlNS0_14func_wrapper_tIbZZZNS0_14or_kernel_cudaERNS_14TensorIteratorEENKUlvE_clEvENKUlvE2_clEvEUlblE_EEjbLi4ELi4EEEEEvT1_,"aw",@nobits
	.sectionflags	@""
	.align	16
.nv.shared._ZN2at6native13reduce_kernelILi128ELi4ENS0_8ReduceOpIlNS0_14func_wrapper_tIbZZZNS0_14or_kernel_cudaERNS_14TensorIteratorEENKUlvE_clEvENKUlvE2_clEvEUlblE_EEjbLi4ELi4EEEEEvT1_:
	.zero		16


//--------------------- .nv.shared._ZN2at6native13reduce_kernelILi512ELi1ENS0_8ReduceOpIiNS0_14func_wrapper_tIbZZZNS0_14or_kernel_cudaERNS_14TensorIteratorEENKUlvE_clEvENKUlvE1_clEvEUlbiE_EEjbLi4ELi4EEEEEvT1_ --------------------------
	.section	.nv.shared._ZN2at6native13reduce_kernelILi512ELi1ENS0_8ReduceOpIiNS0_14func_wrapper_tIbZZZNS0_14or_kernel_cudaERNS_14TensorIteratorEENKUlvE_clEvENKUlvE1_clEvEUlbiE_EEjbLi4ELi4EEEEEvT1_,"aw",@nobits
	.sectionflags	@""
	.align	16
.nv.shared._ZN2at6native13reduce_kernelILi512ELi1ENS0_8ReduceOpIiNS0_14func_wrapper_tIbZZZNS0_14or_kernel_cudaERNS_14TensorIteratorEENKUlvE_clEvENKUlvE1_clEvEUlbiE_EEjbLi4ELi4EEEEEvT1_:
	.zero		16


//--------------------- .nv.shared._ZN2at6native13reduce_kernelILi256ELi2ENS0_8ReduceOpIiNS0_14func_wrapper_tIbZZZNS0_14or_kernel_cudaERNS_14TensorIteratorEENKUlvE_clEvENKUlvE1_clEvEUlbiE_EEjbLi4ELi4EEEEEvT1_ --------------------------
	.section	.nv.shared._ZN2at6native13reduce_kernelILi256ELi2ENS0_8ReduceOpIiNS0_14func_wrapper_tIbZZZNS0_14or_kernel_cudaERNS_14TensorIteratorEENKUlvE_clEvENKUlvE1_clEvEUlbiE_EEjbLi4ELi4EEEEEvT1_,"aw",@nobits
	.sectionflags	@""
	.align	16
.nv.shared._ZN2at6native13reduce_kernelILi256ELi2ENS0_8ReduceOpIiNS0_14func_wrapper_tIbZZZNS0_14or_kernel_cudaERNS_14TensorIteratorEENKUlvE_clEvENKUlvE1_clEvEUlbiE_EEjbLi4ELi4EEEEEvT1_:
	.zero		16


//--------------------- .nv.shared._ZN2at6native13reduce_kernelILi128ELi4ENS0_8ReduceOpIiNS0_14func_wrapper_tIbZZZNS0_14or_kernel_cudaERNS_14TensorIteratorEENKUlvE_clEvENKUlvE1_clEvEUlbiE_EEjbLi4ELi4EEEEEvT1_ --------------------------
	.section	.nv.shared._ZN2at6native13reduce_kernelILi128ELi4ENS0_8ReduceOpIiNS0_14func_wrapper_tIbZZZNS0_14or_kernel_cudaERNS_14TensorIteratorEENKUlvE_clEvENKUlvE1_clEvEUlbiE_EEjbLi4ELi4EEEEEvT1_,"aw",@nobits
	.sectionflags	@""
	.align	16
.nv.shared._ZN2at6native13reduce_kernelILi128ELi4ENS0_8ReduceOpIiNS0_14func_wrapper_tIbZZZNS0_14or_kernel_cudaERNS_14TensorIteratorEENKUlvE_clEvENKUlvE1_clEvEUlbiE_EEjbLi4ELi4EEEEEvT1_:
	.zero		16


//--------------------- .nv.shared._ZN2at6native13reduce_kernelILi512ELi1ENS0_8ReduceOpIaNS0_14func_wrapper_tIbZZZNS0_14or_kernel_cudaERNS_14TensorIteratorEENKUlvE_clEvENKUlvE0_clEvEUlbaE_EEjbLi4ELi4EEEEEvT1_ --------------------------
	.section	.nv.shared._ZN2at6native13reduce_kernelILi512ELi1ENS0_8ReduceOpIaNS0_14func_wrapper_tIbZZZNS0_14or_kernel_cudaERNS_14TensorIteratorEENKUlvE_clEvENKUlvE0_clEvEUlbaE_EEjbLi4ELi4EEEEEvT1_,"aw",@nobits
	.sectionflags	@""
	.align	16
.nv.shared._ZN2at6native13reduce_kernelILi512ELi1ENS0_8ReduceOpIaNS0_14func_wrapper_tIbZZZNS0_14or_kernel_cudaERNS_14TensorIteratorEENKUlvE_clEvENKUlvE0_clEvEUlbaE_EEjbLi4ELi4EEEEEvT1_:
	.zero		16


//--------------------- .nv.shared._ZN2at6native13reduce_kernelILi256ELi2ENS0_8ReduceOpIaNS0_14func_wrapper_tIbZZZNS0_14or_kernel_cudaERNS_14TensorIteratorEENKUlvE_clEvENKUlvE0_clEvEUlbaE_EEjbLi4ELi4EEEEEvT1_ --------------------------
	.section	.nv.shared._ZN2at6native13reduce_kernelILi256ELi2ENS0_8ReduceOpIaNS0_14func_wrapper_tIbZZZNS0_14or_kernel_cudaERNS_14TensorIteratorEENKUlvE_clEvENKUlvE0_clEvEUlbaE_EEjbLi4ELi4EEEEEvT1_,"aw",@nobits
	.sectionflags	@""
	.align	16
.nv.shared._ZN2at6native13reduce_kernelILi256ELi2ENS0_8ReduceOpIaNS0_14func_wrapper_tIbZZZNS0_14or_kernel_cudaERNS_14TensorIteratorEENKUlvE_clEvENKUlvE0_clEvEUlbaE_EEjbLi4ELi4EEEEEvT1_:
	.zero		16


//--------------------- .nv.shared._ZN2at6native13reduce_kernelILi128ELi4ENS0_8ReduceOpIaNS0_14func_wrapper_tIbZZZNS0_14or_kernel_cudaERNS_14TensorIteratorEENKUlvE_clEvENKUlvE0_clEvEUlbaE_EEjbLi4ELi4EEEEEvT1_ --------------------------
	.section	.nv.shared._ZN2at6native13reduce_kernelILi128ELi4ENS0_8ReduceOpIaNS0_14func_wrapper_tIbZZZNS0_14or_kernel_cudaERNS_14TensorIteratorEENKUlvE_clEvENKUlvE0_clEvEUlbaE_EEjbLi4ELi4EEEEEvT1_,"aw",@nobits
	.sectionflags	@""
	.align	16
.nv.shared._ZN2at6native13reduce_kernelILi128ELi4ENS0_8ReduceOpIaNS0_14func_wrapper_tIbZZZNS0_14or_kernel_cudaERNS_14TensorIteratorEENKUlvE_clEvENKUlvE0_clEvEUlbaE_EEjbLi4ELi4EEEEEvT1_:
	.zero		16


//--------------------- .nv.shared._ZN2at6native13reduce_kernelILi512ELi1ENS0_8ReduceOpIhNS0_14func_wrapper_tIbZZZNS0_14or_kernel_cudaERNS_14TensorIteratorEENKUlvE_clEvENKUlvE_clEvEUlbhE_EEjbLi4ELi4EEEEEvT1_ --------------------------
	.section	.nv.shared._ZN2at6native13reduce_kernelILi512ELi1ENS0_8ReduceOpIhNS0_14func_wrapper_tIbZZZNS0_14or_kernel_cudaERNS_14TensorIteratorEENKUlvE_clEvENKUlvE_clEvEUlbhE_EEjbLi4ELi4EEEEEvT1_,"aw",@nobits
	.sectionflags	@""
	.align	16
.nv.shared._ZN2at6native13reduce_kernelILi512ELi1ENS0_8ReduceOpIhNS0_14func_wrapper_tIbZZZNS0_14or_kernel_cudaERNS_14TensorIteratorEENKUlvE_clEvENKUlvE_clEvEUlbhE_EEjbLi4ELi4EEEEEvT1_:
	.zero		16


//--------------------- .nv.shared._ZN2at6native13reduce_kernelILi256ELi2ENS0_8ReduceOpIhNS0_14func_wrapper_tIbZZZNS0_14or_kernel_cudaERNS_14TensorIteratorEENKUlvE_clEvENKUlvE_clEvEUlbhE_EEjbLi4ELi4EEEEEvT1_ --------------------------
	.section	.nv.shared._ZN2at6native13reduce_kernelILi256ELi2ENS0_8ReduceOpIhNS0_14func_wrapper_tIbZZZNS0_14or_kernel_cudaERNS_14TensorIteratorEENKUlvE_clEvENKUlvE_clEvEUlbhE_EEjbLi4ELi4EEEEEvT1_,"aw",@nobits
	.sectionflags	@""
	.align	16
.nv.shared._ZN2at6native13reduce_kernelILi256ELi2ENS0_8ReduceOpIhNS0_14func_wrapper_tIbZZZNS0_14or_kernel_cudaERNS_14TensorIteratorEENKUlvE_clEvENKUlvE_clEvEUlbhE_EEjbLi4ELi4EEEEEvT1_:
	.zero		16


//--------------------- .nv.shared._ZN2at6native13reduce_kernelILi128ELi4ENS0_8ReduceOpIhNS0_14func_wrapper_tIbZZZNS0_14or_kernel_cudaERNS_14TensorIteratorEENKUlvE_clEvENKUlvE_clEvEUlbhE_EEjbLi4ELi4EEEEEvT1_ --------------------------
	.section	.nv.shared._ZN2at6native13reduce_kernelILi128ELi4ENS0_8ReduceOpIhNS0_14func_wrapper_tIbZZZNS0_14or_kernel_cudaERNS_14TensorIteratorEENKUlvE_clEvENKUlvE_clEvEUlbhE_EEjbLi4ELi4EEEEEvT1_,"aw",@nobits
	.sectionflags	@""
	.align	16
.nv.shared._ZN2at6native13reduce_kernelILi128ELi4ENS0_8ReduceOpIhNS0_14func_wrapper_tIbZZZNS0_14or_kernel_cudaERNS_14TensorIteratorEENKUlvE_clEvENKUlvE_clEvEUlbhE_EEjbLi4ELi4EEEEEvT1_:
	.zero		16


//--------------------- .nv.shared._ZN2at6native13reduce_kernelILi512ELi1ENS0_8ReduceOpIbNS0_14func_wrapper_tIbZZZNS0_15and_kernel_cudaERNS_14TensorIteratorEENKUlvE_clEvENKUlvE10_clEvEUlbbE_EEjbLi4ELi4EEEEEvT1_ --------------------------
	.section	.nv.shared._ZN2at6native13reduce_kernelILi512ELi1ENS0_8ReduceOpIbNS0_14func_wrapper_tIbZZZNS0_15and_kernel_cudaERNS_14TensorIteratorEENKUlvE_clEvENKUlvE10_clEvEUlbbE_EEjbLi4ELi4EEEEEvT1_,"aw",@nobits
	.sectionflags	@""
	.align	16
.nv.shared._ZN2at6native13reduce_kernelILi512ELi1ENS0_8ReduceOpIbNS0_14func_wrapper_tIbZZZNS0_15and_kernel_cudaERNS_14TensorIteratorEENKUlvE_clEvENKUlvE10_clEvEUlbbE_EEjbLi4ELi4EEEEEvT1_:
	.zero		16


//--------------------- .nv.shared._ZN2at6native13reduce_kernelILi256ELi2ENS0_8ReduceOpIbNS0_14func_wrapper_tIbZZZNS0_15and_kernel_cudaERNS_14TensorIteratorEENKUlvE_clEvENKUlvE10_clEvEUlbbE_EEjbLi4ELi4EEEEEvT1_ --------------------------
	.section	.nv.shared._ZN2at6native13reduce_kernelILi256ELi2ENS0_8ReduceOpIbNS0_14func_wrapper_tIbZZZNS0_15and_kernel_cudaERNS_14TensorIteratorEENKUlvE_clEvENKUlvE10_clEvEUlbbE_EEjbLi4ELi4EEEEEvT1_,"aw",@nobits
	.sectionflags	@""
	.align	16
.nv.shared._ZN2at6native13reduce_kernelILi256ELi2ENS0_8ReduceOpIbNS0_14func_wrapper_tIbZZZNS0_15and_kernel_cudaERNS_14TensorIteratorEENKUlvE_clEvENKUlvE10_clEvEUlbbE_EEjbLi4ELi4EEEEEvT1_:
	.zero		16


//--------------------- .nv.shared._ZN2at6native13reduce_kernelILi128ELi4ENS0_8ReduceOpIbNS0_14func_wrapper_tIbZZZNS0_15and_kernel_cudaERNS_14TensorIteratorEENKUlvE_clEvENKUlvE10_clEvEUlbbE_EEjbLi4ELi4EEEEEvT1_ --------------------------
	.section	.nv.shared._ZN2at6native13reduce_kernelILi128ELi4ENS0_8ReduceOpIbNS0_14func_wrapper_tIbZZZNS0_15and_kernel_cudaERNS_14TensorIteratorEENKUlvE_clEvENKUlvE10_clEvEUlbbE_EEjbLi4ELi4EEEEEvT1_,"aw",@nobits
	.sectionflags	@""
	.align	16
.nv.shared._ZN2at6native13reduce_kernelILi128ELi4ENS0_8ReduceOpIbNS0_14func_wrapper_tIbZZZNS0_15and_kernel_cudaERNS_14TensorIteratorEENKUlvE_clEvENKUlvE10_clEvEUlbbE_EEjbLi4ELi4EEEEEvT1_:
	.zero		16


//--------------------- .nv.shared._ZN2at6native13reduce_kernelILi512ELi1ENS0_8ReduceOpIN3c108BFloat16ENS0_14func_wrapper_tIbZZZNS0_15and_kernel_cudaERNS_14TensorIteratorEENKUlvE_clEvENKUlvE9_clEvEUlbS4_E_EEjbLi4ELi4EEEEEvT1_ --------------------------
	.section	.nv.shared._ZN2at6native13reduce_kernelILi512ELi1ENS0_8ReduceOpIN3c108BFloat16ENS0_14func_wrapper_tIbZZZNS0_15and_kernel_cudaERNS_14TensorIteratorEENKUlvE_clEvENKUlvE9_clEvEUlbS4_E_EEjbLi4ELi4EEEEEvT1_,"aw",@nobits
	.sectionflags	@""
	.align	16
.nv.shared._ZN2at6native13reduce_kernelILi512ELi1ENS0_8ReduceOpIN3c108BFloat16ENS0_14func_wrapper_tIbZZZNS0_15and_kernel_cudaERNS_14TensorIteratorEENKUlvE_clEvENKUlvE9_clEvEUlbS4_E_EEjbLi4ELi4EEEEEvT1_:
	.zero		16


//--------------------- .nv.shared._ZN2at6native13reduce_kernelILi256ELi2ENS0_8ReduceOpIN3c108BFloat16ENS0_14func_wrapper_tIbZZZNS0_15and_kernel_cudaERNS_14TensorIteratorEENKUlvE_clEvENKUlvE9_clEvEUlbS4_E_EEjbLi4ELi4EEEEEvT1_ --------------------------
	.section	.nv.shared._ZN2at6native13reduce_kernelILi256ELi2ENS0_8ReduceOpIN3c108BFloat16ENS0_14func_wrapper_tIbZZZNS0_15and_kernel_cudaERNS_14TensorIteratorEENKUlvE_clEvENKUlvE9_clEvEUlbS4_E_EEjbLi4ELi4EEEEEvT1_,"aw",@nobits
	.sectionflags	@""
	.align	16
.nv.shared._ZN2at6native13reduce_kernelILi256ELi2ENS0_8ReduceOpIN3c108BFloat16ENS0_14func_wrapper_tIbZZZNS0_15and_kernel_cudaERNS_14TensorIteratorEENKUlvE_clEvENKUlvE9_clEvEUlbS4_E_EEjbLi4ELi4EEEEEvT1_:
	.zero		16


//--------------------- .nv.shared._ZN2at6native13reduce_kernelILi128ELi4ENS0_8ReduceOpIN3c108BFloat16ENS0_14func_wrapper_tIbZZZNS0_15and_kernel_cudaERNS_14TensorIteratorEENKUlvE_clEvENKUlvE9_clEvEUlbS4_E_EEjbLi4ELi4EEEEEvT1_ --------------------------
	.section	.nv.shared._ZN2at6native13reduce_kernelILi128ELi4ENS0_8ReduceOpIN3c108BFloat16ENS0_14func_wrapper_tIbZZZNS0_15and_kernel_cudaERNS_14TensorIteratorEENKUlvE_clEvENKUlvE9_clEvEUlbS4_E_EEjbLi4ELi4EEEEEvT1_,"aw",@nobits
	.sectionflags	@""
	.align	16
.nv.shared._ZN2at6native13reduce_kernelILi128ELi4ENS0_8ReduceOpIN3c108BFloat16ENS0_14func_wrapper_tIbZZZNS0_15and_kernel_cudaERNS_14TensorIteratorEENKUlvE_clEvENKUlvE9_clEvEUlbS4_E_EEjbLi4ELi4EEEEEvT1_:
	.zero		16


//--------------------- .nv.shared._ZN2at6native13reduce_kernelILi512ELi1ENS0_8ReduceOpIN3c104HalfENS0_14func_wrapper_tIbZZZNS0_15and_kernel_cudaERNS_14TensorIteratorEENKUlvE_clEvENKUlvE8_clEvEUlbS4_E_EEjbLi4ELi4EEEEEvT1_ --------------------------
	.section	.nv.shared._ZN2at6native13reduce_kernelILi512ELi1ENS0_8ReduceOpIN3c104HalfENS0_14func_wrapper_tIbZZZNS0_15and_kernel_cudaERNS_14TensorIteratorEENKUlvE_clEvENKUlvE8_clEvEUlbS4_E_EEjbLi4ELi4EEEEEvT1_,"aw",@nobits
	.sectionflags	@""
	.align	16
.nv.shared._ZN2at6native13reduce_kernelILi512ELi1ENS0_8ReduceOpIN3c104HalfENS0_14func_wrapper_tIbZZZNS0_15and_kernel_cudaERNS_14TensorIteratorEENKUlvE_clEvENKUlvE8_clEvEUlbS4_E_EEjbLi4ELi4EEEEEvT1_:
	.zero		16


//--------------------- .nv.shared._ZN2at6native13reduce_kernelILi256ELi2ENS0_8ReduceOpIN3c104HalfENS0_14func_wrapper_tIbZZZNS0_15and_kernel_cudaERNS_14TensorIteratorEENKUlvE_clEvENKUlvE8_clEvEUlbS4_E_EEjbLi4ELi4EEEEEvT1_ --------------------------
	.section	.nv.shared._ZN2at6native13reduce_kernelILi256ELi2ENS0_8ReduceOpIN3c104HalfENS0_14func_wrapper_tIbZZZNS0_15and_kernel_cudaERNS_14TensorIteratorEENKUlvE_clEvENKUlvE8_clEvEUlbS4_E_EEjbLi4ELi4EEEEEvT1_,"aw",@nobits
	.sectionflags	@""
	.align	16
.nv.shared._ZN2at6native13reduce_kernelILi256ELi2ENS0_8ReduceOpIN3c104HalfENS0_14func_wrapper_tIbZZZNS0_15and_kernel_cudaERNS_14TensorIteratorEENKUlvE_clEvENKUlvE8_clEvEUlbS4_E_EEjbLi4ELi4EEEEEvT1_:
	.zero		16


//--------------------- .nv.shared._ZN2at6native13reduce_kernelILi128ELi4ENS0_8ReduceOpIN3c104HalfENS0_14func_wrapper_tIbZZZNS0_15and_kernel_cudaERNS_14TensorIteratorEENKUlvE_clEvENKUlvE8_clEvEUlbS4_E_EEjbLi4ELi4EEEEEvT1_ --------------------------
	.section	.nv.shared._ZN2at6native13reduce_kernelILi128ELi4ENS0_8ReduceOpIN3c104HalfENS0_14func_wrapper_tIbZZZNS0_15and_kernel_cudaERNS_14TensorIteratorEENKUlvE_clEvENKUlvE8_clEvEUlbS4_E_EEjbLi4ELi4EEEEEvT1_,"aw",@nobits
	.sectionflags	@""
	.align	16
.nv.shared._ZN2at6native13reduce_kernelILi128ELi4ENS0_8ReduceOpIN3c104HalfENS0_14func_wrapper_tIbZZZNS0_15and_kernel_cudaERNS_14TensorIteratorEENKUlvE_clEvENKUlvE8_clEvEUlbS4_E_EEjbLi4ELi4EEEEEvT1_:
	.zero		16


//--------------------- .nv.shared._ZN2at6native13reduce_kernelILi512ELi1ENS0_8ReduceOpIN3c107complexIfEENS0_14func_wrapper_tIbZZZNS0_15and_kernel_cudaERNS_14TensorIteratorEENKUlvE_clEvENKUlvE7_clEvEUlbS5_E_EEjbLi4ELi4EEEEEvT1_ --------------------------
	.section	.nv.shared._ZN2at6native13reduce_kernelILi512ELi1ENS0_8ReduceOpIN3c107complexIfEENS0_14func_wrapper_tIbZZZNS0_15and_kernel_cudaERNS_14TensorIteratorEENKUlvE_clEvENKUlvE7_clEvEUlbS5_E_EEjbLi4ELi4EEEEEvT1_,"aw",@nobits
	.sectionflags	@""
	.align	16
.nv.shared._ZN2at6native13reduce_kernelILi512ELi1ENS0_8ReduceOpIN3c107complexIfEENS0_14func_wrapper_tIbZZZNS0_15and_kernel_cudaERNS_14TensorIteratorEENKUlvE_clEvENKUlvE7_clEvEUlbS5_E_EEjbLi4ELi4EEEEEvT1_:
	.zero		16


//--------------------- .nv.shared._ZN2at6native13reduce_kernelILi256ELi2ENS0_8ReduceOpIN3c107complexIfEENS0_14func_wrapper_tIbZZZNS0_15and_kernel_cudaERNS_14TensorIteratorEENKUlvE_clEvENKUlvE7_clEvEUlbS5_E_EEjbLi4ELi4EEEEEvT1_ --------------------------
	.section	.nv.shared._ZN2at6native13reduce_kernelILi256ELi2ENS0_8ReduceOpIN3c107complexIfEENS0_14func_wrapper_tIbZZZNS0_15and_kernel_cudaERNS_14TensorIteratorEENKUlvE_clEvENKUlvE7_clEvEUlbS5_E_EEjbLi4ELi4EEEEEvT1_,"aw",@nobits
	.sectionflags	@""
	.align	16
.nv.shared._ZN2at6native13reduce_kernelILi256ELi2ENS0_8ReduceOpIN3c107complexIfEENS0_14func_wrapper_tIbZZZNS0_15and_kernel_cudaERNS_14TensorIteratorEENKUlvE_clEvENKUlvE7_clEvEUlbS5_E_EEjbLi4ELi4EEEEEvT1_:
	.zero		16


//--------------------- .nv.shared._ZN2at6native13reduce_kernelILi128ELi4ENS0_8ReduceOpIN3c107complexIfEENS0_14func_wrapper_tIbZZZNS0_15and_kernel_cudaERNS_14TensorIteratorEENKUlvE_clEvENKUlvE7_clEvEUlbS5_E_EEjbLi4ELi4EEEEEvT1_ --------------------------
	.section	.nv.shared._ZN2at6native13reduce_kernelILi128ELi4ENS0_8ReduceOpIN3c107complexIfEENS0_14func_wrapper_tIbZZZNS0_15and_kernel_cudaERNS_14TensorIteratorEENKUlvE_clEvENKUlvE7_clEvEUlbS5_E_EEjbLi4ELi4EEEEEvT1_,"aw",@nobits
	.sectionflags	@""
	.align	16
.nv.shared._ZN2at6native13reduce_kernelILi128ELi4ENS0_8ReduceOpIN3c107complexIfEENS0_14func_wrapper_tIbZZZNS0_15and_kernel_cudaERNS_14TensorIteratorEENKUlvE_clEvENKUlvE7_clEvEUlbS5_E_EEjbLi4ELi4EEEEEvT1_:
	.zero		16


//--------------------- .nv.shared._ZN2at6native13reduce_kernelILi256ELi1ENS0_8ReduceOpIN3c107complexIdEENS0_14func_wrapper_tIbZZZNS0_15and_kernel_cudaERNS_14TensorIteratorEENKUlvE_clEvENKUlvE6_clEvEUlbS5_E_EEjbLi4ELi4EEEEEvT1_ --------------------------
	.section	.nv.shared._ZN2at6native13reduce_kernelILi256ELi1ENS0_8ReduceOpIN3c107complexIdEENS0_14func_wrapper_tIbZZZNS0_15and_kernel_cudaERNS_14TensorIteratorEENKUlvE_clEvENKUlvE6_clEvEUlbS5_E_EEjbLi4ELi4EEEEEvT1_,"aw",@nobits
	.sectionflags	@""
	.align	16
.nv.shared._ZN2at6native13reduce_kernelILi256ELi1ENS0_8ReduceOpIN3c107complexIdEENS0_14func_wrapper_tIbZZZNS0_15and_kernel_cudaERNS_14TensorIteratorEENKUlvE_clEvENKUlvE6_clEvEUlbS5_E_EEjbLi4ELi4EEEEEvT1_:
	.zero		16


//--------------------- .nv.shared._ZN2at6native13reduce_kernelILi128ELi2ENS0_8ReduceOpIN3c107complexIdEENS0_14func_wrapper_tIbZZZNS0_15and_kernel_cudaERNS_14TensorIteratorEENKUlvE_clEvENKUlvE6_clEvEUlbS5_E_EEjbLi4ELi4EEEEEvT1_ --------------------------
	.section	.nv.shared._ZN2at6native13reduce_kernelILi128ELi2ENS0_8ReduceOpIN3c107complexIdEENS0_14func_wrapper_tIbZZZNS0_15and_kernel_cudaERNS_14TensorIteratorEENKUlvE_clEvENKUlvE6_clEvEUlbS5_E_EEjbLi4ELi4EEEEEvT1_,"aw",@nobits
	.sectionflags	@""
	.align	16
.nv.shared._ZN2at6native13reduce_kernelILi128ELi2ENS0_8ReduceOpIN3c107complexIdEENS0_14func_wrapper_tIbZZZNS0_15and_kernel_cudaERNS_14TensorIteratorEENKUlvE_clEvENKUlvE6_clEvEUlbS5_E_EEjbLi4ELi4EEEEEvT1_:
	.zero		16


//--------------------- .nv.shared._ZN2at6native13reduce_kernelILi64ELi4ENS0_8ReduceOpIN3c107complexIdEENS0_14func_wrapper_tIbZZZNS0_15and_kernel_cudaERNS_14TensorIteratorEENKUlvE_clEvENKUlvE6_clEvEUlbS5_E_EEjbLi4ELi4EEEEEvT1_ --------------------------
	.section	.nv.shared._ZN2at6native13reduce_kernelILi64ELi4ENS0_8ReduceOpIN3c107complexIdEENS0_14func_wrapper_tIbZZZNS0_15and_kernel_cudaERNS_14TensorIteratorEENKUlvE_clEvENKUlvE6_clEvEUlbS5_E_EEjbLi4ELi4EEEEEvT1_,"aw",@nobits
	.sectionflags	@""
	.align	16
.nv.shared._ZN2at6native13reduce_kernelILi64ELi4ENS0_8ReduceOpIN3c107complexIdEENS0_14func_wrapper_tIbZZZNS0_15and_kernel_cudaERNS_14TensorIteratorEENKUlvE_clEvENKUlvE6_clEvEUlbS5_E_EEjbLi4ELi4EEEEEvT1_:
	.zero		16


//--------------------- .nv.shared._ZN2at6native13reduce_kernelILi512ELi1ENS0_8ReduceOpIfNS0_14func_wrapper_tIbZZZNS0_15and_kernel_cudaERNS_14TensorIteratorEENKUlvE_clEvENKUlvE5_clEvEUlbfE_EEjbLi4ELi4EEEEEvT1_ --------------------------
	.section	.nv.shared._ZN2at6native13reduce_kernelILi512ELi1ENS0_8ReduceOpIfNS0_14func_wrapper_tIbZZZNS0_15and_kernel_cudaERNS_14TensorIteratorEENKUlvE_clEvENKUlvE5_clEvEUlbfE_EEjbLi4ELi4EEEEEvT1_,"aw",@nobits
	.sectionflags	@""
	.align	16
.nv.shared._ZN2at6native13reduce_kernelILi512ELi1ENS0_8ReduceOpIfNS0_14func_wrapper_tIbZZZNS0_15and_kernel_cudaERNS_14TensorIteratorEENKUlvE_clEvENKUlvE5_clEvEUlbfE_EEjbLi4ELi4EEEEEvT1_:
	.zero		16


//--------------------- .nv.shared._ZN2at6native13reduce_kernelILi256ELi2ENS0_8ReduceOpIfNS0_14func_wrapper_tIbZZZNS0_15and_kernel_cudaERNS_14TensorIteratorEENKUlvE_clEvENKUlvE5_clEvEUlbfE_EEjbLi4ELi4EEEEEvT1_ --------------------------
	.section	.nv.shared._ZN2at6native13reduce_kernelILi256ELi2ENS0_8ReduceOpIfNS0_14func_wrapper_tIbZZZNS0_15and_kernel_cudaERNS_14TensorIteratorEENKUlvE_clEvENKUlvE5_clEvEUlbfE_EEjbLi4ELi4EEEEEvT1_,"aw",@nobits
	.sectionflags	@""
	.align	16
.nv.shared._ZN2at6native13reduce_kernelILi256ELi2ENS0_8ReduceOpIfNS0_14func_wrapper_tIbZZZNS0_15and_kernel_cudaERNS_14TensorIteratorEENKUlvE_clEvENKUlvE5_clEvEUlbfE_EEjbLi4ELi4EEEEEvT1_:
	.zero		16


//--------------------- .nv.shared._ZN2at6native13reduce_kernelILi128ELi4ENS0_8ReduceOpIfNS0_14func_wrapper_tIbZZZNS0_15and_kernel_cudaERNS_14TensorIteratorEENKUlvE_clEvENKUlvE5_clEvEUlbfE_EEjbLi4ELi4EEEEEvT1_ --------------------------
	.section	.nv.shared._ZN2at6native13reduce_kernelILi128ELi4ENS0_8ReduceOpIfNS0_14func_wrapper_tIbZZZNS0_15and_kernel_cudaERNS_14TensorIteratorEENKUlvE_clEvENKUlvE5_clEvEUlbfE_EEjbLi4ELi4EEEEEvT1_,"aw",@nobits
	.sectionflags	@""
	.align	16
.nv.shared._ZN2at6native13reduce_kernelILi128ELi4ENS0_8ReduceOpIfNS0_14func_wrapper_tIbZZZNS0_15and_kernel_cudaERNS_14TensorIteratorEENKUlvE_clEvENKUlvE5_clEvEUlbfE_EEjbLi4ELi4EEEEEvT1_:
	.zero		16


//--------------------- .nv.shared._ZN2at6native13reduce_kernelILi512ELi1ENS0_8ReduceOpIdNS0_14func_wrapper_tIbZZZNS0_15and_kernel_cudaERNS_14TensorIteratorEENKUlvE_clEvENKUlvE4_clEvEUlbdE_EEjbLi4ELi4EEEEEvT1_ --------------------------
	.section	.nv.shared._ZN2at6native13reduce_kernelILi512ELi1ENS0_8ReduceOpIdNS0_14func_wrapper_tIbZZZNS0_15and_kernel_cudaERNS_14TensorIteratorEENKUlvE_clEvENKUlvE4_clEvEUlbdE_EEjbLi4ELi4EEEEEvT1_,"aw",@nobits
	.sectionflags	@""
	.align	16
.nv.shared._ZN2at6native13reduce_kernelILi512ELi1ENS0_8ReduceOpIdNS0_14func_wrapper_tIbZZZNS0_15and_kernel_cudaERNS_14TensorIteratorEENKUlvE_clEvENKUlvE4_clEvEUlbdE_EEjbLi4ELi4EEEEEvT1_:
	.zero		16


//--------------------- .nv.shared._ZN2at6native13reduce_kernelILi256ELi2ENS0_8ReduceOpIdNS0_14func_wrapper_tIbZZZNS0_15and_kernel_cudaERNS_14TensorIteratorEENKUlvE_clEvENKUlvE4_clEvEUlbdE_EEjbLi4ELi4EEEEEvT1_ --------------------------
	.section	.nv.shared._ZN2at6native13reduce_kernelILi256ELi2ENS0_8ReduceOpIdNS0_14func_wrapper_tIbZZZNS0_15and_kernel_cudaERNS_14TensorIteratorEENKUlvE_clEvENKUlvE4_clEvEUlbdE_EEjbLi4ELi4EEEEEvT1_,"aw",@nobits
	.sectionflags	@""
	.align	16
.nv.shared._ZN2at6native13reduce_kernelILi256ELi2ENS0_8ReduceOpIdNS0_14func_wrapper_tIbZZZNS0_15and_kernel_cudaERNS_14TensorIteratorEENKUlvE_clEvENKUlvE4_clEvEUlbdE_EEjbLi4ELi4EEEEEvT1_:
	.zero		16


//--------------------- .nv.shared._ZN2at6native13reduce_kernelILi128ELi4ENS0_8ReduceOpIdNS0_14func_wrapper_tIbZZZNS0_15and_kernel_cudaERNS_14TensorIteratorEENKUlvE_clEvENKUlvE4_clEvEUlbdE_EEjbLi4ELi4EEEEEvT1_ --------------------------
	.section	.nv.shared._ZN2at6native13reduce_kernelILi128ELi4ENS0_8ReduceOpIdNS0_14func_wrapper_tIbZZZNS0_15and_kernel_cudaERNS_14TensorIteratorEENKUlvE_clEvENKUlvE4_clEvEUlbdE_EEjbLi4ELi4EEEEEvT1_,"aw",@nobits
	.sectionflags	@""
	.align	16
.nv.shared._ZN2at6native13reduce_kernelILi128ELi4ENS0_8ReduceOpIdNS0_14func_wrapper_tIbZZZNS0_15and_kernel_cudaERNS_14TensorIteratorEENKUlvE_clEvENKUlvE4_clEvEUlbdE_EEjbLi4ELi4EEEEEvT1_:
	.zero		16


//--------------------- .nv.shared._ZN2at6native13reduce_kernelILi512ELi1ENS0_8ReduceOpIsNS0_14func_wrapper_tIbZZZNS0_15and_kernel_cudaERNS_14TensorIteratorEENKUlvE_clEvENKUlvE3_clEvEUlbsE_EEjbLi4ELi4EEEEEvT1_ --------------------------
	.section	.nv.shared._ZN2at6native13reduce_kernelILi512ELi1ENS0_8ReduceOpIsNS0_14func_wrapper_tIbZZZNS0_15and_kernel_cudaERNS_14TensorIteratorEENKUlvE_clEvENKUlvE3_clEvEUlbsE_EEjbLi4ELi4EEEEEvT1_,"aw",@nobits
	.sectionflags	@""
	.align	16
.nv.shared._ZN2at6native13reduce_kernelILi512ELi1ENS0_8ReduceOpIsNS0_14func_wrapper_tIbZZZNS0_15and_kernel_cudaERNS_14TensorIteratorEENKUlvE_clEvENKUlvE3_clEvEUlbsE_EEjbLi4ELi4EEEEEvT1_:
	.zero		16


//--------------------- .nv.shared._ZN2at6native13reduce_kernelILi256ELi2ENS0_8ReduceOpIsNS0_14func_wrapper_tIbZZZNS0_15and_kernel_cudaERNS_14TensorIteratorEENKUlvE_clEvENKUlvE3_clEvEUlbsE_EEjbLi4ELi4EEEEEvT1_ --------------------------
	.section	.nv.shared._ZN2at6native13reduce_kernelILi256ELi2ENS0_8ReduceOpIsNS0_14func_wrapper_tIbZZZNS0_15and_kernel_cudaERNS_14TensorIteratorEENKUlvE_clEvENKUlvE3_clEvEUlbsE_EEjbLi4ELi4EEEEEvT1_,"aw",@nobits
	.sectionflags	@""
	.align	16
.nv.shared._ZN2at6native13reduce_kernelILi256ELi2ENS0_8ReduceOpIsNS0_14func_wrapper_tIbZZZNS0_15and_kernel_cudaERNS_14TensorIteratorEENKUlvE_clEvENKUlvE3_clEvEUlbsE_EEjbLi4ELi4EEEEEvT1_:
	.zero		16


//--------------------- .nv.shared._ZN2at6native13reduce_kernelILi128ELi4ENS0_8ReduceOpIsNS0_14func_wrapper_tIbZZZNS0_15and_kernel_cudaERNS_14TensorIteratorEENKUlvE_clEvENKUlvE3_clEvEUlbsE_EEjbLi4ELi4EEEEEvT1_ --------------------------
	.section	.nv.shared._ZN2at6native13reduce_kernelILi128ELi4ENS0_8ReduceOpIsNS0_14func_wrapper_tIbZZZNS0_15and_kernel_cudaERNS_14TensorIteratorEENKUlvE_clEvENKUlvE3_clEvEUlbsE_EEjbLi4ELi4EEEEEvT1_,"aw",@nobits
	.sectionflags	@""
	.align	16
.nv.shared._ZN2at6native13reduce_kernelILi128ELi4ENS0_8ReduceOpIsNS0_14func_wrapper_tIbZZZNS0_15and_kernel_cudaERNS_14TensorIteratorEENKUlvE_clEvENKUlvE3_clEvEUlbsE_EEjbLi4ELi4EEEEEvT1_:
	.zero		16


//--------------------- .nv.shared._ZN2at6native13reduce_kernelILi512ELi1ENS0_8ReduceOpIlNS0_14func_wrapper_tIbZZZNS0_15and_kernel_cudaERNS_14TensorIteratorEENKUlvE_clEvENKUlvE2_clEvEUlblE_EEjbLi4ELi4EEEEEvT1_ --------------------------
	.section	.nv.shared._ZN2at6native13reduce_kernelILi512ELi1ENS0_8ReduceOpIlNS0_14func_wrapper_tIbZZZNS0_15and_kernel_cudaERNS_14TensorIteratorEENKUlvE_clEvENKUlvE2_clEvEUlblE_EEjbLi4ELi4EEEEEvT1_,"aw",@nobits
	.sectionflags	@""
	.align	16
.nv.shared._ZN2at6native13reduce_kernelILi512ELi1ENS0_8ReduceOpIlNS0_14func_wrapper_tIbZZZNS0_15and_kernel_cudaERNS_14TensorIteratorEENKUlvE_clEvENKUlvE2_clEvEUlblE_EEjbLi4ELi4EEEEEvT1_:
	.zero		16


//--------------------- .nv.shared._ZN2at6native13reduce_kernelILi256ELi2ENS0_8ReduceOpIlNS0_14func_wrapper_tIbZZZNS0_15and_kernel_cudaERNS_14TensorIteratorEENKUlvE_clEvENKUlvE2_clEvEUlblE_EEjbLi4ELi4EEEEEvT1_ --------------------------
	.section	.nv.shared._ZN2at6native13reduce_kernelILi256ELi2ENS0_8ReduceOpIlNS0_14func_wrapper_tIbZZZNS0_15and_kernel_cudaERNS_14TensorIteratorEENKUlvE_clEvENKUlvE2_clEvEUlblE_EEjbLi4ELi4EEEEEvT1_,"aw",@nobits
	.sectionflags	@""
	.align	16
.nv.shared._ZN2at6native13reduce_kernelILi256ELi2ENS0_8ReduceOpIlNS0_14func_wrapper_tIbZZZNS0_15and_kernel_cudaERNS_14TensorIteratorEENKUlvE_clEvENKUlvE2_clEvEUlblE_EEjbLi4ELi4EEEEEvT1_:
	.zero		16


//--------------------- .nv.shared._ZN2at6native13reduce_kernelILi128ELi4ENS0_8ReduceOpIlNS0_14func_wrapper_tIbZZZNS0_15and_kernel_cudaERNS_14TensorIteratorEENKUlvE_clEvENKUlvE2_clEvEUlblE_EEjbLi4ELi4EEEEEvT1_ --------------------------
	.section	.nv.shared._ZN2at6native13reduce_kernelILi128ELi4ENS0_8ReduceOpIlNS0_14func_wrapper_tIbZZZNS0_15and_kernel_cudaERNS_14TensorIteratorEENKUlvE_clEvENKUlvE2_clEvEUlblE_EEjbLi4ELi4EEEEEvT1_,"aw",@nobits
	.sectionflags	@""
	.align	16
.nv.shared._ZN2at6native13reduce_kernelILi128ELi4ENS0_8ReduceOpIlNS0_14func_wrapper_tIbZZZNS0_15and_kernel_cudaERNS_14TensorIteratorEENKUlvE_clEvENKUlvE2_clEvEUlblE_EEjbLi4ELi4EEEEEvT1_:
	.zero		16


//--------------------- .nv.shared._ZN2at6native13reduce_kernelILi512ELi1ENS0_8ReduceOpIiNS0_14func_wrapper_tIbZZZNS0_15and_kernel_cudaERNS_14TensorIteratorEENKUlvE_clEvENKUlvE1_clEvEUlbiE_EEjbLi4ELi4EEEEEvT1_ --------------------------
	.section	.nv.shared._ZN2at6native13reduce_kernelILi512ELi1ENS0_8ReduceOpIiNS0_14func_wrapper_tIbZZZNS0_15and_kernel_cudaERNS_14TensorIteratorEENKUlvE_clEvENKUlvE1_clEvEUlbiE_EEjbLi4ELi4EEEEEvT1_,"aw",@nobits
	.sectionflags	@""
	.align	16
.nv.shared._ZN2at6native13reduce_kernelILi512ELi1ENS0_8ReduceOpIiNS0_14func_wrapper_tIbZZZNS0_15and_kernel_cudaERNS_14TensorIteratorEENKUlvE_clEvENKUlvE1_clEvEUlbiE_EEjbLi4ELi4EEEEEvT1_:
	.zero		16


//--------------------- .nv.shared._ZN2at6native13reduce_kernelILi256ELi2ENS0_8ReduceOpIiNS0_14func_wrapper_tIbZZZNS0_15and_kernel_cudaERNS_14TensorIteratorEENKUlvE_clEvENKUlvE1_clEvEUlbiE_EEjbLi4ELi4EEEEEvT1_ --------------------------
	.section	.nv.shared._ZN2at6native13reduce_kernelILi256ELi2ENS0_8ReduceOpIiNS0_14func_wrapper_tIbZZZNS0_15and_kernel_cudaERNS_14TensorIteratorEENKUlvE_clEvENKUlvE1_clEvEUlbiE_EEjbLi4ELi4EEEEEvT1_,"aw",@nobits
	.sectionflags	@""
	.align	16
.nv.shared._ZN2at6native13reduce_kernelILi256ELi2ENS0_8ReduceOpIiNS0_14func_wrapper_tIbZZZNS0_15and_kernel_cudaERNS_14TensorIteratorEENKUlvE_clEvENKUlvE1_clEvEUlbiE_EEjbLi4ELi4EEEEEvT1_:
	.zero		16


//--------------------- .nv.shared._ZN2at6native13reduce_kernelILi128ELi4ENS0_8ReduceOpIiNS0_14func_wrapper_tIbZZZNS0_15and_kernel_cudaERNS_14TensorIteratorEENKUlvE_clEvENKUlvE1_clEvEUlbiE_EEjbLi4ELi4EEEEEvT1_ --------------------------
	.section	.nv.shared._ZN2at6native13reduce_kernelILi128ELi4ENS0_8ReduceOpIiNS0_14func_wrapper_tIbZZZNS0_15and_kernel_cudaERNS_14TensorIteratorEENKUlvE_clEvENKUlvE1_clEvEUlbiE_EEjbLi4ELi4EEEEEvT1_,"aw",@nobits
	.sectionflags	@""
	.align	16
.nv.shared._ZN2at6native13reduce_kernelILi128ELi4ENS0_8ReduceOpIiNS0_14func_wrapper_tIbZZZNS0_15and_kernel_cudaERNS_14TensorIteratorEENKUlvE_clEvENKUlvE1_clEvEUlbiE_EEjbLi4ELi4EEEEEvT1_:
	.zero		16


//--------------------- .nv.shared._ZN2at6native13reduce_kernelILi512ELi1ENS0_8ReduceOpIaNS0_14func_wrapper_tIbZZZNS0_15and_kernel_cudaERNS_14TensorIteratorEENKUlvE_clEvENKUlvE0_clEvEUlbaE_EEjbLi4ELi4EEEEEvT1_ --------------------------
	.section	.nv.shared._ZN2at6native13reduce_kernelILi512ELi1ENS0_8ReduceOpIaNS0_14func_wrapper_tIbZZZNS0_15and_kernel_cudaERNS_14TensorIteratorEENKUlvE_clEvENKUlvE0_clEvEUlbaE_EEjbLi4ELi4EEEEEvT1_,"aw",@nobits
	.sectionflags	@""
	.align	16
.nv.shared._ZN2at6native13reduce_kernelILi512ELi1ENS0_8ReduceOpIaNS0_14func_wrapper_tIbZZZNS0_15and_kernel_cudaERNS_14TensorIteratorEENKUlvE_clEvENKUlvE0_clEvEUlbaE_EEjbLi4ELi4EEEEEvT1_:
	.zero		16


//--------------------- .nv.shared._ZN2at6native13reduce_kernelILi256ELi2ENS0_8ReduceOpIaNS0_14func_wrapper_tIbZZZNS0_15and_kernel_cudaERNS_14TensorIteratorEENKUlvE_clEvENKUlvE0_clEvEUlbaE_EEjbLi4ELi4EEEEEvT1_ --------------------------
	.section	.nv.shared._ZN2at6native13reduce_kernelILi256ELi2ENS0_8ReduceOpIaNS0_14func_wrapper_tIbZZZNS0_15and_kernel_cudaERNS_14TensorIteratorEENKUlvE_clEvENKUlvE0_clEvEUlbaE_EEjbLi4ELi4EEEEEvT1_,"aw",@nobits
	.sectionflags	@""
	.align	16
.nv.shared._ZN2at6native13reduce_kernelILi256ELi2ENS0_8ReduceOpIaNS0_14func_wrapper_tIbZZZNS0_15and_kernel_cudaERNS_14TensorIteratorEENKUlvE_clEvENKUlvE0_clEvEUlbaE_EEjbLi4ELi4EEEEEvT1_:
	.zero		16


//--------------------- .nv.shared._ZN2at6native13reduce_kernelILi128ELi4ENS0_8ReduceOpIaNS0_14func_wrapper_tIbZZZNS0_15and_kernel_cudaERNS_14TensorIteratorEENKUlvE_clEvENKUlvE0_clEvEUlbaE_EEjbLi4ELi4EEEEEvT1_ --------------------------
	.section	.nv.shared._ZN2at6native13reduce_kernelILi128ELi4ENS0_8ReduceOpIaNS0_14func_wrapper_tIbZZZNS0_15and_kernel_cudaERNS_14TensorIteratorEENKUlvE_clEvENKUlvE0_clEvEUlbaE_EEjbLi4ELi4EEEEEvT1_,"aw",@nobits
	.sectionflags	@""
	.align	16
.nv.shared._ZN2at6native13reduce_kernelILi128ELi4ENS0_8ReduceOpIaNS0_14func_wrapper_tIbZZZNS0_15and_kernel_cudaERNS_14TensorIteratorEENKUlvE_clEvENKUlvE0_clEvEUlbaE_EEjbLi4ELi4EEEEEvT1_:
	.zero		16


//--------------------- .nv.shared._ZN2at6native13reduce_kernelILi512ELi1ENS0_8ReduceOpIhNS0_14func_wrapper_tIbZZZNS0_15and_kernel_cudaERNS_14TensorIteratorEENKUlvE_clEvENKUlvE_clEvEUlbhE_EEjbLi4ELi4EEEEEvT1_ --------------------------
	.section	.nv.shared._ZN2at6native13reduce_kernelILi512ELi1ENS0_8ReduceOpIhNS0_14func_wrapper_tIbZZZNS0_15and_kernel_cudaERNS_14TensorIteratorEENKUlvE_clEvENKUlvE_clEvEUlbhE_EEjbLi4ELi4EEEEEvT1_,"aw",@nobits
	.sectionflags	@""
	.align	16
.nv.shared._ZN2at6native13reduce_kernelILi512ELi1ENS0_8ReduceOpIhNS0_14func_wrapper_tIbZZZNS0_15and_kernel_cudaERNS_14TensorIteratorEENKUlvE_clEvENKUlvE_clEvEUlbhE_EEjbLi4ELi4EEEEEvT1_:
	.zero		16


//--------------------- .nv.shared._ZN2at6native13reduce_kernelILi256ELi2ENS0_8ReduceOpIhNS0_14func_wrapper_tIbZZZNS0_15and_kernel_cudaERNS_14TensorIteratorEENKUlvE_clEvENKUlvE_clEvEUlbhE_EEjbLi4ELi4EEEEEvT1_ --------------------------
	.section	.nv.shared._ZN2at6native13reduce_kernelILi256ELi2ENS0_8ReduceOpIhNS0_14func_wrapper_tIbZZZNS0_15and_kernel_cudaERNS_14TensorIteratorEENKUlvE_clEvENKUlvE_clEvEUlbhE_EEjbLi4ELi4EEEEEvT1_,"aw",@nobits
	.sectionflags	@""
	.align	16
.nv.shared._ZN2at6native13reduce_kernelILi256ELi2ENS0_8ReduceOpIhNS0_14func_wrapper_tIbZZZNS0_15and_kernel_cudaERNS_14TensorIteratorEENKUlvE_clEvENKUlvE_clEvEUlbhE_EEjbLi4ELi4EEEEEvT1_:
	.zero		16


//--------------------- .nv.shared._ZN2at6native13reduce_kernelILi128ELi4ENS0_8ReduceOpIhNS0_14func_wrapper_tIbZZZNS0_15and_kernel_cudaERNS_14TensorIteratorEENKUlvE_clEvENKUlvE_clEvEUlbhE_EEjbLi4ELi4EEEEEvT1_ --------------------------
	.section	.nv.shared._ZN2at6native13reduce_kernelILi128ELi4ENS0_8ReduceOpIhNS0_14func_wrapper_tIbZZZNS0_15and_kernel_cudaERNS_14TensorIteratorEENKUlvE_clEvENKUlvE_clEvEUlbhE_EEjbLi4ELi4EEEEEvT1_,"aw",@nobits
	.sectionflags	@""
	.align	16
.nv.shared._ZN2at6native13reduce_kernelILi128ELi4ENS0_8ReduceOpIhNS0_14func_wrapper_tIbZZZNS0_15and_kernel_cudaERNS_14TensorIteratorEENKUlvE_clEvENKUlvE_clEvEUlbhE_EEjbLi4ELi4EEEEEvT1_:
	.zero		16


//--------------------- SYMBOLS --------------------------

	.type		__assertfail,@function
